def matmul_kernel(
    a_ptr,
    b_ptr,
    c_ptr,
    M,
    N,
    K,
    stride_am,
    stride_ak,
    stride_bk,
    stride_bn,
    stride_cm,
    stride_cn,
    BLOCK_M: tl.constexpr,
    BLOCK_N: tl.constexpr,
    BLOCK_K: tl.constexpr,
    GROUP_M: tl.constexpr,
):
    pid = tl.program_id(axis=0)
    num_pid_m = tl.cdiv(M, BLOCK_M)
    num_pid_n = tl.cdiv(N, BLOCK_N)
    num_pid_in_group = GROUP_M * num_pid_n
    group_id = pid // num_pid_in_group
    first_pid_m = group_id * GROUP_M
    group_size_m = min(num_pid_m - first_pid_m, GROUP_M)
    pid_m = first_pid_m + ((pid % num_pid_in_group) % group_size_m)
    pid_n = (pid % num_pid_in_group) // group_size_m

    offs_am = (pid_m * BLOCK_M + tl.arange(0, BLOCK_M)) % M
    offs_bn = (pid_n * BLOCK_N + tl.arange(0, BLOCK_N)) % N
    offs_k = tl.arange(0, BLOCK_K)
    a_ptrs = a_ptr + offs_am[:, None] * stride_am + offs_k[None, :] * stride_ak
    b_ptrs = b_ptr + offs_k[:, None] * stride_bk + offs_bn[None, :] * stride_bn

    acc = tl.zeros((BLOCK_M, BLOCK_N), dtype=tl.float32)
    for kk in range(0, tl.cdiv(K, BLOCK_K)):
        a = tl.load(a_ptrs, mask=offs_k[None, :] < K - kk * BLOCK_K, other=0.0)
        b = tl.load(b_ptrs, mask=offs_k[:, None] < K - kk * BLOCK_K, other=0.0)
        acc = tl.dot(a, b, acc)
        a_ptrs += BLOCK_K * stride_ak
        b_ptrs += BLOCK_K * stride_bk

    c = acc.to(c_ptr.dtype.element_ty)
    offs_cm = pid_m * BLOCK_M + tl.arange(0, BLOCK_M)
    offs_cn = pid_n * BLOCK_N + tl.arange(0, BLOCK_N)
    c_ptrs = c_ptr + offs_cm[:, None] * stride_cm + offs_cn[None, :] * stride_cn
    mask = (offs_cm[:, None] < M) & (offs_cn[None, :] < N)
    tl.store(c_ptrs, c, mask=mask)

# config = {"BLOCK_K": 128, "BLOCK_M": 128, "BLOCK_N": 512, "GROUP_M": 8, "arch": "sm_100", "dtype": "fp8e4m3", "num_ctas": 1, "num_stages": 3, "num_warps": 2}
# arch = sm_100


// ===== COMPILED SASS (sm_100a) =====

	.target	sm_100a

	.elftype	@"ET_EXEC"


//--------------------- .note.nv.tkinfo           --------------------------
	.section	.note.nv.tkinfo,"",@"SHT_NOTE"
	.sectionflags	@"SHF_NOTE_NV_TKINFO"
	.tkinfo
        /*0018*/ 	.word	0x00000081
        /*0030*/ 	.string	""
        /*0030*/ 	.string	"ptxas-blackwell"
        /*0030*/ 	.string	"Cuda compilation tools, release 12.9, V12.9.86"
        /*0030*/ 	.string	"Build cuda_12.9.r12.9/compiler.36037853_0"
        /*0030*/ 	.string	"-v  -suppress-debug-info  -lineinfo  -arch sm_100a "



//--------------------- .note.nv.cuver            --------------------------
	.section	.note.nv.cuver,"",@"SHT_NOTE"
	.sectionflags	@"SHF_NOTE_NV_CUVER"
        /*0018*/ 	.short	0x0001
        /*001a*/ 	.short	0x0064
        /*001c*/ 	.short	0x0001
        /*001e*/ 	.short	0x0000
        /*0020*/ 	.short	0x0001
        /*0022*/ 	.short	0x0000


//--------------------- .nv.info                  --------------------------
	.section	.nv.info,"",@"SHT_CUDA_INFO"
	.align	4


	//----- nvinfo : EIATTR_REGCOUNT
	.align		4
        /*0000*/ 	.byte	0x04, 0x2f
        /*0002*/ 	.short	(.L_1 - .L_0)
	.align		4
.L_0:
        /*0004*/ 	.word	index@(matmul_kernel)
        /*0008*/ 	.word	0x00000020


	//----- nvinfo : EIATTR_FRAME_SIZE
	.align		4
.L_1:
        /*000c*/ 	.byte	0x04, 0x11
        /*000e*/ 	.short	(.L_3 - .L_2)
	.align		4
.L_2:
        /*0010*/ 	.word	index@(matmul_kernel)
        /*0014*/ 	.word	0x0000aa70


	//----- nvinfo : EIATTR_MIN_STACK_SIZE
	.align		4
.L_3:
        /*0018*/ 	.byte	0x04, 0x12
        /*001a*/ 	.short	(.L_5 - .L_4)
	.align		4
.L_4:
        /*001c*/ 	.word	index@(matmul_kernel)
        /*0020*/ 	.word	0x0000aa70
.L_5:


//--------------------- .nv.info.matmul_kernel    --------------------------
	.section	.nv.info.matmul_kernel,"",@"SHT_CUDA_INFO"
	.sectionflags	@""
	.align	4


	//----- nvinfo : EIATTR_CUDA_API_VERSION
	.align		4
        /*0000*/ 	.byte	0x04, 0x37
        /*0002*/ 	.short	(.L_7 - .L_6)
.L_6:
        /*0004*/ 	.word	0x00000081


	//----- nvinfo : EIATTR_KPARAM_INFO
	.align		4
.L_7:
        /*0008*/ 	.byte	0x04, 0x17
        /*000a*/ 	.short	(.L_9 - .L_8)
.L_8:
        /*000c*/ 	.word	0x00000000
        /*0010*/ 	.short	0x000d
        /*0012*/ 	.short	0x0048
        /*0014*/ 	.byte	0x00, 0xf4, 0x21, 0x00


	//----- nvinfo : EIATTR_KPARAM_INFO
	.align		4
.L_9:
        /*0018*/ 	.byte	0x04, 0x17
        /*001a*/ 	.short	(.L_11 - .L_10)
.L_10:
        /*001c*/ 	.word	0x00000000
        /*0020*/ 	.short	0x000c
        /*0022*/ 	.short	0x0040
        /*0024*/ 	.byte	0x00, 0xf4, 0x21, 0x00


	//----- nvinfo : EIATTR_KPARAM_INFO
	.align		4
.L_11:
        /*0028*/ 	.byte	0x04, 0x17
        /*002a*/ 	.short	(.L_13 - .L_12)
.L_12:
        /*002c*/ 	.word	0x00000000
        /*0030*/ 	.short	0x000b
        /*0032*/ 	.short	0x0038
        /*0034*/ 	.byte	0x00, 0xf0, 0x11, 0x00


	//----- nvinfo : EIATTR_KPARAM_INFO
	.align		4
.L_13:
        /*0038*/ 	.byte	0x04, 0x17
        /*003a*/ 	.short	(.L_15 - .L_14)
.L_14:
        /*003c*/ 	.word	0x00000000
        /*0040*/ 	.short	0x000a
        /*0042*/ 	.short	0x0034
        /*0044*/ 	.byte	0x00, 0xf0, 0x11, 0x00


	//----- nvinfo : EIATTR_KPARAM_INFO
	.align		4
.L_15:
        /*0048*/ 	.byte	0x04, 0x17
        /*004a*/ 	.short	(.L_17 - .L_16)
.L_16:
        /*004c*/ 	.word	0x00000000
        /*0050*/ 	.short	0x0009
        /*0052*/ 	.short	0x0030
        /*0054*/ 	.byte	0x00, 0xf0, 0x11, 0x00


	//----- nvinfo : EIATTR_KPARAM_INFO
	.align		4
.L_17:
        /*0058*/ 	.byte	0x04, 0x17
        /*005a*/ 	.short	(.L_19 - .L_18)
.L_18:
        /*005c*/ 	.word	0x00000000
        /*0060*/ 	.short	0x0008
        /*0062*/ 	.short	0x002c
        /*0064*/ 	.byte	0x00, 0xf0, 0x11, 0x00


	//----- nvinfo : EIATTR_KPARAM_INFO
	.align		4
.L_19:
        /*0068*/ 	.byte	0x04, 0x17
        /*006a*/ 	.short	(.L_21 - .L_20)
.L_20:
        /*006c*/ 	.word	0x00000000
        /*0070*/ 	.short	0x0007
        /*0072*/ 	.short	0x0028
        /*0074*/ 	.byte	0x00, 0xf0, 0x11, 0x00


	//----- nvinfo : EIATTR_KPARAM_INFO
	.align		4
.L_21:
        /*0078*/ 	.byte	0x04, 0x17
        /*007a*/ 	.short	(.L_23 - .L_22)
.L_22:
        /*007c*/ 	.word	0x00000000
        /*0080*/ 	.short	0x0006
        /*0082*/ 	.short	0x0024
        /*0084*/ 	.byte	0x00, 0xf0, 0x11, 0x00


	//----- nvinfo : EIATTR_KPARAM_INFO
	.align		4
.L_23:
        /*0088*/ 	.byte	0x04, 0x17
        /*008a*/ 	.short	(.L_25 - .L_24)
.L_24:
        /*008c*/ 	.word	0x00000000
        /*0090*/ 	.short	0x0005
        /*0092*/ 	.short	0x0020
        /*0094*/ 	.byte	0x00, 0xf0, 0x11, 0x00


	//----- nvinfo : EIATTR_KPARAM_INFO
	.align		4
.L_25:
        /*0098*/ 	.byte	0x04, 0x17
        /*009a*/ 	.short	(.L_27 - .L_26)
.L_26:
        /*009c*/ 	.word	0x00000000
        /*00a0*/ 	.short	0x0004
        /*00a2*/ 	.short	0x001c
        /*00a4*/ 	.byte	0x00, 0xf0, 0x11, 0x00


	//----- nvinfo : EIATTR_KPARAM_INFO
	.align		4
.L_27:
        /*00a8*/ 	.byte	0x04, 0x17
        /*00aa*/ 	.short	(.L_29 - .L_28)
.L_28:
        /*00ac*/ 	.word	0x00000000
        /*00b0*/ 	.short	0x0003
        /*00b2*/ 	.short	0x0018
        /*00b4*/ 	.byte	0x00, 0xf0, 0x11, 0x00


	//----- nvinfo : EIATTR_KPARAM_INFO
	.align		4
.L_29:
        /*00b8*/ 	.byte	0x04, 0x17
        /*00ba*/ 	.short	(.L_31 - .L_30)
.L_30:
        /*00bc*/ 	.word	0x00000000
        /*00c0*/ 	.short	0x0002
        /*00c2*/ 	.short	0x0010
        /*00c4*/ 	.byte	0x00, 0xf4, 0x21, 0x00


	//----- nvinfo : EIATTR_KPARAM_INFO
	.align		4
.L_31:
        /*00c8*/ 	.byte	0x04, 0x17
        /*00ca*/ 	.short	(.L_33 - .L_32)
.L_32:
        /*00cc*/ 	.word	0x00000000
        /*00d0*/ 	.short	0x0001
        /*00d2*/ 	.short	0x0008
        /*00d4*/ 	.byte	0x00, 0xf4, 0x21, 0x00


	//----- nvinfo : EIATTR_KPARAM_INFO
	.align		4
.L_33:
        /*00d8*/ 	.byte	0x04, 0x17
        /*00da*/ 	.short	(.L_35 - .L_34)
.L_34:
        /*00dc*/ 	.word	0x00000000
        /*00e0*/ 	.short	0x0000
        /*00e2*/ 	.short	0x0000
        /*00e4*/ 	.byte	0x00, 0xf4, 0x21, 0x00


	//----- nvinfo : EIATTR_SPARSE_MMA_MASK
	.align		4
.L_35:
        /*00e8*/ 	.byte	0x03, 0x50
        /*00ea*/ 	.short	0x0000


	//----- nvinfo : EIATTR_MAXREG_COUNT
	.align		4
        /*00ec*/ 	.byte	0x03, 0x1b
        /*00ee*/ 	.short	0x00ff


	//----- nvinfo : EIATTR_NUM_BARRIERS
	.align		4
        /*00f0*/ 	.byte	0x02, 0x4c
        /*00f2*/ 	.byte	0x01
	.zero		1


	//----- nvinfo : EIATTR_ANNOTATIONS
	.align		4
        /*00f4*/ 	.byte	0x04, 0x55
        /*00f6*/ 	.short	(.L_37 - .L_36)


	//   ....[0]....
.L_36:
        /*00f8*/ 	.word	0x00000001
        /*00fc*/ 	.byte	0x10, 0x05, 0x00, 0x00, 0x01, 0x00, 0x00, 0x00, 0x60, 0x05, 0x00, 0x00, 0x01, 0x00, 0x00, 0x00
        /* <DEDUP_REMOVED lines=856> */
        /*368c*/ 	.byte	0x70, 0xc5, 0x00, 0x00


	//----- nvinfo : EIATTR_VRC_CTA_INIT_COUNT
	.align		4
.L_37:
        /*3690*/ 	.byte	0x02, 0x4a
	.zero		1
	.zero		1


	//----- nvinfo : EIATTR_EXIT_INSTR_OFFSETS
	.align		4
        /*3694*/ 	.byte	0x04, 0x1c
        /*3696*/ 	.short	(.L_39 - .L_38)


	//   ....[0]....
.L_38:
        /*3698*/ 	.word	0x001908c0


	//   ....[1]....
        /*369c*/ 	.word	0x001908f0


	//----- nvinfo : EIATTR_REQNTID
	.align		4
.L_39:
        /*36a0*/ 	.byte	0x04, 0x10
        /*36a2*/ 	.short	(.L_41 - .L_40)
.L_40:
        /*36a4*/ 	.word	0x00000040
        /*36a8*/ 	.word	0x00000001
        /*36ac*/ 	.word	0x00000001


	//----- nvinfo : EIATTR_CBANK_PARAM_SIZE
	.align		4
.L_41:
        /*36b0*/ 	.byte	0x03, 0x19
        /*36b2*/ 	.short	0x0050


	//----- nvinfo : EIATTR_PARAM_CBANK
	.align		4
        /*36b4*/ 	.byte	0x04, 0x0a
        /*36b6*/ 	.short	(.L_43 - .L_42)
	.align		4
.L_42:
        /*36b8*/ 	.word	index@(.nv.constant0.matmul_kernel)
        /*36bc*/ 	.short	0x0380
        /*36be*/ 	.short	0x0050


	//----- nvinfo : EIATTR_SW_WAR
	.align		4
.L_43:
        /*36c0*/ 	.byte	0x04, 0x36
        /*36c2*/ 	.short	(.L_45 - .L_44)
.L_44:
        /*36c4*/ 	.word	0x00000008
.L_45:


//--------------------- .nv.compat                --------------------------
	.section	.nv.compat,"",@"SHT_CUDA_COMPAT_INFO"
	.align	4
        /*0000*/ 	.byte	0x02, 0x02, 0x02, 0x00, 0x02, 0x05, 0x05, 0x00, 0x02, 0x03, 0x00, 0x00, 0x02, 0x06, 0x01, 0x00


//--------------------- .nv.callgraph             --------------------------
	.section	.nv.callgraph,"",@"SHT_CUDA_CALLGRAPH"
	.align	4
	.sectionentsize	8
	.align		4
        /*0000*/ 	.word	0x00000000
	.align		4
        /*0004*/ 	.word	0xffffffff
	.align		4
        /*0008*/ 	.word	0x00000000
	.align		4
        /*000c*/ 	.word	0xfffffffe
	.align		4
        /*0010*/ 	.word	0x00000000
	.align		4
        /*0014*/ 	.word	0xfffffffd
	.align		4
        /*0018*/ 	.word	0x00000000
	.align		4
        /*001c*/ 	.word	0xfffffffc


//--------------------- .text.matmul_kernel       --------------------------
	.section	.text.matmul_kernel,"ax",@progbits
	.align	128
        .global         matmul_kernel
        .type           matmul_kernel,@function
        .size           matmul_kernel,(.L_x_4 - matmul_kernel)
        .other          matmul_kernel,@"STO_CUDA_ENTRY STV_DEFAULT"
matmul_kernel:
.text.matmul_kernel:
[----:B------:R-:W0:Y:S08]  /*0000*/  LDC R1, c[0x0][0x37c] ;  /* 0x0000df00ff017b82 */ /* 0x000e300000000800 */
[----:B------:R-:W1:Y:S01]  /*0010*/  LDC.64 R4, c[0x0][0x398] ;  /* 0x0000e600ff047b82 */ /* 0x000e620000000a00 */
[----:B0-----:R-:W-:Y:S01]  /*0020*/  VIADD R1, R1, 0xffff5590 ;  /* 0xffff559001017836 */ /* 0x001fe20000000000 */
[----:B------:R-:W0:Y:S01]  /*0030*/  S2R R14, SR_TID.X ;  /* 0x00000000000e7919 */ /* 0x000e220000002100 */
[----:B------:R-:W2:Y:S01]  /*0040*/  LDCU UR5, c[0x0][0x3a0] ;  /* 0x00007400ff0577ac */ /* 0x000ea20008000800 */
[----:B------:R-:W-:-:S04]  /*0050*/  UMOV UR4, 0x400 ;  /* 0x0000040000047882 */ /* 0x000fc80000000000 */
[----:B------:R-:W3:Y:S01]  /*0060*/  S2UR UR6, SR_CgaCtaId ;  /* 0x00000000000679c3 */ /* 0x000ee20000008800 */
[----:B------:R-:W4:Y:S01]  /*0070*/  LDCU.64 UR62, c[0x0][0x358] ;  /* 0x00006b00ff3e77ac */ /* 0x000f220008000a00 */
[----:B--2---:R-:W-:Y:S01]  /*0080*/  UIADD3 UR5, UPT, UPT, UR5, 0x7f, URZ ;  /* 0x0000007f05057890 */ /* 0x004fe2000fffe0ff */
[----:B-1----:R-:W-:-:S03]  /*0090*/  VIADD R0, R5, 0x1ff ;  /* 0x000001ff05007836 */ /* 0x002fc60000000000 */
[----:B------:R-:W-:Y:S02]  /*00a0*/  UISETP.GT.AND UP0, UPT, UR5, 0x7f, UPT ;  /* 0x0000007f0500788c */ /* 0x000fe4000bf04270 */
[----:B------:R-:W-:Y:S01]  /*00b0*/  SHF.R.S32.HI R3, RZ, 0x1f, R0 ;  /* 0x0000001fff037819 */ /* 0x000fe20000011400 */
[----:B---3--:R-:W-:-:S03]  /*00c0*/  ULEA UR4, UR6, UR4, 0x18 ;  /* 0x0000000406047291 */ /* 0x008fc6000f8ec0ff */
[----:B------:R-:W-:Y:S02]  /*00d0*/  LEA.HI R3, R3, R0, RZ, 0x9 ;  /* 0x0000000003037211 */ /* 0x000fe400078f48ff */
[----:B0-----:R-:W-:Y:S02]  /*00e0*/  LOP3.LUT R18, R14, 0x3f, RZ, 0xc0, !PT ;  /* 0x0000003f0e127812 */ /* 0x001fe400078ec0ff */
[----:B------:R-:W-:Y:S02]  /*00f0*/  SHF.R.S32.HI R0, RZ, 0x9, R3 ;  /* 0x00000009ff007819 */ /* 0x000fe40000011403 */
[----:B------:R-:W0:Y:S03]  /*0100*/  S2R R3, SR_CTAID.X ;  /* 0x0000000000037919 */ /* 0x000e260000002500 */
[----:B------:R-:W-:-:S05]  /*0110*/  IMAD.SHL.U32 R0, R0, 0x8, RZ ;  /* 0x0000000800007824 */ /* 0x000fca00078e00ff */
[-C--:B------:R-:W-:Y:S02]  /*0120*/  IABS R9, R0.reuse ;  /* 0x0000000000097213 */ /* 0x080fe40000000000 */
[----:B------:R-:W-:Y:S02]  /*0130*/  IABS R12, R0 ;  /* 0x00000000000c7213 */ /* 0x000fe40000000000 */
[----:B------:R-:W1:Y:S08]  /*0140*/  I2F.RP R2, R9 ;  /* 0x0000000900027306 */ /* 0x000e700000209400 */
[----:B-1----:R-:W1:Y:S01]  /*0150*/  MUFU.RCP R2, R2 ;  /* 0x0000000200027308 */ /* 0x002e620000001000 */
[----:B0-----:R-:W-:Y:S01]  /*0160*/  IABS R10, R3 ;  /* 0x00000003000a7213 */ /* 0x001fe20000000000 */
[----:B-1----:R-:W-:-:S02]  /*0170*/  VIADD R6, R2, 0xffffffe ;  /* 0x0ffffffe02067836 */ /* 0x002fc40000000000 */
[----:B------:R-:W-:-:S04]  /*0180*/  IMAD.MOV R2, RZ, RZ, -R12 ;  /* 0x000000ffff027224 */ /* 0x000fc800078e0a0c */
[----:B------:R0:W1:Y:S02]  /*0190*/  F2I.FTZ.U32.TRUNC.NTZ R7, R6 ;  /* 0x0000000600077305 */ /* 0x000064000021f000 */
[----:B0-----:R-:W-:Y:S02]  /*01a0*/  IMAD.MOV.U32 R6, RZ, RZ, RZ ;  /* 0x000000ffff067224 */ /* 0x001fe400078e00ff */
[----:B-1----:R-:W-:-:S04]  /*01b0*/  IMAD.MOV R8, RZ, RZ, -R7 ;  /* 0x000000ffff087224 */ /* 0x002fc800078e0a07 */
[----:B------:R-:W-:Y:S02]  /*01c0*/  IMAD R11, R8, R9, RZ ;  /* 0x00000009080b7224 */ /* 0x000fe400078e02ff */
[----:B------:R-:W-:Y:S02]  /*01d0*/  IMAD.MOV.U32 R8, RZ, RZ, R10 ;  /* 0x000000ffff087224 */ /* 0x000fe400078e000a */
[----:B------:R-:W-:-:S06]  /*01e0*/  IMAD.HI.U32 R7, R7, R11, R6 ;  /* 0x0000000b07077227 */ /* 0x000fcc00078e0006 */
[----:B------:R-:W-:-:S04]  /*01f0*/  IMAD.HI.U32 R7, R7, R8, RZ ;  /* 0x0000000807077227 */ /* 0x000fc800078e00ff */
[----:B------:R-:W-:-:S05]  /*0200*/  IMAD R2, R7, R2, R8 ;  /* 0x0000000207027224 */ /* 0x000fca00078e0208 */
[----:B------:R-:W-:-:S13]  /*0210*/  ISETP.GT.U32.AND P1, PT, R9, R2, PT ;  /* 0x000000020900720c */ /* 0x000fda0003f24070 */
[----:B------:R-:W-:Y:S02]  /*0220*/  @!P1 IMAD.IADD R2, R2, 0x1, -R9 ;  /* 0x0000000102029824 */ /* 0x000fe400078e0a09 */
[----:B------:R-:W-:Y:S01]  /*0230*/  @!P1 VIADD R7, R7, 0x1 ;  /* 0x0000000107079836 */ /* 0x000fe20000000000 */
[----:B------:R-:W-:Y:S02]  /*0240*/  ISETP.NE.AND P1, PT, R0, RZ, PT ;  /* 0x000000ff0000720c */ /* 0x000fe40003f25270 */
[----:B------:R-:W-:Y:S02]  /*0250*/  ISETP.GE.U32.AND P0, PT, R2, R9, PT ;  /* 0x000000090200720c */ /* 0x000fe40003f06070 */
[----:B------:R-:W-:-:S04]  /*0260*/  LOP3.LUT R2, R3, R0, RZ, 0x3c, !PT ;  /* 0x0000000003027212 */ /* 0x000fc800078e3cff */
[----:B------:R-:W-:Y:S01]  /*0270*/  ISETP.GE.AND P2, PT, R2, RZ, PT ;  /* 0x000000ff0200720c */ /* 0x000fe20003f46270 */
[----:B------:R-:W-:-:S06]  /*0280*/  VIADD R2, R4, 0x7f ;  /* 0x0000007f04027836 */ /* 0x000fcc0000000000 */
[----:B------:R-:W-:-:S04]  /*0290*/  @P0 VIADD R7, R7, 0x1 ;  /* 0x0000000107070836 */ /* 0x000fc80000000000 */
[----:B------:R-:W-:Y:S01]  /*02a0*/  IMAD.MOV.U32 R6, RZ, RZ, R7 ;  /* 0x000000ffff067224 */ /* 0x000fe200078e0007 */
[----:B------:R-:W-:-:S03]  /*02b0*/  SHF.R.S32.HI R7, RZ, 0x1f, R2 ;  /* 0x0000001fff077819 */ /* 0x000fc60000011402 */
[----:B------:R-:W-:Y:S01]  /*02c0*/  @!P2 IMAD.MOV R6, RZ, RZ, -R6 ;  /* 0x000000ffff06a224 */ /* 0x000fe200078e0a06 */
[----:B------:R-:W-:Y:S02]  /*02d0*/  @!P1 LOP3.LUT R6, RZ, R0, RZ, 0x33, !PT ;  /* 0x00000000ff069212 */ /* 0x000fe400078e33ff */
[----:B------:R-:W-:-:S03]  /*02e0*/  LEA.HI R7, R7, R2, RZ, 0x7 ;  /* 0x0000000207077211 */ /* 0x000fc600078f38ff */
[----:B------:R-:W-:Y:S02]  /*02f0*/  IMAD.SHL.U32 R2, R6, 0x8, RZ ;  /* 0x0000000806027824 */ /* 0x000fe400078e00ff */
[----:B------:R-:W-:-:S03]  /*0300*/  IMAD.MOV R6, RZ, RZ, -R6 ;  /* 0x000000ffff067224 */ /* 0x000fc600078e0a06 */
[----:B------:R-:W-:Y:S01]  /*0310*/  LEA.HI.SX32 R7, R7, -R2, 0x19 ;  /* 0x8000000207077211 */ /* 0x000fe200078fcaff */
[----:B------:R-:W-:Y:S02]  /*0320*/  IMAD R15, R0, R6, R3 ;  /* 0x00000006000f7224 */ /* 0x000fe400078e0203 */
[----:B------:R-:W-:Y:S01]  /*0330*/  IMAD.MOV.U32 R6, RZ, RZ, RZ ;  /* 0x000000ffff067224 */ /* 0x000fe200078e00ff */
[----:B------:R-:W-:Y:S02]  /*0340*/  VIMNMX R8, PT, PT, R7, 0x8, PT ;  /* 0x0000000807087848 */ /* 0x000fe40003fe0100 */
[----:B------:R-:W-:Y:S02]  /*0350*/  IABS R13, R15 ;  /* 0x0000000f000d7213 */ /* 0x000fe40000000000 */
[----:B------:R-:W-:-:S04]  /*0360*/  IABS R11, R8 ;  /* 0x00000008000b7213 */ /* 0x000fc80000000000 */
[----:B------:R-:W0:Y:S08]  /*0370*/  I2F.RP R9, R11 ;  /* 0x0000000b00097306 */ /* 0x000e300000209400 */
[----:B0-----:R-:W0:Y:S02]  /*0380*/  MUFU.RCP R9, R9 ;  /* 0x0000000900097308 */ /* 0x001e240000001000 */
[----:B0-----:R-:W-:-:S06]  /*0390*/  VIADD R7, R9, 0xffffffe ;  /* 0x0ffffffe09077836 */ /* 0x001fcc0000000000 */
[----:B------:R-:W0:Y:S02]  /*03a0*/  F2I.FTZ.U32.TRUNC.NTZ R7, R7 ;  /* 0x0000000700077305 */ /* 0x000e24000021f000 */
[----:B0-----:R-:W-:-:S04]  /*03b0*/  IMAD.MOV R10, RZ, RZ, -R7 ;  /* 0x000000ffff0a7224 */ /* 0x001fc800078e0a07 */
[----:B------:R-:W-:-:S04]  /*03c0*/  IMAD.MOV.U32 R0, RZ, RZ, R10 ;  /* 0x000000ffff007224 */ /* 0x000fc800078e000a */
[----:B------:R-:W-:Y:S01]  /*03d0*/  IMAD R3, R0, R11, RZ ;  /* 0x0000000b00037224 */ /* 0x000fe200078e02ff */
[----:B------:R-:W-:-:S03]  /*03e0*/  IABS R0, R8 ;  /* 0x0000000800007213 */ /* 0x000fc60000000000 */
[----:B------:R-:W-:-:S04]  /*03f0*/  IMAD.HI.U32 R6, R7, R3, R6 ;  /* 0x0000000307067227 */ /* 0x000fc800078e0006 */
[----:B------:R-:W-:Y:S02]  /*0400*/  IMAD.MOV R0, RZ, RZ, -R0 ;  /* 0x000000ffff007224 */ /* 0x000fe400078e0a00 */
        /* <DEDUP_REMOVED lines=8> */
[----:B------:R-:W-:-:S07]  /*0490*/  ISETP.GE.AND P2, PT, R0, RZ, PT ;  /* 0x000000ff0000720c */ /* 0x000fce0003f46270 */
[----:B------:R-:W-:-:S06]  /*04a0*/  @P0 VIADD R6, R6, 0x1 ;  /* 0x0000000106060836 */ /* 0x000fcc0000000000 */
[----:B------:R-:W-:Y:S01]  /*04b0*/  @!P2 IMAD.MOV R6, RZ, RZ, -R6 ;  /* 0x000000ffff06a224 */ /* 0x000fe200078e0a06 */
[----:B------:R-:W-:-:S05]  /*04c0*/  @!P1 LOP3.LUT R6, RZ, R8, RZ, 0x33, !PT ;  /* 0x00000008ff069212 */ /* 0x000fca00078e33ff */
[----:B------:R-:W-:Y:S02]  /*04d0*/  IMAD.MOV R3, RZ, RZ, -R6 ;  /* 0x000000ffff037224 */ /* 0x000fe400078e0a06 */
[----:B------:R-:W-:Y:S02]  /*04e0*/  IMAD.SHL.U32 R25, R6, 0x200, RZ ;  /* 0x0000020006197824 */ /* 0x000fe400078e00ff */
[----:B------:R-:W-:Y:S02]  /*04f0*/  IMAD R3, R8, R3, R15 ;  /* 0x0000000308037224 */ /* 0x000fe400078e020f */
[C---:B------:R-:W-:Y:S01]  /*0500*/  VIADD R6, R25.reuse, 0x2 ;  /* 0x0000000219067836 */ /* 0x040fe20000000000 */
[----:B------:R-:W-:Y:S01]  /*0510*/  STL [R1+0xde0], R25 ;  /* 0x000de01901007387 */ /* 0x000fe20000100800 */
[----:B------:R-:W-:Y:S02]  /*0520*/  IMAD.IADD R0, R2, 0x1, R3 ;  /* 0x0000000102007824 */ /* 0x000fe400078e0203 */
[----:B------:R-:W-:-:S02]  /*0530*/  VIADD R2, R25, 0x1 ;  /* 0x0000000119027836 */ /* 0x000fc40000000000 */
[C---:B------:R-:W-:Y:S02]  /*0540*/  VIADD R3, R25.reuse, 0x3 ;  /* 0x0000000319037836 */ /* 0x040fe40000000000 */
[C---:B------:R-:W-:Y:S01]  /*0550*/  VIADD R7, R25.reuse, 0x2e ;  /* 0x0000002e19077836 */ /* 0x040fe20000000000 */
[----:B------:R0:W-:Y:S01]  /*0560*/  STL [R1+0xbfc], R2 ;  /* 0x000bfc0201007387 */ /* 0x0001e20000100800 */
[----:B------:R-:W-:Y:S02]  /*0570*/  IMAD.SHL.U32 R0, R0, 0x80, RZ ;  /* 0x0000008000007824 */ /* 0x000fe400078e00ff */
[C---:B------:R-:W-:Y:S01]  /*0580*/  VIADD R16, R25.reuse, 0x26 ;  /* 0x0000002619107836 */ /* 0x040fe20000000000 */
[----:B------:R1:W-:Y:S01]  /*0590*/  STL [R1+0xbf8], R6 ;  /* 0x000bf80601007387 */ /* 0x0003e20000100800 */
[C---:B------:R-:W-:Y:S02]  /*05a0*/  VIADD R15, R25.reuse, 0x29 ;  /* 0x00000029190f7836 */ /* 0x040fe40000000000 */
[C---:B------:R-:W-:Y:S01]  /*05b0*/  VIADD R17, R25.reuse, 0x2d ;  /* 0x0000002d19117836 */ /* 0x040fe20000000000 */
[----:B------:R2:W-:Y:S01]  /*05c0*/  STL [R1+0xbf4], R3 ;  /* 0x000bf40301007387 */ /* 0x0005e20000100800 */
[----:B------:R-:W-:-:S02]  /*05d0*/  VIADD R29, R25, 0x1ec ;  /* 0x000001ec191d7836 */ /* 0x000fc40000000000 */
[C---:B0-----:R-:W-:Y:S02]  /*05e0*/  VIADD R2, R25.reuse, 0x4 ;  /* 0x0000000419027836 */ /* 0x041fe40000000000 */
[C---:B------:R-:W-:Y:S02]  /*05f0*/  VIADD R28, R25.reuse, 0x1ef ;  /* 0x000001ef191c7836 */ /* 0x040fe40000000000 */
[C---:B-1----:R-:W-:Y:S01]  /*0600*/  VIADD R6, R25.reuse, 0x5 ;  /* 0x0000000519067836 */ /* 0x042fe20000000000 */
[----:B------:R0:W-:Y:S01]  /*0610*/  STL [R1+0xbec], R2 ;  /* 0x000bec0201007387 */ /* 0x0001e20000100800 */
[C---:B------:R-:W-:Y:S02]  /*0620*/  VIADD R24, R25.reuse, 0x1f0 ;  /* 0x000001f019187836 */ /* 0x040fe40000000000 */
[C---:B--2---:R-:W-:Y:S01]  /*0630*/  VIADD R3, R25.reuse, 0x6 ;  /* 0x0000000619037836 */ /* 0x044fe20000000000 */
[----:B------:R1:W-:Y:S01]  /*0640*/  STL [R1+0xbe4], R6 ;  /* 0x000be40601007387 */ /* 0x0003e20000100800 */
[----:B------:R-:W-:-:S02]  /*0650*/  VIADD R23, R25, 0x1f1 ;  /* 0x000001f119177836 */ /* 0x000fc40000000000 */
[C---:B------:R-:W-:Y:S01]  /*0660*/  VIADD R22, R25.reuse, 0x1f2 ;  /* 0x000001f219167836 */ /* 0x040fe20000000000 */
[----:B------:R2:W-:Y:S01]  /*0670*/  STL [R1+0xbdc], R3 ;  /* 0x000bdc0301007387 */ /* 0x0005e20000100800 */
[C---:B------:R-:W-:Y:S02]  /*0680*/  VIADD R21, R25.reuse, 0x1f3 ;  /* 0x000001f319157836 */ /* 0x040fe40000000000 */
[C---:B0-----:R-:W-:Y:S02]  /*0690*/  VIADD R2, R25.reuse, 0x7 ;  /* 0x0000000719027836 */ /* 0x041fe40000000000 */
[C---:B------:R-:W-:Y:S02]  /*06a0*/  VIADD R20, R25.reuse, 0x1f4 ;  /* 0x000001f419147836 */ /* 0x040fe40000000000 */
[C---:B-1----:R-:W-:Y:S01]  /*06b0*/  VIADD R6, R25.reuse, 0x8 ;  /* 0x0000000819067836 */ /* 0x042fe20000000000 */
[----:B------:R0:W-:Y:S01]  /*06c0*/  STL [R1+0xbd4], R2 ;  /* 0x000bd40201007387 */ /* 0x0001e20000100800 */
[----:B------:R-:W-:-:S02]  /*06d0*/  VIADD R19, R25, 0x1f5 ;  /* 0x000001f519137836 */ /* 0x000fc40000000000 */
[C---:B--2---:R-:W-:Y:S01]  /*06e0*/  VIADD R3, R25.reuse, 0x9 ;  /* 0x0000000919037836 */ /* 0x044fe20000000000 */
[----:B------:R1:W-:Y:S01]  /*06f0*/  STL [R1+0xc04], R6 ;  /* 0x000c040601007387 */ /* 0x0003e20000100800 */
[C---:B------:R-:W-:Y:S02]  /*0700*/  VIADD R13, R25.reuse, 0x1f7 ;  /* 0x000001f7190d7836 */ /* 0x040fe40000000000 */
[C---:B------:R-:W-:Y:S01]  /*0710*/  VIADD R12, R25.reuse, 0x1f9 ;  /* 0x000001f9190c7836 */ /* 0x040fe20000000000 */
[----:B------:R2:W-:Y:S01]  /*0720*/  STL [R1+0xbd0], R3 ;  /* 0x000bd00301007387 */ /* 0x0005e20000100800 */
[C---:B------:R-:W-:Y:S02]  /*0730*/  VIADD R11, R25.reuse, 0x1fa ;  /* 0x000001fa190b7836 */ /* 0x040fe40000000000 */
[C---:B0-----:R-:W-:Y:S02]  /*0740*/  VIADD R2, R25.reuse, 0xa ;  /* 0x0000000a19027836 */ /* 0x041fe40000000000 */
[----:B------:R-:W-:-:S02]  /*0750*/  VIADD R10, R25, 0x1fb ;  /* 0x000001fb190a7836 */ /* 0x000fc40000000000 */
[C---:B-1----:R-:W-:Y:S01]  /*0760*/  VIADD R6, R25.reuse, 0xb ;  /* 0x0000000b19067836 */ /* 0x042fe20000000000 */
[----:B------:R0:W-:Y:S01]  /*0770*/  STL [R1+0xbc8], R2 ;  /* 0x000bc80201007387 */ /* 0x0001e20000100800 */
[C---:B------:R-:W-:Y:S02]  /*0780*/  VIADD R9, R25.reuse, 0x1fc ;  /* 0x000001fc19097836 */ /* 0x040fe40000000000 */
[C---:B--2---:R-:W-:Y:S01]  /*0790*/  VIADD R3, R25.reuse, 0xc ;  /* 0x0000000c19037836 */ /* 0x044fe20000000000 */
[----:B------:R1:W-:Y:S01]  /*07a0*/  STL [R1+0xc00], R6 ;  /* 0x000c000601007387 */ /* 0x0003e20000100800 */
[----:B------:R-:W-:-:S03]  /*07b0*/  VIADD R8, R25, 0x1fd ;  /* 0x000001fd19087836 */ /* 0x000fc60000000000 */
[----:B------:R2:W-:Y:S01]  /*07c0*/  STL [R1+0xab8], R3 ;  /* 0x000ab80301007387 */ /* 0x0005e20000100800 */
[C---:B0-----:R-:W-:Y:S02]  /*07d0*/  VIADD R2, R25.reuse, 0xd ;  /* 0x0000000d19027836 */ /* 0x041fe40000000000 */
[----:B-1----:R-:W-:-:S03]  /*07e0*/  VIADD R6, R25, 0xe ;  /* 0x0000000e19067836 */ /* 0x002fc60000000000 */
[----:B------:R0:W-:Y:S01]  /*07f0*/  STL [R1+0xbc0], R2 ;  /* 0x000bc00201007387 */ /* 0x0001e20000100800 */
[----:B--2---:R-:W-:-:S03]  /*0800*/  VIADD R3, R25, 0xf ;  /* 0x0000000f19037836 */ /* 0x004fc60000000000 */
[----:B------:R1:W-:Y:S04]  /*0810*/  STL [R1+0xbbc], R6 ;  /* 0x000bbc0601007387 */ /* 0x0003e80000100800 */
        /* <DEDUP_REMOVED lines=46> */
[C---:B--2---:R-:W-:Y:S02]  /*0b00*/  VIADD R3, R25.reuse, 0x27 ;  /* 0x0000002719037836 */ /* 0x044fe40000000000 */
[----:B0-----:R-:W-:-:S05]  /*0b10*/  VIADD R2, R25, 0x28 ;  /* 0x0000002819027836 */ /* 0x001fca0000000000 */
[----:B------:R0:W-:Y:S02]  /*0b20*/  STL [R1+0xb68], R2 ;  /* 0x000b680201007387 */ /* 0x0001e40000100800 */
[----:B0-----:R-:W-:-:S05]  /*0b30*/  VIADD R2, R25, 0x2a ;  /* 0x0000002a19027836 */ /* 0x001fca0000000000 */
[----:B------:R0:W-:Y:S04]  /*0b40*/  STL [R1+0xb60], R2 ;  /* 0x000b600201007387 */ /* 0x0001e80000100800 */
[----:B------:R1:W-:Y:S01]  /*0b50*/  STL [R1+0xb5c], R6 ;  /* 0x000b5c0601007387 */ /* 0x0003e20000100800 */
[C---:B0-----:R-:W-:Y:S02]  /*0b60*/  VIADD R2, R25.reuse, 0x2c ;  /* 0x0000002c19027836 */ /* 0x041fe40000000000 */
[----:B-1----:R-:W-:-:S03]  /*0b70*/  VIADD R6, R25, 0x2f ;  /* 0x0000002f19067836 */ /* 0x002fc60000000000 */
[----:B------:R0:W-:Y:S04]  /*0b80*/  STL [R1+0xb58], R2 ;  /* 0x000b580201007387 */ /* 0x0001e80000100800 */
[----:B------:R1:W-:Y:S04]  /*0b90*/  STL [R1+0xb50], R7 ;  /* 0x000b500701007387 */ /* 0x0003e80000100800 */
[----:B------:R2:W-:Y:S01]  /*0ba0*/  STL [R1+0xb4c], R6 ;  /* 0x000b4c0601007387 */ /* 0x0005e20000100800 */
[C---:B0-----:R-:W-:Y:S02]  /*0bb0*/  VIADD R2, R25.reuse, 0x30 ;  /* 0x0000003019027836 */ /* 0x041fe40000000000 */
[----:B-1----:R-:W-:-:S03]  /*0bc0*/  VIADD R7, R25, 0x33 ;  /* 0x0000003319077836 */ /* 0x002fc60000000000 */
[----:B------:R0:W-:Y:S01]  /*0bd0*/  STL [R1+0xb48], R2 ;  /* 0x000b480201007387 */ /* 0x0001e20000100800 */
[----:B--2---:R-:W-:-:S05]  /*0be0*/  VIADD R6, R25, 0x31 ;  /* 0x0000003119067836 */ /* 0x004fca0000000000 */
[----:B------:R1:W-:Y:S01]  /*0bf0*/  STL [R1+0xb44], R6 ;  /* 0x000b440601007387 */ /* 0x0003e20000100800 */
[----:B0-----:R-:W-:-:S05]  /*0c00*/  VIADD R2, R25, 0x32 ;  /* 0x0000003219027836 */ /* 0x001fca0000000000 */
[----:B------:R0:W-:Y:S01]  /*0c10*/  STL [R1+0xb40], R2 ;  /* 0x000b400201007387 */ /* 0x0001e20000100800 */
[----:B-1----:R-:W-:-:S03]  /*0c20*/  VIADD R6, R25, 0x34 ;  /* 0x0000003419067836 */ /* 0x002fc60000000000 */
        /* <DEDUP_REMOVED lines=852> */
[----:B------:R1:W-:Y:S01]  /*4170*/  STL [R1+0x40], R7 ;  /* 0x0000400701007387 */ /* 0x0003e20000100800 */
[----:B0-----:R-:W-:Y:S01]  /*4180*/  VIADD R2, R25, 0x1de ;  /* 0x000001de19027836 */ /* 0x001fe20000000000 */
[----:B-1----:R-:W-:-:S04]  /*4190*/  LOP3.LUT R7, R0, 0x3f, R14, 0xf8, !PT ;  /* 0x0000003f00077812 */ /* 0x002fc800078ef80e */
[----:B------:R0:W-:Y:S04]  /*41a0*/  STL [R1+0x3c], R2 ;  /* 0x00003c0201007387 */ /* 0x0001e80000100800 */
[----:B------:R1:W-:Y:S04]  /*41b0*/  STL [R1+0x38], R6 ;  /* 0x0000380601007387 */ /* 0x0003e80000100800 */
[----:B------:R2:W-:Y:S01]  /*41c0*/  STL [R1+0x1db0], R7 ;  /* 0x001db00701007387 */ /* 0x0005e20000100800 */
[----:B0-----:R-:W-:Y:S01]  /*41d0*/  LOP3.LUT R2, R0, 0x40, R18, 0xfe, !PT ;  /* 0x0000004000027812 */ /* 0x001fe200078efe12 */
[----:B------:R-:W-:-:S02]  /*41e0*/  VIADD R0, R25, 0x1e1 ;  /* 0x000001e119007836 */ /* 0x000fc40000000000 */
[C---:B------:R-:W-:Y:S02]  /*41f0*/  VIADD R18, R25.reuse, 0x1f6 ;  /* 0x000001f619127836 */ /* 0x040fe40000000000 */
[C---:B-1----:R-:W-:Y:S01]  /*4200*/  VIADD R6, R25.reuse, 0x1e0 ;  /* 0x000001e019067836 */ /* 0x042fe20000000000 */
        /* <DEDUP_REMOVED lines=23> */
[C---:B-1----:R-:W-:Y:S02]  /*4380*/  VIADD R6, R25.reuse, 0x1ed ;  /* 0x000001ed19067836 */ /* 0x042fe40000000000 */
[----:B--2---:R-:W-:-:S03]  /*4390*/  VIADD R0, R25, 0x1ee ;  /* 0x000001ee19007836 */ /* 0x004fc60000000000 */
[----:B------:R0:W-:Y:S04]  /*43a0*/  STL [R1+0x2c], R6 ;  /* 0x00002c0601007387 */ /* 0x0001e80000100800 */
[----:B------:R1:W-:Y:S01]  /*43b0*/  STL [R1+0x28], R0 ;  /* 0x0000280001007387 */ /* 0x0003e20000100800 */
[C---:B0-----:R-:W-:Y:S02]  /*43c0*/  VIADD R6, R25.reuse, 0x1ff ;  /* 0x000001ff19067836 */ /* 0x041fe40000000000 */
[----:B-1----:R-:W-:-:S05]  /*43d0*/  VIADD R0, R25, 0x1f8 ;  /* 0x000001f819007836 */ /* 0x002fca0000000000 */
[----:B------:R0:W-:Y:S01]  /*43e0*/  STL [R1], R0 ;  /* 0x0000000001007387 */ /* 0x0001e20000100800 */
[----:B----4-:R-:W-:Y:S05]  /*43f0*/  BRA.U UP0, `(.L_x_0) ;  /* 0x0000004100107547 */ /* 0x010fea000b800000 */
[----:B------:R1:W-:Y:S01]  /*4400*/  STL [R1+0x1230], RZ ;  /* 0x001230ff01007387 */ /* 0x0003e20000100800 */
[----:B0-----:R-:W-:-:S03]  /*4410*/  IMAD.SHL.U32 R0, R14, 0x20, RZ ;  /* 0x000000200e007824 */ /* 0x001fc600078e00ff */
[----:B------:R1:W-:Y:S02]  /*4420*/  STL [R1+0x1234], RZ ;  /* 0x001234ff01007387 */ /* 0x0003e40000100800 */
[----:B------:R-:W-:Y:S02]  /*4430*/  LOP3.LUT R0, R0, 0x400, RZ, 0xc0, !PT ;  /* 0x0000040000007812 */ /* 0x000fe400078ec0ff */
[----:B------:R1:W-:Y:S04]  /*4440*/  STL [R1+0x1238], RZ ;  /* 0x001238ff01007387 */ /* 0x0003e80000100800 */
        /* <DEDUP_REMOVED lines=964> */
[----:B------:R1:W-:Y:S04]  /*8090*/  STL [R1+0x4fdc], R0 ;  /* 0x004fdc0001007387 */ /* 0x0003e80000100800 */
        /* <DEDUP_REMOVED lines=56> */
[----:B------:R1:W-:Y:S01]  /*8420*/  STL [R1+0xbbc], RZ ;  /* 0x000bbcff01007387 */ /* 0x0003e20000100800 */
[----:B------:R-:W-:Y:S05]  /*8430*/  BRA `(.L_x_1) ;  /* 0x0000121400ac7947 */ /* 0x000fea0003800000 */
.L_x_0:
[----:B------:R1:W-:Y:S01]  /*8440*/  STL [R1+0x544c], R21 ;  /* 0x00544c1501007387 */ /* 0x0003e20000100800 */
[----:B------:R-:W-:Y:S01]  /*8450*/  IMAD.MOV.U32 R14, RZ, RZ, RZ ;  /* 0x000000ffff0e7224 */ /* 0x000fe200078e00ff */
[----:B------:R-:W-:Y:S01]  /*8460*/  ISETP.GE.AND P6, PT, R6, RZ, PT ;  /* 0x000000ff0600720c */ /* 0x000fe20003fc6270 */
[----:B------:R-:W2:Y:S01]  /*8470*/  LDCU UR73, c[0x0][0x3a4] ;  /* 0x00007480ff4977ac */ /* 0x000ea20008000800 */
[----:B------:R-:W-:Y:S01]  /*8480*/  ISETP.GE.AND P3, PT, R7, RZ, PT ;  /* 0x000000ff0700720c */ /* 0x000fe20003f66270 */
[----:B------:R-:W3:Y:S01]  /*8490*/  LDCU.128 UR20, c[0x0][0x380] ;  /* 0x00007000ff1477ac */ /* 0x000ee20008000c00 */
[----:B-1----:R-:W4:Y:S01]  /*84a0*/  LDL R21, [R1+0x1db0] ;  /* 0x001db00001157983 */ /* 0x002f220000100800 */
[----:B------:R-:W1:Y:S03]  /*84b0*/  LDCU UR76, c[0x0][0x3b0] ;  /* 0x00007600ff4c77ac */ /* 0x000e660008000800 */
[----:B------:R5:W-:Y:S01]  /*84c0*/  STL [R1+0x5448], R22 ;  /* 0x0054481601007387 */ /* 0x000be20000100800 */
[----:B------:R-:W0:Y:S01]  /*84d0*/  LDCU UR6, c[0x0][0x3a8] ;  /* 0x00007500ff0677ac */ /* 0x000e220008000800 */
[----:B------:R-:W0:Y:S01]  /*84e0*/  LDCU UR7, c[0x0][0x3a8] ;  /* 0x00007500ff0777ac */ /* 0x000e220008000800 */
[----:B------:R-:W0:Y:S01]  /*84f0*/  LDCU UR8, c[0x0][0x3a8] ;  /* 0x00007500ff0877ac */ /* 0x000e220008000800 */
[----:B-----5:R-:W5:Y:S01]  /*8500*/  LDL R22, [R1+0xdec] ;  /* 0x000dec0001167983 */ /* 0x020f620000100800 */
[----:B------:R-:W0:Y:S03]  /*8510*/  LDCU UR9, c[0x0][0x3a8] ;  /* 0x00007500ff0977ac */ /* 0x000e260008000800 */
[----:B------:R1:W-:Y:S01]  /*8520*/  STL [R1+0x5444], R23 ;  /* 0x0054441701007387 */ /* 0x0003e20000100800 */
[----:B------:R-:W0:Y:S03]  /*8530*/  LDCU UR10, c[0x0][0x3a8] ;  /* 0x00007500ff0a77ac */ /* 0x000e260008000800 */
[----:B------:R2:W-:Y:S01]  /*8540*/  STL [R1+0x5440], R24 ;  /* 0x0054401801007387 */ /* 0x0005e20000100800 */
[----:B------:R-:W0:Y:S03]  /*8550*/  LDCU UR11, c[0x0][0x3a8] ;  /* 0x00007500ff0b77ac */ /* 0x000e260008000800 */
[----:B------:R3:W-:Y:S01]  /*8560*/  STL [R1+0x543c], R28 ;  /* 0x00543c1c01007387 */ /* 0x0007e20000100800 */
[----:B-1----:R-:W-:Y:S01]  /*8570*/  IMAD.MOV.U32 R23, RZ, RZ, R2 ;  /* 0x000000ffff177224 */ /* 0x002fe200078e0002 */
[----:B------:R-:W-:-:S02]  /*8580*/  IABS R2, R5 ;  /* 0x0000000500027213 */ /* 0x000fc40000000000 */
[----:B------:R1:W-:Y:S01]  /*8590*/  STL [R1+0x5438], R29 ;  /* 0x0054381d01007387 */ /* 0x0003e20000100800 */
[----:B------:R-:W0:Y:S01]  /*85a0*/  LDCU UR12, c[0x0][0x3a8] ;  /* 0x00007500ff0c77ac */ /* 0x000e220008000800 */
[----:B--2---:R-:W-:Y:S02]  /*85b0*/  IMAD.MOV.U32 R24, RZ, RZ, R17 ;  /* 0x000000ffff187224 */ /* 0x004fe400078e0011 */
[----:B------:R2:W-:Y:S01]  /*85c0*/  STL [R1+0x518c], R5 ;  /* 0x00518c0501007387 */ /* 0x0005e20000100800 */
[----:B------:R-:W0:Y:S01]  /*85d0*/  LDCU UR13, c[0x0][0x3a8] ;  /* 0x00007500ff0d77ac */ /* 0x000e220008000800 */
[----:B---3--:R-:W-:Y:S02]  /*85e0*/  IMAD.MOV.U32 R28, RZ, RZ, R16 ;  /* 0x000000ffff1c7224 */ /* 0x008fe400078e0010 */
[----:B------:R-:W3:Y:S01]  /*85f0*/  I2F.RP R16, R2 ;  /* 0x0000000200107306 */ /* 0x000ee20000209400 */
[----:B------:R-:W0:Y:S01]  /*8600*/  LDCU UR14, c[0x0][0x3a8] ;  /* 0x00007500ff0e77ac */ /* 0x000e220008000800 */
[----:B-1----:R-:W-:Y:S01]  /*8610*/  IMAD.MOV.U32 R29, RZ, RZ, R3 ;  /* 0x000000ffff1d7224 */ /* 0x002fe200078e0003 */
[----:B------:R-:W-:Y:S01]  /*8620*/  IABS R3, R4 ;  /* 0x0000000400037213 */ /* 0x000fe20000000000 */
[----:B------:R-:W1:Y:S01]  /*8630*/  LDCU UR15, c[0x0][0x3a8] ;  /* 0x00007500ff0f77ac */ /* 0x000e620008000800 */
[----:B--2---:R-:W-:-:S03]  /*8640*/  IMAD.MOV.U32 R5, RZ, RZ, R15 ;  /* 0x000000ffff057224 */ /* 0x004fc600078e000f */
[----:B0-----:R-:W0:Y:S01]  /*8650*/  I2F.RP R0, R3 ;  /* 0x0000000300007306 */ /* 0x001e220000209400 */
[----:B------:R-:W2:Y:S01]  /*8660*/  LDCU UR16, c[0x0][0x3a8] ;  /* 0x00007500ff1077ac */ /* 0x000ea20008000800 */
[----:B------:R-:W1:Y:S06]  /*8670*/  LDCU UR17, c[0x0][0x3a8] ;  /* 0x00007500ff1177ac */ /* 0x000e6c0008000800 */
[----:B---3--:R-:W3:Y:S01]  /*8680*/  MUFU.RCP R16, R16 ;  /* 0x0000001000107308 */ /* 0x008ee20000001000 */
[----:B------:R-:W1:Y:S01]  /*8690*/  LDCU UR18, c[0x0][0x3a8] ;  /* 0x00007500ff1277ac */ /* 0x000e620008000800 */
[----:B------:R-:W1:Y:S06]  /*86a0*/  LDCU UR19, c[0x0][0x3a8] ;  /* 0x00007500ff1377ac */ /* 0x000e6c0008000800 */
[----:B0-----:R-:W0:Y:S01]  /*86b0*/  MUFU.RCP R0, R0 ;  /* 0x0000000000007308 */ /* 0x001e220000001000 */
[----:B------:R-:W1:Y:S01]  /*86c0*/  LDCU UR24, c[0x0][0x3a8] ;  /* 0x00007500ff1877ac */ /* 0x000e620008000800 */
[----:B------:R-:W1:Y:S01]  /*86d0*/  LDCU UR25, c[0x0][0x3a8] ;  /* 0x00007500ff1977ac */ /* 0x000e620008000800 */
[----:B---3--:R-:W-:Y:S01]  /*86e0*/  VIADD R16, R16, 0xffffffe ;  /* 0x0ffffffe10107836 */ /* 0x008fe20000000000 */
[----:B------:R-:W3:Y:S04]  /*86f0*/  LDCU UR26, c[0x0][0x3a8] ;  /* 0x00007500ff1a77ac */ /* 0x000ee80008000800 */
[----:B------:R-:W-:Y:S01]  /*8700*/  F2I.FTZ.U32.TRUNC.NTZ R17, R16 ;  /* 0x0000001000117305 */ /* 0x000fe2000021f000 */
[----:B------:R-:W1:Y:S01]  /*8710*/  LDCU UR27, c[0x0][0x3a8] ;  /* 0x00007500ff1b77ac */ /* 0x000e620008000800 */
[----:B0-----:R-:W-:Y:S01]  /*8720*/  VIADD R0, R0, 0xffffffe ;  /* 0x0ffffffe00007836 */ /* 0x001fe20000000000 */
[----:B------:R-:W0:Y:S05]  /*8730*/  LDCU UR28, c[0x0][0x3a8] ;  /* 0x00007500ff1c77ac */ /* 0x000e2a0008000800 */
[----:B------:R-:W0:Y:S01]  /*8740*/  F2I.FTZ.U32.TRUNC.NTZ R15, R0 ;  /* 0x00000000000f7305 */ /* 0x000e22000021f000 */
[----:B------:R-:W1:Y:S01]  /*8750*/  LDCU UR29, c[0x0][0x3a8] ;  /* 0x00007500ff1d77ac */ /* 0x000e620008000800 */
[----:B------:R-:W1:Y:S01]  /*8760*/  LDCU UR30, c[0x0][0x3a8] ;  /* 0x00007500ff1e77ac */ /* 0x000e620008000800 */
[----:B------:R-:W1:Y:S01]  /*8770*/  LDCU UR31, c[0x0][0x3a8] ;  /* 0x00007500ff1f77ac */ /* 0x000e620008000800 */
[----:B------:R-:W1:Y:S01]  /*8780*/  LDCU UR32, c[0x0][0x3a8] ;  /* 0x00007500ff2077ac */ /* 0x000e620008000800 */
[--C-:B0-----:R-:W-:Y:S01]  /*8790*/  IMAD.MOV R0, RZ, RZ, -R15.reuse ;  /* 0x000000ffff007224 */ /* 0x101fe200078e0a0f */
[----:B------:R-:W0:Y:S03]  /*87a0*/  LDCU UR33, c[0x0][0x3a8] ;  /* 0x00007500ff2177ac */ /* 0x000e260008000800 */
[----:B------:R-:W-:Y:S01]  /*87b0*/  IMAD R16, R0, R3, RZ ;  /* 0x0000000300107224 */ /* 0x000fe200078e02ff */
[----:B------:R-:W0:Y:S03]  /*87c0*/  LDCU UR34, c[0x0][0x3a8] ;  /* 0x00007500ff2277ac */ /* 0x000e260008000800 */
[----:B------:R-:W-:Y:S01]  /*87d0*/  IMAD.HI.U32 R16, R15, R16, R14 ;  /* 0x000000100f107227 */ /* 0x000fe200078e000e */
[----:B------:R-:W0:Y:S01]  /*87e0*/  LDCU UR35, c[0x0][0x3a8] ;  /* 0x00007500ff2377ac */ /* 0x000e220008000800 */
        /* <DEDUP_REMOVED lines=36> */
[----:B----4-:R-:W-:-:S05]  /*8a30*/  IABS R25, R21 ;  /* 0x0000001500197213 */ /* 0x010fca0000000000 */
[----:B------:R-:W-:-:S04]  /*8a40*/  IMAD.MOV.U32 R15, RZ, RZ, R25 ;  /* 0x000000ffff0f7224 */ /* 0x000fc800078e0019 */
[----:B------:R-:W-:-:S04]  /*8a50*/  IMAD.HI.U32 R25, R16, R15, RZ ;  /* 0x0000000f10197227 */ /* 0x000fc800078e00ff */
[----:B------:R-:W-:Y:S01]  /*8a60*/  IMAD.MOV R25, RZ, RZ, -R25 ;  /* 0x000000ffff197224 */ /* 0x000fe200078e0a19 */
[----:B-----5:R-:W-:-:S03]  /*8a70*/  IABS R0, R22 ;  /* 0x0000001600007213 */ /* 0x020fc60000000000 */
[C---:B------:R-:W-:Y:S01]  /*8a80*/  IMAD R15, R3.reuse, R25, R15 ;  /* 0x00000019030f7224 */ /* 0x040fe200078e020f */
[----:B------:R-:W-:Y:S01]  /*8a90*/  IABS R25, R8 ;  /* 0x0000000800197213 */ /* 0x000fe20000000000 */
[----:B------:R-:W-:Y:S02]  /*8aa0*/  IMAD.MOV.U32 R14, RZ, RZ, R0 ;  /* 0x000000ffff0e7224 */ /* 0x000fe400078e0000 */
[----:B------:R-:W-:Y:S01]  /*8ab0*/  IMAD.MOV R0, RZ, RZ, -R17 ;  /* 0x000000ffff007224 */ /* 0x000fe200078e0a11 */
[----:B------:R-:W-:Y:S01]  /*8ac0*/  ISETP.GT.U32.AND P0, PT, R3, R15, PT ;  /* 0x0000000f0300720c */ /* 0x000fe20003f04070 */
[----:B------:R-:W-:-:S04]  /*8ad0*/  IMAD.HI.U32 R16, R16, R14, RZ ;  /* 0x0000000e10107227 */ /* 0x000fc800078e00ff */
[----:B------:R-:W-:Y:S02]  /*8ae0*/  IMAD.MOV R16, RZ, RZ, -R16 ;  /* 0x000000ffff107224 */ /* 0x000fe400078e0a10 */
[----:B------:R-:W-:Y:S02]  /*8af0*/  IMAD R0, R0, R2, RZ ;  /* 0x0000000200007224 */ /* 0x000fe400078e02ff */
[----:B------:R-:W-:Y:S02]  /*8b00*/  IMAD R14, R3, R16, R14 ;  /* 0x00000010030e7224 */ /* 0x000fe400078e020e */
[----:B------:R-:W-:Y:S02]  /*8b10*/  IMAD.MOV.U32 R16, RZ, RZ, RZ ;  /* 0x000000ffff107224 */ /* 0x000fe400078e00ff */
[----:B------:R-:W-:Y:S01]  /*8b20*/  @!P0 IMAD.IADD R15, R15, 0x1, -R3 ;  /* 0x000000010f0f8824 */ /* 0x000fe200078e0a03 */
[----:B------:R-:W-:Y:S01]  /*8b30*/  ISETP.GT.U32.AND P1, PT, R3, R14, PT ;  /* 0x0000000e0300720c */ /* 0x000fe20003f24070 */
[----:B------:R-:W-:Y:S01]  /*8b40*/  IMAD.HI.U32 R0, R17, R0, R16 ;  /* 0x0000000011007227 */ /* 0x000fe200078e0010 */
[----:B------:R-:W-:-:S02]  /*8b50*/  IABS R16, R7 ;  /* 0x0000000700107213 */ /* 0x000fc40000000000 */
[----:B------:R-:W-:Y:S02]  /*8b60*/  ISETP.GT.U32.AND P0, PT, R3, R15, PT ;  /* 0x0000000f0300720c */ /* 0x000fe40003f04070 */
[----:B------:R-:W-:Y:S01]  /*8b70*/  IABS R17, R6 ;  /* 0x0000000600117213 */ /* 0x000fe20000000000 */
[----:B------:R-:W-:Y:S02]  /*8b80*/  IMAD.MOV.U32 R6, RZ, RZ, R25 ;  /* 0x000000ffff067224 */ /* 0x000fe400078e0019 */
[----:B------:R-:W-:-:S04]  /*8b90*/  IMAD.HI.U32 R25, R0, R16, RZ ;  /* 0x0000001000197227 */ /* 0x000fc800078e00ff */
[----:B------:R-:W-:Y:S01]  /*8ba0*/  @!P1 IMAD.IADD R14, R14, 0x1, -R3 ;  /* 0x000000010e0e9824 */ /* 0x000fe200078e0a03 */
[----:B------:R-:W-:Y:S01]  /*8bb0*/  ISETP.GE.AND P1, PT, R21, RZ, PT ;  /* 0x000000ff1500720c */ /* 0x000fe20003f26270 */
[----:B------:R-:W-:-:S03]  /*8bc0*/  IMAD.HI.U32 R27, R0, R17, RZ ;  /* 0x00000011001b7227 */ /* 0x000fc600078e00ff */
[----:B------:R-:W-:Y:S01]  /*8bd0*/  ISETP.GT.U32.AND P4, PT, R3, R14, PT ;  /* 0x0000000e0300720c */ /* 0x000fe20003f84070 */
[----:B------:R-:W-:Y:S02]  /*8be0*/  IMAD.MOV R25, RZ, RZ, -R25 ;  /* 0x000000ffff197224 */ /* 0x000fe400078e0a19 */
[----:B------:R-:W-:Y:S02]  /*8bf0*/  IMAD.MOV R27, RZ, RZ, -R27 ;  /* 0x000000ffff1b7224 */ /* 0x000fe400078e0a1b */
[C---:B------:R-:W-:Y:S01]  /*8c00*/  IMAD R16, R2.reuse, R25, R16 ;  /* 0x0000001902107224 */ /* 0x040fe200078e0210 */
[----:B------:R-:W-:Y:S01]  /*8c10*/  IABS R25, R10 ;  /* 0x0000000a00197213 */ /* 0x000fe20000000000 */
[----:B------:R-:W-:Y:S02]  /*8c20*/  @!P0 IMAD.IADD R15, R15, 0x1, -R3 ;  /* 0x000000010f0f8824 */ /* 0x000fe400078e0a03 */
[----:B------:R-:W-:Y:S01]  /*8c30*/  IMAD R17, R2, R27, R17 ;  /* 0x0000001b02117224 */ /* 0x000fe200078e0211 */
[----:B------:R-:W-:Y:S01]  /*8c40*/  ISETP.GE.AND P0, PT, R22, RZ, PT ;  /* 0x000000ff1600720c */ /* 0x000fe20003f06270 */
[----:B------:R-:W4:Y:S01]  /*8c50*/  LDL.LU R27, [R1+0xb10] ;  /* 0x000b1000011b7983 */ /* 0x000f220000300800 */
[----:B------:R-:W-:-:S02]  /*8c60*/  @!P1 IMAD.MOV R15, RZ, RZ, -R15 ;  /* 0x000000ffff0f9224 */ /* 0x000fc400078e0a0f */
[----:B------:R-:W-:Y:S01]  /*8c70*/  @!P4 IMAD.IADD R14, R14, 0x1, -R3 ;  /* 0x000000010e0ec824 */ /* 0x000fe200078e0a03 */
[----:B------:R-:W5:Y:S01]  /*8c80*/  LDL.LU R21, [R1+0x544c] ;  /* 0x00544c0001157983 */ /* 0x000f620000300800 */
[----:B------:R-:W-:Y:S01]  /*8c90*/  IMAD.HI.U32 R3, R0, R25, RZ ;  /* 0x0000001900037227 */ /* 0x000fe200078e00ff */
[----:B------:R-:W-:Y:S02]  /*8ca0*/  ISETP.GE.AND P1, PT, R8, RZ, PT ;  /* 0x000000ff0800720c */ /* 0x000fe40003f26270 */
[----:B------:R-:W2:Y:S01]  /*8cb0*/  LDL.LU R22, [R1+0x5448] ;  /* 0x0054480001167983 */ /* 0x000ea20000300800 */
[----:B------:R-:W-:Y:S02]  /*8cc0*/  IMAD.MOV R3, RZ, RZ, -R3 ;  /* 0x000000ffff037224 */ /* 0x000fe400078e0a03 */
[----:B------:R-:W-:Y:S01]  /*8cd0*/  IMAD.HI.U32 R26, R0, R6, RZ ;  /* 0x00000006001a7227 */ /* 0x000fe200078e00ff */
[----:B------:R-:W2:Y:S03]  /*8ce0*/  LDL.LU R8, [R1+0xb78] ;  /* 0x000b780001087983 */ /* 0x000ea60000300800 */
[----:B------:R-:W-:-:S02]  /*8cf0*/  IMAD R3, R2, R3, R25 ;  /* 0x0000000302037224 */ /* 0x000fc400078e0219 */
[----:B------:R-:W3:Y:S01]  /*8d00*/  LDL.LU R25, [R1] ;  /* 0x0000000001197983 */ /* 0x000ee20000300800 */
[C---:B------:R-:W-:Y:S02]  /*8d10*/  ISETP.GT.U32.AND P2, PT, R2.reuse, R17, PT ;  /* 0x000000110200720c */ /* 0x040fe40003f44070 */
[----:B------:R-:W-:Y:S01]  /*8d20*/  ISETP.GT.U32.AND P4, PT, R2, R16, PT ;  /* 0x000000100200720c */ /* 0x000fe20003f84070 */
[----:B------:R-:W-:Y:S01]  /*8d30*/  IMAD.MOV R26, RZ, RZ, -R26 ;  /* 0x000000ffff1a7224 */ /* 0x000fe200078e0a1a */
[----:B------:R-:W-:-:S09]  /*8d40*/  IABS R7, R9 ;  /* 0x0000000900077213 */ /* 0x000fd20000000000 */
[----:B------:R-:W-:-:S05]  /*8d50*/  @!P2 IMAD.IADD R17, R17, 0x1, -R2 ;  /* 0x000000011111a824 */ /* 0x000fca00078e0a02 */
[C---:B------:R-:W-:Y:S01]  /*8d60*/  ISETP.GT.U32.AND P2, PT, R2.reuse, R17, PT ;  /* 0x000000110200720c */ /* 0x040fe20003f44070 */
[----:B------:R-:W-:Y:S02]  /*8d70*/  IMAD R6, R2, R26, R6 ;  /* 0x0000001a02067224 */ /* 0x000fe400078e0206 */
[----:B------:R-:W-:-:S04]  /*8d80*/  IMAD.HI.U32 R26, R0, R7, RZ ;  /* 0x00000007001a7227 */ /* 0x000fc800078e00ff */
[----:B------:R-:W-:Y:S02]  /*8d90*/  IMAD.MOV R26, RZ, RZ, -R26 ;  /* 0x000000ffff1a7224 */ /* 0x000fe400078e0a1a */
[----:B------:R-:W-:Y:S01]  /*8da0*/  @!P4 IMAD.IADD R16, R16, 0x1, -R2 ;  /* 0x000000011010c824 */ /* 0x000fe200078e0a02 */
[----:B------:R-:W-:Y:S01]  /*8db0*/  ISETP.NE.AND P4, PT, R4, RZ, PT ;  /* 0x000000ff0400720c */ /* 0x000fe20003f85270 */
[----:B------:R-:W-:Y:S01]  /*8dc0*/  @!P0 IMAD.MOV R14, RZ, RZ, -R14 ;  /* 0x000000ffff0e8224 */ /* 0x000fe200078e0a0e */
[----:B------:R-:W-:Y:S01]  /*8dd0*/  LOP3.LUT R4, RZ, R4, RZ, 0x33, !PT ;  /* 0x00000004ff047212 */ /* 0x000fe200078e33ff */
[----:B------:R-:W-:Y:S02]  /*8de0*/  IMAD R7, R2, R26, R7 ;  /* 0x0000001a02077224 */ /* 0x000fe400078e0207 */
[----:B------:R-:W-:Y:S01]  /*8df0*/  @!P2 IMAD.IADD R17, R17, 0x1, -R2 ;  /* 0x000000011111a824 */ /* 0x000fe200078e0a02 */
[C---:B------:R-:W-:Y:S02]  /*8e00*/  SEL R15, R4.reuse, R15, !P4 ;  /* 0x0000000f040f7207 */ /* 0x040fe40006000000 */
[----:B------:R-:W-:Y:S01]  /*8e10*/  SEL R4, R4, R14, !P4 ;  /* 0x0000000e04047207 */ /* 0x000fe20006000000 */
[----:B------:R-:W-:Y:S01]  /*8e20*/  IMAD.MOV.U32 R14, RZ, RZ, R17 ;  /* 0x000000ffff0e7224 */ /* 0x000fe200078e0011 */
[----:B------:R-:W-:-:S02]  /*8e30*/  ISETP.GT.U32.AND P5, PT, R2, R6, PT ;  /* 0x000000060200720c */ /* 0x000fc40003fa4070 */
[C---:B------:R-:W-:Y:S01]  /*8e40*/  ISETP.GT.U32.AND P4, PT, R2.reuse, R7, PT ;  /* 0x000000070200720c */ /* 0x040fe20003f84070 */
[----:B------:R-:W-:Y:S01]  /*8e50*/  @!P6 IMAD.MOV R14, RZ, RZ, -R14 ;  /* 0x000000ffff0ee224 */ /* 0x000fe200078e0a0e */
[C---:B------:R-:W-:Y:S02]  /*8e60*/  ISETP.GT.U32.AND P0, PT, R2.reuse, R16, PT ;  /* 0x000000100200720c */ /* 0x040fe40003f04070 */
[----:B------:R-:W-:Y:S01]  /*8e70*/  ISETP.GT.U32.AND P6, PT, R2, R3, PT ;  /* 0x000000030200720c */ /* 0x000fe20003fc4070 */
[----:B------:R-:W-:Y:S04]  /*8e80*/  STL [R1+0xc0c], R15 ;  /* 0x000c0c0f01007387 */ /* 0x000fe80000100800 */
[----:B------:R0:W-:Y:S02]  /*8e90*/  STL [R1+0xc08], R4 ;  /* 0x000c080401007387 */ /* 0x0001e40000100800 */
[----:B------:R-:W-:-:S02]  /*8ea0*/  @!P5 IMAD.IADD R6, R6, 0x1, -R2 ;  /* 0x000000010606d824 */ /* 0x000fc400078e0a02 */
[--C-:B------:R-:W-:Y:S02]  /*8eb0*/  @!P4 IMAD.IADD R7, R7, 0x1, -R2.reuse ;  /* 0x000000010707c824 */ /* 0x100fe400078e0a02 */
[--C-:B------:R-:W-:Y:S01]  /*8ec0*/  @!P0 IMAD.IADD R16, R16, 0x1, -R2.reuse ;  /* 0x0000000110108824 */ /* 0x100fe200078e0a02 */
[----:B0-----:R-:W-:Y:S01]  /*8ed0*/  IABS R4, R11 ;  /* 0x0000000b00047213 */ /* 0x001fe20000000000 */
[----:B------:R-:W-:Y:S01]  /*8ee0*/  @!P6 IMAD.IADD R3, R3, 0x1, -R2 ;  /* 0x000000010303e824 */ /* 0x000fe200078e0a02 */
[----:B------:R-:W-:Y:S02]  /*8ef0*/  ISETP.GT.U32.AND P5, PT, R2, R6, PT ;  /* 0x000000060200720c */ /* 0x000fe40003fa4070 */
[----:B------:R-:W-:Y:S01]  /*8f00*/  ISETP.GE.AND P0, PT, R10, RZ, PT ;  /* 0x000000ff0a00720c */ /* 0x000fe20003f06270 */
[----:B------:R-:W-:Y:S01]  /*8f10*/  IMAD.HI.U32 R10, R0, R4, RZ ;  /* 0x00000004000a7227 */ /* 0x000fe200078e00ff */
[----:B------:R-:W-:-:S03]  /*8f20*/  ISETP.GT.U32.AND P6, PT, R2, R7, PT ;  /* 0x000000070200720c */ /* 0x000fc60003fc4070 */
[----:B------:R-:W-:-:S04]  /*8f30*/  IMAD.MOV R10, RZ, RZ, -R10 ;  /* 0x000000ffff0a7224 */ /* 0x000fc800078e0a0a */
[----:B------:R-:W-:Y:S02]  /*8f40*/  IMAD R4, R2, R10, R4 ;  /* 0x0000000a02047224 */ /* 0x000fe400078e0204 */
[----:B------:R-:W-:Y:S01]  /*8f50*/  @!P5 IMAD.IADD R6, R6, 0x1, -R2 ;  /* 0x000000010606d824 */ /* 0x000fe200078e0a02 */
[----:B------:R0:W-:Y:S01]  /*8f60*/  STL [R1+0x9c4], R14 ;  /* 0x0009c40e01007387 */ /* 0x0001e20000100800 */
[----:B------:R-:W-:Y:S02]  /*8f70*/  IMAD.MOV.U32 R15, RZ, RZ, R16 ;  /* 0x000000ffff0f7224 */ /* 0x000fe400078e0010 */
[----:B------:R-:W-:Y:S01]  /*8f80*/  @!P6 IMAD.IADD R7, R7, 0x1, -R2 ;  /* 0x000000010707e824 */ /* 0x000fe200078e0a02 */
[C---:B------:R-:W-:Y:S01]  /*8f90*/  ISETP.GT.U32.AND P6, PT, R2.reuse, R4, PT ;  /* 0x000000040200720c */ /* 0x040fe20003fc4070 */
[----:B------:R-:W-:Y:S01]  /*8fa0*/  @!P3 IMAD.MOV R15, RZ, RZ, -R15 ;  /* 0x000000ffff0fb224 */ /* 0x000fe200078e0a0f */
[----:B------:R-:W-:Y:S01]  /*8fb0*/  ISETP.GE.AND P2, PT, R9, RZ, PT ;  /* 0x000000ff0900720c */ /* 0x000fe20003f46270 */
[----:B0-----:R-:W-:Y:S01]  /*8fc0*/  IMAD.MOV.U32 R14, RZ, RZ, R6 ;  /* 0x000000ffff0e7224 */ /* 0x001fe200078e0006 */
[----:B------:R-:W-:-:S03]  /*8fd0*/  ISETP.GT.U32.AND P3, PT, R2, R3, PT ;  /* 0x000000030200720c */ /* 0x000fc60003f64070 */
[----:B------:R-:W-:Y:S01]  /*8fe0*/  @!P1 IMAD.MOV R14, RZ, RZ, -R14 ;  /* 0x000000ffff0e9224 */ /* 0x000fe200078e0a0e */
[----:B------:R-:W-:Y:S01]  /*8ff0*/  ISETP.GE.AND P5, PT, R11, RZ, PT ;  /* 0x000000ff0b00720c */ /* 0x000fe20003fa6270 */
[----:B------:R0:W-:Y:S04]  /*9000*/  STL [R1+0x9c0], R15 ;  /* 0x0009c00f01007387 */ /* 0x0001e80000100800 */
[--C-:B------:R-:W-:Y:S01]  /*9010*/  @!P6 IMAD.IADD R4, R4, 0x1, -R2.reuse ;  /* 0x000000010404e824 */ /* 0x100fe200078e0a02 */
[----:B------:R0:W-:Y:S01]  /*9020*/  STL [R1+0x9bc], R14 ;  /* 0x0009bc0e01007387 */ /* 0x0001e20000100800 */
[----:B------:R-:W-:Y:S02]  /*9030*/  ISETP.GE.AND P4, PT, R12, RZ, PT ;  /* 0x000000ff0c00720c */ /* 0x000fe40003f86270 */
[----:B------:R-:W-:Y:S01]  /*9040*/  @!P3 IMAD.IADD R3, R3, 0x1, -R2 ;  /* 0x000000010303b824 */ /* 0x000fe200078e0a02 */
[----:B------:R-:W-:-:S05]  /*9050*/  IABS R10, R18 ;  /* 0x00000012000a7213 */ /* 0x000fca0000000000 */
[----:B0-----:R-:W-:-:S04]  /*9060*/  IMAD.HI.U32 R15, R0, R10, RZ ;  /* 0x0000000a000f7227 */ /* 0x001fc800078e00ff */
[----:B------:R-:W-:-:S04]  /*9070*/  IMAD.MOV R15, RZ, RZ, -R15 ;  /* 0x000000ffff0f7224 */ /* 0x000fc800078e0a0f */
[----:B------:R-:W-:Y:S02]  /*9080*/  IMAD R10, R2, R15, R10 ;  /* 0x0000000f020a7224 */ /* 0x000fe400078e020a */
[----:B--2---:R-:W-:Y:S01]  /*9090*/  IMAD.MOV.U32 R26, RZ, RZ, R8 ;  /* 0x000000ffff1a7224 */ /* 0x004fe200078e0008 */
[----:B------:R-:W-:Y:S02]  /*90a0*/  IABS R8, R12 ;  /* 0x0000000c00087213 */ /* 0x000fe40000000000 */
[----:B---3--:R-:W-:-:S03]  /*90b0*/  ISETP.GE.AND P1, PT, R25, RZ, PT ;  /* 0x000000ff1900720c */ /* 0x008fc60003f26270 */
[----:B------:R-:W-:Y:S01]  /*90c0*/  IMAD.MOV.U32 R9, RZ, RZ, R8 ;  /* 0x000000ffff097224 */ /* 0x000fe200078e0008 */
[----:B------:R-:W-:Y:S01]  /*90d0*/  IABS R8, R25 ;  /* 0x0000001900087213 */ /* 0x000fe20000000000 */
[----:B------:R-:W-:Y:S02]  /*90e0*/  IMAD.MOV.U32 R25, RZ, RZ, R26 ;  /* 0x000000ffff197224 */ /* 0x000fe400078e001a */
[----:B----4-:R-:W-:Y:S02]  /*90f0*/  IMAD.MOV.U32 R26, RZ, RZ, R27 ;  /* 0x000000ffff1a7224 */ /* 0x010fe400078e001b */
[----:B------:R-:W-:-:S04]  /*9100*/  IMAD.HI.U32 R11, R0, R9, RZ ;  /* 0x00000009000b7227 */ /* 0x000fc800078e00ff */
[----:B------:R-:W-:Y:S02]  /*9110*/  IMAD.MOV.U32 R27, RZ, RZ, R29 ;  /* 0x000000ffff1b7224 */ /* 0x000fe400078e001d */
[----:B------:R-:W-:Y:S02]  /*9120*/  IMAD.MOV.U32 R29, RZ, RZ, R23 ;  /* 0x000000ffff1d7224 */ /* 0x000fe400078e0017 */
[----:B------:R-:W-:Y:S02]  /*9130*/  IMAD.MOV.U32 R23, RZ, RZ, R7 ;  /* 0x000000ffff177224 */ /* 0x000fe400078e0007 */
[----:B------:R-:W-:Y:S02]  /*9140*/  IMAD.MOV R11, RZ, RZ, -R11 ;  /* 0x000000ffff0b7224 */ /* 0x000fe400078e0a0b */
[----:B------:R-:W-:-:S04]  /*9150*/  IMAD.HI.U32 R14, R0, R8, RZ ;  /* 0x00000008000e7227 */ /* 0x000fc800078e00ff */
[----:B------:R-:W-:Y:S01]  /*9160*/  @!P2 IMAD.MOV R23, RZ, RZ, -R23 ;  /* 0x000000ffff17a224 */ /* 0x000fe200078e0a17 */
[C---:B------:R-:W-:Y:S01]  /*9170*/  ISETP.GT.U32.AND P2, PT, R2.reuse, R4, PT ;  /* 0x000000040200720c */ /* 0x040fe20003f44070 */
[C---:B------:R-:W-:Y:S01]  /*9180*/  IMAD R6, R2.reuse, R11, R9 ;  /* 0x0000000b02067224 */ /* 0x040fe200078e0209 */
[----:B------:R-:W-:Y:S01]  /*9190*/  IABS R9, R13 ;  /* 0x0000000d00097213 */ /* 0x000fe20000000000 */
[----:B------:R-:W-:Y:S01]  /*91a0*/  IMAD.MOV R14, RZ, RZ, -R14 ;  /* 0x000000ffff0e7224 */ /* 0x000fe200078e0a0e */
[----:B------:R-:W-:Y:S01]  /*91b0*/  IABS R12, R20 ;  /* 0x00000014000c7213 */ /* 0x000fe20000000000 */
[----:B------:R-:W-:Y:S02]  /*91c0*/  IMAD.MOV.U32 R7, RZ, RZ, R24 ;  /* 0x000000ffff077224 */ /* 0x000fe400078e0018 */
[----:B------:R-:W-:Y:S02]  /*91d0*/  IMAD.MOV.U32 R24, RZ, RZ, R3 ;  /* 0x000000ffff187224 */ /* 0x000fe400078e0003 */
[----:B------:R-:W-:Y:S01]  /*91e0*/  IMAD R8, R2, R14, R8 ;  /* 0x0000000e02087224 */ /* 0x000fe200078e0208 */
[----:B------:R-:W2:Y:S01]  /*91f0*/  LDL.LU R3, [R1+0x208] ;  /* 0x0002080001037983 */ /* 0x000ea20000300800 */
[----:B------:R-:W-:-:S04]  /*9200*/  IMAD.HI.U32 R14, R0, R9, RZ ;  /* 0x00000009000e7227 */ /* 0x000fc800078e00ff */
[----:B------:R-:W-:Y:S01]  /*9210*/  IMAD.HI.U32 R17, R0, R12, RZ ;  /* 0x0000000c00117227 */ /* 0x000fe200078e00ff */
[----:B------:R0:W-:Y:S03]  /*9220*/  STL [R1+0x9b8], R23 ;  /* 0x0009b81701007387 */ /* 0x0001e60000100800 */
[----:B------:R-:W-:Y:S02]  /*9230*/  @!P0 IMAD.MOV R24, RZ, RZ, -R24 ;  /* 0x000000ffff188224 */ /* 0x000fe400078e0a18 */
[----:B------:R-:W-:Y:S02]  /*9240*/  IMAD.MOV R14, RZ, RZ, -R14 ;  /* 0x000000ffff0e7224 */ /* 0x000fe400078e0a0e */
[----:B------:R-:W-:Y:S02]  /*9250*/  IMAD.MOV R17, RZ, RZ, -R17 ;  /* 0x000000ffff117224 */ /* 0x000fe400078e0a11 */
[----:B------:R-:W-:Y:S01]  /*9260*/  @!P2 IMAD.IADD R4, R4, 0x1, -R2 ;  /* 0x000000010404a824 */ /* 0x000fe200078e0a02 */
[----:B0-----:R-:W3:Y:S01]  /*9270*/  LDL.LU R23, [R1+0x5444] ;  /* 0x0054440001177983 */ /* 0x001ee20000300800 */
[----:B------:R-:W-:Y:S01]  /*9280*/  ISETP.GE.AND P0, PT, R13, RZ, PT ;  /* 0x000000ff0d00720c */ /* 0x000fe20003f06270 */
[----:B------:R-:W-:-:S02]  /*9290*/  IMAD R9, R2, R14, R9 ;  /* 0x0000000e02097224 */ /* 0x000fc400078e0209 */
[----:B------:R0:W-:Y:S01]  /*92a0*/  STL [R1+0x9b4], R24 ;  /* 0x0009b41801007387 */ /* 0x0001e20000100800 */
[C---:B------:R-:W-:Y:S02]  /*92b0*/  IMAD R12, R2.reuse, R17, R12 ;  /* 0x00000011020c7224 */ /* 0x040fe400078e020c */
[----:B------:R-:W-:Y:S02]  /*92c0*/  IMAD.MOV.U32 R17, RZ, RZ, R28 ;  /* 0x000000ffff117224 */ /* 0x000fe400078e001c */
[----:B------:R-:W-:Y:S01]  /*92d0*/  IMAD.MOV.U32 R28, RZ, RZ, R4 ;  /* 0x000000ffff1c7224 */ /* 0x000fe200078e0004 */
[----:B0-----:R-:W4:Y:S04]  /*92e0*/  LDL.LU R24, [R1+0x5440] ;  /* 0x0054400001187983 */ /* 0x001f280000300800 */
[----:B------:R-:W3:Y:S04]  /*92f0*/  LDL.LU R13, [R1+0xb60] ;  /* 0x000b6000010d7983 */ /* 0x000ee80000300800 */
[----:B------:R-:W3:Y:S04]  /*9300*/  LDL.LU R14, [R1+0xb40] ;  /* 0x000b4000010e7983 */ /* 0x000ee80000300800 */
[----:B------:R-:W3:Y:S04]  /*9310*/  LDL.LU R15, [R1+0x1c] ;  /* 0x00001c00010f7983 */ /* 0x000ee80000300800 */
[----:B------:R-:W3:Y:S01]  /*9320*/  LDL.LU R4, [R1+0xb74] ;  /* 0x000b740001047983 */ /* 0x000ee20000300800 */
[----:B------:R-:W-:-:S02]  /*9330*/  ISETP.GT.U32.AND P3, PT, R2, R6, PT ;  /* 0x000000060200720c */ /* 0x000fc40003f64070 */
[----:B------:R-:W-:-:S11]  /*9340*/  IABS R11, R19 ;  /* 0x00000013000b7213 */ /* 0x000fd60000000000 */
[----:B------:R-:W-:-:S05]  /*9350*/  @!P3 IMAD.IADD R6, R6, 0x1, -R2 ;  /* 0x000000010606b824 */ /* 0x000fca00078e0a02 */
[----:B------:R-:W-:Y:S01]  /*9360*/  ISETP.GT.U32.AND P3, PT, R2, R6, PT ;  /* 0x000000060200720c */ /* 0x000fe20003f64070 */
[----:B------:R-:W-:-:S04]  /*9370*/  IMAD.HI.U32 R16, R0, R11, RZ ;  /* 0x0000000b00107227 */ /* 0x000fc800078e00ff */
[----:B------:R-:W-:-:S04]  /*9380*/  IMAD.MOV R16, RZ, RZ, -R16 ;  /* 0x000000ffff107224 */ /* 0x000fc800078e0a10 */
[----:B------:R-:W-:-:S04]  /*9390*/  IMAD R11, R2, R16, R11 ;  /* 0x00000010020b7224 */ /* 0x000fc800078e020b */
[----:B------:R-:W-:Y:S01]  /*93a0*/  @!P3 IMAD.IADD R6, R6, 0x1, -R2 ;  /* 0x000000010606b824 */ /* 0x000fe200078e0a02 */
[C---:B------:R-:W-:Y:S01]  /*93b0*/  ISETP.GT.U32.AND P3, PT, R2.reuse, R10, PT ;  /* 0x0000000a0200720c */ /* 0x040fe20003f64070 */
[----:B------:R-:W-:Y:S01]  /*93c0*/  @!P5 IMAD.MOV R28, RZ, RZ, -R28 ;  /* 0x000000ffff1cd224 */ /* 0x000fe200078e0a1c */
[C---:B------:R-:W-:Y:S02]  /*93d0*/  ISETP.GT.U32.AND P5, PT, R2.reuse, R11, PT ;  /* 0x0000000b0200720c */ /* 0x040fe40003fa4070 */
[C---:B------:R-:W-:Y:S02]  /*93e0*/  ISETP.GT.U32.AND P2, PT, R2.reuse, R9, PT ;  /* 0x000000090200720c */ /* 0x040fe40003f44070 */
[----:B------:R-:W-:Y:S01]  /*93f0*/  ISETP.GT.U32.AND P6, PT, R2, R8, PT ;  /* 0x000000080200720c */ /* 0x000fe20003fc4070 */
[----:B------:R-:W-:Y:S01]  /*9400*/  @!P4 IMAD.MOV R6, RZ, RZ, -R6 ;  /* 0x000000ffff06c224 */ /* 0x000fe200078e0a06 */
[----:B------:R-:W-:-:S05]  /*9410*/  ISETP.GE.AND P4, PT, R18, RZ, PT ;  /* 0x000000ff1200720c */ /* 0x000fca0003f86270 */
[--C-:B------:R-:W-:Y:S02]  /*9420*/  @!P3 IMAD.IADD R10, R10, 0x1, -R2.reuse ;  /* 0x000000010a0ab824 */ /* 0x100fe400078e0a02 */
[----:B------:R-:W-:-:S03]  /*9430*/  @!P5 IMAD.IADD R11, R11, 0x1, -R2 ;  /* 0x000000010b0bd824 */ /* 0x000fc600078e0a02 */
[----:B------:R-:W-:Y:S01]  /*9440*/  ISETP.GT.U32.AND P5, PT, R2, R10, PT ;  /* 0x0000000a0200720c */ /* 0x000fe20003fa4070 */
[--C-:B------:R-:W-:Y:S01]  /*9450*/  @!P2 IMAD.IADD R9, R9, 0x1, -R2.reuse ;  /* 0x000000010909a824 */ /* 0x100fe200078e0a02 */
[----:B------:R-:W-:Y:S01]  /*9460*/  ISETP.GE.AND P2, PT, R19, RZ, PT ;  /* 0x000000ff1300720c */ /* 0x000fe20003f46270 */
[----:B------:R-:W-:Y:S02]  /*9470*/  @!P6 IMAD.IADD R8, R8, 0x1, -R2 ;  /* 0x000000010808e824 */ /* 0x000fe400078e0a02 */
[----:B------:R-:W-:-:S03]  /*9480*/  IMAD.MOV.U32 R19, RZ, RZ, R7 ;  /* 0x000000ffff137224 */ /* 0x000fc600078e0007 */
[C---:B------:R-:W-:Y:S02]  /*9490*/  ISETP.GT.U32.AND P6, PT, R2.reuse, R8, PT ;  /* 0x000000080200720c */ /* 0x040fe40003fc4070 */
[----:B------:R-:W-:-:S03]  /*94a0*/  ISETP.GT.U32.AND P3, PT, R2, R9, PT ;  /* 0x000000090200720c */ /* 0x000fc60003f64070 */
[--C-:B------:R-:W-:Y:S01]  /*94b0*/  @!P5 IMAD.IADD R10, R10, 0x1, -R2.reuse ;  /* 0x000000010a0ad824 */ /* 0x100fe200078e0a02 */
[----:B------:R0:W-:Y:S07]  /*94c0*/  STL [R1+0x9a4], R28 ;  /* 0x0009a41c01007387 */ /* 0x0001ee0000100800 */
[--C-:B------:R-:W-:Y:S02]  /*94d0*/  @!P6 IMAD.IADD R8, R8, 0x1, -R2.reuse ;  /* 0x000000010808e824 */ /* 0x100fe400078e0a02 */
[----:B------:R-:W-:Y:S01]  /*94e0*/  @!P3 IMAD.IADD R9, R9, 0x1, -R2 ;  /* 0x000000010909b824 */ /* 0x000fe200078e0a02 */
[----:B0-----:R-:W4:Y:S01]  /*94f0*/  LDL.LU R28, [R1+0x543c] ;  /* 0x00543c00011c7983 */ /* 0x001f220000300800 */
[----:B------:R-:W-:-:S03]  /*9500*/  @!P1 IMAD.MOV R8, RZ, RZ, -R8 ;  /* 0x000000ffff089224 */ /* 0x000fc600078e0a08 */
[----:B------:R0:W-:Y:S04]  /*9510*/  STL [R1+0x9a0], R6 ;  /* 0x0009a00601007387 */ /* 0x0001e80000100800 */
[----:B------:R-:W-:Y:S01]  /*9520*/  STL [R1+0x99c], R8 ;  /* 0x00099c0801007387 */ /* 0x000fe20000100800 */
[----:B0-----:R-:W-:Y:S01]  /*9530*/  IABS R6, R22 ;  /* 0x0000001600067213 */ /* 0x001fe20000000000 */
[----:B--2---:R-:W-:Y:S01]  /*9540*/  IMAD.MOV.U32 R16, RZ, RZ, R3 ;  /* 0x000000ffff107224 */ /* 0x004fe200078e0003 */
[----:B-----5:R-:W-:Y:S01]  /*9550*/  IABS R3, R21 ;  /* 0x0000001500037213 */ /* 0x020fe20000000000 */
[----:B---3--:R-:W-:-:S04]  /*9560*/  IMAD.MOV.U32 R18, RZ, RZ, R4 ;  /* 0x000000ffff127224 */ /* 0x008fc800078e0004 */
[----:B------:R-:W-:-:S04]  /*9570*/  IMAD.HI.U32 R4, R0, R3, RZ ;  /* 0x0000000300047227 */ /* 0x000fc800078e00ff */
[----:B------:R-:W-:-:S04]  /*9580*/  IMAD.MOV R7, RZ, RZ, -R4 ;  /* 0x000000ffff077224 */ /* 0x000fc800078e0a04 */
[----:B------:R-:W-:-:S05]  /*9590*/  IMAD R3, R2, R7, R3 ;  /* 0x0000000702037224 */ /* 0x000fca00078e0203 */
[----:B------:R-:W-:-:S13]  /*95a0*/  ISETP.GT.U32.AND P5, PT, R2, R3, PT ;  /* 0x000000030200720c */ /* 0x000fda0003fa4070 */
[----:B------:R-:W-:Y:S01]  /*95b0*/  @!P5 IMAD.IADD R3, R3, 0x1, -R2 ;  /* 0x000000010303d824 */ /* 0x000fe200078e0a02 */
[----:B------:R-:W-:Y:S01]  /*95c0*/  ISETP.GE.AND P5, PT, R22, RZ, PT ;  /* 0x000000ff1600720c */ /* 0x000fe20003fa6270 */
[----:B------:R-:W-:Y:S02]  /*95d0*/  IMAD.MOV.U32 R22, RZ, RZ, R16 ;  /* 0x000000ffff167224 */ /* 0x000fe400078e0010 */
[----:B------:R-:W-:Y:S02]  /*95e0*/  IMAD.MOV.U32 R16, RZ, RZ, R9 ;  /* 0x000000ffff107224 */ /* 0x000fe400078e0009 */
[----:B------:R-:W2:Y:S01]  /*95f0*/  LDL.LU R9, [R1+0xb2c] ;  /* 0x000b2c0001097983 */ /* 0x000ea20000300800 */
[----:B------:R-:W-:Y:S01]  /*9600*/  ISETP.GT.U32.AND P6, PT, R2, R12, PT ;  /* 0x0000000c0200720c */ /* 0x000fe20003fc4070 */
[----:B------:R-:W-:-:S12]  /*9610*/  @!P0 IMAD.MOV R16, RZ, RZ, -R16 ;  /* 0x000000ffff108224 */ /* 0x000fd800078e0a10 */
[----:B------:R-:W-:Y:S01]  /*9620*/  @!P6 IMAD.IADD R12, R12, 0x1, -R2 ;  /* 0x000000010c0ce824 */ /* 0x000fe200078e0a02 */
[----:B------:R-:W-:-:S04]  /*9630*/  ISETP.GT.U32.AND P6, PT, R2, R11, PT ;  /* 0x0000000b0200720c */ /* 0x000fc80003fc4070 */
[----:B------:R-:W-:Y:S01]  /*9640*/  ISETP.GT.U32.AND P1, PT, R2, R12, PT ;  /* 0x0000000c0200720c */ /* 0x000fe20003f24070 */
[----:B------:R0:W-:Y:S02]  /*9650*/  STL [R1+0x98c], R16 ;  /* 0x00098c1001007387 */ /* 0x0001e40000100800 */
[----:B0-----:R-:W-:Y:S02]  /*9660*/  IMAD.MOV.U32 R16, RZ, RZ, R29 ;  /* 0x000000ffff107224 */ /* 0x001fe400078e001d */
[----:B------:R-:W-:-:S04]  /*9670*/  IMAD.MOV.U32 R29, RZ, RZ, R10 ;  /* 0x000000ffff1d7224 */ /* 0x000fc800078e000a */
[--C-:B------:R-:W-:Y:S02]  /*9680*/  @!P6 IMAD.IADD R11, R11, 0x1, -R2.reuse ;  /* 0x000000010b0be824 */ /* 0x100fe400078e0a02 */
[----:B------:R-:W-:Y:S02]  /*9690*/  @!P4 IMAD.MOV R29, RZ, RZ, -R29 ;  /* 0x000000ffff1dc224 */ /* 0x000fe400078e0a1d */
[----:B------:R-:W-:Y:S02]  /*96a0*/  @!P1 IMAD.IADD R12, R12, 0x1, -R2 ;  /* 0x000000010c0c9824 */ /* 0x000fe400078e0a02 */
[----:B------:R-:W-:Y:S01]  /*96b0*/  IMAD.MOV.U32 R10, RZ, RZ, R11 ;  /* 0x000000ffff0a7224 */ /* 0x000fe200078e000b */
[----:B------:R0:W-:Y:S04]  /*96c0*/  STL [R1+0x988], R29 ;  /* 0x0009881d01007387 */ /* 0x0001e80000100800 */
[----:B0-----:R-:W3:Y:S01]  /*96d0*/  LDL.LU R29, [R1+0x5438] ;  /* 0x00543800011d7983 */ /* 0x001ee20000300800 */
[----:B--2---:R-:W-:-:S02]  /*96e0*/  IMAD.MOV.U32 R11, RZ, RZ, R9 ;  /* 0x000000ffff0b7224 */ /* 0x004fc400078e0009 */
[----:B------:R-:W-:Y:S02]  /*96f0*/  IMAD.MOV.U32 R9, RZ, RZ, R12 ;  /* 0x000000ffff097224 */ /* 0x000fe400078e000c */
[----:B------:R-:W2:Y:S01]  /*9700*/  LDL.LU R12, [R1+0x28] ;  /* 0x00002800010c7983 */ /* 0x000ea20000300800 */
[----:B------:R-:W-:-:S04]  /*9710*/  IMAD.MOV.U32 R4, RZ, RZ, R6 ;  /* 0x000000ffff047224 */ /* 0x000fc800078e0006 */
[----:B------:R-:W-:-:S04]  /*9720*/  IMAD.HI.U32 R7, R0, R4, RZ ;  /* 0x0000000400077227 */ /* 0x000fc800078e00ff */
[----:B------:R-:W-:Y:S01]  /*9730*/  IMAD.MOV R7, RZ, RZ, -R7 ;  /* 0x000000ffff077224 */ /* 0x000fe200078e0a07 */
[----:B------:R-:W-:-:S03]  /*9740*/  IABS R6, R23 ;  /* 0x0000001700067213 */ /* 0x000fc60000000000 */
[----:B------:R-:W-:Y:S02]  /*9750*/  IMAD R4, R2, R7, R4 ;  /* 0x0000000702047224 */ /* 0x000fe400078e0204 */
[----:B------:R-:W-:-:S03]  /*9760*/  IMAD.HI.U32 R8, R0, R6, RZ ;  /* 0x0000000600087227 */ /* 0x000fc600078e00ff */
[----:B------:R-:W-:Y:S01]  /*9770*/  ISETP.GT.U32.AND P6, PT, R2, R4, PT ;  /* 0x000000040200720c */ /* 0x000fe20003fc4070 */
[----:B------:R-:W-:-:S04]  /*9780*/  IMAD.MOV R8, RZ, RZ, -R8 ;  /* 0x000000ffff087224 */ /* 0x000fc800078e0a08 */
[C---:B------:R-:W-:Y:S01]  /*9790*/  IMAD R6, R2.reuse, R8, R6 ;  /* 0x0000000802067224 */ /* 0x040fe200078e0206 */
[----:B------:R-:W-:-:S04]  /*97a0*/  ISETP.GT.U32.AND P0, PT, R2, R3, PT ;  /* 0x000000030200720c */ /* 0x000fc80003f04070 */
[----:B------:R-:W-:-:S03]  /*97b0*/  ISETP.GT.U32.AND P4, PT, R2, R6, PT ;  /* 0x000000060200720c */ /* 0x000fc60003f84070 */
[----:B------:R-:W-:Y:S01]  /*97c0*/  @!P6 IMAD.IADD R4, R4, 0x1, -R2 ;  /* 0x000000010404e824 */ /* 0x000fe200078e0a02 */
[----:B------:R-:W-:Y:S01]  /*97d0*/  ISETP.GE.AND P3, PT, R20, RZ, PT ;  /* 0x000000ff1400720c */ /* 0x000fe20003f66270 */
[----:B------:R-:W-:-:S03]  /*97e0*/  IMAD.MOV.U32 R20, RZ, RZ, R13 ;  /* 0x000000ffff147224 */ /* 0x000fc600078e000d */
[----:B------:R-:W-:Y:S02]  /*97f0*/  ISETP.GT.U32.AND P6, PT, R2, R4, PT ;  /* 0x000000040200720c */ /* 0x000fe40003fc4070 */
[----:B----4-:R-:W-:Y:S02]  /*9800*/  IABS R13, R24 ;  /* 0x00000018000d7213 */ /* 0x010fe40000000000 */
[----:B------:R-:W-:Y:S01]  /*9810*/  ISETP.GE.AND P1, PT, R21, RZ, PT ;  /* 0x000000ff1500720c */ /* 0x000fe20003f26270 */
[----:B------:R-:W-:Y:S01]  /*9820*/  IMAD.MOV.U32 R21, RZ, RZ, R20 ;  /* 0x000000ffff157224 */ /* 0x000fe200078e0014 */
[----:B------:R-:W-:Y:S01]  /*9830*/  IABS R7, R28 ;  /* 0x0000001c00077213 */ /* 0x000fe20000000000 */
[----:B------:R-:W-:Y:S02]  /*9840*/  IMAD.MOV.U32 R20, RZ, RZ, R14 ;  /* 0x000000ffff147224 */ /* 0x000fe400078e000e */
[----:B------:R-:W-:Y:S02]  /*9850*/  @!P4 IMAD.IADD R6, R6, 0x1, -R2 ;  /* 0x000000010606c824 */ /* 0x000fe400078e0a02 */
[----:B------:R-:W-:-:S03]  /*9860*/  IMAD.HI.U32 R14, R0, R13, RZ ;  /* 0x0000000d000e7227 */ /* 0x000fc600078e00ff */
[----:B------:R-:W-:Y:S01]  /*9870*/  ISETP.GT.U32.AND P4, PT, R2, R6, PT ;  /* 0x000000060200720c */ /* 0x000fe20003f84070 */
[----:B------:R-:W-:Y:S02]  /*9880*/  @!P2 IMAD.MOV R10, RZ, RZ, -R10 ;  /* 0x000000ffff0aa224 */ /* 0x000fe400078e0a0a */
[----:B------:R-:W-:Y:S02]  /*9890*/  @!P0 IMAD.IADD R3, R3, 0x1, -R2 ;  /* 0x0000000103038824 */ /* 0x000fe400078e0a02 */
[----:B------:R-:W-:Y:S02]  /*98a0*/  IMAD.MOV R14, RZ, RZ, -R14 ;  /* 0x000000ffff0e7224 */ /* 0x000fe400078e0a0e */
[----:B------:R-:W-:Y:S01]  /*98b0*/  @!P6 IMAD.IADD R4, R4, 0x1, -R2 ;  /* 0x000000010404e824 */ /* 0x000fe200078e0a02 */
[----:B------:R-:W-:Y:S01]  /*98c0*/  ISETP.GE.AND P2, PT, R23, RZ, PT ;  /* 0x000000ff1700720c */ /* 0x000fe20003f46270 */
[----:B------:R-:W-:Y:S01]  /*98d0*/  IMAD.HI.U32 R8, R0, R7, RZ ;  /* 0x0000000700087227 */ /* 0x000fe200078e00ff */
[----:B------:R0:W-:Y:S03]  /*98e0*/  STL [R1+0x980], R10 ;  /* 0x0009800a01007387 */ /* 0x0001e60000100800 */
[----:B------:R-:W-:Y:S01]  /*98f0*/  @!P3 IMAD.MOV R9, RZ, RZ, -R9 ;  /* 0x000000ffff09b224 */ /* 0x000fe200078e0a09 */
[----:B------:R-:W-:Y:S01]  /*9900*/  ISETP.GE.AND P3, PT, R24, RZ, PT ;  /* 0x000000ff1800720c */ /* 0x000fe20003f66270 */
[----:B------:R-:W-:-:S02]  /*9910*/  IMAD.MOV.U32 R24, RZ, RZ, R11 ;  /* 0x000000ffff187224 */ /* 0x000fc400078e000b */
[----:B------:R-:W-:Y:S02]  /*9920*/  IMAD.MOV.U32 R23, RZ, RZ, R3 ;  /* 0x000000ffff177224 */ /* 0x000fe400078e0003 */
[----:B------:R-:W-:Y:S01]  /*9930*/  IMAD R13, R2, R14, R13 ;  /* 0x0000000e020d7224 */ /* 0x000fe200078e020d */
[----:B0-----:R-:W4:Y:S01]  /*9940*/  LDL.LU R10, [R1+0x2c] ;  /* 0x00002c00010a7983 */ /* 0x001f220000300800 */
[----:B------:R-:W-:Y:S02]  /*9950*/  IMAD.MOV.U32 R11, RZ, RZ, R4 ;  /* 0x000000ffff0b7224 */ /* 0x000fe400078e0004 */
[----:B------:R-:W-:Y:S01]  /*9960*/  IMAD.MOV R8, RZ, RZ, -R8 ;  /* 0x000000ffff087224 */ /* 0x000fe200078e0a08 */
[----:B------:R0:W-:Y:S01]  /*9970*/  STL [R1+0x97c], R9 ;  /* 0x00097c0901007387 */ /* 0x0001e20000100800 */
[----:B------:R-:W-:Y:S02]  /*9980*/  @!P1 IMAD.MOV R23, RZ, RZ, -R23 ;  /* 0x000000ffff179224 */ /* 0x000fe400078e0a17 */
[----:B------:R-:W-:-:S02]  /*9990*/  @!P5 IMAD.MOV R11, RZ, RZ, -R11 ;  /* 0x000000ffff0bd224 */ /* 0x000fc400078e0a0b */
[----:B------:R-:W-:Y:S01]  /*99a0*/  IMAD R7, R2, R8, R7 ;  /* 0x0000000802077224 */ /* 0x000fe200078e0207 */
[----:B0-----:R-:W5:Y:S01]  /*99b0*/  LDL R9, [R1+0x8] ;  /* 0x0000080001097983 */ /* 0x001f620000100800 */
[----:B------:R-:W-:-:S03]  /*99c0*/  @!P4 IMAD.IADD R6, R6, 0x1, -R2 ;  /* 0x000000010606c824 */ /* 0x000fc600078e0a02 */
[----:B------:R-:W-:Y:S01]  /*99d0*/  ISETP.GT.U32.AND P4, PT, R2, R7, PT ;  /* 0x000000070200720c */ /* 0x000fe20003f84070 */
[----:B------:R0:W-:Y:S04]  /*99e0*/  STL [R1+0x978], R23 ;  /* 0x0009781701007387 */ /* 0x0001e80000100800 */
[----:B------:R3:W-:Y:S04]  /*99f0*/  STL [R1+0x974], R11 ;  /* 0x0009740b01007387 */ /* 0x0007e80000100800 */
[----:B0-----:R-:W5:Y:S01]  /*9a00*/  LDL.LU R23, [R1+0x14] ;  /* 0x0000140001177983 */ /* 0x001f620000300800 */
[----:B---3--:R-:W-:-:S03]  /*9a10*/  IABS R11, R29 ;  /* 0x0000001d000b7213 */ /* 0x008fc60000000000 */
[----:B------:R-:W-:Y:S01]  /*9a20*/  @!P4 IMAD.IADD R7, R7, 0x1, -R2 ;  /* 0x000000010707c824 */ /* 0x000fe200078e0a02 */
[----:B------:R-:W-:Y:S02]  /*9a30*/  ISETP.GE.AND P4, PT, R29, RZ, PT ;  /* 0x000000ff1d00720c */ /* 0x000fe40003f86270 */
[----:B------:R-:W3:Y:S01]  /*9a40*/  LDL R29, [R1+0x18] ;  /* 0x00001800011d7983 */ /* 0x000ee20000100800 */
[----:B--2---:R-:W-:-:S05]  /*9a50*/  IABS R14, R12 ;  /* 0x0000000c000e7213 */ /* 0x004fca0000000000 */
[----:B------:R-:W-:-:S04]  /*9a60*/  IMAD.HI.U32 R3, R0, R14, RZ ;  /* 0x0000000e00037227 */ /* 0x000fc800078e00ff */
[----:B------:R-:W-:-:S04]  /*9a70*/  IMAD.MOV R3, RZ, RZ, -R3 ;  /* 0x000000ffff037224 */ /* 0x000fc800078e0a03 */
[----:B------:R-:W-:Y:S02]  /*9a80*/  IMAD R14, R2, R3, R14 ;  /* 0x00000003020e7224 */ /* 0x000fe400078e020e */
[----:B------:R-:W-:-:S04]  /*9a90*/  IMAD.HI.U32 R3, R0, R11, RZ ;  /* 0x0000000b00037227 */ /* 0x000fc800078e00ff */
[----:B------:R-:W-:-:S04]  /*9aa0*/  IMAD.MOV R3, RZ, RZ, -R3 ;  /* 0x000000ffff037224 */ /* 0x000fc800078e0a03 */
[C---:B------:R-:W-:Y:S02]  /*9ab0*/  IMAD R3, R2.reuse, R3, R11 ;  /* 0x0000000302037224 */ /* 0x040fe400078e020b */
[----:B------:R-:W2:Y:S01]  /*9ac0*/  LDL R11, [R1+0xc] ;  /* 0x00000c00010b7983 */ /* 0x000ea20000100800 */
[----:B------:R-:W-:Y:S02]  /*9ad0*/  ISETP.GT.U32.AND P6, PT, R2, R13, PT ;  /* 0x0000000d0200720c */ /* 0x000fe40003fc4070 */
[----:B------:R-:W-:-:S11]  /*9ae0*/  ISETP.GE.AND P1, PT, R12, RZ, PT ;  /* 0x000000ff0c00720c */ /* 0x000fd60003f26270 */
[----:B------:R-:W-:-:S05]  /*9af0*/  @!P6 IMAD.IADD R13, R13, 0x1, -R2 ;  /* 0x000000010d0de824 */ /* 0x000fca00078e0a02 */
[----:B------:R-:W-:Y:S02]  /*9b00*/  ISETP.GT.U32.AND P6, PT, R2, R13, PT ;  /* 0x0000000d0200720c */ /* 0x000fe40003fc4070 */
[----:B------:R-:W-:Y:S01]  /*9b10*/  ISETP.GE.AND P0, PT, R28, RZ, PT ;  /* 0x000000ff1c00720c */ /* 0x000fe20003f06270 */
[----:B------:R-:W-:Y:S02]  /*9b20*/  IMAD.MOV.U32 R28, RZ, RZ, R15 ;  /* 0x000000ffff1c7224 */ /* 0x000fe400078e000f */
[----:B------:R-:W-:-:S08]  /*9b30*/  @!P2 IMAD.MOV R6, RZ, RZ, -R6 ;  /* 0x000000ffff06a224 */ /* 0x000fd000078e0a06 */
[----:B------:R-:W-:Y:S01]  /*9b40*/  @!P6 IMAD.IADD R13, R13, 0x1, -R2 ;  /* 0x000000010d0de824 */ /* 0x000fe200078e0a02 */
[----:B----4-:R-:W-:Y:S02]  /*9b50*/  IABS R12, R10 ;  /* 0x0000000a000c7213 */ /* 0x010fe40000000000 */
[----:B------:R-:W-:Y:S02]  /*9b60*/  ISETP.GE.AND P5, PT, R10, RZ, PT ;  /* 0x000000ff0a00720c */ /* 0x000fe40003fa6270 */
[----:B------:R-:W-:Y:S01]  /*9b70*/  IABS R10, R16 ;  /* 0x00000010000a7213 */ /* 0x000fe20000000000 */
[----:B------:R-:W-:Y:S01]  /*9b80*/  IMAD.HI.U32 R4, R0, R12, RZ ;  /* 0x0000000c00047227 */ /* 0x000fe200078e00ff */
[----:B-----5:R-:W-:-:S05]  /*9b90*/  IABS R9, R9 ;  /* 0x0000000900097213 */ /* 0x020fca0000000000 */
[----:B------:R-:W-:-:S04]  /*9ba0*/  IMAD.HI.U32 R8, R0, R9, RZ ;  /* 0x0000000900087227 */ /* 0x000fc800078e00ff */
[----:B------:R-:W-:Y:S02]  /*9bb0*/  IMAD.MOV R8, RZ, RZ, -R8 ;  /* 0x000000ffff087224 */ /* 0x000fe400078e0a08 */
[----:B------:R-:W-:-:S04]  /*9bc0*/  IMAD.HI.U32 R15, R0, R10, RZ ;  /* 0x0000000a000f7227 */ /* 0x000fc800078e00ff */
[----:B------:R-:W-:Y:S02]  /*9bd0*/  IMAD.MOV R4, RZ, RZ, -R4 ;  /* 0x000000ffff047224 */ /* 0x000fe400078e0a04 */
[C---:B------:R-:W-:Y:S02]  /*9be0*/  IMAD R8, R2.reuse, R8, R9 ;  /* 0x0000000802087224 */ /* 0x040fe400078e0209 */
[----:B------:R-:W-:Y:S02]  /*9bf0*/  IMAD.MOV.U32 R9, RZ, RZ, R13 ;  /* 0x000000ffff097224 */ /* 0x000fe400078e000d */
[----:B------:R-:W-:Y:S02]  /*9c00*/  IMAD.MOV R15, RZ, RZ, -R15 ;  /* 0x000000ffff0f7224 */ /* 0x000fe400078e0a0f */
[----:B------:R-:W-:Y:S02]  /*9c10*/  IMAD R4, R2, R4, R12 ;  /* 0x0000000402047224 */ /* 0x000fe400078e020c */
[----:B------:R-:W4:Y:S01]  /*9c20*/  LDL R12, [R1+0x10] ;  /* 0x00001000010c7983 */ /* 0x000f220000100800 */
[----:B------:R-:W-:-:S02]  /*9c30*/  @!P3 IMAD.MOV R9, RZ, RZ, -R9 ;  /* 0x000000ffff09b224 */ /* 0x000fc400078e0a09 */
[----:B------:R-:W-:Y:S01]  /*9c40*/  IMAD R10, R2, R15, R10 ;  /* 0x0000000f020a7224 */ /* 0x000fe200078e020a */
[----:B------:R4:W-:Y:S04]  /*9c50*/  STL [R1+0x968], R6 ;  /* 0x0009680601007387 */ /* 0x0009e80000100800 */
[----:B------:R0:W-:Y:S04]  /*9c60*/  STL [R1+0x5430], R23 ;  /* 0x0054301701007387 */ /* 0x0001e80000100800 */
[----:B------:R-:W-:Y:S01]  /*9c70*/  STL [R1+0x964], R9 ;  /* 0x0009640901007387 */ /* 0x000fe20000100800 */
[----:B--2---:R-:W-:-:S02]  /*9c80*/  IABS R15, R11 ;  /* 0x0000000b000f7213 */ /* 0x004fc40000000000 */
[----:B---3--:R-:W-:Y:S01]  /*9c90*/  IABS R11, R29 ;  /* 0x0000001d000b7213 */ /* 0x008fe20000000000 */
[----:B------:R-:W-:Y:S02]  /*9ca0*/  IMAD.MOV.U32 R29, RZ, RZ, R28 ;  /* 0x000000ffff1d7224 */ /* 0x000fe400078e001c */
[----:B------:R-:W2:Y:S01]  /*9cb0*/  LDL.LU R28, [R1+0x24] ;  /* 0x00002400011c7983 */ /* 0x000ea20000300800 */
[----:B------:R-:W-:-:S13]  /*9cc0*/  ISETP.GT.U32.AND P6, PT, R2, R14, PT ;  /* 0x0000000e0200720c */ /* 0x000fda0003fc4070 */
[----:B------:R-:W-:Y:S01]  /*9cd0*/  @!P6 IMAD.IADD R14, R14, 0x1, -R2 ;  /* 0x000000010e0ee824 */ /* 0x000fe200078e0a02 */
[----:B------:R-:W-:-:S13]  /*9ce0*/  ISETP.GT.U32.AND P6, PT, R2, R7, PT ;  /* 0x000000070200720c */ /* 0x000fda0003fc4070 */
[----:B------:R-:W-:Y:S01]  /*9cf0*/  @!P6 IMAD.IADD R7, R7, 0x1, -R2 ;  /* 0x000000010707e824 */ /* 0x000fe200078e0a02 */
[----:B----4-:R-:W-:-:S05]  /*9d00*/  IABS R6, R12 ;  /* 0x0000000c00067213 */ /* 0x010fca0000000000 */
[----:B------:R-:W-:Y:S01]  /*9d10*/  IMAD.MOV.U32 R13, RZ, RZ, R6 ;  /* 0x000000ffff0d7224 */ /* 0x000fe200078e0006 */
[----:B------:R-:W-:-:S03]  /*9d20*/  IABS R12, R23 ;  /* 0x00000017000c7213 */ /* 0x000fc60000000000 */
[----:B------:R-:W-:-:S04]  /*9d30*/  IMAD.HI.U32 R6, R0, R13, RZ ;  /* 0x0000000d00067227 */ /* 0x000fc800078e00ff */
[----:B0-----:R-:W-:Y:S02]  /*9d40*/  IMAD.MOV.U32 R23, RZ, RZ, R16 ;  /* 0x000000ffff177224 */ /* 0x001fe400078e0010 */
[----:B------:R-:W-:-:S04]  /*9d50*/  IMAD.MOV R6, RZ, RZ, -R6 ;  /* 0x000000ffff067224 */ /* 0x000fc800078e0a06 */
[----:B------:R-:W-:Y:S02]  /*9d60*/  IMAD R6, R2, R6, R13 ;  /* 0x0000000602067224 */ /* 0x000fe400078e020d */
[----:B------:R-:W-:Y:S01]  /*9d70*/  IMAD.MOV.U32 R13, RZ, RZ, R23 ;  /* 0x000000ffff0d7224 */ /* 0x000fe200078e0017 */
[----:B--2---:R0:W-:Y:S02]  /*9d80*/  STL [R1+0x5434], R28 ;  /* 0x0054341c01007387 */ /* 0x0041e40000100800 */
[----:B0-----:R-:W-:Y:S02]  /*9d90*/  IMAD.MOV.U32 R28, RZ, RZ, R7 ;  /* 0x000000ffff1c7224 */ /* 0x001fe400078e0007 */
[----:B------:R-:W2:Y:S02]  /*9da0*/  LDL R7, [R1+0x20] ;  /* 0x0000200001077983 */ /* 0x000ea40000100800 */
[----:B------:R-:W-:-:S05]  /*9db0*/  @!P0 IMAD.MOV R28, RZ, RZ, -R28 ;  /* 0x000000ffff1c8224 */ /* 0x000fca00078e0a1c */
[----:B------:R0:W-:Y:S04]  /*9dc0*/  STL [R1+0x958], R28 ;  /* 0x0009581c01007387 */ /* 0x0001e80000100800 */
[----:B0-----:R-:W3:Y:S04]  /*9dd0*/  LDL.LU R28, [R1+0x8] ;  /* 0x00000800011c7983 */ /* 0x001ee80000300800 */
[----:B------:R-:W4:Y:S01]  /*9de0*/  LDL.LU R23, [R1+0xc] ;  /* 0x00000c0001177983 */ /* 0x000f220000300800 */
[----:B------:R-:W-:Y:S01]  /*9df0*/  ISETP.GT.U32.AND P2, PT, R2, R14, PT ;  /* 0x0000000e0200720c */ /* 0x000fe20003f44070 */
[----:B------:R-:W-:Y:S01]  /*9e00*/  IMAD.HI.U32 R16, R0, R15, RZ ;  /* 0x0000000f00107227 */ /* 0x000fe200078e00ff */
[----:B------:R-:W-:-:S02]  /*9e10*/  ISETP.GT.U32.AND P6, PT, R2, R3, PT ;  /* 0x000000030200720c */ /* 0x000fc40003fc4070 */
[----:B------:R-:W-:Y:S01]  /*9e20*/  ISETP.GT.U32.AND P3, PT, R2, R4, PT ;  /* 0x000000040200720c */ /* 0x000fe20003f64070 */
[----:B------:R-:W-:-:S08]  /*9e30*/  IMAD.MOV R16, RZ, RZ, -R16 ;  /* 0x000000ffff107224 */ /* 0x000fd000078e0a10 */
[--C-:B------:R-:W-:Y:S01]  /*9e40*/  @!P2 IMAD.IADD R14, R14, 0x1, -R2.reuse ;  /* 0x000000010e0ea824 */ /* 0x100fe200078e0a02 */
[C---:B------:R-:W-:Y:S01]  /*9e50*/  ISETP.GT.U32.AND P2, PT, R2.reuse, R10, PT ;  /* 0x0000000a0200720c */ /* 0x040fe20003f44070 */
[----:B------:R-:W-:Y:S02]  /*9e60*/  IMAD R16, R2, R16, R15 ;  /* 0x0000001002107224 */ /* 0x000fe400078e020f */
[--C-:B------:R-:W-:Y:S02]  /*9e70*/  @!P6 IMAD.IADD R3, R3, 0x1, -R2.reuse ;  /* 0x000000010303e824 */ /* 0x100fe400078e0a02 */
[----:B------:R-:W-:Y:S01]  /*9e80*/  @!P3 IMAD.IADD R4, R4, 0x1, -R2 ;  /* 0x000000010404b824 */ /* 0x000fe200078e0a02 */
[----:B------:R-:W-:-:S07]  /*9e90*/  ISETP.GT.U32.AND P6, PT, R2, R16, PT ;  /* 0x000000100200720c */ /* 0x000fce0003fc4070 */
[----:B------:R-:W-:Y:S01]  /*9ea0*/  @!P2 IMAD.IADD R10, R10, 0x1, -R2 ;  /* 0x000000010a0aa824 */ /* 0x000fe200078e0a02 */
[----:B------:R-:W-:Y:S01]  /*9eb0*/  ISETP.GT.U32.AND P2, PT, R2, R4, PT ;  /* 0x000000040200720c */ /* 0x000fe20003f44070 */
[----:B------:R-:W-:-:S04]  /*9ec0*/  @!P1 IMAD.MOV R14, RZ, RZ, -R14 ;  /* 0x000000ffff0e9224 */ /* 0x000fc800078e0a0e */
[----:B------:R-:W-:-:S05]  /*9ed0*/  @!P6 IMAD.IADD R16, R16, 0x1, -R2 ;  /* 0x000000011010e824 */ /* 0x000fca00078e0a02 */
[----:B------:R-:W-:-:S03]  /*9ee0*/  ISETP.GT.U32.AND P1, PT, R2, R16, PT ;  /* 0x000000100200720c */ /* 0x000fc60003f24070 */
[----:B------:R-:W-:Y:S01]  /*9ef0*/  @!P2 IMAD.IADD R4, R4, 0x1, -R2 ;  /* 0x000000010404a824 */ /* 0x000fe200078e0a02 */
[----:B------:R-:W-:Y:S01]  /*9f00*/  ISETP.GT.U32.AND P2, PT, R2, R6, PT ;  /* 0x000000060200720c */ /* 0x000fe20003f44070 */
[----:B------:R-:W-:-:S04]  /*9f10*/  IMAD.HI.U32 R15, R0, R11, RZ ;  /* 0x0000000b000f7227 */ /* 0x000fc800078e00ff */
[----:B------:R-:W-:Y:S01]  /*9f20*/  IMAD.MOV R15, RZ, RZ, -R15 ;  /* 0x000000ffff0f7224 */ /* 0x000fe200078e0a0f */
[----:B------:R0:W-:Y:S03]  /*9f30*/  STL [R1+0x954], R14 ;  /* 0x0009540e01007387 */ /* 0x0001e60000100800 */
[----:B------:R-:W-:Y:S02]  /*9f40*/  IMAD R11, R2, R15, R11 ;  /* 0x0000000f020b7224 */ /* 0x000fe400078e020b */
[--C-:B------:R-:W-:Y:S01]  /*9f50*/  @!P1 IMAD.IADD R16, R16, 0x1, -R2.reuse ;  /* 0x0000000110109824 */ /* 0x100fe200078e0a02 */
[----:B------:R-:W5:Y:S01]  /*9f60*/  LDL.LU R15, [R1+0x10] ;  /* 0x00001000010f7983 */ /* 0x000f620000300800 */
[----:B------:R-:W-:Y:S01]  /*9f70*/  @!P2 IMAD.IADD R6, R6, 0x1, -R2 ;  /* 0x000000010606a824 */ /* 0x000fe200078e0a02 */
[----:B---3--:R-:W-:Y:S02]  /*9f80*/  ISETP.GE.AND P1, PT, R28, RZ, PT ;  /* 0x000000ff1c00720c */ /* 0x008fe40003f26270 */
[----:B------:R-:W3:Y:S01]  /*9f90*/  LDL.LU R28, [R1+0x5434] ;  /* 0x00543400011c7983 */ /* 0x000ee20000300800 */
[----:B----4-:R-:W-:-:S03]  /*9fa0*/  ISETP.GE.AND P2, PT, R23, RZ, PT ;  /* 0x000000ff1700720c */ /* 0x010fc60003f46270 */
[----:B------:R-:W4:Y:S01]  /*9fb0*/  LDL.LU R23, [R1+0x5430] ;  /* 0x0054300001177983 */ /* 0x000f220000300800 */
[----:B------:R-:W-:Y:S01]  /*9fc0*/  ISETP.GT.U32.AND P3, PT, R2, R8, PT ;  /* 0x000000080200720c */ /* 0x000fe20003f64070 */
[----:B------:R-:W-:Y:S01]  /*9fd0*/  IMAD.HI.U32 R9, R0, R12, RZ ;  /* 0x0000000c00097227 */ /* 0x000fe200078e00ff */
[----:B------:R-:W-:-:S03]  /*9fe0*/  ISETP.GT.U32.AND P0, PT, R2, R3, PT ;  /* 0x000000030200720c */ /* 0x000fc60003f04070 */
[----:B------:R-:W-:-:S08]  /*9ff0*/  IMAD.MOV R9, RZ, RZ, -R9 ;  /* 0x000000ffff097224 */ /* 0x000fd000078e0a09 */
[----:B------:R-:W-:Y:S01]  /*a000*/  @!P3 IMAD.IADD R8, R8, 0x1, -R2 ;  /* 0x000000010808b824 */ /* 0x000fe200078e0a02 */
[C---:B------:R-:W-:Y:S01]  /*a010*/  ISETP.GT.U32.AND P3, PT, R2.reuse, R10, PT ;  /* 0x0000000a0200720c */ /* 0x040fe20003f64070 */
[C---:B------:R-:W-:Y:S01]  /*a020*/  IMAD R9, R2.reuse, R9, R12 ;  /* 0x0000000902097224 */ /* 0x040fe200078e020c */
[----:B------:R-:W-:Y:S02]  /*a030*/  IABS R12, R29 ;  /* 0x0000001d000c7213 */ /* 0x000fe40000000000 */
[----:B------:R-:W-:Y:S02]  /*a040*/  ISETP.GT.U32.AND P6, PT, R2, R8, PT ;  /* 0x000000080200720c */ /* 0x000fe40003fc4070 */
[----:B--2---:R-:W-:Y:S01]  /*a050*/  IABS R7, R7 ;  /* 0x0000000700077213 */ /* 0x004fe20000000000 */
[----:B------:R-:W-:-:S06]  /*a060*/  @!P0 IMAD.IADD R3, R3, 0x1, -R2 ;  /* 0x0000000103038824 */ /* 0x000fcc00078e0a02 */
[----:B------:R-:W-:Y:S01]  /*a070*/  @!P3 IMAD.IADD R10, R10, 0x1, -R2 ;  /* 0x000000010a0ab824 */ /* 0x000fe200078e0a02 */
[----:B------:R-:W-:Y:S01]  /*a080*/  ISETP.GE.AND P3, PT, R13, RZ, PT ;  /* 0x000000ff0d00720c */ /* 0x000fe20003f66270 */
[----:B------:R-:W-:-:S04]  /*a090*/  IMAD.HI.U32 R13, R0, R12, RZ ;  /* 0x0000000c000d7227 */ /* 0x000fc800078e00ff */
[----:B0-----:R-:W-:-:S04]  /*a0a0*/  IMAD.HI.U32 R14, R0, R7, RZ ;  /* 0x00000007000e7227 */ /* 0x001fc800078e00ff */
[----:B------:R-:W-:Y:S02]  /*a0b0*/  IMAD.MOV R13, RZ, RZ, -R13 ;  /* 0x000000ffff0d7224 */ /* 0x000fe400078e0a0d */
[----:B------:R-:W-:Y:S02]  /*a0c0*/  @!P5 IMAD.MOV R4, RZ, RZ, -R4 ;  /* 0x000000ffff04d224 */ /* 0x000fe400078e0a04 */
[----:B------:R-:W-:Y:S02]  /*a0d0*/  IMAD.MOV R14, RZ, RZ, -R14 ;  /* 0x000000ffff0e7224 */ /* 0x000fe400078e0a0e */
[----:B------:R-:W-:Y:S01]  /*a0e0*/  @!P4 IMAD.MOV R3, RZ, RZ, -R3 ;  /* 0x000000ffff03c224 */ /* 0x000fe200078e0a03 */
[----:B------:R0:W-:Y:S01]  /*a0f0*/  STL [R1+0x950], R4 ;  /* 0x0009500401007387 */ /* 0x0001e20000100800 */
[----:B------:R-:W-:Y:S02]  /*a100*/  IMAD R12, R2, R13, R12 ;  /* 0x0000000d020c7224 */ /* 0x000fe400078e020c */
[----:B------:R-:W-:-:S02]  /*a110*/  @!P6 IMAD.IADD R8, R8, 0x1, -R2 ;  /* 0x000000010808e824 */ /* 0x000fc400078e0a02 */
[----:B------:R-:W-:Y:S02]  /*a120*/  IMAD.MOV.U32 R13, RZ, RZ, R10 ;  /* 0x000000ffff0d7224 */ /* 0x000fe400078e000a */
[----:B------:R-:W-:Y:S01]  /*a130*/  IMAD R7, R2, R14, R7 ;  /* 0x0000000e02077224 */ /* 0x000fe200078e0207 */
[----:B------:R-:W2:Y:S04]  /*a140*/  LDL.LU R10, [R1+0x18] ;  /* 0x00001800010a7983 */ /* 0x000ea80000300800 */
[----:B------:R-:W3:Y:S01]  /*a150*/  LDL.LU R14, [R1+0x20] ;  /* 0x00002000010e7983 */ /* 0x000ee20000300800 */
[----:B------:R-:W-:-:S03]  /*a160*/  @!P3 IMAD.MOV R13, RZ, RZ, -R13 ;  /* 0x000000ffff0db224 */ /* 0x000fc600078e0a0d */
[----:B------:R1:W-:Y:S01]  /*a170*/  STL [R1+0x948], R3 ;  /* 0x0009480301007387 */ /* 0x0003e20000100800 */
[----:B0-----:R-:W-:Y:S02]  /*a180*/  IMAD.MOV.U32 R4, RZ, RZ, R29 ;  /* 0x000000ffff047224 */ /* 0x001fe400078e001d */
[----:B-1----:R-:W-:Y:S02]  /*a190*/  IMAD.MOV.U32 R3, RZ, RZ, R8 ;  /* 0x000000ffff037224 */ /* 0x002fe400078e0008 */
[----:B------:R-:W-:Y:S02]  /*a1a0*/  IMAD.MOV.U32 R8, RZ, RZ, R16 ;  /* 0x000000ffff087224 */ /* 0x000fe400078e0010 */
[----:B------:R-:W-:Y:S02]  /*a1b0*/  @!P1 IMAD.MOV R3, RZ, RZ, -R3 ;  /* 0x000000ffff039224 */ /* 0x000fe400078e0a03 */
[----:B------:R-:W-:Y:S01]  /*a1c0*/  @!P2 IMAD.MOV R8, RZ, RZ, -R8 ;  /* 0x000000ffff08a224 */ /* 0x000fe200078e0a08 */
[----:B------:R0:W-:Y:S04]  /*a1d0*/  STL [R1+0x944], R13 ;  /* 0x0009440d01007387 */ /* 0x0001e80000100800 */
[----:B------:R-:W3:Y:S04]  /*a1e0*/  LDL.LU R29, [R1+0x34] ;  /* 0x00003400011d7983 */ /* 0x000ee80000300800 */
[----:B------:R-:W-:Y:S04]  /*a1f0*/  STL [R1+0x940], R3 ;  /* 0x0009400301007387 */ /* 0x000fe80000100800 */
[----:B------:R1:W-:Y:S01]  /*a200*/  STL [R1+0x93c], R8 ;  /* 0x00093c0801007387 */ /* 0x0003e20000100800 */
[----:B----4-:R-:W-:Y:S01]  /*a210*/  ISETP.GE.AND P1, PT, R23, RZ, PT ;  /* 0x000000ff1700720c */ /* 0x010fe20003f26270 */
[----:B------:R-:W-:-:S02]  /*a220*/  IMAD.MOV.U32 R23, RZ, RZ, R20 ;  /* 0x000000ffff177224 */ /* 0x000fc400078e0014 */
[----:B------:R-:W-:Y:S02]  /*a230*/  IMAD.MOV.U32 R20, RZ, RZ, R18 ;  /* 0x000000ffff147224 */ /* 0x000fe400078e0012 */
[----:B------:R-:W4:Y:S01]  /*a240*/  LDL.LU R18, [R1+0x68] ;  /* 0x0000680001127983 */ /* 0x000f220000300800 */
[C---:B------:R-:W-:Y:S02]  /*a250*/  ISETP.GT.U32.AND P6, PT, R2.reuse, R11, PT ;  /* 0x0000000b0200720c */ /* 0x040fe40003fc4070 */
[C---:B------:R-:W-:Y:S01]  /*a260*/  ISETP.GT.U32.AND P0, PT, R2.reuse, R9, PT ;  /* 0x000000090200720c */ /* 0x040fe20003f04070 */
[----:B0-----:R-:W4:Y:S01]  /*a270*/  LDL.LU R13, [R1+0x30] ;  /* 0x00003000010d7983 */ /* 0x001f220000300800 */
[----:B------:R-:W-:-:S09]  /*a280*/  ISETP.GT.U32.AND P3, PT, R2, R12, PT ;  /* 0x0000000c0200720c */ /* 0x000fd20003f64070 */
[--C-:B------:R-:W-:Y:S01]  /*a290*/  @!P6 IMAD.IADD R11, R11, 0x1, -R2.reuse ;  /* 0x000000010b0be824 */ /* 0x100fe200078e0a02 */
[----:B------:R-:W-:Y:S01]  /*a2a0*/  ISETP.GT.U32.AND P6, PT, R2, R6, PT ;  /* 0x000000060200720c */ /* 0x000fe20003fc4070 */
[----:B------:R-:W-:Y:S01]  /*a2b0*/  @!P0 IMAD.IADD R9, R9, 0x1, -R2 ;  /* 0x0000000109098824 */ /* 0x000fe200078e0a02 */
[----:B-----5:R-:W-:-:S04]  /*a2c0*/  ISETP.GE.AND P0, PT, R15, RZ, PT ;  /* 0x000000ff0f00720c */ /* 0x020fc80003f06270 */
[C---:B------:R-:W-:Y:S02]  /*a2d0*/  ISETP.GT.U32.AND P5, PT, R2.reuse, R9, PT ;  /* 0x000000090200720c */ /* 0x040fe40003fa4070 */
[----:B------:R-:W-:Y:S01]  /*a2e0*/  ISETP.GT.U32.AND P4, PT, R2, R11, PT ;  /* 0x0000000b0200720c */ /* 0x000fe20003f84070 */
[----:B------:R-:W-:-:S04]  /*a2f0*/  @!P3 IMAD.IADD R12, R12, 0x1, -R2 ;  /* 0x000000010c0cb824 */ /* 0x000fc800078e0a02 */
[----:B------:R-:W-:Y:S01]  /*a300*/  @!P6 IMAD.IADD R6, R6, 0x1, -R2 ;  /* 0x000000010606e824 */ /* 0x000fe200078e0a02 */
[----:B------:R-:W-:-:S03]  /*a310*/  ISETP.GT.U32.AND P2, PT, R2, R7, PT ;  /* 0x000000070200720c */ /* 0x000fc60003f44070 */
[----:B------:R-:W-:Y:S01]  /*a320*/  @!P0 IMAD.MOV R6, RZ, RZ, -R6 ;  /* 0x000000ffff068224 */ /* 0x000fe200078e0a06 */
[----:B------:R-:W-:Y:S01]  /*a330*/  ISETP.GT.U32.AND P0, PT, R2, R12, PT ;  /* 0x0000000c0200720c */ /* 0x000fe20003f04070 */
[--C-:B------:R-:W-:Y:S01]  /*a340*/  @!P5 IMAD.IADD R9, R9, 0x1, -R2.reuse ;  /* 0x000000010909d824 */ /* 0x100fe200078e0a02 */
[----:B------:R-:W-:Y:S01]  /*a350*/  ISETP.GE.AND P5, PT, R4, RZ, PT ;  /* 0x000000ff0400720c */ /* 0x000fe20003fa6270 */
[----:B------:R-:W-:Y:S02]  /*a360*/  @!P4 IMAD.IADD R11, R11, 0x1, -R2 ;  /* 0x000000010b0bc824 */ /* 0x000fe400078e0a02 */
[----:B------:R-:W-:Y:S01]  /*a370*/  IMAD.MOV.U32 R4, RZ, RZ, R9 ;  /* 0x000000ffff047224 */ /* 0x000fe200078e0009 */
[----:B--2---:R-:W-:Y:S02]  /*a380*/  ISETP.GE.AND P6, PT, R10, RZ, PT ;  /* 0x000000ff0a00720c */ /* 0x004fe40003fc6270 */
[----:B---3--:R-:W-:Y:S02]  /*a390*/  ISETP.GE.AND P4, PT, R14, RZ, PT ;  /* 0x000000ff0e00720c */ /* 0x008fe40003f86270 */
[----:B------:R-:W2:Y:S01]  /*a3a0*/  LDL.LU R14, [R1+0x38] ;  /* 0x00003800010e7983 */ /* 0x000ea20000300800 */
[----:B------:R-:W-:-:S02]  /*a3b0*/  @!P1 IMAD.MOV R4, RZ, RZ, -R4 ;  /* 0x000000ffff049224 */ /* 0x000fc400078e0a04 */
[----:B-1----:R-:W-:Y:S01]  /*a3c0*/  IMAD.MOV.U32 R8, RZ, RZ, R11 ;  /* 0x000000ffff087224 */ /* 0x002fe200078e000b */
[----:B------:R0:W-:Y:S01]  /*a3d0*/  STL [R1+0x934], R6 ;  /* 0x0009340601007387 */ /* 0x0001e20000100800 */
[----:B------:R-:W-:Y:S01]  /*a3e0*/  @!P2 IMAD.IADD R7, R7, 0x1, -R2 ;  /* 0x000000010707a824 */ /* 0x000fe200078e0a02 */
[----:B------:R-:W-:-:S03]  /*a3f0*/  IABS R15, R28 ;  /* 0x0000001c000f7213 */ /* 0x000fc60000000000 */
[----:B------:R-:W-:Y:S01]  /*a400*/  @!P6 IMAD.MOV R8, RZ, RZ, -R8 ;  /* 0x000000ffff08e224 */ /* 0x000fe200078e0a08 */
[----:B------:R-:W-:Y:S01]  /*a410*/  STL [R1+0x930], R4 ;  /* 0x0009300401007387 */ /* 0x000fe20000100800 */
[----:B------:R-:W-:Y:S01]  /*a420*/  @!P0 IMAD.IADD R12, R12, 0x1, -R2 ;  /* 0x000000010c0c8824 */ /* 0x000fe200078e0a02 */
[----:B------:R-:W-:Y:S02]  /*a430*/  ISETP.GE.AND P3, PT, R28, RZ, PT ;  /* 0x000000ff1c00720c */ /* 0x000fe40003f66270 */
[----:B------:R-:W-:Y:S01]  /*a440*/  ISETP.GT.U32.AND P2, PT, R2, R7, PT ;  /* 0x000000070200720c */ /* 0x000fe20003f44070 */
[----:B------:R-:W-:Y:S02]  /*a450*/  IMAD.MOV.U32 R16, RZ, RZ, R12 ;  /* 0x000000ffff107224 */ /* 0x000fe400078e000c */
[----:B------:R-:W-:-:S04]  /*a460*/  IMAD.HI.U32 R3, R0, R15, RZ ;  /* 0x0000000f00037227 */ /* 0x000fc800078e00ff */
[----:B------:R-:W-:-:S06]  /*a470*/  IMAD.MOV R3, RZ, RZ, -R3 ;  /* 0x000000ffff037224 */ /* 0x000fcc00078e0a03 */
[----:B------:R-:W-:Y:S02]  /*a480*/  @!P2 IMAD.IADD R7, R7, 0x1, -R2 ;  /* 0x000000010707a824 */ /* 0x000fe400078e0a02 */
[----:B------:R-:W-:Y:S02]  /*a490*/  IMAD R3, R2, R3, R15 ;  /* 0x0000000302037224 */ /* 0x000fe400078e020f */
[----:B------:R-:W-:Y:S02]  /*a4a0*/  IMAD.MOV.U32 R15, RZ, RZ, R7 ;  /* 0x000000ffff0f7224 */ /* 0x000fe400078e0007 */
[----:B------:R-:W-:Y:S02]  /*a4b0*/  @!P5 IMAD.MOV R16, RZ, RZ, -R16 ;  /* 0x000000ffff10d224 */ /* 0x000fe400078e0a10 */
[----:B------:R-:W-:Y:S01]  /*a4c0*/  @!P4 IMAD.MOV R15, RZ, RZ, -R15 ;  /* 0x000000ffff0fc224 */ /* 0x000fe200078e0a0f */
[----:B----4-:R-:W-:Y:S02]  /*a4d0*/  ISETP.GE.AND P1, PT, R18, RZ, PT ;  /* 0x000000ff1200720c */ /* 0x010fe40003f26270 */
[----:B0-----:R-:W-:-:S02]  /*a4e0*/  IABS R6, R18 ;  /* 0x0000001200067213 */ /* 0x001fc40000000000 */
[----:B------:R-:W3:Y:S04]  /*a4f0*/  LDL.LU R18, [R1+0x3c] ;  /* 0x00003c0001127983 */ /* 0x000ee80000300800 */
[----:B------:R-:W4:Y:S04]  /*a500*/  LDL.LU R28, [R1+0x40] ;  /* 0x00004000011c7983 */ /* 0x000f280000300800 */
[----:B------:R-:W-:Y:S04]  /*a510*/  STL [R1+0x92c], R8 ;  /* 0x00092c0801007387 */ /* 0x000fe80000100800 */
[----:B------:R-:W5:Y:S04]  /*a520*/  LDL R12, [R1+0x44] ;  /* 0x00004400010c7983 */ /* 0x000f680000100800 */
[----:B------:R0:W-:Y:S04]  /*a530*/  STL [R1+0x924], R16 ;  /* 0x0009241001007387 */ /* 0x0001e80000100800 */
[----:B------:R1:W-:Y:S04]  /*a540*/  STL [R1+0x920], R15 ;  /* 0x0009200f01007387 */ /* 0x0003e80000100800 */
[----:B0-----:R-:W5:Y:S04]  /*a550*/  LDL R16, [R1+0x48] ;  /* 0x0000480001107983 */ /* 0x001f680000100800 */
[----:B-1----:R-:W5:Y:S01]  /*a560*/  LDL.LU R15, [R1+0x4c] ;  /* 0x00004c00010f7983 */ /* 0x002f620000300800 */
[----:B------:R-:W-:-:S02]  /*a570*/  ISETP.GT.U32.AND P6, PT, R2, R3, PT ;  /* 0x000000030200720c */ /* 0x000fc40003fc4070 */
[----:B------:R-:W-:Y:S01]  /*a580*/  IABS R4, R13 ;  /* 0x0000000d00047213 */ /* 0x000fe20000000000 */
[----:B------:R-:W-:Y:S01]  /*a590*/  IMAD.HI.U32 R8, R0, R6, RZ ;  /* 0x0000000600087227 */ /* 0x000fe200078e00ff */
[----:B------:R-:W-:-:S03]  /*a5a0*/  IABS R10, R29 ;  /* 0x0000001d000a7213 */ /* 0x000fc60000000000 */
[----:B------:R-:W-:Y:S01]  /*a5b0*/  IMAD.HI.U32 R9, R0, R4, RZ ;  /* 0x0000000400097227 */ /* 0x000fe200078e00ff */
[----:B------:R-:W-:-:S05]  /*a5c0*/  ISETP.GE.AND P0, PT, R13, RZ, PT ;  /* 0x000000ff0d00720c */ /* 0x000fca0003f06270 */
[----:B------:R-:W-:Y:S02]  /*a5d0*/  @!P6 IMAD.IADD R3, R3, 0x1, -R2 ;  /* 0x000000010303e824 */ /* 0x000fe400078e0a02 */
[----:B------:R-:W-:Y:S02]  /*a5e0*/  IMAD.MOV R8, RZ, RZ, -R8 ;  /* 0x000000ffff087224 */ /* 0x000fe400078e0a08 */
[----:B------:R-:W-:Y:S01]  /*a5f0*/  IMAD.HI.U32 R13, R0, R10, RZ ;  /* 0x0000000a000d7227 */ /* 0x000fe200078e00ff */
[----:B------:R-:W-:-:S03]  /*a600*/  ISETP.GT.U32.AND P6, PT, R2, R3, PT ;  /* 0x000000030200720c */ /* 0x000fc60003fc4070 */
[----:B------:R-:W-:Y:S02]  /*a610*/  IMAD.MOV R9, RZ, RZ, -R9 ;  /* 0x000000ffff097224 */ /* 0x000fe400078e0a09 */
[C---:B------:R-:W-:Y:S02]  /*a620*/  IMAD R6, R2.reuse, R8, R6 ;  /* 0x0000000802067224 */ /* 0x040fe400078e0206 */
[----:B------:R-:W-:Y:S02]  /*a630*/  IMAD.MOV R13, RZ, RZ, -R13 ;  /* 0x000000ffff0d7224 */ /* 0x000fe400078e0a0d */
[C---:B------:R-:W-:Y:S01]  /*a640*/  IMAD R4, R2.reuse, R9, R4 ;  /* 0x0000000902047224 */ /* 0x040fe200078e0204 */
[C---:B------:R-:W-:Y:S01]  /*a650*/  ISETP.GT.U32.AND P5, PT, R2.reuse, R6, PT ;  /* 0x000000060200720c */ /* 0x040fe20003fa4070 */
[----:B------:R-:W-:-:S03]  /*a660*/  IMAD R10, R2, R13, R10 ;  /* 0x0000000d020a7224 */ /* 0x000fc600078e020a */
[C---:B------:R-:W-:Y:S01]  /*a670*/  ISETP.GT.U32.AND P4, PT, R2.reuse, R4, PT ;  /* 0x000000040200720c */ /* 0x040fe20003f84070 */
[----:B------:R-:W-:Y:S01]  /*a680*/  @!P6 IMAD.IADD R3, R3, 0x1, -R2 ;  /* 0x000000010303e824 */ /* 0x000fe200078e0a02 */
[----:B--2---:R-:W-:Y:S02]  /*a690*/  IABS R11, R14 ;  /* 0x0000000e000b7213 */ /* 0x004fe40000000000 */
[----:B------:R-:W-:-:S03]  /*a6a0*/  ISETP.GT.U32.AND P6, PT, R2, R10, PT ;  /* 0x0000000a0200720c */ /* 0x000fc60003fc4070 */
[----:B------:R-:W-:-:S04]  /*a6b0*/  IMAD.HI.U32 R9, R0, R11, RZ ;  /* 0x0000000b00097227 */ /* 0x000fc800078e00ff */
[----:B------:R-:W-:Y:S02]  /*a6c0*/  IMAD.MOV R9, RZ, RZ, -R9 ;  /* 0x000000ffff097224 */ /* 0x000fe400078e0a09 */
[--C-:B------:R-:W-:Y:S02]  /*a6d0*/  @!P5 IMAD.IADD R6, R6, 0x1, -R2.reuse ;  /* 0x000000010606d824 */ /* 0x100fe400078e0a02 */
[--C-:B------:R-:W-:Y:S02]  /*a6e0*/  @!P4 IMAD.IADD R4, R4, 0x1, -R2.reuse ;  /* 0x000000010404c824 */ /* 0x100fe400078e0a02 */
[C---:B------:R-:W-:Y:S01]  /*a6f0*/  IMAD R11, R2.reuse, R9, R11 ;  /* 0x00000009020b7224 */ /* 0x040fe200078e020b */
[----:B------:R-:W-:Y:S01]  /*a700*/  ISETP.GT.U32.AND P4, PT, R2, R6, PT ;  /* 0x000000060200720c */ /* 0x000fe20003f84070 */
[----:B------:R-:W-:Y:S02]  /*a710*/  @!P6 IMAD.IADD R10, R10, 0x1, -R2 ;  /* 0x000000010a0ae824 */ /* 0x000fe400078e0a02 */
[----:B------:R-:W-:Y:S01]  /*a720*/  @!P3 IMAD.MOV R3, RZ, RZ, -R3 ;  /* 0x000000ffff03b224 */ /* 0x000fe200078e0a03 */
[----:B------:R-:W-:-:S02]  /*a730*/  ISETP.GT.U32.AND P3, PT, R2, R4, PT ;  /* 0x000000040200720c */ /* 0x000fc40003f64070 */
[----:B------:R-:W-:-:S07]  /*a740*/  ISETP.GT.U32.AND P6, PT, R2, R10, PT ;  /* 0x0000000a0200720c */ /* 0x000fce0003fc4070 */
[----:B------:R-:W-:-:S04]  /*a750*/  @!P4 IMAD.IADD R6, R6, 0x1, -R2 ;  /* 0x000000010606c824 */ /* 0x000fc800078e0a02 */
[--C-:B------:R-:W-:Y:S02]  /*a760*/  @!P3 IMAD.IADD R4, R4, 0x1, -R2.reuse ;  /* 0x000000010404b824 */ /* 0x100fe400078e0a02 */
[----:B------:R-:W-:Y:S01]  /*a770*/  @!P6 IMAD.IADD R10, R10, 0x1, -R2 ;  /* 0x000000010a0ae824 */ /* 0x000fe200078e0a02 */
[----:B------:R-:W-:Y:S02]  /*a780*/  ISETP.GE.AND P2, PT, R29, RZ, PT ;  /* 0x000000ff1d00720c */ /* 0x000fe40003f46270 */
[----:B------:R-:W2:Y:S04]  /*a790*/  LDL.LU R29, [R1+0x50] ;  /* 0x00005000011d7983 */ /* 0x000ea80000300800 */
[----:B------:R-:W-:Y:S04]  /*a7a0*/  STL [R1+0x914], R3 ;  /* 0x0009140301007387 */ /* 0x000fe80000100800 */
[----:B------:R0:W-:Y:S02]  /*a7b0*/  STL [R1+0x542c], R10 ;  /* 0x00542c0a01007387 */ /* 0x0001e40000100800 */
[----:B0-----:R-:W-:-:S04]  /*a7c0*/  IMAD.MOV.U32 R10, RZ, RZ, R6 ;  /* 0x000000ffff0a7224 */ /* 0x001fc800078e0006 */
[----:B------:R-:W-:Y:S01]  /*a7d0*/  @!P1 IMAD.MOV R10, RZ, RZ, -R10 ;  /* 0x000000ffff0a9224 */ /* 0x000fe200078e0a0a */
[----:B---3--:R-:W-:Y:S02]  /*a7e0*/  IABS R7, R18 ;  /* 0x0000001200077213 */ /* 0x008fe40000000000 */
[----:B----4-:R-:W-:-:S03]  /*a7f0*/  IABS R8, R28 ;  /* 0x0000001c00087213 */ /* 0x010fc60000000000 */
[----:B------:R-:W-:Y:S01]  /*a800*/  IMAD.HI.U32 R13, R0, R7, RZ ;  /* 0x00000007000d7227 */ /* 0x000fe200078e00ff */
[----:B-----5:R-:W-:-:S03]  /*a810*/  IABS R9, R12 ;  /* 0x0000000c00097213 */ /* 0x020fc60000000000 */
[----:B------:R-:W-:-:S04]  /*a820*/  IMAD.HI.U32 R12, R0, R8, RZ ;  /* 0x00000008000c7227 */ /* 0x000fc800078e00ff */
[----:B------:R-:W-:Y:S02]  /*a830*/  IMAD.MOV R13, RZ, RZ, -R13 ;  /* 0x000000ffff0d7224 */ /* 0x000fe400078e0a0d */
[----:B------:R-:W-:Y:S02]  /*a840*/  IMAD.MOV R12, RZ, RZ, -R12 ;  /* 0x000000ffff0c7224 */ /* 0x000fe400078e0a0c */
[C---:B------:R-:W-:Y:S02]  /*a850*/  IMAD R7, R2.reuse, R13, R7 ;  /* 0x0000000d02077224 */ /* 0x040fe400078e0207 */
[----:B------:R-:W-:-:S03]  /*a860*/  IMAD R8, R2, R12, R8 ;  /* 0x0000000c02087224 */ /* 0x000fc600078e0208 */
[C---:B------:R-:W-:Y:S02]  /*a870*/  ISETP.GT.U32.AND P4, PT, R2.reuse, R7, PT ;  /* 0x000000070200720c */ /* 0x040fe40003f84070 */
[----:B------:R-:W-:Y:S01]  /*a880*/  ISETP.GT.U32.AND P3, PT, R2, R8, PT ;  /* 0x000000080200720c */ /* 0x000fe20003f64070 */
[----:B------:R-:W-:Y:S01]  /*a890*/  IMAD.HI.U32 R12, R0, R9, RZ ;  /* 0x00000009000c7227 */ /* 0x000fe200078e00ff */
[----:B------:R-:W-:-:S03]  /*a8a0*/  IABS R3, R16 ;  /* 0x0000001000037213 */ /* 0x000fc60000000000 */
[----:B------:R-:W-:Y:S01]  /*a8b0*/  IMAD.MOV R12, RZ, RZ, -R12 ;  /* 0x000000ffff0c7224 */ /* 0x000fe200078e0a0c */
[----:B------:R0:W-:Y:S03]  /*a8c0*/  STL [R1+0x5428], R15 ;  /* 0x0054280f01007387 */ /* 0x0001e60000100800 */
[----:B------:R-:W-:Y:S01]  /*a8d0*/  IMAD R9, R2, R12, R9 ;  /* 0x0000000c02097224 */ /* 0x000fe200078e0209 */
[----:B------:R-:W3:Y:S01]  /*a8e0*/  LDL.LU R16, [R1+0x54] ;  /* 0x0000540001107983 */ /* 0x000ee20000300800 */
[--C-:B------:R-:W-:Y:S01]  /*a8f0*/  @!P4 IMAD.IADD R7, R7, 0x1, -R2.reuse ;  /* 0x000000010707c824 */ /* 0x100fe200078e0a02 */
[----:B------:R-:W-:Y:S01]  /*a900*/  ISETP.GE.AND P4, PT, R18, RZ, PT ;  /* 0x000000ff1200720c */ /* 0x000fe20003f86270 */
[----:B------:R-:W-:Y:S01]  /*a910*/  @!P3 IMAD.IADD R8, R8, 0x1, -R2 ;  /* 0x000000010808b824 */ /* 0x000fe200078e0a02 */
[----:B------:R-:W-:Y:S01]  /*a920*/  ISETP.GE.AND P3, PT, R28, RZ, PT ;  /* 0x000000ff1c00720c */ /* 0x000fe20003f66270 */
[----:B------:R-:W4:Y:S01]  /*a930*/  LDL.LU R18, [R1+0x58] ;  /* 0x0000580001127983 */ /* 0x000f220000300800 */
[----:B------:R-:W-:Y:S01]  /*a940*/  IABS R12, R15 ;  /* 0x0000000f000c7213 */ /* 0x000fe20000000000 */
[----:B------:R-:W-:-:S02]  /*a950*/  IMAD.MOV.U32 R28, RZ, RZ, R24 ;  /* 0x000000ffff1c7224 */ /* 0x000fc400078e0018 */
[----:B------:R-:W5:Y:S01]  /*a960*/  LDL.LU R24, [R1+0x5c] ;  /* 0x00005c0001187983 */ /* 0x000f620000300800 */
[----:B0-----:R-:W-:-:S03]  /*a970*/  IMAD.MOV.U32 R15, RZ, RZ, R4 ;  /* 0x000000ffff0f7224 */ /* 0x001fc600078e0004 */
[----:B------:R-:W2:Y:S04]  /*a980*/  LDL.LU R4, [R1+0x48] ;  /* 0x0000480001047983 */ /* 0x000ea80000300800 */
[----:B------:R0:W-:Y:S04]  /*a990*/  STL [R1+0x908], R10 ;  /* 0x0009080a01007387 */ /* 0x0001e80000100800 */
[----:B0-----:R-:W2:Y:S01]  /*a9a0*/  LDL.LU R10, [R1+0x542c] ;  /* 0x00542c00010a7983 */ /* 0x001ea20000300800 */
[----:B------:R-:W-:-:S05]  /*a9b0*/  @!P0 IMAD.MOV R15, RZ, RZ, -R15 ;  /* 0x000000ffff0f8224 */ /* 0x000fca00078e0a0f */
[----:B------:R2:W-:Y:S01]  /*a9c0*/  STL [R1+0x904], R15 ;  /* 0x0009040f01007387 */ /* 0x0005e20000100800 */
[----:B------:R-:W-:-:S13]  /*a9d0*/  ISETP.GT.U32.AND P5, PT, R2, R11, PT ;  /* 0x0000000b0200720c */ /* 0x000fda0003fa4070 */
[----:B------:R-:W-:-:S05]  /*a9e0*/  @!P5 IMAD.IADD R11, R11, 0x1, -R2 ;  /* 0x000000010b0bd824 */ /* 0x000fca00078e0a02 */
[----:B------:R-:W-:Y:S02]  /*a9f0*/  ISETP.GT.U32.AND P5, PT, R2, R11, PT ;  /* 0x0000000b0200720c */ /* 0x000fe40003fa4070 */
[----:B------:R-:W-:Y:S01]  /*aa00*/  ISETP.GE.AND P6, PT, R14, RZ, PT ;  /* 0x000000ff0e00720c */ /* 0x000fe20003fc6270 */
[----:B------:R-:W-:-:S10]  /*aa10*/  IMAD.HI.U32 R14, R0, R3, RZ ;  /* 0x00000003000e7227 */ /* 0x000fd400078e00ff */
[----:B------:R-:W-:Y:S01]  /*aa20*/  @!P5 IMAD.IADD R11, R11, 0x1, -R2 ;  /* 0x000000010b0bd824 */ /* 0x000fe200078e0a02 */
[----:B------:R-:W-:Y:S01]  /*aa30*/  ISETP.GT.U32.AND P5, PT, R2, R9, PT ;  /* 0x000000090200720c */ /* 0x000fe20003fa4070 */
[----:B--2---:R-:W-:Y:S02]  /*aa40*/  IMAD.MOV.U32 R15, RZ, RZ, R10 ;  /* 0x000000ffff0f7224 */ /* 0x004fe400078e000a */
[----:B------:R-:W2:Y:S02]  /*aa50*/  LDL.LU R10, [R1+0x44] ;  /* 0x00004400010a7983 */ /* 0x000ea40000300800 */
[----:B------:R-:W-:-:S05]  /*aa60*/  @!P2 IMAD.MOV R15, RZ, RZ, -R15 ;  /* 0x000000ffff0fa224 */ /* 0x000fca00078e0a0f */
[----:B------:R0:W-:Y:S04]  /*aa70*/  STL [R1+0x900], R15 ;  /* 0x0009000f01007387 */ /* 0x0001e80000100800 */
[----:B0-----:R-:W3:Y:S01]  /*aa80*/  LDL.LU R15, [R1+0x5428] ;  /* 0x00542800010f7983 */ /* 0x001ee20000300800 */
[----:B------:R-:W-:Y:S02]  /*aa90*/  IMAD.MOV R14, RZ, RZ, -R14 ;  /* 0x000000ffff0e7224 */ /* 0x000fe400078e0a0e */
[----:B------:R-:W-:Y:S01]  /*aaa0*/  @!P5 IMAD.IADD R9, R9, 0x1, -R2 ;  /* 0x000000010909d824 */ /* 0x000fe200078e0a02 */
[C---:B------:R-:W-:Y:S01]  /*aab0*/  ISETP.GT.U32.AND P5, PT, R2.reuse, R8, PT ;  /* 0x000000080200720c */ /* 0x040fe20003fa4070 */
[----:B------:R-:W-:Y:S01]  /*aac0*/  IMAD R14, R2, R14, R3 ;  /* 0x0000000e020e7224 */ /* 0x000fe200078e0203 */
[----:B------:R-:W-:Y:S01]  /*aad0*/  IABS R13, R29 ;  /* 0x0000001d000d7213 */ /* 0x000fe20000000000 */
[----:B------:R-:W-:-:S04]  /*aae0*/  IMAD.HI.U32 R3, R0, R12, RZ ;  /* 0x0000000c00037227 */ /* 0x000fc800078e00ff */
[----:B------:R-:W-:Y:S01]  /*aaf0*/  @!P6 IMAD.MOV R11, RZ, RZ, -R11 ;  /* 0x000000ffff0be224 */ /* 0x000fe200078e0a0b */
[----:B------:R-:W-:Y:S01]  /*ab00*/  ISETP.GT.U32.AND P6, PT, R2, R14, PT ;  /* 0x0000000e0200720c */ /* 0x000fe20003fc4070 */
[----:B------:R-:W-:Y:S02]  /*ab10*/  IMAD.MOV R3, RZ, RZ, -R3 ;  /* 0x000000ffff037224 */ /* 0x000fe400078e0a03 */
[----:B------:R-:W-:-:S04]  /*ab20*/  IMAD.HI.U32 R6, R0, R13, RZ ;  /* 0x0000000d00067227 */ /* 0x000fc800078e00ff */
[C---:B------:R-:W-:Y:S02]  /*ab30*/  IMAD R3, R2.reuse, R3, R12 ;  /* 0x0000000302037224 */ /* 0x040fe400078e020c */
[----:B------:R-:W-:Y:S01]  /*ab40*/  IMAD.MOV R6, RZ, RZ, -R6 ;  /* 0x000000ffff067224 */ /* 0x000fe200078e0a06 */
[----:B------:R-:W-:Y:S01]  /*ab50*/  ISETP.GT.U32.AND P1, PT, R2, R7, PT ;  /* 0x000000070200720c */ /* 0x000fe20003f24070 */
[--C-:B------:R-:W-:Y:S01]  /*ab60*/  @!P5 IMAD.IADD R8, R8, 0x1, -R2.reuse ;  /* 0x000000010808d824 */ /* 0x100fe200078e0a02 */
[C---:B------:R-:W-:Y:S01]  /*ab70*/  ISETP.GT.U32.AND P5, PT, R2.reuse, R3, PT ;  /* 0x000000030200720c */ /* 0x040fe20003fa4070 */
[----:B------:R-:W-:Y:S02]  /*ab80*/  IMAD R13, R2, R6, R13 ;  /* 0x00000006020d7224 */ /* 0x000fe400078e020d */
[----:B------:R-:W-:-:S03]  /*ab90*/  @!P6 IMAD.IADD R14, R14, 0x1, -R2 ;  /* 0x000000010e0ee824 */ /* 0x000fc600078e0a02 */
[C---:B------:R-:W-:Y:S02]  /*aba0*/  ISETP.GT.U32.AND P6, PT, R2.reuse, R13, PT ;  /* 0x0000000d0200720c */ /* 0x040fe40003fc4070 */
[----:B------:R-:W-:-:S03]  /*abb0*/  ISETP.GT.U32.AND P0, PT, R2, R9, PT ;  /* 0x000000090200720c */ /* 0x000fc60003f04070 */
[--C-:B------:R-:W-:Y:S02]  /*abc0*/  @!P1 IMAD.IADD R7, R7, 0x1, -R2.reuse ;  /* 0x0000000107079824 */ /* 0x100fe400078e0a02 */
[----:B------:R-:W-:Y:S01]  /*abd0*/  @!P5 IMAD.IADD R3, R3, 0x1, -R2 ;  /* 0x000000010303d824 */ /* 0x000fe200078e0a02 */
[----:B------:R-:W-:Y:S01]  /*abe0*/  ISETP.GT.U32.AND P5, PT, R2, R14, PT ;  /* 0x0000000e0200720c */ /* 0x000fe20003fa4070 */
[----:B------:R-:W-:-:S04]  /*abf0*/  IMAD.MOV.U32 R12, RZ, RZ, R7 ;  /* 0x000000ffff0c7224 */ /* 0x000fc800078e0007 */
[----:B------:R-:W-:Y:S02]  /*ac00*/  @!P6 IMAD.IADD R13, R13, 0x1, -R2 ;  /* 0x000000010d0de824 */ /* 0x000fe400078e0a02 */
[----:B------:R-:W-:Y:S01]  /*ac10*/  @!P4 IMAD.MOV R12, RZ, RZ, -R12 ;  /* 0x000000ffff0cc224 */ /* 0x000fe200078e0a0c */
[----:B------:R-:W-:Y:S01]  /*ac20*/  ISETP.GE.AND P1, PT, R4, RZ, PT ;  /* 0x000000ff0400720c */ /* 0x000fe20003f26270 */
[----:B------:R-:W-:Y:S02]  /*ac30*/  @!P0 IMAD.IADD R9, R9, 0x1, -R2 ;  /* 0x0000000109098824 */ /* 0x000fe400078e0a02 */
[----:B------:R-:W-:Y:S01]  /*ac40*/  @!P3 IMAD.MOV R8, RZ, RZ, -R8 ;  /* 0x000000ffff08b224 */ /* 0x000fe200078e0a08 */
[----:B------:R-:W-:Y:S01]  /*ac50*/  ISETP.GT.U32.AND P3, PT, R2, R13, PT ;  /* 0x0000000d0200720c */ /* 0x000fe20003f64070 */
[----:B------:R-:W-:Y:S01]  /*ac60*/  STL [R1+0x8fc], R11 ;  /* 0x0008fc0b01007387 */ /* 0x000fe20000100800 */
[----:B------:R-:W-:Y:S01]  /*ac70*/  ISETP.GE.AND P4, PT, R29, RZ, PT ;  /* 0x000000ff1d00720c */ /* 0x000fe20003f86270 */
[----:B------:R-:W-:-:S02]  /*ac80*/  @!P5 IMAD.IADD R14, R14, 0x1, -R2 ;  /* 0x000000010e0ed824 */ /* 0x000fc400078e0a02 */
[----:B------:R0:W-:Y:S04]  /*ac90*/  STL [R1+0x8f0], R12 ;  /* 0x0008f00c01007387 */ /* 0x0001e80000100800 */
[----:B------:R-:W5:Y:S04]  /*aca0*/  LDL.LU R29, [R1+0x64] ;  /* 0x00006400011d7983 */ /* 0x000f680000300800 */
[----:B------:R1:W-:Y:S01]  /*acb0*/  STL [R1+0x8ec], R8 ;  /* 0x0008ec0801007387 */ /* 0x0003e20000100800 */
[----:B0-----:R-:W-:-:S03]  /*acc0*/  IMAD.MOV.U32 R12, RZ, RZ, R9 ;  /* 0x000000ffff0c7224 */ /* 0x001fc600078e0009 */
[----:B------:R-:W5:Y:S01]  /*acd0*/  LDL.LU R9, [R1+0x60] ;  /* 0x0000600001097983 */ /* 0x000f620000300800 */
[----:B------:R-:W-:Y:S02]  /*ace0*/  @!P3 IMAD.IADD R13, R13, 0x1, -R2 ;  /* 0x000000010d0db824 */ /* 0x000fe400078e0a02 */
[----:B-1----:R-:W-:-:S04]  /*acf0*/  IMAD.MOV.U32 R8, RZ, RZ, R14 ;  /* 0x000000ffff087224 */ /* 0x002fc800078e000e */
[----:B------:R-:W-:Y:S01]  /*ad00*/  @!P1 IMAD.MOV R8, RZ, RZ, -R8 ;  /* 0x000000ffff089224 */ /* 0x000fe200078e0a08 */
[----:B------:R-:W-:-:S13]  /*ad10*/  ISETP.GT.U32.AND P6, PT, R2, R3, PT ;  /* 0x000000030200720c */ /* 0x000fda0003fc4070 */
[----:B------:R-:W-:Y:S01]  /*ad20*/  @!P6 IMAD.IADD R3, R3, 0x1, -R2 ;  /* 0x000000010303e824 */ /* 0x000fe200078e0a02 */
[----:B--2---:R-:W-:-:S13]  /*ad30*/  ISETP.GE.AND P2, PT, R10, RZ, PT ;  /* 0x000000ff0a00720c */ /* 0x004fda0003f46270 */
[----:B------:R-:W-:Y:S01]  /*ad40*/  @!P2 IMAD.MOV R12, RZ, RZ, -R12 ;  /* 0x000000ffff0ca224 */ /* 0x000fe200078e0a0c */
[----:B---3--:R-:W-:Y:S02]  /*ad50*/  ISETP.GE.AND P0, PT, R15, RZ, PT ;  /* 0x000000ff0f00720c */ /* 0x008fe40003f06270 */
[----:B------:R-:W2:Y:S04]  /*ad60*/  LDL R15, [R1+0x70] ;  /* 0x00007000010f7983 */ /* 0x000ea80000100800 */
[----:B------:R-:W-:Y:S04]  /*ad70*/  STL [R1+0x8e8], R12 ;  /* 0x0008e80c01007387 */ /* 0x000fe80000100800 */
[----:B------:R-:W-:Y:S04]  /*ad80*/  STL [R1+0x8e4], R8 ;  /* 0x0008e40801007387 */ /* 0x000fe80000100800 */
[----:B------:R0:W-:Y:S04]  /*ad90*/  STL [R1+0x5424], R13 ;  /* 0x0054240d01007387 */ /* 0x0001e80000100800 */
[----:B0-----:R-:W3:Y:S01]  /*ada0*/  LDL.LU R13, [R1+0x6c] ;  /* 0x00006c00010d7983 */ /* 0x001ee20000300800 */
[----:B------:R-:W-:-:S05]  /*adb0*/  @!P0 IMAD.MOV R3, RZ, RZ, -R3 ;  /* 0x000000ffff038224 */ /* 0x000fca00078e0a03 */
[----:B------:R0:W-:Y:S04]  /*adc0*/  STL [R1+0x8dc], R3 ;  /* 0x0008dc0301007387 */ /* 0x0001e80000100800 */
[----:B------:R-:W3:Y:S04]  /*add0*/  LDL R14, [R1+0x74] ;  /* 0x00007400010e7983 */ /* 0x000ee80000100800 */
[----:B------:R-:W3:Y:S01]  /*ade0*/  LDL R12, [R1+0x78] ;  /* 0x00007800010c7983 */ /* 0x000ee20000100800 */
[----:B------:R-:W-:Y:S02]  /*adf0*/  IABS R6, R16 ;  /* 0x0000001000067213 */ /* 0x000fe40000000000 */
[----:B----4-:R-:W-:-:S03]  /*ae00*/  IABS R4, R18 ;  /* 0x0000001200047213 */ /* 0x010fc60000000000 */
[----:B------:R-:W-:Y:S01]  /*ae10*/  IMAD.HI.U32 R7, R0, R6, RZ ;  /* 0x0000000600077227 */ /* 0x000fe200078e00ff */
[----:B-----5:R-:W-:-:S03]  /*ae20*/  IABS R10, R24 ;  /* 0x00000018000a7213 */ /* 0x020fc60000000000 */
[----:B------:R-:W-:Y:S02]  /*ae30*/  IMAD.MOV R7, RZ, RZ, -R7 ;  /* 0x000000ffff077224 */ /* 0x000fe400078e0a07 */
[----:B------:R-:W-:-:S04]  /*ae40*/  IMAD.HI.U32 R11, R0, R4, RZ ;  /* 0x00000004000b7227 */ /* 0x000fc800078e00ff */
[----:B------:R-:W-:Y:S02]  /*ae50*/  IMAD R6, R2, R7, R6 ;  /* 0x0000000702067224 */ /* 0x000fe400078e0206 */
[----:B------:R-:W-:-:S03]  /*ae60*/  IMAD.HI.U32 R7, R0, R10, RZ ;  /* 0x0000000a00077227 */ /* 0x000fc600078e00ff */
[C---:B------:R-:W-:Y:S01]  /*ae70*/  ISETP.GT.U32.AND P5, PT, R2.reuse, R6, PT ;  /* 0x000000060200720c */ /* 0x040fe20003fa4070 */
[----:B------:R-:W-:Y:S02]  /*ae80*/  IMAD.MOV R11, RZ, RZ, -R11 ;  /* 0x000000ffff0b7224 */ /* 0x000fe400078e0a0b */
[----:B------:R-:W-:Y:S02]  /*ae90*/  IMAD.MOV R7, RZ, RZ, -R7 ;  /* 0x000000ffff077224 */ /* 0x000fe400078e0a07 */
[C---:B------:R-:W-:Y:S02]  /*aea0*/  IMAD R4, R2.reuse, R11, R4 ;  /* 0x0000000b02047224 */ /* 0x040fe400078e0204 */
[----:B------:R-:W-:Y:S01]  /*aeb0*/  IMAD R7, R2, R7, R10 ;  /* 0x0000000702077224 */ /* 0x000fe200078e020a */
[----:B------:R-:W-:Y:S01]  /*aec0*/  ISETP.GE.AND P0, PT, R24, RZ, PT ;  /* 0x000000ff1800720c */ /* 0x000fe20003f06270 */
[----:B------:R-:W4:Y:S01]  /*aed0*/  LDL R10, [R1+0x80] ;  /* 0x00008000010a7983 */ /* 0x000f220000100800 */
[----:B------:R-:W-:-:S02]  /*aee0*/  ISETP.GT.U32.AND P6, PT, R2, R4, PT ;  /* 0x000000040200720c */ /* 0x000fc40003fc4070 */
[----:B------:R-:W-:Y:S01]  /*aef0*/  ISETP.GT.U32.AND P3, PT, R2, R7, PT ;  /* 0x000000070200720c */ /* 0x000fe20003f64070 */
[----:B------:R-:W-:Y:S01]  /*af00*/  @!P5 IMAD.IADD R6, R6, 0x1, -R2 ;  /* 0x000000010606d824 */ /* 0x000fe200078e0a02 */
[----:B------:R-:W-:Y:S01]  /*af10*/  ISETP.GE.AND P1, PT, R18, RZ, PT ;  /* 0x000000ff1200720c */ /* 0x000fe20003f26270 */
[----:B------:R-:W-:Y:S01]  /*af20*/  IMAD.MOV.U32 R24, RZ, RZ, R23 ;  /* 0x000000ffff187224 */ /* 0x000fe200078e0017 */
[----:B------:R-:W-:Y:S01]  /*af30*/  ISETP.GE.AND P2, PT, R16, RZ, PT ;  /* 0x000000ff1000720c */ /* 0x000fe20003f46270 */
[----:B------:R-:W5:Y:S01]  /*af40*/  LDL R11, [R1+0x7c] ;  /* 0x00007c00010b7983 */ /* 0x000f620000100800 */
[----:B------:R-:W-:Y:S01]  /*af50*/  ISETP.GT.U32.AND P5, PT, R2, R6, PT ;  /* 0x000000060200720c */ /* 0x000fe20003fa4070 */
[----:B------:R-:W-:Y:S01]  /*af60*/  IMAD.MOV.U32 R23, RZ, RZ, R20 ;  /* 0x000000ffff177224 */ /* 0x000fe200078e0014 */
[----:B------:R-:W-:Y:S01]  /*af70*/  IABS R18, R9 ;  /* 0x0000000900127213 */ /* 0x000fe20000000000 */
[----:B------:R-:W-:Y:S02]  /*af80*/  IMAD.MOV.U32 R20, RZ, RZ, R17 ;  /* 0x000000ffff147224 */ /* 0x000fe400078e0011 */
[--C-:B------:R-:W-:Y:S01]  /*af90*/  @!P6 IMAD.IADD R4, R4, 0x1, -R2.reuse ;  /* 0x000000010404e824 */ /* 0x100fe200078e0a02 */
[----:B------:R-:W-:Y:S01]  /*afa0*/  IABS R17, R29 ;  /* 0x0000001d00117213 */ /* 0x000fe20000000000 */
[----:B------:R-:W-:-:S02]  /*afb0*/  @!P3 IMAD.IADD R7, R7, 0x1, -R2 ;  /* 0x000000010707b824 */ /* 0x000fc400078e0a02 */
[----:B------:R-:W-:Y:S01]  /*afc0*/  IMAD.HI.U32 R8, R0, R18, RZ ;  /* 0x0000001200087227 */ /* 0x000fe200078e00ff */
[C---:B------:R-:W-:Y:S02]  /*afd0*/  ISETP.GT.U32.AND P6, PT, R2.reuse, R4, PT ;  /* 0x000000040200720c */ /* 0x040fe40003fc4070 */
[----:B------:R-:W-:Y:S01]  /*afe0*/  ISETP.GT.U32.AND P3, PT, R2, R7, PT ;  /* 0x000000070200720c */ /* 0x000fe20003f64070 */
[----:B0-----:R-:W-:-:S04]  /*aff0*/  IMAD.HI.U32 R3, R0, R17, RZ ;  /* 0x0000001100037227 */ /* 0x001fc800078e00ff */
[----:B------:R-:W-:Y:S02]  /*b000*/  IMAD.MOV R8, RZ, RZ, -R8 ;  /* 0x000000ffff087224 */ /* 0x000fe400078e0a08 */
[----:B------:R-:W-:Y:S01]  /*b010*/  @!P5 IMAD.IADD R6, R6, 0x1, -R2 ;  /* 0x000000010606d824 */ /* 0x000fe200078e0a02 */
[----:B------:R-:W-:Y:S01]  /*b020*/  ISETP.GE.AND P5, PT, R9, RZ, PT ;  /* 0x000000ff0900720c */ /* 0x000fe20003fa6270 */
[----:B------:R-:W-:Y:S02]  /*b030*/  IMAD.MOV R9, RZ, RZ, -R3 ;  /* 0x000000ffff097224 */ /* 0x000fe400078e0a03 */
[C---:B------:R-:W-:Y:S02]  /*b040*/  IMAD R18, R2.reuse, R8, R18 ;  /* 0x0000000802127224 */ /* 0x040fe400078e0212 */
[----:B------:R-:W-:Y:S02]  /*b050*/  IMAD R17, R2, R9, R17 ;  /* 0x0000000902117224 */ /* 0x000fe400078e0211 */
[--C-:B------:R-:W-:Y:S01]  /*b060*/  @!P6 IMAD.IADD R4, R4, 0x1, -R2.reuse ;  /* 0x000000010404e824 */ /* 0x100fe200078e0a02 */
[C---:B------:R-:W-:Y:S01]  /*b070*/  ISETP.GT.U32.AND P6, PT, R2.reuse, R18, PT ;  /* 0x000000120200720c */ /* 0x040fe20003fc4070 */
[--C-:B------:R-:W-:Y:S01]  /*b080*/  @!P3 IMAD.IADD R7, R7, 0x1, -R2.reuse ;  /* 0x000000010707b824 */ /* 0x100fe200078e0a02 */
[----:B------:R-:W-:Y:S01]  /*b090*/  ISETP.GT.U32.AND P3, PT, R2, R17, PT ;  /* 0x000000110200720c */ /* 0x000fe20003f64070 */
[----:B------:R-:W5:Y:S10]  /*b0a0*/  LDL R9, [R1+0x84] ;  /* 0x0000840001097983 */ /* 0x000f740000100800 */
[----:B------:R-:W-:-:S02]  /*b0b0*/  @!P6 IMAD.IADD R18, R18, 0x1, -R2 ;  /* 0x000000011212e824 */ /* 0x000fc400078e0a02 */
[----:B------:R-:W-:-:S05]  /*b0c0*/  @!P3 IMAD.IADD R17, R17, 0x1, -R2 ;  /* 0x000000011111b824 */ /* 0x000fca00078e0a02 */
[----:B------:R-:W-:Y:S01]  /*b0d0*/  STL [R1+0x5420], R17 ;  /* 0x0054201101007387 */ /* 0x000fe20000100800 */
[----:B--2---:R-:W-:-:S05]  /*b0e0*/  IABS R15, R15 ;  /* 0x0000000f000f7213 */ /* 0x004fca0000000000 */
[----:B------:R-:W-:-:S04]  /*b0f0*/  IMAD.HI.U32 R3, R0, R15, RZ ;  /* 0x0000000f00037227 */ /* 0x000fc800078e00ff */
[----:B------:R-:W-:Y:S01]  /*b100*/  IMAD.MOV R3, RZ, RZ, -R3 ;  /* 0x000000ffff037224 */ /* 0x000fe200078e0a03 */
[----:B---3--:R-:W-:-:S05]  /*b110*/  IABS R16, R13 ;  /* 0x0000000d00107213 */ /* 0x008fca0000000000 */
[----:B------:R-:W-:-:S04]  /*b120*/  IMAD.HI.U32 R8, R0, R16, RZ ;  /* 0x0000001000087227 */ /* 0x000fc800078e00ff */
[----:B------:R-:W-:Y:S02]  /*b130*/  IMAD.MOV R8, RZ, RZ, -R8 ;  /* 0x000000ffff087224 */ /* 0x000fe400078e0a08 */
[C---:B------:R-:W-:Y:S02]  /*b140*/  IMAD R15, R2.reuse, R3, R15 ;  /* 0x00000003020f7224 */ /* 0x040fe400078e020f */
[----:B------:R-:W-:-:S03]  /*b150*/  IMAD R16, R2, R8, R16 ;  /* 0x0000000802107224 */ /* 0x000fc600078e0210 */
[C---:B------:R-:W-:Y:S02]  /*b160*/  ISETP.GT.U32.AND P3, PT, R2.reuse, R15, PT ;  /* 0x0000000f0200720c */ /* 0x040fe40003f64070 */
[----:B------:R-:W-:Y:S02]  /*b170*/  ISETP.GT.U32.AND P6, PT, R2, R16, PT ;  /* 0x000000100200720c */ /* 0x000fe40003fc4070 */
[----:B------:R-:W-:-:S09]  /*b180*/  IABS R14, R14 ;  /* 0x0000000e000e7213 */ /* 0x000fd20000000000 */
[--C-:B------:R-:W-:Y:S02]  /*b190*/  @!P3 IMAD.IADD R15, R15, 0x1, -R2.reuse ;  /* 0x000000010f0fb824 */ /* 0x100fe400078e0a02 */
[----:B------:R-:W-:-:S05]  /*b1a0*/  @!P6 IMAD.IADD R16, R16, 0x1, -R2 ;  /* 0x000000011010e824 */ /* 0x000fca00078e0a02 */
[----:B------:R0:W-:Y:S01]  /*b1b0*/  STL [R1+0x541c], R16 ;  /* 0x00541c1001007387 */ /* 0x0001e20000100800 */
[----:B------:R-:W-:-:S03]  /*b1c0*/  IMAD.HI.U32 R3, R0, R14, RZ ;  /* 0x0000000e00037227 */ /* 0x000fc600078e00ff */
[----:B0-----:R-:W2:Y:S04]  /*b1d0*/  LDL.LU R16, [R1+0x1e0] ;  /* 0x0001e00001107983 */ /* 0x001ea80000300800 */
[----:B------:R0:W-:Y:S01]  /*b1e0*/  STL [R1+0x5418], R15 ;  /* 0x0054180f01007387 */ /* 0x0001e20000100800 */
[----:B------:R-:W-:Y:S01]  /*b1f0*/  IABS R12, R12 ;  /* 0x0000000c000c7213 */ /* 0x000fe20000000000 */
[----:B------:R-:W-:Y:S02]  /*b200*/  IMAD.MOV R3, RZ, RZ, -R3 ;  /* 0x000000ffff037224 */ /* 0x000fe400078e0a03 */
[----:B0-----:R-:W-:Y:S02]  /*b210*/  IMAD.MOV.U32 R15, RZ, RZ, R13 ;  /* 0x000000ffff0f7224 */ /* 0x001fe400078e000d */
[----:B------:R-:W3:Y:S01]  /*b220*/  LDL.LU R13, [R1+0x5424] ;  /* 0x00542400010d7983 */ /* 0x000ee20000300800 */
[----:B------:R-:W-:-:S02]  /*b230*/  IMAD R14, R2, R3, R14 ;  /* 0x00000003020e7224 */ /* 0x000fc400078e020e */
[----:B------:R-:W-:-:S04]  /*b240*/  IMAD.HI.U32 R3, R0, R12, RZ ;  /* 0x0000000c00037227 */ /* 0x000fc800078e00ff */
[----:B------:R-:W-:-:S04]  /*b250*/  IMAD.MOV R3, RZ, RZ, -R3 ;  /* 0x000000ffff037224 */ /* 0x000fc800078e0a03 */
[----:B------:R-:W-:Y:S02]  /*b260*/  IMAD R3, R2, R3, R12 ;  /* 0x0000000302037224 */ /* 0x000fe400078e020c */
[----:B------:R-:W2:Y:S01]  /*b270*/  LDL.LU R12, [R1+0x88] ;  /* 0x00008800010c7983 */ /* 0x000ea20000300800 */
[----:B----4-:R-:W-:Y:S02]  /*b280*/  IABS R10, R10 ;  /* 0x0000000a000a7213 */ /* 0x010fe40000000000 */
[----:B-----5:R-:W-:Y:S02]  /*b290*/  IABS R11, R11 ;  /* 0x0000000b000b7213 */ /* 0x020fe40000000000 */
[----:B------:R-:W-:Y:S01]  /*b2a0*/  IABS R8, R9 ;  /* 0x0000000900087213 */ /* 0x000fe20000000000 */
[----:B------:R-:W-:-:S04]  /*b2b0*/  IMAD.HI.U32 R9, R0, R10, RZ ;  /* 0x0000000a00097227 */ /* 0x000fc800078e00ff */
[----:B------:R-:W-:Y:S02]  /*b2c0*/  IMAD.MOV R9, RZ, RZ, -R9 ;  /* 0x000000ffff097224 */ /* 0x000fe400078e0a09 */
[----:B------:R-:W-:Y:S02]  /*b2d0*/  IMAD.MOV.U32 R17, RZ, RZ, R22 ;  /* 0x000000ffff117224 */ /* 0x000fe400078e0016 */
[----:B------:R-:W-:Y:S02]  /*b2e0*/  IMAD.MOV.U32 R22, RZ, RZ, R19 ;  /* 0x000000ffff167224 */ /* 0x000fe400078e0013 */
[----:B------:R-:W-:-:S04]  /*b2f0*/  IMAD.HI.U32 R19, R0, R11, RZ ;  /* 0x0000000b00137227 */ /* 0x000fc800078e00ff */
[C---:B------:R-:W-:Y:S02]  /*b300*/  IMAD R9, R2.reuse, R9, R10 ;  /* 0x0000000902097224 */ /* 0x040fe400078e020a */
[----:B------:R-:W-:Y:S02]  /*b310*/  IMAD.MOV.U32 R10, RZ, RZ, R15 ;  /* 0x000000ffff0a7224 */ /* 0x000fe400078e000f */
[----:B------:R-:W-:Y:S01]  /*b320*/  IMAD.MOV R19, RZ, RZ, -R19 ;  /* 0x000000ffff137224 */ /* 0x000fe200078e0a13 */
[----:B------:R-:W-:Y:S01]  /*b330*/  ISETP.GE.AND P3, PT, R29, RZ, PT ;  /* 0x000000ff1d00720c */ /* 0x000fe20003f66270 */
[----:B------:R-:W-:Y:S02]  /*b340*/  IMAD.MOV.U32 R29, RZ, RZ, R24 ;  /* 0x000000ffff1d7224 */ /* 0x000fe400078e0018 */
[----:B------:R-:W-:Y:S02]  /*b350*/  IMAD R11, R2, R19, R11 ;  /* 0x00000013020b7224 */ /* 0x000fe400078e020b */
[----:B------:R-:W-:Y:S01]  /*b360*/  IMAD.MOV.U32 R24, RZ, RZ, R23 ;  /* 0x000000ffff187224 */ /* 0x000fe200078e0017 */
[----:B------:R-:W4:Y:S01]  /*b370*/  LDL.LU R19, [R1+0x41c] ;  /* 0x00041c0001137983 */ /* 0x000f220000300800 */
[----:B------:R-:W-:-:S02]  /*b380*/  IMAD.MOV.U32 R23, RZ, RZ, R20 ;  /* 0x000000ffff177224 */ /* 0x000fc400078e0014 */
[----:B------:R-:W-:-:S04]  /*b390*/  IMAD.HI.U32 R20, R0, R8, RZ ;  /* 0x0000000800147227 */ /* 0x000fc800078e00ff */
[----:B------:R-:W-:-:S04]  /*b3a0*/  IMAD.MOV R20, RZ, RZ, -R20 ;  /* 0x000000ffff147224 */ /* 0x000fc800078e0a14 */
[----:B------:R-:W-:Y:S02]  /*b3b0*/  IMAD R8, R2, R20, R8 ;  /* 0x0000001402087224 */ /* 0x000fe400078e0208 */
[----:B---3--:R-:W-:Y:S02]  /*b3c0*/  IMAD.MOV.U32 R15, RZ, RZ, R13 ;  /* 0x000000ffff0f7224 */ /* 0x008fe400078e000d */
[----:B------:R-:W-:Y:S02]  /*b3d0*/  IMAD.MOV.U32 R13, RZ, RZ, R17 ;  /* 0x000000ffff0d7224 */ /* 0x000fe400078e0011 */
[----:B------:R-:W-:Y:S02]  /*b3e0*/  @!P4 IMAD.MOV R15, RZ, RZ, -R15 ;  /* 0x000000ffff0fc224 */ /* 0x000fe400078e0a0f */
[----:B------:R-:W-:Y:S02]  /*b3f0*/  IMAD.MOV.U32 R17, RZ, RZ, R6 ;  /* 0x000000ffff117224 */ /* 0x000fe400078e0006 */
[----:B--2---:R-:W-:-:S02]  /*b400*/  IMAD.MOV.U32 R6, RZ, RZ, R16 ;  /* 0x000000ffff067224 */ /* 0x004fc400078e0010 */
[----:B------:R-:W-:Y:S02]  /*b410*/  IMAD.MOV.U32 R16, RZ, RZ, R4 ;  /* 0x000000ffff107224 */ /* 0x000fe400078e0004 */
[----:B------:R-:W2:Y:S01]  /*b420*/  LDL R4, [R1+0x8c] ;  /* 0x00008c0001047983 */ /* 0x000ea20000100800 */
[----:B------:R-:W-:-:S03]  /*b430*/  @!P2 IMAD.MOV R17, RZ, RZ, -R17 ;  /* 0x000000ffff11a224 */ /* 0x000fc600078e0a11 */
[----:B------:R0:W-:Y:S01]  /*b440*/  STL [R1+0x8c8], R15 ;  /* 0x0008c80f01007387 */ /* 0x0001e20000100800 */
[----:B------:R-:W-:Y:S02]  /*b450*/  @!P1 IMAD.MOV R16, RZ, RZ, -R16 ;  /* 0x000000ffff109224 */ /* 0x000fe400078e0a10 */
[----:B0-----:R-:W-:Y:S02]  /*b460*/  IMAD.MOV.U32 R15, RZ, RZ, R7 ;  /* 0x000000ffff0f7224 */ /* 0x001fe400078e0007 */
[----:B------:R-:W3:Y:S02]  /*b470*/  LDL.LU R7, [R1+0x1f4] ;  /* 0x0001f40001077983 */ /* 0x000ee40000300800 */
[----:B------:R-:W-:Y:S02]  /*b480*/  @!P0 IMAD.MOV R15, RZ, RZ, -R15 ;  /* 0x000000ffff0f8224 */ /* 0x000fe400078e0a0f */
[----:B------:R0:W-:Y:S01]  /*b490*/  STL [R1+0x8c4], R17 ;  /* 0x0008c41101007387 */ /* 0x0001e20000100800 */
[----:B------:R-:W-:Y:S01]  /*b4a0*/  IMAD.MOV.U32 R20, RZ, RZ, R6 ;  /* 0x000000ffff147224 */ /* 0x000fe200078e0006 */
[----:B------:R-:W-:-:S02]  /*b4b0*/  IABS R6, R12 ;  /* 0x0000000c00067213 */ /* 0x000fc40000000000 */
[----:B0-----:R-:W5:Y:S04]  /*b4c0*/  LDL.LU R17, [R1+0x5420] ;  /* 0x0054200001117983 */ /* 0x001f680000300800 */
[----:B------:R0:W-:Y:S04]  /*b4d0*/  STL [R1+0x8c0], R16 ;  /* 0x0008c01001007387 */ /* 0x0001e80000100800 */
[----:B0-----:R-:W2:Y:S04]  /*b4e0*/  LDL.LU R16, [R1+0x541c] ;  /* 0x00541c0001107983 */ /* 0x001ea80000300800 */
[----:B------:R0:W-:Y:S04]  /*b4f0*/  STL [R1+0x8bc], R15 ;  /* 0x0008bc0f01007387 */ /* 0x0001e80000100800 */
[----:B0-----:R-:W2:Y:S04]  /*b500*/  LDL.LU R15, [R1+0x5418] ;  /* 0x00541800010f7983 */ /* 0x001ea80000300800 */
[----:B------:R0:W-:Y:S04]  /*b510*/  STL [R1+0x5404], R12 ;  /* 0x0054040c01007387 */ /* 0x0001e80000100800 */
[----:B------:R1:W-:Y:S01]  /*b520*/  STL [R1+0x5414], R27 ;  /* 0x0054141b01007387 */ /* 0x0003e20000100800 */
[----:B0-----:R-:W-:-:S03]  /*b530*/  IMAD.MOV.U32 R12, RZ, RZ, R20 ;  /* 0x000000ffff0c7224 */ /* 0x001fc600078e0014 */
[----:B-1----:R-:W2:Y:S04]  /*b540*/  LDL.LU R27, [R1+0x70] ;  /* 0x00007000011b7983 */ /* 0x002ea80000300800 */
[----:B------:R0:W-:Y:S04]  /*b550*/  STL [R1+0x540c], R12 ;  /* 0x00540c0c01007387 */ /* 0x0001e80000100800 */
[----:B0-----:R-:W2:Y:S01]  /*b560*/  LDL.LU R12, [R1+0x78] ;  /* 0x00007800010c7983 */ /* 0x001ea20000300800 */
[----:B------:R-:W-:-:S13]  /*b570*/  ISETP.GT.U32.AND P4, PT, R2, R18, PT ;  /* 0x000000120200720c */ /* 0x000fda0003f84070 */
[----:B------:R-:W-:Y:S01]  /*b580*/  @!P4 IMAD.IADD R18, R18, 0x1, -R2 ;  /* 0x000000011212c824 */ /* 0x000fe200078e0a02 */
[----:B--2---:R0:W-:Y:S04]  /*b590*/  STL [R1+0x5410], R12 ;  /* 0x0054100c01007387 */ /* 0x0041e80000100800 */
[----:B0-----:R-:W2:Y:S01]  /*b5a0*/  LDL.LU R12, [R1+0x74] ;  /* 0x00007400010c7983 */ /* 0x001ea20000300800 */
[C---:B-----5:R-:W-:Y:S02]  /*b5b0*/  ISETP.GT.U32.AND P2, PT, R2.reuse, R17, PT ;  /* 0x000000110200720c */ /* 0x060fe40003f44070 */
[C---:B------:R-:W-:Y:S02]  /*b5c0*/  ISETP.GT.U32.AND P0, PT, R2.reuse, R15, PT ;  /* 0x0000000f0200720c */ /* 0x040fe40003f04070 */
[----:B------:R-:W-:-:S09]  /*b5d0*/  ISETP.GT.U32.AND P4, PT, R2, R3, PT ;  /* 0x000000030200720c */ /* 0x000fd20003f84070 */
[--C-:B------:R-:W-:Y:S01]  /*b5e0*/  @!P2 IMAD.IADD R17, R17, 0x1, -R2.reuse ;  /* 0x000000011111a824 */ /* 0x100fe200078e0a02 */
[----:B------:R-:W-:Y:S02]  /*b5f0*/  ISETP.GT.U32.AND P2, PT, R2, R11, PT ;  /* 0x0000000b0200720c */ /* 0x000fe40003f44070 */
[----:B------:R-:W-:Y:S01]  /*b600*/  IABS R4, R4 ;  /* 0x0000000400047213 */ /* 0x000fe20000000000 */
[----:B------:R-:W-:Y:S01]  /*b610*/  @!P0 IMAD.IADD R15, R15, 0x1, -R2 ;  /* 0x000000010f0f8824 */ /* 0x000fe200078e0a02 */
[----:B------:R-:W-:Y:S01]  /*b620*/  ISETP.GE.AND P0, PT, R10, RZ, PT ;  /* 0x000000ff0a00720c */ /* 0x000fe20003f06270 */
[----:B---3--:R-:W-:Y:S01]  /*b630*/  IMAD.MOV.U32 R20, RZ, RZ, R7 ;  /* 0x000000ffff147224 */ /* 0x008fe200078e0007 */
[----:B------:R0:W-:Y:S01]  /*b640*/  STL [R1+0x5408], R0 ;  /* 0x0054080001007387 */ /* 0x0001e20000100800 */
[----:B------:R-:W-:-:S04]  /*b650*/  IMAD.HI.U32 R7, R0, R6, RZ ;  /* 0x0000000600077227 */ /* 0x000fc800078e00ff */
[----:B------:R-:W-:-:S04]  /*b660*/  IMAD.HI.U32 R10, R0, R4, RZ ;  /* 0x00000004000a7227 */ /* 0x000fc800078e00ff */
[--C-:B------:R-:W-:Y:S01]  /*b670*/  @!P4 IMAD.IADD R3, R3, 0x1, -R2.reuse ;  /* 0x000000010303c824 */ /* 0x100fe200078e0a02 */
[----:B0-----:R-:W3:Y:S01]  /*b680*/  LDL.LU R0, [R1+0x90] ;  /* 0x0000900001007983 */ /* 0x001ee20000300800 */
[----:B------:R-:W-:Y:S01]  /*b690*/  ISETP.GE.AND P4, PT, R27, RZ, PT ;  /* 0x000000ff1b00720c */ /* 0x000fe20003f86270 */
[----:B------:R-:W-:Y:S02]  /*b6a0*/  @!P2 IMAD.IADD R11, R11, 0x1, -R2 ;  /* 0x000000010b0ba824 */ /* 0x000fe400078e0a02 */
[----:B------:R-:W5:Y:S01]  /*b6b0*/  LDL.LU R27, [R1+0x5414] ;  /* 0x00541400011b7983 */ /* 0x000f620000300800 */
[----:B--2---:R-:W-:-:S03]  /*b6c0*/  ISETP.GE.AND P2, PT, R12, RZ, PT ;  /* 0x000000ff0c00720c */ /* 0x004fc60003f46270 */
[----:B------:R-:W2:Y:S01]  /*b6d0*/  LDL.LU R12, [R1+0x5410] ;  /* 0x00541000010c7983 */ /* 0x000ea20000300800 */
[----:B------:R-:W-:-:S13]  /*b6e0*/  ISETP.GT.U32.AND P1, PT, R2, R16, PT ;  /* 0x000000100200720c */ /* 0x000fda0003f24070 */
[----:B------:R-:W-:Y:S01]  /*b6f0*/  @!P1 IMAD.IADD R16, R16, 0x1, -R2 ;  /* 0x0000000110109824 */ /* 0x000fe200078e0a02 */
[----:B------:R-:W-:-:S13]  /*b700*/  ISETP.GT.U32.AND P1, PT, R2, R9, PT ;  /* 0x000000090200720c */ /* 0x000fda0003f24070 */
[----:B------:R-:W-:Y:S01]  /*b710*/  @!P1 IMAD.IADD R9, R9, 0x1, -R2 ;  /* 0x0000000109099824 */ /* 0x000fe200078e0a02 */
[----:B--2---:R-:W-:Y:S02]  /*b720*/  ISETP.GE.AND P1, PT, R12, RZ, PT ;  /* 0x000000ff0c00720c */ /* 0x004fe40003f26270 */
[----:B------:R-:W2:Y:S01]  /*b730*/  LDL.LU R12, [R1+0x540c] ;  /* 0x00540c00010c7983 */ /* 0x000ea20000300800 */
[----:B------:R-:W-:Y:S02]  /*b740*/  IMAD.MOV R10, RZ, RZ, -R10 ;  /* 0x000000ffff0a7224 */ /* 0x000fe400078e0a0a */
[----:B------:R-:W-:Y:S02]  /*b750*/  IMAD.MOV R7, RZ, RZ, -R7 ;  /* 0x000000ffff077224 */ /* 0x000fe400078e0a07 */
[----:B------:R-:W-:Y:S02]  /*b760*/  IMAD R4, R2, R10, R4 ;  /* 0x0000000a02047224 */ /* 0x000fe400078e0204 */
[----:B------:R-:W-:-:S02]  /*b770*/  @!P5 IMAD.MOV R18, RZ, RZ, -R18 ;  /* 0x000000ffff12d224 */ /* 0x000fc400078e0a12 */
[C---:B------:R-:W-:Y:S01]  /*b780*/  IMAD R6, R2.reuse, R7, R6 ;  /* 0x0000000702067224 */ /* 0x040fe200078e0206 */
[----:B---3--:R-:W-:Y:S02]  /*b790*/  IABS R7, R0 ;  /* 0x0000000000077213 */ /* 0x008fe40000000000 */
[----:B------:R-:W-:-:S13]  /*b7a0*/  ISETP.GT.U32.AND P6, PT, R2, R14, PT ;  /* 0x0000000e0200720c */ /* 0x000fda0003fc4070 */
[----:B------:R-:W-:-:S05]  /*b7b0*/  @!P6 IMAD.IADD R14, R14, 0x1, -R2 ;  /* 0x000000010e0ee824 */ /* 0x000fca00078e0a02 */
[----:B------:R-:W-:Y:S01]  /*b7c0*/  ISETP.GT.U32.AND P6, PT, R2, R14, PT ;  /* 0x0000000e0200720c */ /* 0x000fe20003fc4070 */
[----:B--2---:R-:W-:Y:S02]  /*b7d0*/  IMAD.MOV.U32 R10, RZ, RZ, R12 ;  /* 0x000000ffff0a7224 */ /* 0x004fe400078e000c */
[----:B------:R-:W-:Y:S02]  /*b7e0*/  IMAD.MOV.U32 R12, RZ, RZ, R17 ;  /* 0x000000ffff0c7224 */ /* 0x000fe400078e0011 */
[----:B------:R-:W-:Y:S02]  /*b7f0*/  IMAD.MOV.U32 R17, RZ, RZ, R0 ;  /* 0x000000ffff117224 */ /* 0x000fe400078e0000 */
[----:B------:R-:W-:Y:S02]  /*b800*/  @!P3 IMAD.MOV R12, RZ, RZ, -R12 ;  /* 0x000000ffff0cb224 */ /* 0x000fe400078e0a0c */
[----:B------:R-:W-:Y:S02]  /*b810*/  IMAD.MOV.U32 R0, RZ, RZ, R16 ;  /* 0x000000ffff007224 */ /* 0x000fe400078e0010 */
[----:B------:R-:W2:Y:S04]  /*b820*/  LDL.LU R16, [R1+0x94] ;  /* 0x0000940001107983 */ /* 0x000ea80000300800 */
[----:B------:R0:W-:Y:S04]  /*b830*/  STL [R1+0x68], R18 ;  /* 0x0000681201007387 */ /* 0x0001e80000100800 */
[----:B0-----:R-:W3:Y:S04]  /*b840*/  LDL.LU R18, [R1+0x7c] ;  /* 0x00007c0001127983 */ /* 0x001ee80000300800 */
[----:B------:R0:W-:Y:S04]  /*b850*/  STL [R1+0x8b4], R12 ;  /* 0x0008b40c01007387 */ /* 0x0001e80000100800 */
[----:B0-----:R-:W2:Y:S01]  /*b860*/  LDL.LU R12, [R1+0x80] ;  /* 0x00008000010c7983 */ /* 0x001ea20000300800 */
[----:B------:R-:W-:-:S02]  /*b870*/  @!P0 IMAD.MOV R0, RZ, RZ, -R0 ;  /* 0x000000ffff008224 */ /* 0x000fc400078e0a00 */
[----:B------:R-:W-:-:S03]  /*b880*/  @!P6 IMAD.IADD R14, R14, 0x1, -R2 ;  /* 0x000000010e0ee824 */ /* 0x000fc600078e0a02 */
[----:B------:R0:W-:Y:S01]  /*b890*/  STL [R1+0x8b0], R0 ;  /* 0x0008b00001007387 */ /* 0x0001e20000100800 */
[----:B------:R-:W-:Y:S02]  /*b8a0*/  @!P4 IMAD.MOV R15, RZ, RZ, -R15 ;  /* 0x000000ffff0fc224 */ /* 0x000fe400078e0a0f */
[----:B0-----:R-:W-:Y:S02]  /*b8b0*/  IMAD.MOV.U32 R0, RZ, RZ, R14 ;  /* 0x000000ffff007224 */ /* 0x001fe400078e000e */
[----:B------:R-:W4:Y:S02]  /*b8c0*/  LDL.LU R14, [R1+0x84] ;  /* 0x00008400010e7983 */ /* 0x000f240000300800 */
[----:B------:R-:W-:Y:S02]  /*b8d0*/  @!P2 IMAD.MOV R0, RZ, RZ, -R0 ;  /* 0x000000ffff00a224 */ /* 0x000fe400078e0a00 */
[----:B------:R0:W-:Y:S01]  /*b8e0*/  STL [R1+0x8ac], R15 ;  /* 0x0008ac0f01007387 */ /* 0x0001e20000100800 */
[----:B------:R-:W-:-:S03]  /*b8f0*/  ISETP.GT.U32.AND P3, PT, R2, R11, PT ;  /* 0x0000000b0200720c */ /* 0x000fc60003f64070 */
[----:B0-----:R-:W5:Y:S04]  /*b900*/  LDL.LU R15, [R1+0x8c] ;  /* 0x00008c00010f7983 */ /* 0x001f680000300800 */
[----:B------:R0:W-:Y:S04]  /*b910*/  STL [R1+0x8a8], R0 ;  /* 0x0008a80001007387 */ /* 0x0001e80000100800 */
[----:B0-----:R-:W5:Y:S02]  /*b920*/  LDL.LU R0, [R1+0x5408] ;  /* 0x0054080001007983 */ /* 0x001f640000300800 */
[----:B------:R-:W-:Y:S01]  /*b930*/  @!P3 IMAD.IADD R11, R11, 0x1, -R2 ;  /* 0x000000010b0bb824 */ /* 0x000fe200078e0a02 */
[----:B--2---:R-:W-:-:S02]  /*b940*/  ISETP.GE.AND P3, PT, R12, RZ, PT ;  /* 0x000000ff0c00720c */ /* 0x004fc40003f66270 */
[----:B------:R-:W2:Y:S01]  /*b950*/  LDL.LU R12, [R1+0x5404] ;  /* 0x00540400010c7983 */ /* 0x000ea20000300800 */
[C---:B------:R-:W-:Y:S02]  /*b960*/  ISETP.GT.U32.AND P6, PT, R2.reuse, R8, PT ;  /* 0x000000080200720c */ /* 0x040fe40003fc4070 */
[----:B------:R-:W-:Y:S02]  /*b970*/  ISETP.GT.U32.AND P0, PT, R2, R9, PT ;  /* 0x000000090200720c */ /* 0x000fe40003f04070 */
[----:B---3--:R-:W-:-:S09]  /*b980*/  ISETP.GE.AND P2, PT, R18, RZ, PT ;  /* 0x000000ff1200720c */ /* 0x008fd20003f46270 */
[----:B------:R-:W-:Y:S01]  /*b990*/  @!P6 IMAD.IADD R8, R8, 0x1, -R2 ;  /* 0x000000010808e824 */ /* 0x000fe200078e0a02 */
[C---:B------:R-:W-:Y:S01]  /*b9a0*/  ISETP.GT.U32.AND P6, PT, R2.reuse, R3, PT ;  /* 0x000000030200720c */ /* 0x040fe20003fc4070 */
[----:B------:R-:W-:Y:S01]  /*b9b0*/  IMAD.MOV.U32 R18, RZ, RZ, R10 ;  /* 0x000000ffff127224 */ /* 0x000fe200078e000a */
[C---:B------:R-:W-:Y:S02]  /*b9c0*/  ISETP.GT.U32.AND P4, PT, R2.reuse, R6, PT ;  /* 0x000000060200720c */ /* 0x040fe40003f84070 */
[----:B------:R-:W-:Y:S01]  /*b9d0*/  ISETP.GT.U32.AND P5, PT, R2, R8, PT ;  /* 0x000000080200720c */ /* 0x000fe20003fa4070 */
[----:B------:R-:W-:Y:S01]  /*b9e0*/  @!P0 IMAD.IADD R9, R9, 0x1, -R2 ;  /* 0x0000000109098824 */ /* 0x000fe200078e0a02 */
[----:B----4-:R-:W-:Y:S01]  /*b9f0*/  ISETP.GE.AND P0, PT, R14, RZ, PT ;  /* 0x000000ff0e00720c */ /* 0x010fe20003f06270 */
[----:B------:R-:W-:-:S06]  /*ba00*/  @!P2 IMAD.MOV R11, RZ, RZ, -R11 ;  /* 0x000000ffff0ba224 */ /* 0x000fcc00078e0a0b */
[----:B------:R-:W-:-:S04]  /*ba10*/  @!P6 IMAD.IADD R3, R3, 0x1, -R2 ;  /* 0x000000010303e824 */ /* 0x000fc800078e0a02 */
[----:B------:R-:W-:Y:S02]  /*ba20*/  @!P1 IMAD.MOV R3, RZ, RZ, -R3 ;  /* 0x000000ffff039224 */ /* 0x000fe400078e0a03 */
[----:B-----5:R-:W-:-:S04]  /*ba30*/  IMAD.HI.U32 R10, R0, R7, RZ ;  /* 0x00000007000a7227 */ /* 0x020fc800078e00ff */
[----:B------:R-:W-:Y:S02]  /*ba40*/  IMAD.MOV R10, RZ, RZ, -R10 ;  /* 0x000000ffff0a7224 */ /* 0x000fe400078e0a0a */
[--C-:B------:R-:W-:Y:S02]  /*ba50*/  @!P5 IMAD.IADD R8, R8, 0x1, -R2.reuse ;  /* 0x000000010808d824 */ /* 0x100fe400078e0a02 */
[----:B------:R-:W-:Y:S02]  /*ba60*/  IMAD R7, R2, R10, R7 ;  /* 0x0000000a02077224 */ /* 0x000fe400078e0207 */
[----:B------:R-:W3:Y:S01]  /*ba70*/  LDL.LU R10, [R1+0xc4] ;  /* 0x0000c400010a7983 */ /* 0x000ee20000300800 */
[----:B------:R-:W-:Y:S01]  /*ba80*/  @!P3 IMAD.MOV R9, RZ, RZ, -R9 ;  /* 0x000000ffff09b224 */ /* 0x000fe200078e0a09 */
[----:B------:R-:W-:Y:S02]  /*ba90*/  ISETP.GE.AND P3, PT, R17, RZ, PT ;  /* 0x000000ff1100720c */ /* 0x000fe40003f66270 */
[----:B------:R0:W-:Y:S01]  /*baa0*/  STL [R1+0x8a0], R3 ;  /* 0x0008a00301007387 */ /* 0x0001e20000100800 */
[----:B------:R-:W-:Y:S01]  /*bab0*/  @!P4 IMAD.IADD R6, R6, 0x1, -R2 ;  /* 0x000000010606c824 */ /* 0x000fe200078e0a02 */
[----:B------:R-:W-:-:S02]  /*bac0*/  ISETP.GE.AND P4, PT, R15, RZ, PT ;  /* 0x000000ff0f00720c */ /* 0x000fc40003f86270 */
[----:B------:R-:W4:Y:S01]  /*bad0*/  LDL.LU R14, [R1+0xc8] ;  /* 0x0000c800010e7983 */ /* 0x000f220000300800 */
[----:B------:R-:W-:-:S03]  /*bae0*/  @!P0 IMAD.MOV R8, RZ, RZ, -R8 ;  /* 0x000000ffff088224 */ /* 0x000fc600078e0a08 */
[----:B------:R1:W-:Y:S01]  /*baf0*/  STL [R1+0x89c], R11 ;  /* 0x00089c0b01007387 */ /* 0x0003e20000100800 */
[----:B------:R-:W-:-:S03]  /*bb00*/  ISETP.GE.AND P0, PT, R16, RZ, PT ;  /* 0x000000ff1000720c */ /* 0x000fc60003f06270 */
[----:B------:R-:W5:Y:S04]  /*bb10*/  LDL.LU R17, [R1+0xcc] ;  /* 0x0000cc0001117983 */ /* 0x000f680000300800 */
[----:B------:R-:W3:Y:S04]  /*bb20*/  LDL.LU R15, [R1+0x9c] ;  /* 0x00009c00010f7983 */ /* 0x000ee80000300800 */
[----:B------:R0:W-:Y:S01]  /*bb30*/  STL [R1+0x898], R9 ;  /* 0x0008980901007387 */ /* 0x0001e20000100800 */
[----:B--2---:R-:W-:Y:S02]  /*bb40*/  ISETP.GE.AND P5, PT, R12, RZ, PT ;  /* 0x000000ff0c00720c */ /* 0x004fe40003fa6270 */
[----:B------:R-:W-:-:S02]  /*bb50*/  IABS R12, R16 ;  /* 0x00000010000c7213 */ /* 0x000fc40000000000 */
[----:B------:R-:W2:Y:S01]  /*bb60*/  LDL R16, [R1+0x98] ;  /* 0x0000980001107983 */ /* 0x000ea20000100800 */
[C---:B------:R-:W-:Y:S02]  /*bb70*/  ISETP.GT.U32.AND P6, PT, R2.reuse, R4, PT ;  /* 0x000000040200720c */ /* 0x040fe40003fc4070 */
[----:B------:R-:W-:-:S11]  /*bb80*/  ISETP.GT.U32.AND P1, PT, R2, R6, PT ;  /* 0x000000060200720c */ /* 0x000fd60003f24070 */
[----:B------:R-:W-:-:S05]  /*bb90*/  @!P6 IMAD.IADD R4, R4, 0x1, -R2 ;  /* 0x000000010404e824 */ /* 0x000fca00078e0a02 */
[----:B------:R-:W-:Y:S01]  /*bba0*/  ISETP.GT.U32.AND P2, PT, R2, R4, PT ;  /* 0x000000040200720c */ /* 0x000fe20003f44070 */
[----:B------:R-:W-:Y:S02]  /*bbb0*/  @!P1 IMAD.IADD R6, R6, 0x1, -R2 ;  /* 0x0000000106069824 */ /* 0x000fe400078e0a02 */
[----:B0-----:R-:W-:-:S10]  /*bbc0*/  IMAD.HI.U32 R3, R0, R12, RZ ;  /* 0x0000000c00037227 */ /* 0x001fd400078e00ff */
[----:B------:R-:W-:-:S04]  /*bbd0*/  @!P2 IMAD.IADD R4, R4, 0x1, -R2 ;  /* 0x000000010404a824 */ /* 0x000fc800078e0a02 */
[----:B-1----:R-:W-:Y:S02]  /*bbe0*/  IMAD.MOV.U32 R11, RZ, RZ, R4 ;  /* 0x000000ffff0b7224 */ /* 0x002fe400078e0004 */
[----:B------:R-:W-:Y:S02]  /*bbf0*/  @!P5 IMAD.MOV R6, RZ, RZ, -R6 ;  /* 0x000000ffff06d224 */ /* 0x000fe400078e0a06 */
[----:B------:R-:W-:Y:S02]  /*bc00*/  IMAD.MOV R3, RZ, RZ, -R3 ;  /* 0x000000ffff037224 */ /* 0x000fe400078e0a03 */
[----:B------:R-:W-:Y:S01]  /*bc10*/  @!P4 IMAD.MOV R11, RZ, RZ, -R11 ;  /* 0x000000ffff0bc224 */ /* 0x000fe200078e0a0b */
[----:B------:R3:W-:Y:S01]  /*bc20*/  STL [R1+0x894], R8 ;  /* 0x0008940801007387 */ /* 0x0007e20000100800 */
[----:B------:R-:W-:-:S03]  /*bc30*/  IMAD R12, R2, R3, R12 ;  /* 0x00000003020c7224 */ /* 0x000fc600078e020c */
[----:B------:R5:W-:Y:S04]  /*bc40*/  STL [R1+0x890], R6 ;  /* 0x0008900601007387 */ /* 0x000be80000100800 */
[----:B------:R0:W-:Y:S01]  /*bc50*/  STL [R1+0x888], R11 ;  /* 0x0008880b01007387 */ /* 0x0001e20000100800 */
[----:B----4-:R-:W-:Y:S02]  /*bc60*/  ISETP.GE.AND P2, PT, R14, RZ, PT ;  /* 0x000000ff0e00720c */ /* 0x010fe40003f46270 */
[----:B------:R-:W-:Y:S02]  /*bc70*/  IABS R3, R14 ;  /* 0x0000000e00037213 */ /* 0x000fe40000000000 */
[----:B------:R-:W4:Y:S01]  /*bc80*/  LDL R14, [R1+0xa0] ;  /* 0x0000a000010e7983 */ /* 0x000f220000100800 */
[----:B--2---:R-:W-:-:S03]  /*bc90*/  IABS R9, R16 ;  /* 0x0000001000097213 */ /* 0x004fc60000000000 */
[----:B------:R-:W2:Y:S01]  /*bca0*/  LDL.LU R16, [R1+0xa8] ;  /* 0x0000a80001107983 */ /* 0x000ea20000300800 */
[C---:B------:R-:W-:Y:S02]  /*bcb0*/  ISETP.GT.U32.AND P6, PT, R2.reuse, R7, PT ;  /* 0x000000070200720c */ /* 0x040fe40003fc4070 */
[----:B------:R-:W-:Y:S02]  /*bcc0*/  ISETP.GT.U32.AND P5, PT, R2, R12, PT ;  /* 0x0000000c0200720c */ /* 0x000fe40003fa4070 */
[----:B---3--:R-:W-:Y:S02]  /*bcd0*/  IABS R8, R10 ;  /* 0x0000000a00087213 */ /* 0x008fe40000000000 */
[----:B------:R-:W-:Y:S01]  /*bce0*/  ISETP.GE.AND P1, PT, R10, RZ, PT ;  /* 0x000000ff0a00720c */ /* 0x000fe20003f26270 */
[----:B------:R-:W-:Y:S01]  /*bcf0*/  IMAD.MOV.U32 R4, RZ, RZ, R3 ;  /* 0x000000ffff047224 */ /* 0x000fe200078e0003 */
[----:B-----5:R-:W-:Y:S01]  /*bd00*/  IABS R6, R17 ;  /* 0x0000001100067213 */ /* 0x020fe20000000000 */
[----:B------:R-:W-:-:S04]  /*bd10*/  IMAD.HI.U32 R10, R0, R8, RZ ;  /* 0x00000008000a7227 */ /* 0x000fc800078e00ff */
[--C-:B------:R-:W-:Y:S02]  /*bd20*/  @!P6 IMAD.IADD R7, R7, 0x1, -R2.reuse ;  /* 0x000000010707e824 */ /* 0x100fe400078e0a02 */
[----:B------:R-:W-:Y:S01]  /*bd30*/  @!P5 IMAD.IADD R12, R12, 0x1, -R2 ;  /* 0x000000010c0cd824 */ /* 0x000fe200078e0a02 */
[----:B------:R-:W-:Y:S01]  /*bd40*/  ISETP.GE.AND P4, PT, R17, RZ, PT ;  /* 0x000000ff1100720c */ /* 0x000fe20003f86270 */
[----:B------:R-:W-:Y:S01]  /*bd50*/  IMAD.MOV.U32 R17, RZ, RZ, R18 ;  /* 0x000000ffff117224 */ /* 0x000fe200078e0012 */
[C---:B------:R-:W-:Y:S01]  /*bd60*/  ISETP.GT.U32.AND P6, PT, R2.reuse, R7, PT ;  /* 0x000000070200720c */ /* 0x040fe20003fc4070 */
[----:B------:R-:W-:Y:S01]  /*bd70*/  IMAD.MOV.U32 R18, RZ, RZ, R20 ;  /* 0x000000ffff127224 */ /* 0x000fe200078e0014 */
[----:B------:R-:W-:Y:S01]  /*bd80*/  ISETP.GT.U32.AND P5, PT, R2, R12, PT ;  /* 0x0000000c0200720c */ /* 0x000fe20003fa4070 */
[----:B------:R-:W-:Y:S02]  /*bd90*/  IMAD.MOV R10, RZ, RZ, -R10 ;  /* 0x000000ffff0a7224 */ /* 0x000fe400078e0a0a */
[----:B------:R-:W-:-:S02]  /*bda0*/  IMAD.MOV.U32 R20, RZ, RZ, R13 ;  /* 0x000000ffff147224 */ /* 0x000fc400078e000d */
[----:B------:R-:W-:-:S04]  /*bdb0*/  IMAD.HI.U32 R13, R0, R4, RZ ;  /* 0x00000004000d7227 */ /* 0x000fc800078e00ff */
[C---:B------:R-:W-:Y:S02]  /*bdc0*/  IMAD R3, R2.reuse, R10, R8 ;  /* 0x0000000a02037224 */ /* 0x040fe400078e0208 */
[----:B------:R-:W-:Y:S01]  /*bdd0*/  IMAD.MOV.U32 R8, RZ, RZ, R9 ;  /* 0x000000ffff087224 */ /* 0x000fe200078e0009 */
[----:B------:R-:W-:Y:S01]  /*bde0*/  IABS R9, R15 ;  /* 0x0000000f00097213 */ /* 0x000fe20000000000 */
[----:B------:R-:W-:Y:S02]  /*bdf0*/  IMAD.MOV R13, RZ, RZ, -R13 ;  /* 0x000000ffff0d7224 */ /* 0x000fe400078e0a0d */
[----:B------:R-:W-:Y:S02]  /*be00*/  @!P6 IMAD.IADD R7, R7, 0x1, -R2 ;  /* 0x000000010707e824 */ /* 0x000fe400078e0a02 */
[----:B------:R-:W-:Y:S02]  /*be10*/  IMAD R4, R2, R13, R4 ;  /* 0x0000000d02047224 */ /* 0x000fe400078e0204 */
[----:B------:R-:W-:-:S04]  /*be20*/  IMAD.HI.U32 R10, R0, R6, RZ ;  /* 0x00000006000a7227 */ /* 0x000fc800078e00ff */
[----:B0-----:R-:W-:-:S04]  /*be30*/  IMAD.HI.U32 R11, R0, R8, RZ ;  /* 0x00000008000b7227 */ /* 0x001fc800078e00ff */
[----:B------:R-:W-:Y:S02]  /*be40*/  @!P5 IMAD.IADD R12, R12, 0x1, -R2 ;  /* 0x000000010c0cd824 */ /* 0x000fe400078e0a02 */
[----:B------:R-:W-:Y:S02]  /*be50*/  IMAD.MOV R10, RZ, RZ, -R10 ;  /* 0x000000ffff0a7224 */ /* 0x000fe400078e0a0a */
[----:B------:R-:W-:Y:S01]  /*be60*/  IMAD.MOV R11, RZ, RZ, -R11 ;  /* 0x000000ffff0b7224 */ /* 0x000fe200078e0a0b */
[----:B----4-:R-:W-:Y:S01]  /*be70*/  IABS R13, R14 ;  /* 0x0000000e000d7213 */ /* 0x010fe20000000000 */
[----:B------:R-:W-:-:S04]  /*be80*/  IMAD.HI.U32 R14, R0, R9, RZ ;  /* 0x00000009000e7227 */ /* 0x000fc800078e00ff */
[----:B------:R-:W-:Y:S02]  /*be90*/  IMAD.MOV R14, RZ, RZ, -R14 ;  /* 0x000000ffff0e7224 */ /* 0x000fe400078e0a0e */
[C---:B------:R-:W-:Y:S02]  /*bea0*/  IMAD R6, R2.reuse, R10, R6 ;  /* 0x0000000a02067224 */ /* 0x040fe400078e0206 */
[C---:B------:R-:W-:Y:S02]  /*beb0*/  IMAD R8, R2.reuse, R11, R8 ;  /* 0x0000000b02087224 */ /* 0x040fe400078e0208 */
[----:B------:R-:W-:Y:S01]  /*bec0*/  IMAD R9, R2, R14, R9 ;  /* 0x0000000e02097224 */ /* 0x000fe200078e0209 */
[----:B--2---:R0:W-:Y:S04]  /*bed0*/  STL [R1+0x53fc], R16 ;  /* 0x0053fc1001007387 */ /* 0x0041e80000100800 */
[----:B------:R1:W-:Y:S04]  /*bee0*/  STL [R1+0x5400], R15 ;  /* 0x0054000f01007387 */ /* 0x0003e80000100800 */
[----:B------:R-:W2:Y:S01]  /*bef0*/  LDL R10, [R1+0xb0] ;  /* 0x0000b000010a7983 */ /* 0x000ea20000100800 */
[----:B0-----:R-:W-:-:S03]  /*bf00*/  IMAD.MOV.U32 R16, RZ, RZ, R12 ;  /* 0x000000ffff107224 */ /* 0x001fc600078e000c */
[----:B------:R-:W3:Y:S01]  /*bf10*/  LDL R11, [R1+0xac] ;  /* 0x0000ac00010b7983 */ /* 0x000ee20000100800 */
[----:B-1----:R-:W-:Y:S02]  /*bf20*/  IMAD.MOV.U32 R15, RZ, RZ, R7 ;  /* 0x000000ffff0f7224 */ /* 0x002fe400078e0007 */
[----:B------:R-:W-:Y:S01]  /*bf30*/  @!P0 IMAD.MOV R16, RZ, RZ, -R16 ;  /* 0x000000ffff108224 */ /* 0x000fe200078e0a10 */
[----:B------:R-:W4:Y:S01]  /*bf40*/  LDL R14, [R1+0xa4] ;  /* 0x0000a400010e7983 */ /* 0x000f220000100800 */
[----:B------:R-:W-:-:S03]  /*bf50*/  @!P3 IMAD.MOV R15, RZ, RZ, -R15 ;  /* 0x000000ffff0fb224 */ /* 0x000fc600078e0a0f */
[----:B------:R-:W5:Y:S04]  /*bf60*/  LDL.LU R12, [R1+0x98] ;  /* 0x00009800010c7983 */ /* 0x000f680000300800 */
[----:B------:R0:W-:Y:S04]  /*bf70*/  STL [R1+0x878], R15 ;  /* 0x0008780f01007387 */ /* 0x0001e80000100800 */
[----:B0-----:R-:W2:Y:S04]  /*bf80*/  LDL.LU R15, [R1+0x5400] ;  /* 0x00540000010f7983 */ /* 0x001ea80000300800 */
[----:B------:R0:W-:Y:S04]  /*bf90*/  STL [R1+0x874], R16 ;  /* 0x0008741001007387 */ /* 0x0001e80000100800 */
[----:B0-----:R-:W2:Y:S01]  /*bfa0*/  LDL.LU R16, [R1+0x53fc] ;  /* 0x0053fc0001107983 */ /* 0x001ea20000300800 */
[----:B------:R-:W-:-:S13]  /*bfb0*/  ISETP.GT.U32.AND P6, PT, R2, R3, PT ;  /* 0x000000030200720c */ /* 0x000fda0003fc4070 */
[----:B------:R-:W-:-:S05]  /*bfc0*/  @!P6 IMAD.IADD R3, R3, 0x1, -R2 ;  /* 0x000000010303e824 */ /* 0x000fca00078e0a02 */
[----:B------:R-:W-:-:S13]  /*bfd0*/  ISETP.GT.U32.AND P6, PT, R2, R3, PT ;  /* 0x000000030200720c */ /* 0x000fda0003fc4070 */
[----:B------:R-:W-:Y:S01]  /*bfe0*/  @!P6 IMAD.IADD R3, R3, 0x1, -R2 ;  /* 0x000000010303e824 */ /* 0x000fe200078e0a02 */
[----:B-----5:R-:W-:Y:S02]  /*bff0*/  ISETP.GE.AND P6, PT, R12, RZ, PT ;  /* 0x000000ff0c00720c */ /* 0x020fe40003fc6270 */
[----:B--2---:R-:W-:Y:S01]  /*c000*/  IABS R12, R16 ;  /* 0x00000010000c7213 */ /* 0x004fe20000000000 */
[----:B------:R0:W-:Y:S04]  /*c010*/  STL [R1+0x53f4], R16 ;  /* 0x0053f41001007387 */ /* 0x0001e80000100800 */
[----:B0-----:R-:W2:Y:S01]  /*c020*/  LDL.LU R16, [R1+0xa4] ;  /* 0x0000a40001107983 */ /* 0x001ea20000300800 */
[----:B------:R-:W-:Y:S01]  /*c030*/  ISETP.GT.U32.AND P5, PT, R2, R4, PT ;  /* 0x000000040200720c */ /* 0x000fe20003fa4070 */
[----:B------:R-:W-:-:S04]  /*c040*/  IMAD.HI.U32 R7, R0, R13, RZ ;  /* 0x0000000d00077227 */ /* 0x000fc800078e00ff */
[----:B------:R-:W-:-:S08]  /*c050*/  IMAD.MOV R7, RZ, RZ, -R7 ;  /* 0x000000ffff077224 */ /* 0x000fd000078e0a07 */
[--C-:B------:R-:W-:Y:S01]  /*c060*/  @!P5 IMAD.IADD R4, R4, 0x1, -R2.reuse ;  /* 0x000000010404d824 */ /* 0x100fe200078e0a02 */
[C---:B------:R-:W-:Y:S01]  /*c070*/  ISETP.GT.U32.AND P5, PT, R2.reuse, R9, PT ;  /* 0x000000090200720c */ /* 0x040fe20003fa4070 */
[----:B------:R-:W-:Y:S01]  /*c080*/  IMAD R13, R2, R7, R13 ;  /* 0x00000007020d7224 */ /* 0x000fe200078e020d */
[----:B----4-:R-:W-:Y:S01]  /*c090*/  IABS R7, R14 ;  /* 0x0000000e00077213 */ /* 0x010fe20000000000 */
[----:B------:R-:W-:Y:S01]  /*c0a0*/  IMAD.MOV.U32 R14, RZ, RZ, R3 ;  /* 0x000000ffff0e7224 */ /* 0x000fe200078e0003 */
[----:B--2---:R0:W-:Y:S04]  /*c0b0*/  STL [R1+0x53f8], R16 ;  /* 0x0053f81001007387 */ /* 0x0041e80000100800 */
[----:B0-----:R-:W2:Y:S05]  /*c0c0*/  LDL.LU R16, [R1+0xa0] ;  /* 0x0000a00001107983 */ /* 0x001eaa0000300800 */
[----:B------:R-:W-:-:S02]  /*c0d0*/  @!P5 IMAD.IADD R9, R9, 0x1, -R2 ;  /* 0x000000010909d824 */ /* 0x000fc400078e0a02 */
[----:B------:R-:W-:-:S03]  /*c0e0*/  @!P1 IMAD.MOV R14, RZ, RZ, -R14 ;  /* 0x000000ffff0e9224 */ /* 0x000fc600078e0a0e */
[C---:B------:R-:W-:Y:S02]  /*c0f0*/  ISETP.GT.U32.AND P1, PT, R2.reuse, R9, PT ;  /* 0x000000090200720c */ /* 0x040fe40003f24070 */
[----:B------:R0:W-:Y:S11]  /*c100*/  STL [R1+0x86c], R14 ;  /* 0x00086c0e01007387 */ /* 0x0001f60000100800 */
[----:B------:R-:W-:Y:S01]  /*c110*/  @!P1 IMAD.IADD R9, R9, 0x1, -R2 ;  /* 0x0000000109099824 */ /* 0x000fe200078e0a02 */
[----:B------:R-:W-:-:S02]  /*c120*/  ISETP.GT.U32.AND P3, PT, R2, R6, PT ;  /* 0x000000060200720c */ /* 0x000fc40003f64070 */
[----:B--2---:R-:W-:Y:S02]  /*c130*/  ISETP.GE.AND P1, PT, R16, RZ, PT ;  /* 0x000000ff1000720c */ /* 0x004fe40003f26270 */
[----:B------:R-:W2:Y:S09]  /*c140*/  LDL.LU R16, [R1+0x53f8] ;  /* 0x0053f80001107983 */ /* 0x000eb20000300800 */
[----:B------:R-:W-:Y:S01]  /*c150*/  @!P3 IMAD.IADD R6, R6, 0x1, -R2 ;  /* 0x000000010606b824 */ /* 0x000fe200078e0a02 */
[----:B------:R-:W-:Y:S01]  /*c160*/  ISETP.GT.U32.AND P3, PT, R2, R4, PT ;  /* 0x000000040200720c */ /* 0x000fe20003f64070 */
[----:B------:R-:W-:Y:S01]  /*c170*/  IMAD.HI.U32 R3, R0, R7, RZ ;  /* 0x0000000700037227 */ /* 0x000fe200078e00ff */
[----:B---3--:R-:W-:-:S03]  /*c180*/  IABS R11, R11 ;  /* 0x0000000b000b7213 */ /* 0x008fc60000000000 */
[----:B------:R-:W-:-:S08]  /*c190*/  IMAD.MOV R3, RZ, RZ, -R3 ;  /* 0x000000ffff037224 */ /* 0x000fd000078e0a03 */
[----:B------:R-:W-:Y:S01]  /*c1a0*/  @!P3 IMAD.IADD R4, R4, 0x1, -R2 ;  /* 0x000000010404b824 */ /* 0x000fe200078e0a02 */
[C---:B------:R-:W-:Y:S01]  /*c1b0*/  ISETP.GT.U32.AND P3, PT, R2.reuse, R13, PT ;  /* 0x0000000d0200720c */ /* 0x040fe20003f64070 */
[----:B------:R-:W-:Y:S02]  /*c1c0*/  IMAD R7, R2, R3, R7 ;  /* 0x0000000302077224 */ /* 0x000fe400078e0207 */
[----:B------:R-:W-:-:S04]  /*c1d0*/  IMAD.HI.U32 R3, R0, R12, RZ ;  /* 0x0000000c00037227 */ /* 0x000fc800078e00ff */
[----:B0-----:R-:W-:-:S04]  /*c1e0*/  IMAD.HI.U32 R14, R0, R11, RZ ;  /* 0x0000000b000e7227 */ /* 0x001fc800078e00ff */
[----:B------:R-:W-:Y:S02]  /*c1f0*/  IMAD.MOV R3, RZ, RZ, -R3 ;  /* 0x000000ffff037224 */ /* 0x000fe400078e0a03 */
[----:B------:R-:W-:Y:S02]  /*c200*/  IMAD.MOV R14, RZ, RZ, -R14 ;  /* 0x000000ffff0e7224 */ /* 0x000fe400078e0a0e */
[----:B------:R-:W-:Y:S02]  /*c210*/  @!P3 IMAD.IADD R13, R13, 0x1, -R2 ;  /* 0x000000010d0db824 */ /* 0x000fe400078e0a02 */
[C---:B------:R-:W-:Y:S02]  /*c220*/  IMAD R3, R2.reuse, R3, R12 ;  /* 0x0000000302037224 */ /* 0x040fe400078e020c */
[C---:B------:R-:W-:Y:S01]  /*c230*/  IMAD R11, R2.reuse, R14, R11 ;  /* 0x0000000e020b7224 */ /* 0x040fe200078e020b */
[----:B------:R-:W-:Y:S02]  /*c240*/  ISETP.GT.U32.AND P0, PT, R2, R8, PT ;  /* 0x000000080200720c */ /* 0x000fe40003f04070 */
[----:B--2---:R-:W-:-:S02]  /*c250*/  ISETP.GE.AND P3, PT, R16, RZ, PT ;  /* 0x000000ff1000720c */ /* 0x004fc40003f66270 */
[----:B------:R-:W2:Y:S04]  /*c260*/  LDL.LU R16, [R1+0x53f4] ;  /* 0x0053f40001107983 */ /* 0x000ea80000300800 */
[----:B------:R-:W3:Y:S04]  /*c270*/  LDL.LU R12, [R1+0xac] ;  /* 0x0000ac00010c7983 */ /* 0x000ee80000300800 */
[----:B------:R-:W4:Y:S01]  /*c280*/  LDL.LU R14, [R1+0xb4] ;  /* 0x0000b400010e7983 */ /* 0x000f220000300800 */
[----:B------:R-:W-:-:S05]  /*c290*/  @!P0 IMAD.IADD R8, R8, 0x1, -R2 ;  /* 0x0000000108088824 */ /* 0x000fca00078e0a02 */
[C---:B------:R-:W-:Y:S02]  /*c2a0*/  ISETP.GT.U32.AND P5, PT, R2.reuse, R8, PT ;  /* 0x000000080200720c */ /* 0x040fe40003fa4070 */
[----:B------:R-:W-:Y:S02]  /*c2b0*/  ISETP.GT.U32.AND P0, PT, R2, R6, PT ;  /* 0x000000060200720c */ /* 0x000fe40003f04070 */
[----:B------:R-:W-:-:S09]  /*c2c0*/  IABS R10, R10 ;  /* 0x0000000a000a7213 */ /* 0x000fd20000000000 */
[--C-:B------:R-:W-:Y:S01]  /*c2d0*/  @!P5 IMAD.IADD R8, R8, 0x1, -R2.reuse ;  /* 0x000000010808d824 */ /* 0x100fe200078e0a02 */
[----:B------:R-:W-:Y:S01]  /*c2e0*/  ISETP.GT.U32.AND P5, PT, R2, R7, PT ;  /* 0x000000070200720c */ /* 0x000fe20003fa4070 */
[----:B------:R-:W-:Y:S01]  /*c2f0*/  @!P0 IMAD.IADD R6, R6, 0x1, -R2 ;  /* 0x0000000106068824 */ /* 0x000fe200078e0a02 */
[----:B------:R-:W-:Y:S01]  /*c300*/  ISETP.GE.AND P0, PT, R15, RZ, PT ;  /* 0x000000ff0f00720c */ /* 0x000fe20003f06270 */
[----:B------:R-:W-:-:S04]  /*c310*/  IMAD.HI.U32 R15, R0, R10, RZ ;  /* 0x0000000a000f7227 */ /* 0x000fc800078e00ff */
[----:B------:R-:W-:Y:S02]  /*c320*/  IMAD.MOV R15, RZ, RZ, -R15 ;  /* 0x000000ffff0f7224 */ /* 0x000fe400078e0a0f */
[----:B------:R-:W-:Y:S02]  /*c330*/  @!P4 IMAD.MOV R6, RZ, RZ, -R6 ;  /* 0x000000ffff06c224 */ /* 0x000fe400078e0a06 */
[----:B------:R-:W-:Y:S02]  /*c340*/  IMAD R15, R2, R15, R10 ;  /* 0x0000000f020f7224 */ /* 0x000fe400078e020a */
[----:B------:R-:W-:-:S05]  /*c350*/  @!P5 IMAD.IADD R7, R7, 0x1, -R2 ;  /* 0x000000010707d824 */ /* 0x000fca00078e0a02 */
[----:B------:R-:W-:Y:S01]  /*c360*/  ISETP.GT.U32.AND P4, PT, R2, R7, PT ;  /* 0x000000070200720c */ /* 0x000fe20003f84070 */
[----:B------:R-:W-:Y:S02]  /*c370*/  @!P6 IMAD.MOV R8, RZ, RZ, -R8 ;  /* 0x000000ffff08e224 */ /* 0x000fe400078e0a08 */
[----:B------:R-:W-:-:S10]  /*c380*/  @!P0 IMAD.MOV R9, RZ, RZ, -R9 ;  /* 0x000000ffff098224 */ /* 0x000fd400078e0a09 */
[----:B------:R-:W-:Y:S01]  /*c390*/  @!P4 IMAD.IADD R7, R7, 0x1, -R2 ;  /* 0x000000010707c824 */ /* 0x000fe200078e0a02 */
[----:B----4-:R-:W-:Y:S01]  /*c3a0*/  IABS R10, R14 ;  /* 0x0000000e000a7213 */ /* 0x010fe20000000000 */
[----:B------:R0:W-:Y:S02]  /*c3b0*/  STL [R1+0x53f0], R14 ;  /* 0x0053f00e01007387 */ /* 0x0001e40000100800 */
[----:B0-----:R-:W-:Y:S02]  /*c3c0*/  IMAD.MOV.U32 R14, RZ, RZ, R4 ;  /* 0x000000ffff0e7224 */ /* 0x001fe400078e0004 */
[----:B------:R-:W4:Y:S02]  /*c3d0*/  LDL R4, [R1+0xb8] ;  /* 0x0000b80001047983 */ /* 0x000f240000100800 */
[----:B------:R-:W-:-:S05]  /*c3e0*/  @!P2 IMAD.MOV R14, RZ, RZ, -R14 ;  /* 0x000000ffff0ea224 */ /* 0x000fca00078e0a0e */
[----:B------:R0:W-:Y:S01]  /*c3f0*/  STL [R1+0x864], R14 ;  /* 0x0008640e01007387 */ /* 0x0001e20000100800 */
[----:B--2---:R-:W-:-:S03]  /*c400*/  ISETP.GE.AND P0, PT, R16, RZ, PT ;  /* 0x000000ff1000720c */ /* 0x004fc60003f06270 */
[----:B0-----:R-:W2:Y:S04]  /*c410*/  LDL.LU R14, [R1+0xb0] ;  /* 0x0000b000010e7983 */ /* 0x001ea80000300800 */
[----:B------:R-:W-:Y:S04]  /*c420*/  STL [R1+0x860], R6 ;  /* 0x0008600601007387 */ /* 0x000fe80000100800 */
[----:B------:R-:W-:Y:S04]  /*c430*/  STL [R1+0x85c], R8 ;  /* 0x00085c0801007387 */ /* 0x000fe80000100800 */
[----:B------:R-:W5:Y:S04]  /*c440*/  LDL R16, [R1+0xbc] ;  /* 0x0000bc0001107983 */ /* 0x000f680000100800 */
[----:B------:R0:W-:Y:S04]  /*c450*/  STL [R1+0x858], R9 ;  /* 0x0008580901007387 */ /* 0x0001e80000100800 */
[----:B------:R1:W-:Y:S01]  /*c460*/  STL [R1+0x53ec], R7 ;  /* 0x0053ec0701007387 */ /* 0x0003e20000100800 */
[----:B------:R-:W-:-:S02]  /*c470*/  ISETP.GT.U32.AND P5, PT, R2, R3, PT ;  /* 0x000000030200720c */ /* 0x000fc40003fa4070 */
[----:B------:R-:W-:Y:S01]  /*c480*/  ISETP.GT.U32.AND P2, PT, R2, R13, PT ;  /* 0x0000000d0200720c */ /* 0x000fe20003f44070 */
[----:B0-----:R-:W4:Y:S04]  /*c490*/  LDL R9, [R1+0xd0] ;  /* 0x0000d00001097983 */ /* 0x001f280000100800 */
[----:B-1----:R-:W4:Y:S01]  /*c4a0*/  LDL R7, [R1+0xc0] ;  /* 0x0000c00001077983 */ /* 0x002f220000100800 */
[----:B---3--:R-:W-:Y:S01]  /*c4b0*/  ISETP.GE.AND P4, PT, R12, RZ, PT ;  /* 0x000000ff0c00720c */ /* 0x008fe20003f86270 */
[----:B------:R-:W-:Y:S02]  /*c4c0*/  IMAD.HI.U32 R6, R0, R10, RZ ;  /* 0x0000000a00067227 */ /* 0x000fe400078e00ff */
[----:B------:R-:W3:Y:S02]  /*c4d0*/  LDL R12, [R1+0xd4] ;  /* 0x0000d400010c7983 */ /* 0x000ee40000100800 */
[----:B------:R-:W-:-:S02]  /*c4e0*/  @!P5 IMAD.IADD R3, R3, 0x1, -R2 ;  /* 0x000000010303d824 */ /* 0x000fc400078e0a02 */
[----:B------:R-:W-:Y:S02]  /*c4f0*/  @!P2 IMAD.IADD R13, R13, 0x1, -R2 ;  /* 0x000000010d0da824 */ /* 0x000fe400078e0a02 */
[----:B------:R-:W-:Y:S02]  /*c500*/  IMAD.MOV R6, RZ, RZ, -R6 ;  /* 0x000000ffff067224 */ /* 0x000fe400078e0a06 */
[----:B------:R-:W-:Y:S02]  /*c510*/  @!P1 IMAD.MOV R13, RZ, RZ, -R13 ;  /* 0x000000ffff0d9224 */ /* 0x000fe400078e0a0d */
[----:B------:R-:W-:Y:S01]  /*c520*/  IMAD R10, R2, R6, R10 ;  /* 0x00000006020a7224 */ /* 0x000fe200078e020a */
[----:B--2---:R-:W-:Y:S02]  /*c530*/  ISETP.GE.AND P5, PT, R14, RZ, PT ;  /* 0x000000ff0e00720c */ /* 0x004fe40003fa6270 */
[----:B------:R-:W2:Y:S04]  /*c540*/  LDL.LU R14, [R1+0x53f0] ;  /* 0x0053f000010e7983 */ /* 0x000ea80000300800 */
[----:B------:R-:W-:Y:S01]  /*c550*/  STL [R1+0x854], R13 ;  /* 0x0008540d01007387 */ /* 0x000fe20000100800 */
[----:B----4-:R-:W-:-:S03]  /*c560*/  IABS R6, R7 ;  /* 0x0000000700067213 */ /* 0x010fc60000000000 */
[----:B------:R-:W4:Y:S01]  /*c570*/  LDL.LU R7, [R1+0xb8] ;  /* 0x0000b80001077983 */ /* 0x000f220000300800 */
[C---:B------:R-:W-:Y:S02]  /*c580*/  ISETP.GT.U32.AND P6, PT, R2.reuse, R11, PT ;  /* 0x0000000b0200720c */ /* 0x040fe40003fc4070 */
[----:B------:R-:W-:Y:S02]  /*c590*/  ISETP.GT.U32.AND P2, PT, R2, R15, PT ;  /* 0x0000000f0200720c */ /* 0x000fe40003f44070 */
[----:B------:R-:W-:-:S09]  /*c5a0*/  IABS R4, R4 ;  /* 0x0000000400047213 */ /* 0x000fd20000000000 */
[--C-:B------:R-:W-:Y:S02]  /*c5b0*/  @!P6 IMAD.IADD R11, R11, 0x1, -R2.reuse ;  /* 0x000000010b0be824 */ /* 0x100fe400078e0a02 */
[----:B------:R-:W-:Y:S02]  /*c5c0*/  @!P2 IMAD.IADD R15, R15, 0x1, -R2 ;  /* 0x000000010f0fa824 */ /* 0x000fe400078e0a02 */
[----:B------:R-:W-:Y:S01]  /*c5d0*/  IMAD.HI.U32 R8, R0, R4, RZ ;  /* 0x0000000400087227 */ /* 0x000fe200078e00ff */
[C---:B------:R-:W-:Y:S02]  /*c5e0*/  ISETP.GT.U32.AND P2, PT, R2.reuse, R11, PT ;  /* 0x0000000b0200720c */ /* 0x040fe40003f44070 */
[----:B------:R-:W-:Y:S01]  /*c5f0*/  ISETP.GT.U32.AND P1, PT, R2, R15, PT ;  /* 0x0000000f0200720c */ /* 0x000fe20003f24070 */
[----:B------:R-:W-:-:S04]  /*c600*/  IMAD.MOV R8, RZ, RZ, -R8 ;  /* 0x000000ffff087224 */ /* 0x000fc800078e0a08 */
[----:B------:R-:W-:Y:S01]  /*c610*/  IMAD R4, R2, R8, R4 ;  /* 0x0000000802047224 */ /* 0x000fe200078e0204 */
[----:B------:R-:W-:-:S05]  /*c620*/  IABS R8, R9 ;  /* 0x0000000900087213 */ /* 0x000fca0000000000 */
[--C-:B------:R-:W-:Y:S01]  /*c630*/  @!P2 IMAD.IADD R11, R11, 0x1, -R2.reuse ;  /* 0x000000010b0ba824 */ /* 0x100fe200078e0a02 */
[----:B------:R-:W-:Y:S01]  /*c640*/  ISETP.GT.U32.AND P2, PT, R2, R4, PT ;  /* 0x000000040200720c */ /* 0x000fe20003f44070 */
[----:B------:R-:W-:Y:S01]  /*c650*/  @!P1 IMAD.IADD R15, R15, 0x1, -R2 ;  /* 0x000000010f0f9824 */ /* 0x000fe200078e0a02 */
[----:B---3--:R-:W-:Y:S01]  /*c660*/  IABS R9, R12 ;  /* 0x0000000c00097213 */ /* 0x008fe20000000000 */
[----:B------:R-:W-:-:S04]  /*c670*/  IMAD.HI.U32 R12, R0, R6, RZ ;  /* 0x00000006000c7227 */ /* 0x000fc800078e00ff */
[----:B------:R-:W-:-:S04]  /*c680*/  IMAD.MOV R12, RZ, RZ, -R12 ;  /* 0x000000ffff0c7224 */ /* 0x000fc800078e0a0c */
[----:B------:R-:W-:Y:S02]  /*c690*/  IMAD R6, R2, R12, R6 ;  /* 0x0000000c02067224 */ /* 0x000fe400078e0206 */
[----:B------:R-:W-:Y:S01]  /*c6a0*/  @!P2 IMAD.IADD R4, R4, 0x1, -R2 ;  /* 0x000000010404a824 */ /* 0x000fe200078e0a02 */
[----:B--2---:R-:W-:Y:S01]  /*c6b0*/  ISETP.GE.AND P1, PT, R14, RZ, PT ;  /* 0x000000ff0e00720c */ /* 0x004fe20003f26270 */
[----:B------:R-:W-:-:S04]  /*c6c0*/  IMAD.HI.U32 R14, R0, R8, RZ ;  /* 0x00000008000e7227 */ /* 0x000fc800078e00ff */
[----:B------:R-:W-:-:S04]  /*c6d0*/  IMAD.MOV R14, RZ, RZ, -R14 ;  /* 0x000000ffff0e7224 */ /* 0x000fc800078e0a0e */
[C---:B------:R-:W-:Y:S01]  /*c6e0*/  IMAD R8, R2.reuse, R14, R8 ;  /* 0x0000000e02087224 */ /* 0x040fe200078e0208 */
[----:B----4-:R-:W-:Y:S02]  /*c6f0*/  ISETP.GE.AND P2, PT, R7, RZ, PT ;  /* 0x000000ff0700720c */ /* 0x010fe40003f46270 */
[----:B------:R-:W2:Y:S04]  /*c700*/  LDL.LU R7, [R1+0x53ec] ;  /* 0x0053ec0001077983 */ /* 0x000ea80000300800 */
[----:B------:R-:W3:Y:S04]  /*c710*/  LDL R12, [R1+0xd8] ;  /* 0x0000d800010c7983 */ /* 0x000ee80000100800 */
[----:B------:R-:W4:Y:S04]  /*c720*/  LDL.LU R14, [R1+0x174] ;  /* 0x00017400010e7983 */ /* 0x000f280000300800 */
[----:B------:R0:W-:Y:S04]  /*c730*/  STL [R1+0x53e8], R8 ;  /* 0x0053e80801007387 */ /* 0x0001e80000100800 */
[----:B0-----:R-:W2:Y:S01]  /*c740*/  LDL R8, [R1+0xdc] ;  /* 0x0000dc0001087983 */ /* 0x001ea20000100800 */
[----:B------:R-:W-:-:S02]  /*c750*/  ISETP.GT.U32.AND P6, PT, R2, R3, PT ;  /* 0x000000030200720c */ /* 0x000fc40003fc4070 */
[----:B-----5:R-:W-:-:S05]  /*c760*/  IABS R16, R16 ;  /* 0x0000001000107213 */ /* 0x020fca0000000000 */
[----:B------:R-:W-:-:S06]  /*c770*/  IMAD.HI.U32 R13, R0, R16, RZ ;  /* 0x00000010000d7227 */ /* 0x000fcc00078e00ff */
[----:B------:R-:W-:Y:S01]  /*c780*/  @!P6 IMAD.IADD R3, R3, 0x1, -R2 ;  /* 0x000000010303e824 */ /* 0x000fe200078e0a02 */
[----:B------:R-:W-:Y:S01]  /*c790*/  ISETP.GT.U32.AND P6, PT, R2, R10, PT ;  /* 0x0000000a0200720c */ /* 0x000fe20003fc4070 */
[----:B------:R-:W-:-:S04]  /*c7a0*/  IMAD.MOV R13, RZ, RZ, -R13 ;  /* 0x000000ffff0d7224 */ /* 0x000fc800078e0a0d */
[----:B------:R-:W-:Y:S02]  /*c7b0*/  IMAD R16, R2, R13, R16 ;  /* 0x0000000d02107224 */ /* 0x000fe400078e0210 */
[----:B------:R-:W-:-:S04]  /*c7c0*/  IMAD.HI.U32 R13, R0, R9, RZ ;  /* 0x00000009000d7227 */ /* 0x000fc800078e00ff */
[----:B------:R-:W-:Y:S02]  /*c7d0*/  IMAD.MOV R13, RZ, RZ, -R13 ;  /* 0x000000ffff0d7224 */ /* 0x000fe400078e0a0d */
[----:B------:R-:W-:Y:S01]  /*c7e0*/  @!P6 IMAD.IADD R10, R10, 0x1, -R2 ;  /* 0x000000010a0ae824 */ /* 0x000fe200078e0a02 */
[C---:B------:R-:W-:Y:S01]  /*c7f0*/  ISETP.GT.U32.AND P6, PT, R2.reuse, R16, PT ;  /* 0x000000100200720c */ /* 0x040fe20003fc4070 */
[----:B------:R-:W-:Y:S02]  /*c800*/  IMAD R9, R2, R13, R9 ;  /* 0x0000000d02097224 */ /* 0x000fe400078e0209 */
[----:B------:R-:W-:-:S10]  /*c810*/  @!P0 IMAD.MOV R3, RZ, RZ, -R3 ;  /* 0x000000ffff038224 */ /* 0x000fd400078e0a03 */
[----:B------:R-:W-:-:S05]  /*c820*/  @!P6 IMAD.IADD R16, R16, 0x1, -R2 ;  /* 0x000000011010e824 */ /* 0x000fca00078e0a02 */
[----:B------:R-:W-:Y:S02]  /*c830*/  ISETP.GT.U32.AND P0, PT, R2, R16, PT ;  /* 0x000000100200720c */ /* 0x000fe40003f04070 */
[----:B--2---:R-:W-:Y:S01]  /*c840*/  IABS R13, R8 ;  /* 0x00000008000d7213 */ /* 0x004fe20000000000 */
[----:B------:R-:W-:Y:S02]  /*c850*/  IMAD.MOV.U32 R8, RZ, RZ, R7 ;  /* 0x000000ffff087224 */ /* 0x000fe400078e0007 */
[----:B------:R-:W2:Y:S02]  /*c860*/  LDL.LU R7, [R1+0xf0] ;  /* 0x0000f00001077983 */ /* 0x000ea40000300800 */
[----:B------:R-:W-:-:S05]  /*c870*/  @!P3 IMAD.MOV R8, RZ, RZ, -R8 ;  /* 0x000000ffff08b224 */ /* 0x000fca00078e0a08 */
[----:B------:R-:W-:Y:S04]  /*c880*/  STL [R1+0x848], R8 ;  /* 0x0008480801007387 */ /* 0x000fe80000100800 */
[----:B------:R-:W-:Y:S04]  /*c890*/  STL [R1+0x844], R3 ;  /* 0x0008440301007387 */ /* 0x000fe80000100800 */
[----:B------:R0:W-:Y:S04]  /*c8a0*/  STL [R1+0x53e4], R16 ;  /* 0x0053e41001007387 */ /* 0x0001e80000100800 */
[----:B0-----:R-:W5:Y:S01]  /*c8b0*/  LDL.LU R16, [R1+0xbc] ;  /* 0x0000bc0001107983 */ /* 0x001f620000300800 */
[----:B------:R-:W-:Y:S01]  /*c8c0*/  ISETP.GT.U32.AND P6, PT, R2, R4, PT ;  /* 0x000000040200720c */ /* 0x000fe20003fc4070 */
[----:B------:R-:W-:-:S02]  /*c8d0*/  IMAD.MOV.U32 R3, RZ, RZ, R11 ;  /* 0x000000ffff037224 */ /* 0x000fc400078e000b */
[----:B------:R-:W-:Y:S01]  /*c8e0*/  IMAD.MOV.U32 R8, RZ, RZ, R15 ;  /* 0x000000ffff087224 */ /* 0x000fe200078e000f */
[----:B---3--:R-:W-:Y:S01]  /*c8f0*/  IABS R12, R12 ;  /* 0x0000000c000c7213 */ /* 0x008fe20000000000 */
[----:B------:R-:W-:Y:S01]  /*c900*/  @!P4 IMAD.MOV R3, RZ, RZ, -R3 ;  /* 0x000000ffff03c224 */ /* 0x000fe200078e0a03 */
[----:B------:R-:W3:Y:S01]  /*c910*/  LDL.LU R15, [R1+0xd0] ;  /* 0x0000d000010f7983 */ /* 0x000ee20000300800 */
[----:B------:R-:W-:-:S03]  /*c920*/  @!P5 IMAD.MOV R8, RZ, RZ, -R8 ;  /* 0x000000ffff08d224 */ /* 0x000fc600078e0a08 */
[----:B------:R0:W-:Y:S04]  /*c930*/  STL [R1+0x840], R3 ;  /* 0x0008400301007387 */ /* 0x0001e80000100800 */
[----:B------:R1:W-:Y:S01]  /*c940*/  STL [R1+0x53dc], R0 ;  /* 0x0053dc0001007387 */ /* 0x0003e20000100800 */
[----:B------:R-:W-:Y:S02]  /*c950*/  @!P6 IMAD.IADD R4, R4, 0x1, -R2 ;  /* 0x000000010404e824 */ /* 0x000fe400078e0a02 */
[----:B0-----:R-:W-:-:S04]  /*c960*/  IMAD.HI.U32 R3, R0, R12, RZ ;  /* 0x0000000c00037227 */ /* 0x001fc800078e00ff */
[----:B--2---:R-:W-:Y:S02]  /*c970*/  IMAD.MOV.U32 R11, RZ, RZ, R7 ;  /* 0x000000ffff0b7224 */ /* 0x004fe400078e0007 */
[----:B------:R-:W-:Y:S02]  /*c980*/  IMAD.HI.U32 R7, R0, R13, RZ ;  /* 0x0000000d00077227 */ /* 0x000fe400078e00ff */
[----:B-1----:R-:W2:Y:S04]  /*c990*/  LDL.LU R0, [R1+0xc0] ;  /* 0x0000c00001007983 */ /* 0x002ea80000300800 */
[----:B------:R0:W-:Y:S04]  /*c9a0*/  STL [R1+0x83c], R8 ;  /* 0x00083c0801007387 */ /* 0x0001e80000100800 */
[----:B0-----:R-:W2:Y:S01]  /*c9b0*/  LDL.LU R8, [R1+0x53e8] ;  /* 0x0053e80001087983 */ /* 0x001ea20000300800 */
[----:B-----5:R-:W-:-:S03]  /*c9c0*/  ISETP.GE.AND P6, PT, R16, RZ, PT ;  /* 0x000000ff1000720c */ /* 0x020fc60003fc6270 */
[----:B------:R-:W5:Y:S01]  /*c9d0*/  LDL.LU R16, [R1+0x53e4] ;  /* 0x0053e40001107983 */ /* 0x000f620000300800 */
[C---:B------:R-:W-:Y:S02]  /*c9e0*/  ISETP.GT.U32.AND P3, PT, R2.reuse, R10, PT ;  /* 0x0000000a0200720c */ /* 0x040fe40003f64070 */
[C---:B------:R-:W-:Y:S01]  /*c9f0*/  ISETP.GT.U32.AND P4, PT, R2.reuse, R6, PT ;  /* 0x000000060200720c */ /* 0x040fe20003f84070 */
[----:B------:R-:W-:Y:S02]  /*ca00*/  IMAD.MOV R7, RZ, RZ, -R7 ;  /* 0x000000ffff077224 */ /* 0x000fe400078e0a07 */
[----:B------:R-:W-:Y:S02]  /*ca10*/  IMAD.MOV R3, RZ, RZ, -R3 ;  /* 0x000000ffff037224 */ /* 0x000fe400078e0a03 */
[----:B------:R-:W-:-:S06]  /*ca20*/  IMAD R7, R2, R7, R13 ;  /* 0x0000000702077224 */ /* 0x000fcc00078e020d */
[--C-:B------:R-:W-:Y:S02]  /*ca30*/  @!P3 IMAD.IADD R10, R10, 0x1, -R2.reuse ;  /* 0x000000010a0ab824 */ /* 0x100fe400078e0a02 */
[----:B------:R-:W-:Y:S01]  /*ca40*/  @!P4 IMAD.IADD R6, R6, 0x1, -R2 ;  /* 0x000000010606c824 */ /* 0x000fe200078e0a02 */
[----:B---3--:R-:W-:Y:S01]  /*ca50*/  ISETP.GE.AND P4, PT, R15, RZ, PT ;  /* 0x000000ff0f00720c */ /* 0x008fe20003f86270 */
[----:B------:R-:W-:Y:S02]  /*ca60*/  IMAD.MOV.U32 R15, RZ, RZ, R11 ;  /* 0x000000ffff0f7224 */ /* 0x000fe400078e000b */
[----:B------:R-:W-:Y:S02]  /*ca70*/  IMAD.MOV.U32 R11, RZ, RZ, R10 ;  /* 0x000000ffff0b7224 */ /* 0x000fe400078e000a */
[----:B------:R-:W-:Y:S02]  /*ca80*/  IMAD R3, R2, R3, R12 ;  /* 0x0000000302037224 */ /* 0x000fe400078e020c */
[----:B-----5:R-:W-:Y:S01]  /*ca90*/  @!P0 IMAD.IADD R16, R16, 0x1, -R2 ;  /* 0x0000000110108824 */ /* 0x020fe200078e0a02 */
[----:B--2---:R-:W-:-:S02]  /*caa0*/  ISETP.GE.AND P0, PT, R0, RZ, PT ;  /* 0x000000ff0000720c */ /* 0x004fc40003f06270 */
[----:B------:R-:W2:Y:S04]  /*cab0*/  LDL R0, [R1+0xe0] ;  /* 0x0000e00001007983 */ /* 0x000ea80000100800 */
[----:B------:R0:W-:Y:S04]  /*cac0*/  STL [R1+0x53e0], R22 ;  /* 0x0053e01601007387 */ /* 0x0001e80000100800 */
[----:B------:R-:W3:Y:S04]  /*cad0*/  LDL.LU R13, [R1+0xe4] ;  /* 0x0000e400010d7983 */ /* 0x000ee80000300800 */
[----:B------:R-:W5:Y:S04]  /*cae0*/  LDL.LU R10, [R1+0xd4] ;  /* 0x0000d400010a7983 */ /* 0x000f680000300800 */
[----:B------:R-:W3:Y:S01]  /*caf0*/  LDL.LU R12, [R1+0xd8] ;  /* 0x0000d800010c7983 */ /* 0x000ee20000300800 */
[----:B------:R-:W-:Y:S01]  /*cb00*/  ISETP.GT.U32.AND P5, PT, R2, R8, PT ;  /* 0x000000080200720c */ /* 0x000fe20003fa4070 */
[----:B------:R-:W-:-:S02]  /*cb10*/  @!P1 IMAD.MOV R11, RZ, RZ, -R11 ;  /* 0x000000ffff0b9224 */ /* 0x000fc400078e0a0b */
[----:B0-----:R-:W-:-:S10]  /*cb20*/  IMAD.MOV.U32 R22, RZ, RZ, R4 ;  /* 0x000000ffff167224 */ /* 0x001fd400078e0004 */
[----:B------:R-:W-:-:S05]  /*cb30*/  @!P5 IMAD.IADD R8, R8, 0x1, -R2 ;  /* 0x000000010808d824 */ /* 0x000fca00078e0a02 */
[----:B------:R-:W-:Y:S01]  /*cb40*/  ISETP.GT.U32.AND P1, PT, R2, R8, PT ;  /* 0x000000080200720c */ /* 0x000fe20003f24070 */
[----:B------:R-:W-:Y:S01]  /*cb50*/  @!P2 IMAD.MOV R22, RZ, RZ, -R22 ;  /* 0x000000ffff16a224 */ /* 0x000fe200078e0a16 */
[----:B------:R0:W-:Y:S04]  /*cb60*/  STL [R1+0x828], R11 ;  /* 0x0008280b01007387 */ /* 0x0001e80000100800 */
[----:B0-----:R-:W4:Y:S07]  /*cb70*/  LDL.LU R11, [R1+0xdc] ;  /* 0x0000dc00010b7983 */ /* 0x001f2e0000300800 */
[----:B------:R-:W-:Y:S01]  /*cb80*/  @!P1 IMAD.IADD R8, R8, 0x1, -R2 ;  /* 0x0000000108089824 */ /* 0x000fe200078e0a02 */
[----:B------:R0:W-:Y:S04]  /*cb90*/  STL [R1+0x824], R22 ;  /* 0x0008241601007387 */ /* 0x0001e80000100800 */
[----:B0-----:R-:W4:Y:S01]  /*cba0*/  LDL.LU R22, [R1+0x53e0] ;  /* 0x0053e00001167983 */ /* 0x001f220000300800 */
[----:B--2---:R-:W-:Y:S01]  /*cbb0*/  IABS R4, R0 ;  /* 0x0000000000047213 */ /* 0x004fe20000000000 */
[----:B------:R-:W-:-:S02]  /*cbc0*/  IMAD.MOV.U32 R0, RZ, RZ, R16 ;  /* 0x000000ffff007224 */ /* 0x000fc400078e0010 */
[----:B------:R-:W2:Y:S02]  /*cbd0*/  LDL.LU R16, [R1+0xe0] ;  /* 0x0000e00001107983 */ /* 0x000ea40000300800 */
[----:B------:R-:W-:-:S05]  /*cbe0*/  @!P6 IMAD.MOV R0, RZ, RZ, -R0 ;  /* 0x000000ffff00e224 */ /* 0x000fca00078e0a00 */
[----:B------:R0:W-:Y:S01]  /*cbf0*/  STL [R1+0x820], R0 ;  /* 0x0008200001007387 */ /* 0x0001e20000100800 */
[----:B---3--:R-:W-:-:S03]  /*cc00*/  ISETP.GE.AND P1, PT, R12, RZ, PT ;  /* 0x000000ff0c00720c */ /* 0x008fc60003f26270 */
[----:B0-----:R-:W3:Y:S04]  /*cc10*/  LDL.LU R0, [R1+0x53dc] ;  /* 0x0053dc0001007983 */ /* 0x001ee80000300800 */
[----:B------:R-:W3:Y:S01]  /*cc20*/  LDL.LU R12, [R1+0xec] ;  /* 0x0000ec00010c7983 */ /* 0x000ee20000300800 */
[C---:B------:R-:W-:Y:S02]  /*cc30*/  ISETP.GT.U32.AND P5, PT, R2.reuse, R6, PT ;  /* 0x000000060200720c */ /* 0x040fe40003fa4070 */
[----:B------:R-:W-:-:S11]  /*cc40*/  ISETP.GT.U32.AND P2, PT, R2, R3, PT ;  /* 0x000000030200720c */ /* 0x000fd60003f44070 */
[--C-:B------:R-:W-:Y:S02]  /*cc50*/  @!P5 IMAD.IADD R6, R6, 0x1, -R2.reuse ;  /* 0x000000010606d824 */ /* 0x100fe400078e0a02 */
[----:B------:R-:W-:Y:S02]  /*cc60*/  @!P2 IMAD.IADD R3, R3, 0x1, -R2 ;  /* 0x000000010303a824 */ /* 0x000fe400078e0a02 */
[----:B------:R-:W-:Y:S01]  /*cc70*/  @!P0 IMAD.MOV R6, RZ, RZ, -R6 ;  /* 0x000000ffff068224 */ /* 0x000fe200078e0a06 */
[----:B------:R-:W-:Y:S02]  /*cc80*/  ISETP.GT.U32.AND P3, PT, R2, R9, PT ;  /* 0x000000090200720c */ /* 0x000fe40003f64070 */
[----:B--2---:R-:W-:Y:S01]  /*cc90*/  ISETP.GE.AND P2, PT, R16, RZ, PT ;  /* 0x000000ff1000720c */ /* 0x004fe20003f46270 */
[----:B---3--:R0:W-:Y:S04]  /*cca0*/  STL [R1+0x53d8], R12 ;  /* 0x0053d80c01007387 */ /* 0x0081e80000100800 */
[----:B------:R-:W2:Y:S04]  /*ccb0*/  LDL.LU R16, [R1+0x128] ;  /* 0x0001280001107983 */ /* 0x000ea80000300800 */
[----:B------:R-:W-:Y:S01]  /*ccc0*/  STL [R1+0x81c], R6 ;  /* 0x00081c0601007387 */ /* 0x000fe20000100800 */
[----:B0-----:R-:W-:-:S03]  /*ccd0*/  IMAD.MOV.U32 R12, RZ, RZ, R8 ;  /* 0x000000ffff0c7224 */ /* 0x001fc600078e0008 */
[----:B------:R-:W3:Y:S01]  /*cce0*/  LDL.LU R8, [R1+0xe8] ;  /* 0x0000e80001087983 */ /* 0x000ee20000300800 */
[----:B------:R-:W-:-:S05]  /*ccf0*/  @!P3 IMAD.IADD R9, R9, 0x1, -R2 ;  /* 0x000000010909b824 */ /* 0x000fca00078e0a02 */
[----:B------:R-:W-:Y:S02]  /*cd00*/  ISETP.GT.U32.AND P3, PT, R2, R9, PT ;  /* 0x000000090200720c */ /* 0x000fe40003f64070 */
[----:B-----5:R-:W-:Y:S01]  /*cd10*/  ISETP.GE.AND P6, PT, R10, RZ, PT ;  /* 0x000000ff0a00720c */ /* 0x020fe20003fc6270 */
[----:B------:R-:W-:Y:S01]  /*cd20*/  IMAD.HI.U32 R10, R0, R4, RZ ;  /* 0x00000004000a7227 */ /* 0x000fe200078e00ff */
[----:B------:R-:W-:-:S03]  /*cd30*/  ISETP.GT.U32.AND P0, PT, R2, R3, PT ;  /* 0x000000030200720c */ /* 0x000fc60003f04070 */
[----:B------:R-:W-:-:S06]  /*cd40*/  IMAD.MOV R10, RZ, RZ, -R10 ;  /* 0x000000ffff0a7224 */ /* 0x000fcc00078e0a0a */
[----:B------:R-:W-:Y:S01]  /*cd50*/  @!P3 IMAD.IADD R9, R9, 0x1, -R2 ;  /* 0x000000010909b824 */ /* 0x000fe200078e0a02 */
[----:B----4-:R-:W-:Y:S02]  /*cd60*/  ISETP.GE.AND P3, PT, R11, RZ, PT ;  /* 0x000000ff0b00720c */ /* 0x010fe40003f66270 */
[----:B------:R-:W-:Y:S01]  /*cd70*/  IABS R11, R13 ;  /* 0x0000000d000b7213 */ /* 0x000fe20000000000 */
[----:B------:R-:W-:Y:S02]  /*cd80*/  IMAD R10, R2, R10, R4 ;  /* 0x0000000a020a7224 */ /* 0x000fe400078e0204 */
[----:B------:R-:W-:Y:S02]  /*cd90*/  @!P4 IMAD.MOV R12, RZ, RZ, -R12 ;  /* 0x000000ffff0cc224 */ /* 0x000fe400078e0a0c */
[----:B------:R-:W-:Y:S01]  /*cda0*/  IMAD.HI.U32 R4, R0, R11, RZ ;  /* 0x0000000b00047227 */ /* 0x000fe200078e00ff */
[----:B------:R-:W-:-:S03]  /*cdb0*/  ISETP.GT.U32.AND P4, PT, R2, R10, PT ;  /* 0x0000000a0200720c */ /* 0x000fc60003f84070 */
[----:B------:R-:W-:Y:S01]  /*cdc0*/  @!P6 IMAD.MOV R9, RZ, RZ, -R9 ;  /* 0x000000ffff09e224 */ /* 0x000fe200078e0a09 */
[----:B------:R0:W-:Y:S01]  /*cdd0*/  STL [R1+0x810], R12 ;  /* 0x0008100c01007387 */ /* 0x0001e20000100800 */
[----:B------:R-:W-:Y:S01]  /*cde0*/  IMAD.MOV R4, RZ, RZ, -R4 ;  /* 0x000000ffff047224 */ /* 0x000fe200078e0a04 */
[----:B------:R-:W-:Y:S01]  /*cdf0*/  ISETP.GE.AND P6, PT, R13, RZ, PT ;  /* 0x000000ff0d00720c */ /* 0x000fe20003fc6270 */
[----:B------:R-:W-:Y:S02]  /*ce00*/  IMAD.MOV.U32 R13, RZ, RZ, R15 ;  /* 0x000000ffff0d7224 */ /* 0x000fe400078e000f */
[----:B------:R-:W-:Y:S01]  /*ce10*/  @!P0 IMAD.IADD R3, R3, 0x1, -R2 ;  /* 0x0000000103038824 */ /* 0x000fe200078e0a02 */
[----:B0-----:R-:W4:Y:S01]  /*ce20*/  LDL.LU R12, [R1+0x53d8] ;  /* 0x0053d800010c7983 */ /* 0x001f220000300800 */
[----:B------:R-:W-:-:S03]  /*ce30*/  IMAD R4, R2, R4, R11 ;  /* 0x0000000402047224 */ /* 0x000fc600078e020b */
[----:B------:R0:W-:Y:S01]  /*ce40*/  STL [R1+0x80c], R9 ;  /* 0x00080c0901007387 */ /* 0x0001e20000100800 */
[----:B------:R-:W-:-:S03]  /*ce50*/  IMAD.MOV.U32 R11, RZ, RZ, R3 ;  /* 0x000000ffff0b7224 */ /* 0x000fc600078e0003 */
[----:B------:R-:W5:Y:S01]  /*ce60*/  LDL.LU R15, [R1+0xf4] ;  /* 0x0000f400010f7983 */ /* 0x000f620000300800 */
[----:B------:R-:W-:Y:S02]  /*ce70*/  @!P1 IMAD.MOV R11, RZ, RZ, -R11 ;  /* 0x000000ffff0b9224 */ /* 0x000fe400078e0a0b */
[----:B------:R-:W-:-:S03]  /*ce80*/  @!P4 IMAD.IADD R10, R10, 0x1, -R2 ;  /* 0x000000010a0ac824 */ /* 0x000fc600078e0a02 */
[----:B------:R1:W-:Y:S01]  /*ce90*/  STL [R1+0x804], R11 ;  /* 0x0008040b01007387 */ /* 0x0003e20000100800 */
[----:B------:R-:W-:Y:S02]  /*cea0*/  ISETP.GT.U32.AND P5, PT, R2, R7, PT ;  /* 0x000000070200720c */ /* 0x000fe40003fa4070 */
[----:B--2---:R-:W-:Y:S02]  /*ceb0*/  ISETP.GE.AND P4, PT, R16, RZ, PT ;  /* 0x000000ff1000720c */ /* 0x004fe40003f86270 */
[----:B---3--:R-:W-:Y:S02]  /*cec0*/  IABS R6, R8 ;  /* 0x0000000800067213 */ /* 0x008fe40000000000 */
[----:B------:R-:W-:Y:S02]  /*ced0*/  ISETP.GE.AND P0, PT, R8, RZ, PT ;  /* 0x000000ff0800720c */ /* 0x000fe40003f06270 */
[----:B------:R-:W-:Y:S01]  /*cee0*/  IABS R8, R16 ;  /* 0x0000001000087213 */ /* 0x000fe20000000000 */
[----:B------:R-:W-:-:S02]  /*cef0*/  IMAD.MOV.U32 R16, RZ, RZ, R13 ;  /* 0x000000ffff107224 */ /* 0x000fc400078e000d */
[----:B------:R-:W2:Y:S02]  /*cf00*/  LDL.LU R13, [R1+0xf8] ;  /* 0x0000f800010d7983 */ /* 0x000ea40000300800 */
[----:B------:R-:W-:-:S05]  /*cf10*/  @!P5 IMAD.IADD R7, R7, 0x1, -R2 ;  /* 0x000000010707d824 */ /* 0x000fca00078e0a02 */
[----:B------:R-:W-:Y:S01]  /*cf20*/  ISETP.GT.U32.AND P5, PT, R2, R7, PT ;  /* 0x000000070200720c */ /* 0x000fe20003fa4070 */
[----:B0-----:R-:W-:-:S12]  /*cf30*/  IMAD.HI.U32 R9, R0, R6, RZ ;  /* 0x0000000600097227 */ /* 0x001fd800078e00ff */
[----:B------:R-:W-:Y:S01]  /*cf40*/  @!P5 IMAD.IADD R7, R7, 0x1, -R2 ;  /* 0x000000010707d824 */ /* 0x000fe200078e0a02 */
[C---:B------:R-:W-:Y:S02]  /*cf50*/  ISETP.GT.U32.AND P5, PT, R2.reuse, R4, PT ;  /* 0x000000040200720c */ /* 0x040fe40003fa4070 */
[C---:B------:R-:W-:Y:S01]  /*cf60*/  ISETP.GT.U32.AND P1, PT, R2.reuse, R10, PT ;  /* 0x0000000a0200720c */ /* 0x040fe20003f24070 */
[----:B------:R-:W-:Y:S02]  /*cf70*/  IMAD.MOV R9, RZ, RZ, -R9 ;  /* 0x000000ffff097224 */ /* 0x000fe400078e0a09 */
[----:B-1----:R-:W-:Y:S02]  /*cf80*/  IMAD.MOV.U32 R11, RZ, RZ, R7 ;  /* 0x000000ffff0b7224 */ /* 0x002fe400078e0007 */
[----:B------:R-:W-:-:S06]  /*cf90*/  IMAD R6, R2, R9, R6 ;  /* 0x0000000902067224 */ /* 0x000fcc00078e0206 */
[----:B------:R-:W-:Y:S02]  /*cfa0*/  @!P5 IMAD.IADD R4, R4, 0x1, -R2 ;  /* 0x000000010404d824 */ /* 0x000fe400078e0a02 */
[----:B------:R-:W-:-:S03]  /*cfb0*/  IMAD.HI.U32 R9, R0, R8, RZ ;  /* 0x0000000800097227 */ /* 0x000fc600078e00ff */
[----:B------:R-:W-:Y:S01]  /*cfc0*/  ISETP.GT.U32.AND P5, PT, R2, R4, PT ;  /* 0x000000040200720c */ /* 0x000fe20003fa4070 */
[----:B------:R-:W-:Y:S02]  /*cfd0*/  @!P3 IMAD.MOV R11, RZ, RZ, -R11 ;  /* 0x000000ffff0bb224 */ /* 0x000fe400078e0a0b */
[----:B------:R-:W-:Y:S02]  /*cfe0*/  IMAD.MOV R9, RZ, RZ, -R9 ;  /* 0x000000ffff097224 */ /* 0x000fe400078e0a09 */
[----:B------:R-:W-:Y:S01]  /*cff0*/  @!P1 IMAD.IADD R10, R10, 0x1, -R2 ;  /* 0x000000010a0a9824 */ /* 0x000fe200078e0a02 */
[----:B----4-:R-:W-:Y:S01]  /*d000*/  IABS R3, R12 ;  /* 0x0000000c00037213 */ /* 0x010fe20000000000 */
[----:B------:R0:W-:Y:S01]  /*d010*/  STL [R1+0x800], R11 ;  /* 0x0008000b01007387 */ /* 0x0001e20000100800 */
[----:B------:R-:W-:Y:S01]  /*d020*/  ISETP.GE.AND P1, PT, R12, RZ, PT ;  /* 0x000000ff0c00720c */ /* 0x000fe20003f26270 */
[----:B------:R-:W-:Y:S01]  /*d030*/  IMAD R8, R2, R9, R8 ;  /* 0x0000000902087224 */ /* 0x000fe200078e0208 */
[----:B-----5:R-:W-:Y:S01]  /*d040*/  IABS R12, R15 ;  /* 0x0000000f000c7213 */ /* 0x020fe20000000000 */
[----:B------:R-:W-:-:S02]  /*d050*/  IMAD.MOV.U32 R9, RZ, RZ, R16 ;  /* 0x000000ffff097224 */ /* 0x000fc400078e0010 */
[----:B------:R-:W-:Y:S01]  /*d060*/  @!P5 IMAD.IADD R4, R4, 0x1, -R2 ;  /* 0x000000010404d824 */ /* 0x000fe200078e0a02 */
[----:B0-----:R-:W-:Y:S01]  /*d070*/  IABS R11, R16 ;  /* 0x00000010000b7213 */ /* 0x001fe20000000000 */
[----:B------:R-:W-:Y:S02]  /*d080*/  IMAD.MOV.U32 R16, RZ, RZ, R10 ;  /* 0x000000ffff107224 */ /* 0x000fe400078e000a */
[----:B------:R-:W-:Y:S02]  /*d090*/  IMAD.MOV.U32 R10, RZ, RZ, R9 ;  /* 0x000000ffff0a7224 */ /* 0x000fe400078e0009 */
[----:B------:R-:W-:-:S04]  /*d0a0*/  IMAD.HI.U32 R9, R0, R12, RZ ;  /* 0x0000000c00097227 */ /* 0x000fc800078e00ff */
[----:B------:R-:W-:Y:S02]  /*d0b0*/  @!P2 IMAD.MOV R16, RZ, RZ, -R16 ;  /* 0x000000ffff10a224 */ /* 0x000fe400078e0a10 */
[----:B------:R-:W-:Y:S02]  /*d0c0*/  @!P6 IMAD.MOV R4, RZ, RZ, -R4 ;  /* 0x000000ffff04e224 */ /* 0x000fe400078e0a04 */
[----:B------:R-:W-:Y:S01]  /*d0d0*/  IMAD.MOV R9, RZ, RZ, -R9 ;  /* 0x000000ffff097224 */ /* 0x000fe200078e0a09 */
[----:B------:R0:W-:Y:S03]  /*d0e0*/  STL [R1+0x7f8], R16 ;  /* 0x0007f81001007387 */ /* 0x0001e60000100800 */
[----:B------:R-:W-:Y:S01]  /*d0f0*/  IMAD R9, R2, R9, R12 ;  /* 0x0000000902097224 */ /* 0x000fe200078e020c */
[----:B0-----:R-:W3:Y:S04]  /*d100*/  LDL R16, [R1+0xfc] ;  /* 0x0000fc0001107983 */ /* 0x001ee80000100800 */
[----:B------:R0:W-:Y:S04]  /*d110*/  STL [R1+0x7f4], R4 ;  /* 0x0007f40401007387 */ /* 0x0001e80000100800 */
[----:B--2---:R1:W-:Y:S04]  /*d120*/  STL [R1+0x53d4], R13 ;  /* 0x0053d40d01007387 */ /* 0x0043e80000100800 */
[----:B------:R-:W2:Y:S01]  /*d130*/  LDL.LU R12, [R1+0x100] ;  /* 0x00010000010c7983 */ /* 0x000ea20000300800 */
[----:B------:R-:W-:Y:S01]  /*d140*/  IMAD.HI.U32 R7, R0, R3, RZ ;  /* 0x0000000300077227 */ /* 0x000fe200078e00ff */
[----:B------:R-:W-:-:S03]  /*d150*/  ISETP.GT.U32.AND P3, PT, R2, R6, PT ;  /* 0x000000060200720c */ /* 0x000fc60003f64070 */
[----:B------:R-:W-:Y:S01]  /*d160*/  IMAD.MOV R7, RZ, RZ, -R7 ;  /* 0x000000ffff077224 */ /* 0x000fe200078e0a07 */
[----:B------:R-:W-:-:S03]  /*d170*/  ISETP.GT.U32.AND P5, PT, R2, R8, PT ;  /* 0x000000080200720c */ /* 0x000fc60003fa4070 */
[----:B------:R-:W-:-:S05]  /*d180*/  IMAD R3, R2, R7, R3 ;  /* 0x0000000702037224 */ /* 0x000fca00078e0203 */
[----:B------:R-:W-:Y:S01]  /*d190*/  ISETP.GT.U32.AND P2, PT, R2, R3, PT ;  /* 0x000000030200720c */ /* 0x000fe20003f44070 */
[----:B------:R-:W-:-:S04]  /*d1a0*/  @!P3 IMAD.IADD R6, R6, 0x1, -R2 ;  /* 0x000000010606b824 */ /* 0x000fc800078e0a02 */
[----:B------:R-:W-:Y:S01]  /*d1b0*/  @!P5 IMAD.IADD R8, R8, 0x1, -R2 ;  /* 0x000000010808d824 */ /* 0x000fe200078e0a02 */
[----:B------:R-:W-:-:S04]  /*d1c0*/  ISETP.GT.U32.AND P3, PT, R2, R6, PT ;  /* 0x000000060200720c */ /* 0x000fc80003f64070 */
[----:B------:R-:W-:-:S03]  /*d1d0*/  ISETP.GT.U32.AND P5, PT, R2, R8, PT ;  /* 0x000000080200720c */ /* 0x000fc60003fa4070 */
[----:B------:R-:W-:-:S05]  /*d1e0*/  @!P2 IMAD.IADD R3, R3, 0x1, -R2 ;  /* 0x000000010303a824 */ /* 0x000fca00078e0a02 */
[----:B------:R-:W-:Y:S01]  /*d1f0*/  ISETP.GT.U32.AND P2, PT, R2, R3, PT ;  /* 0x000000030200720c */ /* 0x000fe20003f44070 */
[----:B------:R-:W-:Y:S01]  /*d200*/  @!P3 IMAD.IADD R6, R6, 0x1, -R2 ;  /* 0x000000010606b824 */ /* 0x000fe200078e0a02 */
[----:B------:R-:W-:-:S03]  /*d210*/  ISETP.GE.AND P6, PT, R10, RZ, PT ;  /* 0x000000ff0a00720c */ /* 0x000fc60003fc6270 */
[----:B------:R-:W-:Y:S02]  /*d220*/  IMAD.MOV.U32 R10, RZ, RZ, R6 ;  /* 0x000000ffff0a7224 */ /* 0x000fe400078e0006 */
[----:B------:R-:W-:Y:S01]  /*d230*/  @!P5 IMAD.IADD R8, R8, 0x1, -R2 ;  /* 0x000000010808d824 */ /* 0x000fe200078e0a02 */
[----:B0-----:R-:W-:Y:S01]  /*d240*/  IABS R4, R13 ;  /* 0x0000000d00047213 */ /* 0x001fe20000000000 */
[----:B------:R-:W-:Y:S02]  /*d250*/  @!P0 IMAD.MOV R10, RZ, RZ, -R10 ;  /* 0x000000ffff0a8224 */ /* 0x000fe400078e0a0a */
[----:B-1----:R-:W-:Y:S02]  /*d260*/  IMAD.MOV.U32 R13, RZ, RZ, R8 ;  /* 0x000000ffff0d7224 */ /* 0x002fe400078e0008 */
[----:B------:R-:W-:Y:S01]  /*d270*/  @!P2 IMAD.IADD R3, R3, 0x1, -R2 ;  /* 0x000000010303a824 */ /* 0x000fe200078e0a02 */
[----:B------:R0:W-:Y:S01]  /*d280*/  STL [R1+0x7ec], R10 ;  /* 0x0007ec0a01007387 */ /* 0x0001e20000100800 */
[----:B------:R-:W-:Y:S01]  /*d290*/  @!P4 IMAD.MOV R13, RZ, RZ, -R13 ;  /* 0x000000ffff0dc224 */ /* 0x000fe200078e0a0d */
[----:B------:R-:W-:-:S02]  /*d2a0*/  ISETP.GE.AND P5, PT, R15, RZ, PT ;  /* 0x000000ff0f00720c */ /* 0x000fc40003fa6270 */
[----:B---3--:R-:W-:Y:S01]  /*d2b0*/  IABS R6, R16 ;  /* 0x0000001000067213 */ /* 0x008fe20000000000 */
[----:B--2---:R1:W-:Y:S01]  /*d2c0*/  STL [R1+0x53d0], R12 ;  /* 0x0053d00c01007387 */ /* 0x0043e20000100800 */
[----:B0-----:R-:W-:-:S03]  /*d2d0*/  IABS R10, R12 ;  /* 0x0000000c000a7213 */ /* 0x001fc60000000000 */
[----:B------:R-:W2:Y:S04]  /*d2e0*/  LDL.LU R15, [R1+0x140] ;  /* 0x00014000010f7983 */ /* 0x000ea80000300800 */
[----:B------:R-:W3:Y:S01]  /*d2f0*/  LDL.LU R16, [R1+0x108] ;  /* 0x0001080001107983 */ /* 0x000ee20000300800 */
[----:B-1----:R-:W-:-:S03]  /*d300*/  IMAD.MOV.U32 R12, RZ, RZ, R3 ;  /* 0x000000ffff0c7224 */ /* 0x002fc600078e0003 */
[----:B------:R-:W4:Y:S04]  /*d310*/  LDL.LU R3, [R1+0xfc] ;  /* 0x0000fc0001037983 */ /* 0x000f280000300800 */
[----:B------:R0:W-:Y:S04]  /*d320*/  STL [R1+0x7e8], R13 ;  /* 0x0007e80d01007387 */ /* 0x0001e80000100800 */
[----:B0-----:R-:W5:Y:S01]  /*d330*/  LDL.LU R13, [R1+0x53d4] ;  /* 0x0053d400010d7983 */ /* 0x001f620000300800 */
[----:B------:R-:W-:Y:S02]  /*d340*/  @!P1 IMAD.MOV R12, RZ, RZ, -R12 ;  /* 0x000000ffff0c9224 */ /* 0x000fe400078e0a0c */
[----:B------:R-:W-:-:S04]  /*d350*/  IMAD.HI.U32 R7, R0, R11, RZ ;  /* 0x0000000b00077227 */ /* 0x000fc800078e00ff */
[----:B------:R-:W-:-:S04]  /*d360*/  IMAD.MOV R7, RZ, RZ, -R7 ;  /* 0x000000ffff077224 */ /* 0x000fc800078e0a07 */
[----:B------:R-:W-:Y:S02]  /*d370*/  IMAD R7, R2, R7, R11 ;  /* 0x0000000702077224 */ /* 0x000fe400078e020b */
[----:B------:R-:W-:Y:S01]  /*d380*/  IMAD.HI.U32 R11, R0, R4, RZ ;  /* 0x00000004000b7227 */ /* 0x000fe200078e00ff */
[----:B------:R-:W-:-:S03]  /*d390*/  ISETP.GT.U32.AND P0, PT, R2, R9, PT ;  /* 0x000000090200720c */ /* 0x000fc60003f04070 */
[----:B------:R-:W-:Y:S01]  /*d3a0*/  IMAD.MOV R11, RZ, RZ, -R11 ;  /* 0x000000ffff0b7224 */ /* 0x000fe200078e0a0b */
[----:B------:R-:W-:-:S03]  /*d3b0*/  ISETP.GT.U32.AND P3, PT, R2, R7, PT ;  /* 0x000000070200720c */ /* 0x000fc60003f64070 */
[C---:B------:R-:W-:Y:S01]  /*d3c0*/  IMAD R4, R2.reuse, R11, R4 ;  /* 0x0000000b02047224 */ /* 0x040fe200078e0204 */
[----:B-----5:R-:W-:Y:S02]  /*d3d0*/  ISETP.GE.AND P4, PT, R13, RZ, PT ;  /* 0x000000ff0d00720c */ /* 0x020fe40003f86270 */
[----:B------:R-:W5:Y:S04]  /*d3e0*/  LDL.LU R13, [R1+0x10c] ;  /* 0x00010c00010d7983 */ /* 0x000f680000300800 */
[----:B------:R0:W-:Y:S04]  /*d3f0*/  STL [R1+0x7e4], R12 ;  /* 0x0007e40c01007387 */ /* 0x0001e80000100800 */
[----:B0-----:R-:W3:Y:S01]  /*d400*/  LDL.LU R12, [R1+0x53d0] ;  /* 0x0053d000010c7983 */ /* 0x001ee20000300800 */
[----:B------:R-:W-:Y:S01]  /*d410*/  ISETP.GT.U32.AND P2, PT, R2, R4, PT ;  /* 0x000000040200720c */ /* 0x000fe20003f44070 */
[----:B------:R-:W-:-:S02]  /*d420*/  @!P0 IMAD.IADD R9, R9, 0x1, -R2 ;  /* 0x0000000109098824 */ /* 0x000fc400078e0a02 */
[----:B------:R-:W-:-:S03]  /*d430*/  @!P3 IMAD.IADD R7, R7, 0x1, -R2 ;  /* 0x000000010707b824 */ /* 0x000fc600078e0a02 */
[C---:B------:R-:W-:Y:S01]  /*d440*/  ISETP.GT.U32.AND P0, PT, R2.reuse, R9, PT ;  /* 0x000000090200720c */ /* 0x040fe20003f04070 */
[----:B------:R-:W-:Y:S01]  /*d450*/  IMAD.MOV.U32 R11, RZ, RZ, R10 ;  /* 0x000000ffff0b7224 */ /* 0x000fe200078e000a */
[----:B------:R-:W-:Y:S01]  /*d460*/  ISETP.GT.U32.AND P3, PT, R2, R7, PT ;  /* 0x000000070200720c */ /* 0x000fe20003f64070 */
[----:B------:R-:W-:-:S04]  /*d470*/  IMAD.HI.U32 R10, R0, R6, RZ ;  /* 0x00000006000a7227 */ /* 0x000fc800078e00ff */
[----:B------:R-:W-:Y:S02]  /*d480*/  @!P2 IMAD.IADD R4, R4, 0x1, -R2 ;  /* 0x000000010404a824 */ /* 0x000fe400078e0a02 */
[----:B------:R-:W-:-:S03]  /*d490*/  IMAD.MOV R10, RZ, RZ, -R10 ;  /* 0x000000ffff0a7224 */ /* 0x000fc600078e0a0a */
[C---:B------:R-:W-:Y:S01]  /*d4a0*/  ISETP.GT.U32.AND P2, PT, R2.reuse, R4, PT ;  /* 0x000000040200720c */ /* 0x040fe20003f44070 */
[----:B------:R-:W-:Y:S02]  /*d4b0*/  IMAD R6, R2, R10, R6 ;  /* 0x0000000a02067224 */ /* 0x000fe400078e0206 */
[--C-:B------:R-:W-:Y:S01]  /*d4c0*/  @!P0 IMAD.IADD R9, R9, 0x1, -R2.reuse ;  /* 0x0000000109098824 */ /* 0x100fe200078e0a02 */
[----:B------:R-:W4:Y:S01]  /*d4d0*/  LDL.LU R10, [R1+0x104] ;  /* 0x00010400010a7983 */ /* 0x000f220000300800 */
[----:B------:R-:W-:-:S04]  /*d4e0*/  @!P3 IMAD.IADD R7, R7, 0x1, -R2 ;  /* 0x000000010707b824 */ /* 0x000fc800078e0a02 */
[----:B------:R-:W-:-:S04]  /*d4f0*/  @!P6 IMAD.MOV R7, RZ, RZ, -R7 ;  /* 0x000000ffff07e224 */ /* 0x000fc800078e0a07 */
[----:B------:R-:W-:Y:S01]  /*d500*/  @!P2 IMAD.IADD R4, R4, 0x1, -R2 ;  /* 0x000000010404a824 */ /* 0x000fe200078e0a02 */
[----:B------:R-:W-:Y:S01]  /*d510*/  STL [R1+0x7e0], R7 ;  /* 0x0007e00701007387 */ /* 0x000fe20000100800 */
[----:B--2---:R-:W-:Y:S02]  /*d520*/  ISETP.GE.AND P2, PT, R15, RZ, PT ;  /* 0x000000ff0f00720c */ /* 0x004fe40003f46270 */
[----:B---3--:R-:W-:Y:S01]  /*d530*/  ISETP.GE.AND P3, PT, R12, RZ, PT ;  /* 0x000000ff0c00720c */ /* 0x008fe20003f66270 */
[----:B------:R-:W-:Y:S01]  /*d540*/  IMAD.MOV.U32 R12, RZ, RZ, R9 ;  /* 0x000000ffff0c7224 */ /* 0x000fe200078e0009 */
[----:B------:R-:W-:-:S03]  /*d550*/  IABS R9, R15 ;  /* 0x0000000f00097213 */ /* 0x000fc60000000000 */
[----:B------:R-:W-:Y:S02]  /*d560*/  @!P5 IMAD.MOV R12, RZ, RZ, -R12 ;  /* 0x000000ffff0cd224 */ /* 0x000fe400078e0a0c */
[----:B------:R-:W-:-:S03]  /*d570*/  IMAD.MOV.U32 R15, RZ, RZ, R4 ;  /* 0x000000ffff0f7224 */ /* 0x000fc600078e0004 */
[----:B------:R0:W-:Y:S01]  /*d580*/  STL [R1+0x7dc], R12 ;  /* 0x0007dc0c01007387 */ /* 0x0001e20000100800 */
[----:B------:R-:W-:-:S03]  /*d590*/  @!P4 IMAD.MOV R15, RZ, RZ, -R15 ;  /* 0x000000ffff0fc224 */ /* 0x000fc600078e0a0f */
[----:B------:R-:W2:Y:S01]  /*d5a0*/  LDL R4, [R1+0x110] ;  /* 0x0001100001047983 */ /* 0x000ea20000100800 */
[----:B0-----:R-:W-:-:S04]  /*d5b0*/  IMAD.HI.U32 R12, R0, R9, RZ ;  /* 0x00000009000c7227 */ /* 0x001fc800078e00ff */
[----:B------:R-:W-:Y:S01]  /*d5c0*/  IMAD.MOV R12, RZ, RZ, -R12 ;  /* 0x000000ffff0c7224 */ /* 0x000fe200078e0a0c */
[----:B------:R0:W-:Y:S03]  /*d5d0*/  STL [R1+0x7d0], R15 ;  /* 0x0007d00f01007387 */ /* 0x0001e60000100800 */
[----:B------:R-:W-:Y:S01]  /*d5e0*/  IMAD R9, R2, R12, R9 ;  /* 0x0000000c02097224 */ /* 0x000fe200078e0209 */
[----:B0-----:R-:W3:Y:S04]  /*d5f0*/  LDL.LU R15, [R1+0x118] ;  /* 0x00011800010f7983 */ /* 0x001ee80000300800 */
[----:B------:R-:W2:Y:S01]  /*d600*/  LDL R12, [R1+0x114] ;  /* 0x00011400010c7983 */ /* 0x000ea20000100800 */
[----:B------:R-:W-:-:S04]  /*d610*/  IMAD.HI.U32 R8, R0, R11, RZ ;  /* 0x0000000b00087227 */ /* 0x000fc800078e00ff */
[----:B------:R-:W-:Y:S01]  /*d620*/  IMAD.MOV R8, RZ, RZ, -R8 ;  /* 0x000000ffff087224 */ /* 0x000fe200078e0a08 */
[----:B------:R-:W-:-:S03]  /*d630*/  ISETP.GT.U32.AND P0, PT, R2, R6, PT ;  /* 0x000000060200720c */ /* 0x000fc60003f04070 */
[----:B------:R-:W-:-:S05]  /*d640*/  IMAD R8, R2, R8, R11 ;  /* 0x0000000802087224 */ /* 0x000fca00078e020b */
[----:B------:R-:W-:Y:S02]  /*d650*/  ISETP.GT.U32.AND P5, PT, R2, R8, PT ;  /* 0x000000080200720c */ /* 0x000fe40003fa4070 */
[----:B----4-:R-:W-:Y:S02]  /*d660*/  ISETP.GE.AND P1, PT, R3, RZ, PT ;  /* 0x000000ff0300720c */ /* 0x010fe40003f26270 */
[----:B------:R-:W-:Y:S01]  /*d670*/  IABS R3, R10 ;  /* 0x0000000a00037213 */ /* 0x000fe20000000000 */
[----:B------:R-:W-:-:S04]  /*d680*/  @!P0 IMAD.IADD R6, R6, 0x1, -R2 ;  /* 0x0000000106068824 */ /* 0x000fc800078e0a02 */
[----:B------:R-:W-:Y:S01]  /*d690*/  IMAD.HI.U32 R11, R0, R3, RZ ;  /* 0x00000003000b7227 */ /* 0x000fe200078e00ff */
[----:B------:R-:W-:-:S03]  /*d6a0*/  ISETP.GT.U32.AND P0, PT, R2, R6, PT ;  /* 0x000000060200720c */ /* 0x000fc60003f04070 */
[----:B------:R-:W-:Y:S01]  /*d6b0*/  @!P5 IMAD.IADD R8, R8, 0x1, -R2 ;  /* 0x000000010808d824 */ /* 0x000fe200078e0a02 */
[----:B------:R-:W-:Y:S01]  /*d6c0*/  IABS R7, R16 ;  /* 0x0000001000077213 */ /* 0x000fe20000000000 */
[----:B------:R-:W-:-:S03]  /*d6d0*/  IMAD.MOV R11, RZ, RZ, -R11 ;  /* 0x000000ffff0b7224 */ /* 0x000fc600078e0a0b */
[C---:B------:R-:W-:Y:S01]  /*d6e0*/  ISETP.GT.U32.AND P5, PT, R2.reuse, R8, PT ;  /* 0x000000080200720c */ /* 0x040fe20003fa4070 */
[----:B------:R-:W-:Y:S02]  /*d6f0*/  IMAD R11, R2, R11, R3 ;  /* 0x0000000b020b7224 */ /* 0x000fe400078e0203 */
[----:B------:R-:W-:Y:S01]  /*d700*/  IMAD.HI.U32 R3, R0, R7, RZ ;  /* 0x0000000700037227 */ /* 0x000fe200078e00ff */
[----:B------:R-:W-:Y:S02]  /*d710*/  ISETP.GE.AND P6, PT, R10, RZ, PT ;  /* 0x000000ff0a00720c */ /* 0x000fe40003fc6270 */
[----:B-----5:R-:W-:Y:S01]  /*d720*/  IABS R10, R13 ;  /* 0x0000000d000a7213 */ /* 0x020fe20000000000 */
[----:B------:R-:W-:Y:S02]  /*d730*/  IMAD.MOV R3, RZ, RZ, -R3 ;  /* 0x000000ffff037224 */ /* 0x000fe400078e0a03 */
[----:B------:R-:W-:Y:S02]  /*d740*/  @!P0 IMAD.IADD R6, R6, 0x1, -R2 ;  /* 0x0000000106068824 */ /* 0x000fe400078e0a02 */
[----:B------:R-:W-:-:S02]  /*d750*/  IMAD R3, R2, R3, R7 ;  /* 0x0000000302037224 */ /* 0x000fc400078e0207 */
[----:B------:R-:W-:Y:S02]  /*d760*/  @!P5 IMAD.IADD R8, R8, 0x1, -R2 ;  /* 0x000000010808d824 */ /* 0x000fe400078e0a02 */
[----:B------:R-:W-:Y:S01]  /*d770*/  @!P1 IMAD.MOV R6, RZ, RZ, -R6 ;  /* 0x000000ffff069224 */ /* 0x000fe200078e0a06 */
[----:B------:R-:W-:Y:S01]  /*d780*/  ISETP.GE.AND P1, PT, R16, RZ, PT ;  /* 0x000000ff1000720c */ /* 0x000fe20003f26270 */
[----:B------:R-:W-:-:S04]  /*d790*/  IMAD.MOV.U32 R16, RZ, RZ, R8 ;  /* 0x000000ffff107224 */ /* 0x000fc800078e0008 */
[----:B------:R-:W-:Y:S01]  /*d7a0*/  @!P3 IMAD.MOV R16, RZ, RZ, -R16 ;  /* 0x000000ffff10b224 */ /* 0x000fe200078e0a10 */
[----:B------:R-:W-:Y:S04]  /*d7b0*/  STL [R1+0x7c8], R6 ;  /* 0x0007c80601007387 */ /* 0x000fe80000100800 */
[----:B------:R-:W-:Y:S04]  /*d7c0*/  STL [R1+0x53cc], R0 ;  /* 0x0053cc0001007387 */ /* 0x000fe80000100800 */
[----:B------:R-:W4:Y:S04]  /*d7d0*/  LDL R8, [R1+0x11c] ;  /* 0x00011c0001087983 */ /* 0x000f280000100800 */
[----:B------:R0:W-:Y:S01]  /*d7e0*/  STL [R1+0x7c0], R16 ;  /* 0x0007c01001007387 */ /* 0x0001e20000100800 */
[----:B--2---:R-:W-:Y:S01]  /*d7f0*/  IABS R7, R12 ;  /* 0x0000000c00077213 */ /* 0x004fe20000000000 */
[----:B------:R-:W-:-:S04]  /*d800*/  IMAD.HI.U32 R12, R0, R10, RZ ;  /* 0x0000000a000c7227 */ /* 0x000fc800078e00ff */
[----:B------:R-:W-:-:S04]  /*d810*/  IMAD.MOV R12, RZ, RZ, -R12 ;  /* 0x000000ffff0c7224 */ /* 0x000fc800078e0a0c */
[C---:B------:R-:W-:Y:S02]  /*d820*/  IMAD R10, R2.reuse, R12, R10 ;  /* 0x0000000c020a7224 */ /* 0x040fe400078e020a */
[----:B------:R-:W2:Y:S04]  /*d830*/  LDL.LU R12, [R1+0x110] ;  /* 0x00011000010c7983 */ /* 0x000ea80000300800 */
[----:B0-----:R-:W5:Y:S01]  /*d840*/  LDL.LU R16, [R1+0x124] ;  /* 0x0001240001107983 */ /* 0x001f620000300800 */
[----:B------:R-:W-:-:S13]  /*d850*/  ISETP.GT.U32.AND P0, PT, R2, R9, PT ;  /* 0x000000090200720c */ /* 0x000fda0003f04070 */
[----:B------:R-:W-:Y:S01]  /*d860*/  @!P0 IMAD.IADD R9, R9, 0x1, -R2 ;  /* 0x0000000109098824 */ /* 0x000fe200078e0a02 */
[----:B------:R-:W-:Y:S01]  /*d870*/  ISETP.GE.AND P0, PT, R13, RZ, PT ;  /* 0x000000ff0d00720c */ /* 0x000fe20003f06270 */
[----:B------:R-:W-:-:S04]  /*d880*/  IMAD.HI.U32 R13, R0, R7, RZ ;  /* 0x00000007000d7227 */ /* 0x000fc800078e00ff */
[----:B------:R-:W-:-:S04]  /*d890*/  IMAD.MOV R13, RZ, RZ, -R13 ;  /* 0x000000ffff0d7224 */ /* 0x000fc800078e0a0d */
[C---:B------:R-:W-:Y:S01]  /*d8a0*/  IMAD R7, R2.reuse, R13, R7 ;  /* 0x0000000d02077224 */ /* 0x040fe200078e0207 */
[C---:B------:R-:W-:Y:S01]  /*d8b0*/  ISETP.GT.U32.AND P4, PT, R2.reuse, R11, PT ;  /* 0x0000000b0200720c */ /* 0x040fe20003f84070 */
[----:B-----5:R0:W-:Y:S04]  /*d8c0*/  STL [R1+0x53c8], R16 ;  /* 0x0053c81001007387 */ /* 0x0201e80000100800 */
[----:B0-----:R-:W5:Y:S04]  /*d8d0*/  LDL R16, [R1+0x120] ;  /* 0x0001200001107983 */ /* 0x001f680000100800 */
[----:B------:R-:W2:Y:S04]  /*d8e0*/  LDL.LU R13, [R1+0x114] ;  /* 0x00011400010d7983 */ /* 0x000ea80000300800 */
[----:B------:R-:W-:Y:S01]  /*d8f0*/  @!P4 IMAD.IADD R11, R11, 0x1, -R2 ;  /* 0x000000010b0bc824 */ /* 0x000fe200078e0a02 */
[----:B------:R-:W-:-:S04]  /*d900*/  ISETP.GT.U32.AND P5, PT, R2, R3, PT ;  /* 0x000000030200720c */ /* 0x000fc80003fa4070 */
[C---:B------:R-:W-:Y:S02]  /*d910*/  ISETP.GT.U32.AND P4, PT, R2.reuse, R11, PT ;  /* 0x0000000b0200720c */ /* 0x040fe40003f84070 */
[----:B------:R-:W-:Y:S02]  /*d920*/  IABS R4, R4 ;  /* 0x0000000400047213 */ /* 0x000fe40000000000 */
[----:B------:R-:W-:-:S05]  /*d930*/  ISETP.GT.U32.AND P3, PT, R2, R9, PT ;  /* 0x000000090200720c */ /* 0x000fca0003f64070 */
[----:B------:R-:W-:-:S04]  /*d940*/  @!P5 IMAD.IADD R3, R3, 0x1, -R2 ;  /* 0x000000010303d824 */ /* 0x000fc800078e0a02 */
[----:B------:R-:W-:Y:S01]  /*d950*/  @!P4 IMAD.IADD R11, R11, 0x1, -R2 ;  /* 0x000000010b0bc824 */ /* 0x000fe200078e0a02 */
[----:B------:R-:W-:Y:S01]  /*d960*/  ISETP.GT.U32.AND P4, PT, R2, R10, PT ;  /* 0x0000000a0200720c */ /* 0x000fe20003f84070 */
[----:B------:R-:W-:Y:S01]  /*d970*/  IMAD.HI.U32 R6, R0, R4, RZ ;  /* 0x0000000400067227 */ /* 0x000fe200078e00ff */
[----:B------:R-:W-:-:S03]  /*d980*/  ISETP.GT.U32.AND P5, PT, R2, R3, PT ;  /* 0x000000030200720c */ /* 0x000fc60003fa4070 */
[----:B------:R-:W-:-:S04]  /*d990*/  IMAD.MOV.U32 R0, RZ, RZ, R11 ;  /* 0x000000ffff007224 */ /* 0x000fc800078e000b */
[----:B------:R-:W-:Y:S02]  /*d9a0*/  @!P6 IMAD.MOV R0, RZ, RZ, -R0 ;  /* 0x000000ffff00e224 */ /* 0x000fe400078e0a00 */
[--C-:B------:R-:W-:Y:S02]  /*d9b0*/  @!P3 IMAD.IADD R9, R9, 0x1, -R2.reuse ;  /* 0x000000010909b824 */ /* 0x100fe400078e0a02 */
[--C-:B------:R-:W-:Y:S01]  /*d9c0*/  @!P4 IMAD.IADD R10, R10, 0x1, -R2.reuse ;  /* 0x000000010a0ac824 */ /* 0x100fe200078e0a02 */
[----:B------:R0:W-:Y:S01]  /*d9d0*/  STL [R1+0x7bc], R0 ;  /* 0x0007bc0001007387 */ /* 0x0001e20000100800 */
[----:B------:R-:W-:-:S03]  /*d9e0*/  @!P5 IMAD.IADD R3, R3, 0x1, -R2 ;  /* 0x000000010303d824 */ /* 0x000fc600078e0a02 */
[----:B0-----:R-:W4:Y:S01]  /*d9f0*/  LDL.LU R0, [R1+0x53cc] ;  /* 0x0053cc0001007983 */ /* 0x001f220000300800 */
[----:B--2---:R-:W-:Y:S02]  /*da00*/  ISETP.GE.AND P4, PT, R13, RZ, PT ;  /* 0x000000ff0d00720c */ /* 0x004fe40003f86270 */
[----:B-----5:R-:W-:Y:S01]  /*da10*/  IABS R13, R16 ;  /* 0x00000010000d7213 */ /* 0x020fe20000000000 */
[----:B------:R-:W-:-:S04]  /*da20*/  IMAD.MOV.U32 R16, RZ, RZ, R9 ;  /* 0x000000ffff107224 */ /* 0x000fc800078e0009 */
[----:B------:R-:W-:Y:S02]  /*da30*/  @!P2 IMAD.MOV R16, RZ, RZ, -R16 ;  /* 0x000000ffff10a224 */ /* 0x000fe400078e0a10 */
[----:B------:R-:W-:Y:S02]  /*da40*/  IMAD.MOV.U32 R9, RZ, RZ, R3 ;  /* 0x000000ffff097224 */ /* 0x000fe400078e0003 */
[----:B------:R-:W2:Y:S04]  /*da50*/  LDL R3, [R1+0x12c] ;  /* 0x00012c0001037983 */ /* 0x000ea80000100800 */
[----:B------:R0:W-:Y:S04]  /*da60*/  STL [R1+0x7a8], R16 ;  /* 0x0007a81001007387 */ /* 0x0001e80000100800 */
[----:B0-----:R-:W5:Y:S01]  /*da70*/  LDL.LU R16, [R1+0x53c8] ;  /* 0x0053c80001107983 */ /* 0x001f620000300800 */
[----:B------:R-:W-:-:S04]  /*da80*/  IMAD.MOV R6, RZ, RZ, -R6 ;  /* 0x000000ffff067224 */ /* 0x000fc800078e0a06 */
[C---:B------:R-:W-:Y:S01]  /*da90*/  IMAD R4, R2.reuse, R6, R4 ;  /* 0x0000000602047224 */ /* 0x040fe200078e0204 */
[----:B---3--:R-:W-:Y:S02]  /*daa0*/  IABS R6, R15 ;  /* 0x0000000f00067213 */ /* 0x008fe40000000000 */
[----:B------:R-:W-:Y:S02]  /*dab0*/  ISETP.GT.U32.AND P3, PT, R2, R7, PT ;  /* 0x000000070200720c */ /* 0x000fe40003f64070 */
[----:B----4-:R-:W-:Y:S01]  /*dac0*/  IABS R11, R8 ;  /* 0x00000008000b7213 */ /* 0x010fe20000000000 */
[----:B------:R-:W-:Y:S01]  /*dad0*/  IMAD.MOV.U32 R8, RZ, RZ, R6 ;  /* 0x000000ffff087224 */ /* 0x000fe200078e0006 */
[----:B------:R-:W-:Y:S01]  /*dae0*/  ISETP.GE.AND P5, PT, R12, RZ, PT ;  /* 0x000000ff0c00720c */ /* 0x000fe20003fa6270 */
[----:B------:R-:W-:Y:S02]  /*daf0*/  @!P1 IMAD.MOV R9, RZ, RZ, -R9 ;  /* 0x000000ffff099224 */ /* 0x000fe400078e0a09 */
[----:B------:R-:W-:-:S04]  /*db00*/  IMAD.HI.U32 R12, R0, R8, RZ ;  /* 0x00000008000c7227 */ /* 0x000fc800078e00ff */
[----:B------:R-:W-:Y:S01]  /*db10*/  IMAD.MOV R12, RZ, RZ, -R12 ;  /* 0x000000ffff0c7224 */ /* 0x000fe200078e0a0c */
[----:B------:R5:W-:Y:S01]  /*db20*/  STL [R1+0x7a4], R9 ;  /* 0x0007a40901007387 */ /* 0x000be20000100800 */
[----:B------:R-:W-:Y:S01]  /*db30*/  @!P3 IMAD.IADD R7, R7, 0x1, -R2 ;  /* 0x000000010707b824 */ /* 0x000fe200078e0a02 */
[----:B------:R-:W-:Y:S01]  /*db40*/  ISETP.GE.AND P3, PT, R15, RZ, PT ;  /* 0x000000ff0f00720c */ /* 0x000fe20003f66270 */
[----:B------:R-:W-:Y:S01]  /*db50*/  IMAD R8, R2, R12, R8 ;  /* 0x0000000c02087224 */ /* 0x000fe200078e0208 */
[----:B------:R-:W3:Y:S04]  /*db60*/  LDL R15, [R1+0x130] ;  /* 0x00013000010f7983 */ /* 0x000ee80000100800 */
[----:B------:R-:W4:Y:S01]  /*db70*/  LDL.LU R12, [R1+0x11c] ;  /* 0x00011c00010c7983 */ /* 0x000f220000300800 */
[----:B-----5:R-:W-:-:S03]  /*db80*/  IABS R9, R16 ;  /* 0x0000001000097213 */ /* 0x020fc60000000000 */
[----:B------:R0:W-:Y:S04]  /*db90*/  STL [R1+0x53c0], R16 ;  /* 0x0053c01001007387 */ /* 0x0001e80000100800 */
[----:B0-----:R-:W5:Y:S01]  /*dba0*/  LDL.LU R16, [R1+0x120] ;  /* 0x0001200001107983 */ /* 0x001f620000300800 */
[----:B------:R-:W-:-:S13]  /*dbb0*/  ISETP.GT.U32.AND P6, PT, R2, R4, PT ;  /* 0x000000040200720c */ /* 0x000fda0003fc4070 */
[----:B------:R-:W-:Y:S01]  /*dbc0*/  @!P6 IMAD.IADD R4, R4, 0x1, -R2 ;  /* 0x000000010404e824 */ /* 0x000fe200078e0a02 */
[----:B------:R-:W-:-:S13]  /*dbd0*/  ISETP.GT.U32.AND P6, PT, R2, R10, PT ;  /* 0x0000000a0200720c */ /* 0x000fda0003fc4070 */
[----:B------:R-:W-:Y:S01]  /*dbe0*/  @!P6 IMAD.IADD R10, R10, 0x1, -R2 ;  /* 0x000000010a0ae824 */ /* 0x000fe200078e0a02 */
[----:B-----5:R0:W-:Y:S03]  /*dbf0*/  STL [R1+0x53c4], R16 ;  /* 0x0053c41001007387 */ /* 0x0201e60000100800 */
[----:B0-----:R-:W-:Y:S02]  /*dc00*/  IMAD.MOV.U32 R16, RZ, RZ, R10 ;  /* 0x000000ffff107224 */ /* 0x001fe400078e000a */
[----:B------:R-:W5:Y:S02]  /*dc10*/  LDL R10, [R1+0x134] ;  /* 0x00013400010a7983 */ /* 0x000f640000100800 */
[----:B------:R-:W-:-:S05]  /*dc20*/  @!P0 IMAD.MOV R16, RZ, RZ, -R16 ;  /* 0x000000ffff108224 */ /* 0x000fca00078e0a10 */
[----:B------:R0:W-:Y:S04]  /*dc30*/  STL [R1+0x79c], R16 ;  /* 0x00079c1001007387 */ /* 0x0001e80000100800 */
[----:B0-----:R-:W4:Y:S01]  /*dc40*/  LDL.LU R16, [R1+0x53c4] ;  /* 0x0053c40001107983 */ /* 0x001f220000300800 */
[----:B------:R-:W-:-:S04]  /*dc50*/  IMAD.MOV.U32 R6, RZ, RZ, R11 ;  /* 0x000000ffff067224 */ /* 0x000fc800078e000b */
[----:B------:R-:W-:-:S04]  /*dc60*/  IMAD.HI.U32 R11, R0, R6, RZ ;  /* 0x00000006000b7227 */ /* 0x000fc800078e00ff */
[----:B------:R-:W-:-:S04]  /*dc70*/  IMAD.MOV R11, RZ, RZ, -R11 ;  /* 0x000000ffff0b7224 */ /* 0x000fc800078e0a0b */
[----:B------:R-:W-:Y:S02]  /*dc80*/  IMAD R6, R2, R11, R6 ;  /* 0x0000000b02067224 */ /* 0x000fe400078e0206 */
[----:B------:R-:W-:Y:S01]  /*dc90*/  IMAD.HI.U32 R11, R0, R13, RZ ;  /* 0x0000000d000b7227 */ /* 0x000fe200078e00ff */
[----:B--2---:R-:W-:-:S03]  /*dca0*/  IABS R3, R3 ;  /* 0x0000000300037213 */ /* 0x004fc60000000000 */
[----:B------:R-:W-:-:S04]  /*dcb0*/  IMAD.MOV R11, RZ, RZ, -R11 ;  /* 0x000000ffff0b7224 */ /* 0x000fc800078e0a0b */
[----:B------:R-:W-:Y:S01]  /*dcc0*/  IMAD R13, R2, R11, R13 ;  /* 0x0000000b020d7224 */ /* 0x000fe200078e020d */
[----:B---3--:R-:W-:Y:S01]  /*dcd0*/  IABS R11, R15 ;  /* 0x0000000f000b7213 */ /* 0x008fe20000000000 */
[----:B------:R-:W-:Y:S02]  /*dce0*/  IMAD.MOV.U32 R15, RZ, RZ, R14 ;  /* 0x000000ffff0f7224 */ /* 0x000fe400078e000e */
[----:B------:R-:W-:-:S04]  /*dcf0*/  IMAD.HI.U32 R14, R0, R3, RZ ;  /* 0x00000003000e7227 */ /* 0x000fc800078e00ff */
[----:B------:R-:W-:-:S04]  /*dd00*/  IMAD.MOV R14, RZ, RZ, -R14 ;  /* 0x000000ffff0e7224 */ /* 0x000fc800078e0a0e */
[C---:B------:R-:W-:Y:S01]  /*dd10*/  IMAD R3, R2.reuse, R14, R3 ;  /* 0x0000000e02037224 */ /* 0x040fe200078e0203 */
[----:B------:R-:W-:Y:S02]  /*dd20*/  ISETP.GT.U32.AND P2, PT, R2, R4, PT ;  /* 0x000000040200720c */ /* 0x000fe40003f44070 */
[----:B----4-:R-:W-:Y:S02]  /*dd30*/  ISETP.GE.AND P0, PT, R16, RZ, PT ;  /* 0x000000ff1000720c */ /* 0x010fe40003f06270 */
[----:B------:R-:W2:Y:S04]  /*dd40*/  LDL.LU R16, [R1+0x53c0] ;  /* 0x0053c00001107983 */ /* 0x000ea80000300800 */
[----:B------:R0:W-:Y:S04]  /*dd50*/  STL [R1+0x53bc], R3 ;  /* 0x0053bc0301007387 */ /* 0x0001e80000100800 */
[----:B------:R-:W3:Y:S01]  /*dd60*/  LDL.LU R14, [R1+0x138] ;  /* 0x00013800010e7983 */ /* 0x000ee20000300800 */
[----:B------:R-:W-:-:S02]  /*dd70*/  ISETP.GT.U32.AND P6, PT, R2, R8, PT ;  /* 0x000000080200720c */ /* 0x000fc40003fc4070 */
[----:B------:R-:W-:Y:S01]  /*dd80*/  ISETP.GT.U32.AND P1, PT, R2, R7, PT ;  /* 0x000000070200720c */ /* 0x000fe20003f24070 */
[----:B------:R-:W-:Y:S01]  /*dd90*/  @!P2 IMAD.IADD R4, R4, 0x1, -R2 ;  /* 0x000000010404a824 */ /* 0x000fe200078e0a02 */
[----:B------:R-:W-:-:S09]  /*dda0*/  ISETP.GT.U32.AND P2, PT, R2, R6, PT ;  /* 0x000000060200720c */ /* 0x000fd20003f44070 */
[--C-:B------:R-:W-:Y:S02]  /*ddb0*/  @!P6 IMAD.IADD R8, R8, 0x1, -R2.reuse ;  /* 0x000000010808e824 */ /* 0x100fe400078e0a02 */
[----:B------:R-:W-:Y:S01]  /*ddc0*/  @!P1 IMAD.IADD R7, R7, 0x1, -R2 ;  /* 0x0000000107079824 */ /* 0x000fe200078e0a02 */
[----:B------:R-:W-:Y:S01]  /*ddd0*/  ISETP.GE.AND P1, PT, R12, RZ, PT ;  /* 0x000000ff0c00720c */ /* 0x000fe20003f26270 */
[----:B------:R-:W-:-:S04]  /*dde0*/  IMAD.HI.U32 R12, R0, R9, RZ ;  /* 0x00000009000c7227 */ /* 0x000fc800078e00ff */
[----:B------:R-:W-:Y:S01]  /*ddf0*/  @!P2 IMAD.IADD R6, R6, 0x1, -R2 ;  /* 0x000000010606a824 */ /* 0x000fe200078e0a02 */
[----:B------:R-:W-:Y:S01]  /*de00*/  ISETP.GT.U32.AND P2, PT, R2, R8, PT ;  /* 0x000000080200720c */ /* 0x000fe20003f44070 */
[----:B------:R-:W-:-:S04]  /*de10*/  IMAD.MOV R12, RZ, RZ, -R12 ;  /* 0x000000ffff0c7224 */ /* 0x000fc800078e0a0c */
[----:B------:R-:W-:Y:S02]  /*de20*/  IMAD R9, R2, R12, R9 ;  /* 0x0000000c02097224 */ /* 0x000fe400078e0209 */
[----:B------:R-:W-:Y:S02]  /*de30*/  IMAD.MOV.U32 R12, RZ, RZ, R4 ;  /* 0x000000ffff0c7224 */ /* 0x000fe400078e0004 */
[----:B------:R-:W-:-:S04]  /*de40*/  IMAD.HI.U32 R4, R0, R11, RZ ;  /* 0x0000000b00047227 */ /* 0x000fc800078e00ff */
[----:B------:R-:W-:Y:S02]  /*de50*/  @!P5 IMAD.MOV R12, RZ, RZ, -R12 ;  /* 0x000000ffff0cd224 */ /* 0x000fe400078e0a0c */
[----:B------:R-:W-:Y:S02]  /*de60*/  @!P2 IMAD.IADD R8, R8, 0x1, -R2 ;  /* 0x000000010808a824 */ /* 0x000fe400078e0a02 */
[----:B------:R-:W-:Y:S02]  /*de70*/  @!P4 IMAD.MOV R7, RZ, RZ, -R7 ;  /* 0x000000ffff07c224 */ /* 0x000fe400078e0a07 */
[----:B------:R-:W-:Y:S02]  /*de80*/  IMAD.MOV R4, RZ, RZ, -R4 ;  /* 0x000000ffff047224 */ /* 0x000fe400078e0a04 */
[----:B0-----:R-:W-:Y:S02]  /*de90*/  IMAD.MOV.U32 R3, RZ, RZ, R8 ;  /* 0x000000ffff037224 */ /* 0x001fe400078e0008 */
[----:B------:R-:W-:Y:S01]  /*dea0*/  IMAD R4, R2, R4, R11 ;  /* 0x0000000402047224 */ /* 0x000fe200078e020b */
[----:B--2---:R-:W-:Y:S01]  /*deb0*/  ISETP.GE.AND P4, PT, R16, RZ, PT ;  /* 0x000000ff1000720c */ /* 0x004fe20003f86270 */
[----:B---3--:R0:W-:Y:S04]  /*dec0*/  STL [R1+0x53b8], R14 ;  /* 0x0053b80e01007387 */ /* 0x0081e80000100800 */
[----:B------:R1:W-:Y:S04]  /*ded0*/  STL [R1+0x794], R12 ;  /* 0x0007940c01007387 */ /* 0x0003e80000100800 */
[----:B0-----:R-:W2:Y:S04]  /*dee0*/  LDL.LU R14, [R1+0x12c] ;  /* 0x00012c00010e7983 */ /* 0x001ea80000300800 */
[----:B-1----:R-:W3:Y:S04]  /*def0*/  LDL.LU R12, [R1+0x130] ;  /* 0x00013000010c7983 */ /* 0x002ee80000300800 */
[----:B------:R-:W4:Y:S04]  /*df00*/  LDL R8, [R1+0x144] ;  /* 0x0001440001087983 */ /* 0x000f280000100800 */
[----:B------:R-:W3:Y:S04]  /*df10*/  LDL R16, [R1+0x148] ;  /* 0x0001480001107983 */ /* 0x000ee80000100800 */
[----:B------:R0:W-:Y:S04]  /*df20*/  STL [R1+0x790], R7 ;  /* 0x0007900701007387 */ /* 0x0001e80000100800 */
[----:B------:R-:W3:Y:S01]  /*df30*/  LDL R11, [R1+0x13c] ;  /* 0x00013c00010b7983 */ /* 0x000ee20000100800 */
[----:B------:R-:W-:-:S02]  /*df40*/  ISETP.GT.U32.AND P5, PT, R2, R6, PT ;  /* 0x000000060200720c */ /* 0x000fc40003fa4070 */
[----:B-----5:R-:W-:-:S05]  /*df50*/  IABS R10, R10 ;  /* 0x0000000a000a7213 */ /* 0x020fca0000000000 */
[----:B0-----:R-:W-:-:S04]  /*df60*/  IMAD.HI.U32 R7, R0, R10, RZ ;  /* 0x0000000a00077227 */ /* 0x001fc800078e00ff */
[----:B------:R-:W-:Y:S02]  /*df70*/  IMAD.MOV R7, RZ, RZ, -R7 ;  /* 0x000000ffff077224 */ /* 0x000fe400078e0a07 */
[----:B------:R-:W-:Y:S02]  /*df80*/  @!P5 IMAD.IADD R6, R6, 0x1, -R2 ;  /* 0x000000010606d824 */ /* 0x000fe400078e0a02 */
[----:B------:R-:W-:Y:S02]  /*df90*/  IMAD R10, R2, R7, R10 ;  /* 0x00000007020a7224 */ /* 0x000fe400078e020a */
[----:B------:R-:W-:-:S05]  /*dfa0*/  @!P3 IMAD.MOV R3, RZ, RZ, -R3 ;  /* 0x000000ffff03b224 */ /* 0x000fca00078e0a03 */
[----:B------:R0:W-:Y:S04]  /*dfb0*/  STL [R1+0x78c], R3 ;  /* 0x00078c0301007387 */ /* 0x0001e80000100800 */
[----:B0-----:R-:W5:Y:S01]  /*dfc0*/  LDL.LU R3, [R1+0x53bc] ;  /* 0x0053bc0001037983 */ /* 0x001f620000300800 */
[----:B--2---:R-:W-:-:S03]  /*dfd0*/  ISETP.GE.AND P5, PT, R14, RZ, PT ;  /* 0x000000ff0e00720c */ /* 0x004fc60003fa6270 */
[----:B------:R-:W2:Y:S01]  /*dfe0*/  LDL.LU R14, [R1+0x53b8] ;  /* 0x0053b800010e7983 */ /* 0x000ea20000300800 */
[----:B---3--:R-:W-:Y:S02]  /*dff0*/  IABS R7, R11 ;  /* 0x0000000b00077213 */ /* 0x008fe40000000000 */
[----:B------:R-:W-:Y:S01]  /*e000*/  IABS R11, R16 ;  /* 0x00000010000b7213 */ /* 0x000fe20000000000 */
[----:B------:R-:W-:-:S04]  /*e010*/  IMAD.MOV.U32 R16, RZ, RZ, R6 ;  /* 0x000000ffff107224 */ /* 0x000fc800078e0006 */
[----:B------:R-:W-:-:S05]  /*e020*/  @!P1 IMAD.MOV R16, RZ, RZ, -R16 ;  /* 0x000000ffff109224 */ /* 0x000fca00078e0a10 */
[----:B------:R0:W-:Y:S02]  /*e030*/  STL [R1+0x788], R16 ;  /* 0x0007881001007387 */ /* 0x0001e40000100800 */
[----:B0-----:R-:W-:Y:S02]  /*e040*/  IMAD.MOV.U32 R16, RZ, RZ, R15 ;  /* 0x000000ffff107224 */ /* 0x001fe400078e000f */
[----:B------:R-:W3:Y:S01]  /*e050*/  LDL.LU R15, [R1+0x14c] ;  /* 0x00014c00010f7983 */ /* 0x000ee20000300800 */
[----:B------:R-:W-:-:S13]  /*e060*/  ISETP.GT.U32.AND P6, PT, R2, R13, PT ;  /* 0x0000000d0200720c */ /* 0x000fda0003fc4070 */
[----:B------:R-:W-:-:S05]  /*e070*/  @!P6 IMAD.IADD R13, R13, 0x1, -R2 ;  /* 0x000000010d0de824 */ /* 0x000fca00078e0a02 */
[----:B------:R-:W-:-:S13]  /*e080*/  ISETP.GT.U32.AND P6, PT, R2, R13, PT ;  /* 0x0000000d0200720c */ /* 0x000fda0003fc4070 */
[----:B------:R-:W-:Y:S01]  /*e090*/  @!P6 IMAD.IADD R13, R13, 0x1, -R2 ;  /* 0x000000010d0de824 */ /* 0x000fe200078e0a02 */
[----:B---3--:R0:W-:Y:S03]  /*e0a0*/  STL [R1+0x53b4], R15 ;  /* 0x0053b40f01007387 */ /* 0x0081e60000100800 */
[----:B0-----:R-:W-:Y:S02]  /*e0b0*/  IMAD.MOV.U32 R15, RZ, RZ, R13 ;  /* 0x000000ffff0f7224 */ /* 0x001fe400078e000d */
[----:B------:R-:W3:Y:S02]  /*e0c0*/  LDL.LU R13, [R1+0x134] ;  /* 0x00013400010d7983 */ /* 0x000ee40000300800 */
[----:B------:R-:W-:-:S05]  /*e0d0*/  @!P0 IMAD.MOV R15, RZ, RZ, -R15 ;  /* 0x000000ffff0f8224 */ /* 0x000fca00078e0a0f */
[----:B------:R0:W-:Y:S04]  /*e0e0*/  STL [R1+0x784], R15 ;  /* 0x0007840f01007387 */ /* 0x0001e80000100800 */
[----:B0-----:R-:W3:Y:S01]  /*e0f0*/  LDL.LU R15, [R1+0x13c] ;  /* 0x00013c00010f7983 */ /* 0x001ee20000300800 */
[----:B------:R-:W-:-:S13]  /*e100*/  ISETP.GT.U32.AND P0, PT, R2, R10, PT ;  /* 0x0000000a0200720c */ /* 0x000fda0003f04070 */
[----:B------:R-:W-:Y:S01]  /*e110*/  @!P0 IMAD.IADD R10, R10, 0x1, -R2 ;  /* 0x000000010a0a8824 */ /* 0x000fe200078e0a02 */
[C---:B------:R-:W-:Y:S02]  /*e120*/  ISETP.GT.U32.AND P2, PT, R2.reuse, R9, PT ;  /* 0x000000090200720c */ /* 0x040fe40003f44070 */
[C---:B-----5:R-:W-:Y:S02]  /*e130*/  ISETP.GT.U32.AND P3, PT, R2.reuse, R3, PT ;  /* 0x000000030200720c */ /* 0x060fe40003f64070 */
[----:B------:R-:W-:-:S09]  /*e140*/  ISETP.GT.U32.AND P6, PT, R2, R4, PT ;  /* 0x000000040200720c */ /* 0x000fd20003fc4070 */
[--C-:B------:R-:W-:Y:S01]  /*e150*/  @!P2 IMAD.IADD R9, R9, 0x1, -R2.reuse ;  /* 0x000000010909a824 */ /* 0x100fe200078e0a02 */
[----:B------:R-:W-:Y:S01]  /*e160*/  ISETP.GE.AND P2, PT, R12, RZ, PT ;  /* 0x000000ff0c00720c */ /* 0x000fe20003f46270 */
[--C-:B------:R-:W-:Y:S01]  /*e170*/  @!P3 IMAD.IADD R3, R3, 0x1, -R2.reuse ;  /* 0x000000010303b824 */ /* 0x100fe200078e0a02 */
[----:B--2---:R-:W-:Y:S01]  /*e180*/  IABS R12, R14 ;  /* 0x0000000e000c7213 */ /* 0x004fe20000000000 */
[----:B------:R-:W-:-:S03]  /*e190*/  @!P6 IMAD.IADD R4, R4, 0x1, -R2 ;  /* 0x000000010404e824 */ /* 0x000fc600078e0a02 */
[----:B------:R-:W-:Y:S01]  /*e1a0*/  ISETP.GT.U32.AND P6, PT, R2, R3, PT ;  /* 0x000000030200720c */ /* 0x000fe20003fc4070 */
[----:B------:R-:W-:Y:S01]  /*e1b0*/  IMAD.HI.U32 R6, R0, R12, RZ ;  /* 0x0000000c00067227 */ /* 0x000fe200078e00ff */
[----:B------:R-:W-:-:S03]  /*e1c0*/  ISETP.GT.U32.AND P3, PT, R2, R9, PT ;  /* 0x000000090200720c */ /* 0x000fc60003f64070 */
[----:B------:R-:W-:Y:S01]  /*e1d0*/  IMAD.MOV R6, RZ, RZ, -R6 ;  /* 0x000000ffff067224 */ /* 0x000fe200078e0a06 */
[----:B---3--:R-:W-:Y:S02]  /*e1e0*/  ISETP.GE.AND P0, PT, R15, RZ, PT ;  /* 0x000000ff0f00720c */ /* 0x008fe40003f06270 */
[----:B------:R-:W2:Y:S01]  /*e1f0*/  LDL.LU R15, [R1+0x53b4] ;  /* 0x0053b400010f7983 */ /* 0x000ea20000300800 */
[----:B------:R-:W-:-:S04]  /*e200*/  IMAD R6, R2, R6, R12 ;  /* 0x0000000602067224 */ /* 0x000fc800078e020c */
[--C-:B------:R-:W-:Y:S01]  /*e210*/  @!P6 IMAD.IADD R3, R3, 0x1, -R2.reuse ;  /* 0x000000010303e824 */ /* 0x100fe200078e0a02 */
[----:B------:R-:W-:Y:S01]  /*e220*/  ISETP.GT.U32.AND P6, PT, R2, R6, PT ;  /* 0x000000060200720c */ /* 0x000fe20003fc4070 */
[----:B------:R-:W-:Y:S01]  /*e230*/  @!P3 IMAD.IADD R9, R9, 0x1, -R2 ;  /* 0x000000010909b824 */ /* 0x000fe200078e0a02 */
[----:B------:R-:W-:Y:S01]  /*e240*/  ISETP.GE.AND P3, PT, R13, RZ, PT ;  /* 0x000000ff0d00720c */ /* 0x000fe20003f66270 */
[----:B------:R-:W-:Y:S01]  /*e250*/  IMAD.HI.U32 R13, R0, R7, RZ ;  /* 0x00000007000d7227 */ /* 0x000fe200078e00ff */
[----:B----4-:R-:W-:Y:S02]  /*e260*/  IABS R8, R8 ;  /* 0x0000000800087213 */ /* 0x010fe40000000000 */
[----:B------:R-:W-:Y:S01]  /*e270*/  ISETP.GT.U32.AND P1, PT, R2, R4, PT ;  /* 0x000000040200720c */ /* 0x000fe20003f24070 */
[----:B------:R-:W-:Y:S02]  /*e280*/  IMAD.MOV R13, RZ, RZ, -R13 ;  /* 0x000000ffff0d7224 */ /* 0x000fe400078e0a0d */
[----:B------:R-:W-:-:S04]  /*e290*/  IMAD.HI.U32 R12, R0, R8, RZ ;  /* 0x00000008000c7227 */ /* 0x000fc800078e00ff */
[----:B------:R-:W-:Y:S02]  /*e2a0*/  IMAD R7, R2, R13, R7 ;  /* 0x0000000d02077224 */ /* 0x000fe400078e0207 */
[----:B------:R-:W-:Y:S02]  /*e2b0*/  IMAD.MOV.U32 R13, RZ, RZ, R3 ;  /* 0x000000ffff0d7224 */ /* 0x000fe400078e0003 */
[----:B------:R-:W-:Y:S01]  /*e2c0*/  @!P6 IMAD.IADD R6, R6, 0x1, -R2 ;  /* 0x000000010606e824 */ /* 0x000fe200078e0a02 */
[----:B------:R-:W3:Y:S01]  /*e2d0*/  LDL R3, [R1+0x150] ;  /* 0x0001500001037983 */ /* 0x000ee20000100800 */
[----:B------:R-:W-:Y:S01]  /*e2e0*/  @!P4 IMAD.MOV R9, RZ, RZ, -R9 ;  /* 0x000000ffff09c224 */ /* 0x000fe200078e0a09 */
[C---:B------:R-:W-:Y:S01]  /*e2f0*/  ISETP.GT.U32.AND P4, PT, R2.reuse, R10, PT ;  /* 0x0000000a0200720c */ /* 0x040fe20003f84070 */
[----:B------:R-:W-:Y:S01]  /*e300*/  @!P5 IMAD.MOV R13, RZ, RZ, -R13 ;  /* 0x000000ffff0dd224 */ /* 0x000fe200078e0a0d */
[----:B------:R-:W-:Y:S01]  /*e310*/  ISETP.GT.U32.AND P5, PT, R2, R6, PT ;  /* 0x000000060200720c */ /* 0x000fe20003fa4070 */
[----:B------:R-:W-:-:S02]  /*e320*/  IMAD.MOV R12, RZ, RZ, -R12 ;  /* 0x000000ffff0c7224 */ /* 0x000fc400078e0a0c */
[----:B------:R-:W-:Y:S01]  /*e330*/  @!P1 IMAD.IADD R4, R4, 0x1, -R2 ;  /* 0x0000000104049824 */ /* 0x000fe200078e0a02 */
[----:B------:R-:W-:Y:S01]  /*e340*/  ISETP.GE.AND P1, PT, R14, RZ, PT ;  /* 0x000000ff0e00720c */ /* 0x000fe20003f26270 */
[----:B------:R-:W-:Y:S02]  /*e350*/  IMAD R8, R2, R12, R8 ;  /* 0x0000000c02087224 */ /* 0x000fe400078e0208 */
[----:B------:R-:W-:Y:S01]  /*e360*/  IMAD.HI.U32 R14, R0, R11, RZ ;  /* 0x0000000b000e7227 */ /* 0x000fe200078e00ff */
[----:B------:R-:W4:Y:S04]  /*e370*/  LDL R12, [R1+0x154] ;  /* 0x00015400010c7983 */ /* 0x000f280000100800 */
[----:B------:R0:W-:Y:S01]  /*e380*/  STL [R1+0x780], R9 ;  /* 0x0007800901007387 */ /* 0x0001e20000100800 */
[----:B------:R-:W-:-:S02]  /*e390*/  IMAD.MOV R14, RZ, RZ, -R14 ;  /* 0x000000ffff0e7224 */ /* 0x000fc400078e0a0e */
[--C-:B------:R-:W-:Y:S01]  /*e3a0*/  @!P4 IMAD.IADD R10, R10, 0x1, -R2.reuse ;  /* 0x000000010a0ac824 */ /* 0x100fe200078e0a02 */
[----:B------:R1:W-:Y:S01]  /*e3b0*/  STL [R1+0x77c], R13 ;  /* 0x00077c0d01007387 */ /* 0x0003e20000100800 */
[----:B------:R-:W-:Y:S02]  /*e3c0*/  @!P5 IMAD.IADD R6, R6, 0x1, -R2 ;  /* 0x000000010606d824 */ /* 0x000fe400078e0a02 */
[----:B0-----:R-:W-:-:S04]  /*e3d0*/  IMAD.MOV.U32 R9, RZ, RZ, R4 ;  /* 0x000000ffff097224 */ /* 0x001fc800078e0004 */
[----:B------:R-:W-:Y:S01]  /*e3e0*/  @!P2 IMAD.MOV R9, RZ, RZ, -R9 ;  /* 0x000000ffff09a224 */ /* 0x000fe200078e0a09 */
[----:B-1----:R-:W5:Y:S01]  /*e3f0*/  LDL.LU R13, [R1+0x144] ;  /* 0x00014400010d7983 */ /* 0x002f620000300800 */
[----:B------:R-:W-:-:S03]  /*e400*/  IMAD R11, R2, R14, R11 ;  /* 0x0000000e020b7224 */ /* 0x000fc600078e020b */
[----:B--2---:R0:W-:Y:S01]  /*e410*/  STL [R1+0x53b0], R15 ;  /* 0x0053b00f01007387 */ /* 0x0041e20000100800 */
[----:B------:R-:W-:-:S03]  /*e420*/  IABS R4, R15 ;  /* 0x0000000f00047213 */ /* 0x000fc60000000000 */
[----:B------:R-:W2:Y:S04]  /*e430*/  LDL.LU R14, [R1+0x148] ;  /* 0x00014800010e7983 */ /* 0x000ea80000300800 */
[----:B------:R-:W-:Y:S01]  /*e440*/  STL [R1+0x778], R9 ;  /* 0x0007780901007387 */ /* 0x000fe20000100800 */
[----:B0-----:R-:W-:-:S03]  /*e450*/  IMAD.MOV.U32 R15, RZ, RZ, R10 ;  /* 0x000000ffff0f7224 */ /* 0x001fc600078e000a */
[----:B------:R0:W-:Y:S04]  /*e460*/  STL [R1+0x53ac], R6 ;  /* 0x0053ac0601007387 */ /* 0x0001e80000100800 */
[----:B------:R-:W4:Y:S04]  /*e470*/  LDL R10, [R1+0x158] ;  /* 0x00015800010a7983 */ /* 0x000f280000100800 */
[----:B0-----:R-:W5:Y:S01]  /*e480*/  LDL R6, [R1+0x15c] ;  /* 0x00015c0001067983 */ /* 0x001f620000100800 */
[----:B------:R-:W-:Y:S01]  /*e490*/  ISETP.GT.U32.AND P4, PT, R2, R11, PT ;  /* 0x0000000b0200720c */ /* 0x000fe20003f84070 */
[----:B------:R-:W-:Y:S01]  /*e4a0*/  @!P3 IMAD.MOV R15, RZ, RZ, -R15 ;  /* 0x000000ffff0fb224 */ /* 0x000fe200078e0a0f */
[----:B---3--:R-:W-:-:S04]  /*e4b0*/  IABS R3, R3 ;  /* 0x0000000300037213 */ /* 0x008fc80000000000 */
[----:B------:R0:W-:Y:S01]  /*e4c0*/  STL [R1+0x774], R15 ;  /* 0x0007740f01007387 */ /* 0x0001e20000100800 */
[----:B------:R-:W-:-:S04]  /*e4d0*/  IMAD.HI.U32 R9, R0, R3, RZ ;  /* 0x0000000300097227 */ /* 0x000fc800078e00ff */
[----:B------:R-:W-:Y:S01]  /*e4e0*/  IMAD.MOV R9, RZ, RZ, -R9 ;  /* 0x000000ffff097224 */ /* 0x000fe200078e0a09 */
[----:B0-----:R-:W3:Y:S01]  /*e4f0*/  LDL.LU R15, [R1+0x53b0] ;  /* 0x0053b000010f7983 */ /* 0x001ee20000300800 */
[----:B------:R-:W-:Y:S02]  /*e500*/  @!P4 IMAD.IADD R11, R11, 0x1, -R2 ;  /* 0x000000010b0bc824 */ /* 0x000fe400078e0a02 */
[C---:B------:R-:W-:Y:S01]  /*e510*/  IMAD R3, R2.reuse, R9, R3 ;  /* 0x0000000902037224 */ /* 0x040fe200078e0203 */
[----:B------:R-:W-:Y:S02]  /*e520*/  ISETP.GT.U32.AND P2, PT, R2, R8, PT ;  /* 0x000000080200720c */ /* 0x000fe40003f44070 */
[----:B--2---:R-:W-:Y:S02]  /*e530*/  ISETP.GE.AND P4, PT, R14, RZ, PT ;  /* 0x000000ff0e00720c */ /* 0x004fe40003f86270 */
[----:B------:R-:W2:Y:S01]  /*e540*/  LDL R14, [R1+0x160] ;  /* 0x00016000010e7983 */ /* 0x000ea20000100800 */
[----:B----4-:R-:W-:-:S02]  /*e550*/  IABS R9, R10 ;  /* 0x0000000a00097213 */ /* 0x010fc40000000000 */
[----:B-----5:R-:W-:Y:S02]  /*e560*/  IABS R10, R6 ;  /* 0x00000006000a7213 */ /* 0x020fe40000000000 */
[----:B------:R-:W4:Y:S04]  /*e570*/  LDL.LU R6, [R1+0x150] ;  /* 0x0001500001067983 */ /* 0x000f280000300800 */
[----:B------:R-:W-:-:S05]  /*e580*/  @!P2 IMAD.IADD R8, R8, 0x1, -R2 ;  /* 0x000000010808a824 */ /* 0x000fca00078e0a02 */
[C---:B------:R-:W-:Y:S02]  /*e590*/  ISETP.GT.U32.AND P2, PT, R2.reuse, R8, PT ;  /* 0x000000080200720c */ /* 0x040fe40003f44070 */
[----:B------:R-:W-:-:S11]  /*e5a0*/  ISETP.GT.U32.AND P3, PT, R2, R11, PT ;  /* 0x0000000b0200720c */ /* 0x000fd60003f64070 */
[--C-:B------:R-:W-:Y:S01]  /*e5b0*/  @!P2 IMAD.IADD R8, R8, 0x1, -R2.reuse ;  /* 0x000000010808a824 */ /* 0x100fe200078e0a02 */
[----:B------:R-:W-:Y:S01]  /*e5c0*/  ISETP.GT.U32.AND P2, PT, R2, R3, PT ;  /* 0x000000030200720c */ /* 0x000fe20003f44070 */
[----:B------:R-:W-:Y:S01]  /*e5d0*/  @!P3 IMAD.IADD R11, R11, 0x1, -R2 ;  /* 0x000000010b0bb824 */ /* 0x000fe200078e0a02 */
[----:B---3--:R-:W-:Y:S01]  /*e5e0*/  ISETP.GE.AND P3, PT, R15, RZ, PT ;  /* 0x000000ff0f00720c */ /* 0x008fe20003f66270 */
[----:B------:R-:W-:-:S04]  /*e5f0*/  IMAD.HI.U32 R15, R0, R9, RZ ;  /* 0x00000009000f7227 */ /* 0x000fc800078e00ff */
[----:B------:R-:W-:-:S04]  /*e600*/  IMAD.MOV R15, RZ, RZ, -R15 ;  /* 0x000000ffff0f7224 */ /* 0x000fc800078e0a0f */
[----:B------:R-:W-:Y:S02]  /*e610*/  IMAD R9, R2, R15, R9 ;  /* 0x0000000f02097224 */ /* 0x000fe400078e0209 */
[----:B------:R-:W-:Y:S01]  /*e620*/  @!P2 IMAD.IADD R3, R3, 0x1, -R2 ;  /* 0x000000010303a824 */ /* 0x000fe200078e0a02 */
[----:B----4-:R-:W-:Y:S02]  /*e630*/  ISETP.GE.AND P2, PT, R6, RZ, PT ;  /* 0x000000ff0600720c */ /* 0x010fe40003f46270 */
[----:B------:R-:W3:Y:S04]  /*e640*/  LDL.LU R6, [R1+0x53ac] ;  /* 0x0053ac0001067983 */ /* 0x000ee80000300800 */
[----:B------:R-:W4:Y:S01]  /*e650*/  LDL R15, [R1+0x164] ;  /* 0x00016400010f7983 */ /* 0x000f220000100800 */
[----:B------:R-:W-:Y:S01]  /*e660*/  ISETP.GE.AND P5, PT, R13, RZ, PT ;  /* 0x000000ff0d00720c */ /* 0x000fe20003fa6270 */
[----:B------:R-:W-:Y:S01]  /*e670*/  IMAD.HI.U32 R13, R0, R4, RZ ;  /* 0x00000004000d7227 */ /* 0x000fe200078e00ff */
[----:B------:R-:W-:-:S03]  /*e680*/  IABS R12, R12 ;  /* 0x0000000c000c7213 */ /* 0x000fc60000000000 */
[----:B------:R-:W-:-:S04]  /*e690*/  IMAD.MOV R13, RZ, RZ, -R13 ;  /* 0x000000ffff0d7224 */ /* 0x000fc800078e0a0d */
[----:B------:R-:W-:Y:S02]  /*e6a0*/  IMAD R4, R2, R13, R4 ;  /* 0x0000000d02047224 */ /* 0x000fe400078e0204 */
[----:B------:R-:W-:-:S04]  /*e6b0*/  IMAD.HI.U32 R13, R0, R12, RZ ;  /* 0x0000000c000d7227 */ /* 0x000fc800078e00ff */
[----:B------:R-:W-:-:S04]  /*e6c0*/  IMAD.MOV R13, RZ, RZ, -R13 ;  /* 0x000000ffff0d7224 */ /* 0x000fc800078e0a0d */
[----:B------:R-:W-:Y:S02]  /*e6d0*/  IMAD R12, R2, R13, R12 ;  /* 0x0000000d020c7224 */ /* 0x000fe400078e020c */
[----:B------:R-:W-:-:S04]  /*e6e0*/  IMAD.HI.U32 R13, R0, R10, RZ ;  /* 0x0000000a000d7227 */ /* 0x000fc800078e00ff */
[----:B------:R-:W-:Y:S01]  /*e6f0*/  IMAD.MOV R13, RZ, RZ, -R13 ;  /* 0x000000ffff0d7224 */ /* 0x000fe200078e0a0d */
[----:B------:R3:W-:Y:S03]  /*e700*/  STL [R1+0x53a8], R9 ;  /* 0x0053a80901007387 */ /* 0x0007e60000100800 */
[C---:B------:R-:W-:Y:S01]  /*e710*/  IMAD R13, R2.reuse, R13, R10 ;  /* 0x0000000d020d7224 */ /* 0x040fe200078e020a */
[----:B------:R-:W-:-:S13]  /*e720*/  ISETP.GT.U32.AND P6, PT, R2, R7, PT ;  /* 0x000000070200720c */ /* 0x000fda0003fc4070 */
[----:B------:R-:W-:-:S05]  /*e730*/  @!P6 IMAD.IADD R7, R7, 0x1, -R2 ;  /* 0x000000010707e824 */ /* 0x000fca00078e0a02 */
[----:B------:R-:W-:Y:S02]  /*e740*/  ISETP.GT.U32.AND P6, PT, R2, R7, PT ;  /* 0x000000070200720c */ /* 0x000fe40003fc4070 */
[----:B----4-:R-:W-:Y:S02]  /*e750*/  IABS R10, R15 ;  /* 0x0000000f000a7213 */ /* 0x010fe40000000000 */
[----:B------:R-:W4:Y:S09]  /*e760*/  LDL.LU R15, [R1+0x154] ;  /* 0x00015400010f7983 */ /* 0x000f320000300800 */
[----:B------:R-:W-:-:S02]  /*e770*/  @!P6 IMAD.IADD R7, R7, 0x1, -R2 ;  /* 0x000000010707e824 */ /* 0x000fc400078e0a02 */
[----:B---3--:R-:W-:Y:S02]  /*e780*/  IMAD.MOV.U32 R9, RZ, RZ, R6 ;  /* 0x000000ffff097224 */ /* 0x008fe400078e0006 */
[----:B------:R-:W-:Y:S02]  /*e790*/  @!P0 IMAD.MOV R7, RZ, RZ, -R7 ;  /* 0x000000ffff078224 */ /* 0x000fe400078e0a07 */
[----:B------:R-:W-:-:S03]  /*e7a0*/  @!P1 IMAD.MOV R9, RZ, RZ, -R9 ;  /* 0x000000ffff099224 */ /* 0x000fc600078e0a09 */
[----:B------:R0:W-:Y:S04]  /*e7b0*/  STL [R1+0x768], R7 ;  /* 0x0007680701007387 */ /* 0x0001e80000100800 */
[----:B------:R1:W-:Y:S04]  /*e7c0*/  STL [R1+0x770], R9 ;  /* 0x0007700901007387 */ /* 0x0003e80000100800 */
[----:B0-----:R-:W3:Y:S01]  /*e7d0*/  LDL.LU R7, [R1+0x158] ;  /* 0x0001580001077983 */ /* 0x001ee20000300800 */
[----:B-1----:R-:W-:-:S04]  /*e7e0*/  IMAD.MOV.U32 R9, RZ, RZ, R8 ;  /* 0x000000ffff097224 */ /* 0x002fc800078e0008 */
[----:B------:R-:W-:Y:S02]  /*e7f0*/  @!P5 IMAD.MOV R9, RZ, RZ, -R9 ;  /* 0x000000ffff09d224 */ /* 0x000fe400078e0a09 */
[----:B------:R-:W-:Y:S02]  /*e800*/  IMAD.MOV.U32 R8, RZ, RZ, R11 ;  /* 0x000000ffff087224 */ /* 0x000fe400078e000b */
[----:B------:R-:W5:Y:S04]  /*e810*/  LDL.LU R11, [R1+0x168] ;  /* 0x00016800010b7983 */ /* 0x000f680000300800 */
[----:B------:R0:W-:Y:S04]  /*e820*/  STL [R1+0x764], R9 ;  /* 0x0007640901007387 */ /* 0x0001e80000100800 */
[----:B0-----:R-:W3:Y:S01]  /*e830*/  LDL.LU R9, [R1+0x53a8] ;  /* 0x0053a80001097983 */ /* 0x001ee20000300800 */
[----:B--2---:R-:W-:Y:S01]  /*e840*/  IABS R14, R14 ;  /* 0x0000000e000e7213 */ /* 0x004fe20000000000 */
[----:B------:R-:W-:-:S04]  /*e850*/  @!P4 IMAD.MOV R8, RZ, RZ, -R8 ;  /* 0x000000ffff08c224 */ /* 0x000fc800078e0a08 */
[----:B------:R-:W-:Y:S01]  /*e860*/  IMAD.HI.U32 R6, R0, R14, RZ ;  /* 0x0000000e00067227 */ /* 0x000fe200078e00ff */
[----:B------:R0:W-:Y:S03]  /*e870*/  STL [R1+0x75c], R8 ;  /* 0x00075c0801007387 */ /* 0x0001e60000100800 */
[----:B------:R-:W-:-:S04]  /*e880*/  IMAD.MOV R6, RZ, RZ, -R6 ;  /* 0x000000ffff067224 */ /* 0x000fc800078e0a06 */
[C---:B------:R-:W-:Y:S01]  /*e890*/  IMAD R6, R2.reuse, R6, R14 ;  /* 0x0000000602067224 */ /* 0x040fe200078e020e */
[----:B----4-:R-:W-:Y:S02]  /*e8a0*/  ISETP.GE.AND P4, PT, R15, RZ, PT ;  /* 0x000000ff0f00720c */ /* 0x010fe40003f86270 */
[----:B------:R-:W2:Y:S04]  /*e8b0*/  LDL.LU R15, [R1+0x160] ;  /* 0x00016000010f7983 */ /* 0x000ea80000300800 */
[----:B0-----:R-:W4:Y:S04]  /*e8c0*/  LDL R8, [R1+0x16c] ;  /* 0x00016c0001087983 */ /* 0x001f280000100800 */
[----:B------:R-:W4:Y:S01]  /*e8d0*/  LDL.LU R14, [R1+0x15c] ;  /* 0x00015c00010e7983 */ /* 0x000f220000300800 */
[----:B------:R-:W-:-:S13]  /*e8e0*/  ISETP.GT.U32.AND P6, PT, R2, R4, PT ;  /* 0x000000040200720c */ /* 0x000fda0003fc4070 */
[----:B------:R-:W-:Y:S01]  /*e8f0*/  @!P6 IMAD.IADD R4, R4, 0x1, -R2 ;  /* 0x000000010404e824 */ /* 0x000fe200078e0a02 */
[----:B------:R-:W-:-:S04]  /*e900*/  ISETP.GT.U32.AND P6, PT, R2, R12, PT ;  /* 0x0000000c0200720c */ /* 0x000fc80003fc4070 */
[C---:B------:R-:W-:Y:S02]  /*e910*/  ISETP.GT.U32.AND P1, PT, R2.reuse, R4, PT ;  /* 0x000000040200720c */ /* 0x040fe40003f24070 */
[C---:B------:R-:W-:Y:S02]  /*e920*/  ISETP.GT.U32.AND P0, PT, R2.reuse, R3, PT ;  /* 0x000000030200720c */ /* 0x040fe40003f04070 */
[----:B---3--:R-:W-:-:S05]  /*e930*/  ISETP.GT.U32.AND P5, PT, R2, R9, PT ;  /* 0x000000090200720c */ /* 0x008fca0003fa4070 */
[----:B------:R-:W-:-:S04]  /*e940*/  @!P6 IMAD.IADD R12, R12, 0x1, -R2 ;  /* 0x000000010c0ce824 */ /* 0x000fc800078e0a02 */
[----:B------:R-:W-:Y:S01]  /*e950*/  @!P1 IMAD.IADD R4, R4, 0x1, -R2 ;  /* 0x0000000104049824 */ /* 0x000fe200078e0a02 */
[C---:B------:R-:W-:Y:S02]  /*e960*/  ISETP.GT.U32.AND P1, PT, R2.reuse, R13, PT ;  /* 0x0000000d0200720c */ /* 0x040fe40003f24070 */
[----:B------:R-:W-:Y:S01]  /*e970*/  ISETP.GT.U32.AND P6, PT, R2, R12, PT ;  /* 0x0000000c0200720c */ /* 0x000fe20003fc4070 */
[----:B------:R-:W-:Y:S02]  /*e980*/  @!P3 IMAD.MOV R4, RZ, RZ, -R4 ;  /* 0x000000ffff04b224 */ /* 0x000fe400078e0a04 */
[----:B------:R-:W-:-:S05]  /*e990*/  @!P5 IMAD.IADD R9, R9, 0x1, -R2 ;  /* 0x000000010909d824 */ /* 0x000fca00078e0a02 */
[----:B------:R-:W-:Y:S01]  /*e9a0*/  ISETP.GT.U32.AND P3, PT, R2, R9, PT ;  /* 0x000000090200720c */ /* 0x000fe20003f64070 */
[--C-:B------:R-:W-:Y:S01]  /*e9b0*/  @!P0 IMAD.IADD R3, R3, 0x1, -R2.reuse ;  /* 0x0000000103038824 */ /* 0x100fe200078e0a02 */
[----:B------:R-:W-:Y:S01]  /*e9c0*/  ISETP.GE.AND P0, PT, R7, RZ, PT ;  /* 0x000000ff0700720c */ /* 0x000fe20003f06270 */
[----:B------:R-:W-:Y:S01]  /*e9d0*/  IMAD.HI.U32 R7, R0, R10, RZ ;  /* 0x0000000a00077227 */ /* 0x000fe200078e00ff */
[----:B------:R5:W-:Y:S03]  /*e9e0*/  STL [R1+0x758], R4 ;  /* 0x0007580401007387 */ /* 0x000be60000100800 */
[----:B------:R-:W-:Y:S02]  /*e9f0*/  IMAD.MOV R7, RZ, RZ, -R7 ;  /* 0x000000ffff077224 */ /* 0x000fe400078e0a07 */
[--C-:B------:R-:W-:Y:S01]  /*ea00*/  @!P6 IMAD.IADD R12, R12, 0x1, -R2.reuse ;  /* 0x000000010c0ce824 */ /* 0x100fe200078e0a02 */
[----:B------:R0:W-:Y:S01]  /*ea10*/  STL [R1+0x53a4], R16 ;  /* 0x0053a41001007387 */ /* 0x0001e20000100800 */
[----:B------:R-:W-:-:S02]  /*ea20*/  @!P1 IMAD.IADD R13, R13, 0x1, -R2 ;  /* 0x000000010d0d9824 */ /* 0x000fc400078e0a02 */
[----:B------:R-:W-:Y:S02]  /*ea30*/  @!P3 IMAD.IADD R9, R9, 0x1, -R2 ;  /* 0x000000010909b824 */ /* 0x000fe400078e0a02 */
[----:B------:R-:W-:Y:S01]  /*ea40*/  IMAD R7, R2, R7, R10 ;  /* 0x0000000702077224 */ /* 0x000fe200078e020a */
[----:B-----5:R-:W-:Y:S01]  /*ea50*/  IABS R4, R11 ;  /* 0x0000000b00047213 */ /* 0x020fe20000000000 */
[----:B0-----:R-:W-:Y:S02]  /*ea60*/  IMAD.MOV.U32 R16, RZ, RZ, R12 ;  /* 0x000000ffff107224 */ /* 0x001fe400078e000c */
[----:B------:R-:W-:Y:S02]  /*ea70*/  IMAD.MOV.U32 R12, RZ, RZ, R11 ;  /* 0x000000ffff0c7224 */ /* 0x000fe400078e000b */
[----:B------:R-:W-:Y:S01]  /*ea80*/  IMAD.MOV.U32 R11, RZ, RZ, R9 ;  /* 0x000000ffff0b7224 */ /* 0x000fe200078e0009 */
[----:B--2---:R-:W-:Y:S02]  /*ea90*/  ISETP.GE.AND P1, PT, R15, RZ, PT ;  /* 0x000000ff0f00720c */ /* 0x004fe40003f26270 */
[----:B------:R-:W2:Y:S04]  /*eaa0*/  LDL.LU R15, [R1+0x170] ;  /* 0x00017000010f7983 */ /* 0x000ea80000300800 */
[----:B------:R-:W3:Y:S01]  /*eab0*/  LDL.LU R10, [R1+0x16c] ;  /* 0x00016c00010a7983 */ /* 0x000ee20000300800 */
[----:B----4-:R-:W-:Y:S01]  /*eac0*/  ISETP.GE.AND P5, PT, R14, RZ, PT ;  /* 0x000000ff0e00720c */ /* 0x010fe20003fa6270 */
[----:B------:R-:W-:-:S04]  /*ead0*/  IMAD.MOV.U32 R14, RZ, RZ, R3 ;  /* 0x000000ffff0e7224 */ /* 0x000fc800078e0003 */
[----:B------:R-:W-:-:S05]  /*eae0*/  @!P2 IMAD.MOV R14, RZ, RZ, -R14 ;  /* 0x000000ffff0ea224 */ /* 0x000fca00078e0a0e */
[----:B------:R0:W-:Y:S04]  /*eaf0*/  STL [R1+0x754], R14 ;  /* 0x0007540e01007387 */ /* 0x0001e80000100800 */
[----:B0-----:R-:W4:Y:S04]  /*eb00*/  LDL.LU R14, [R1+0x1a0] ;  /* 0x0001a000010e7983 */ /* 0x001f280000300800 */
[----:B------:R-:W5:Y:S01]  /*eb10*/  LDL.LU R9, [R1+0x164] ;  /* 0x0001640001097983 */ /* 0x000f620000300800 */
[C---:B------:R-:W-:Y:S02]  /*eb20*/  ISETP.GT.U32.AND P2, PT, R2.reuse, R13, PT ;  /* 0x0000000d0200720c */ /* 0x040fe40003f44070 */
[----:B------:R-:W-:-:S02]  /*eb30*/  ISETP.GT.U32.AND P3, PT, R2, R7, PT ;  /* 0x000000070200720c */ /* 0x000fc40003f64070 */
[----:B------:R-:W-:Y:S01]  /*eb40*/  IABS R8, R8 ;  /* 0x0000000800087213 */ /* 0x000fe20000000000 */
[----:B------:R-:W-:Y:S02]  /*eb50*/  @!P4 IMAD.MOV R16, RZ, RZ, -R16 ;  /* 0x000000ffff10c224 */ /* 0x000fe400078e0a10 */
[----:B------:R-:W-:-:S03]  /*eb60*/  @!P0 IMAD.MOV R11, RZ, RZ, -R11 ;  /* 0x000000ffff0b8224 */ /* 0x000fc600078e0a0b */
[----:B------:R0:W-:Y:S03]  /*eb70*/  STL [R1+0x750], R16 ;  /* 0x0007501001007387 */ /* 0x0001e60000100800 */
[--C-:B------:R-:W-:Y:S02]  /*eb80*/  @!P2 IMAD.IADD R13, R13, 0x1, -R2.reuse ;  /* 0x000000010d0da824 */ /* 0x100fe400078e0a02 */
[----:B------:R-:W-:Y:S01]  /*eb90*/  @!P3 IMAD.IADD R7, R7, 0x1, -R2 ;  /* 0x000000010707b824 */ /* 0x000fe200078e0a02 */
[----:B0-----:R-:W2:Y:S04]  /*eba0*/  LDL.LU R16, [R1+0x53a4] ;  /* 0x0053a40001107983 */ /* 0x001ea80000300800 */
[----:B------:R0:W-:Y:S04]  /*ebb0*/  STL [R1+0x74c], R11 ;  /* 0x00074c0b01007387 */ /* 0x0001e80000100800 */
[----:B0-----:R-:W2:Y:S01]  /*ebc0*/  LDL R11, [R1+0x178] ;  /* 0x00017800010b7983 */ /* 0x001ea20000100800 */
[----:B---3--:R-:W-:-:S02]  /*ebd0*/  ISETP.GE.AND P2, PT, R10, RZ, PT ;  /* 0x000000ff0a00720c */ /* 0x008fc40003f46270 */
[----:B-----5:R-:W-:Y:S01]  /*ebe0*/  ISETP.GE.AND P4, PT, R9, RZ, PT ;  /* 0x000000ff0900720c */ /* 0x020fe20003f86270 */
[----:B------:R-:W-:Y:S01]  /*ebf0*/  IMAD.HI.U32 R9, R0, R8, RZ ;  /* 0x0000000800097227 */ /* 0x000fe200078e00ff */
[----:B----4-:R-:W-:-:S03]  /*ec00*/  ISETP.GE.AND P3, PT, R14, RZ, PT ;  /* 0x000000ff0e00720c */ /* 0x010fc60003f66270 */
[----:B------:R-:W-:Y:S01]  /*ec10*/  IMAD.MOV R10, RZ, RZ, -R9 ;  /* 0x000000ffff0a7224 */ /* 0x000fe200078e0a09 */
[----:B------:R-:W-:Y:S02]  /*ec20*/  IABS R9, R14 ;  /* 0x0000000e00097213 */ /* 0x000fe40000000000 */
[----:B------:R-:W3:Y:S01]  /*ec30*/  LDL.LU R14, [R1+0x180] ;  /* 0x00018000010e7983 */ /* 0x000ee20000300800 */
[----:B------:R-:W-:-:S13]  /*ec40*/  ISETP.GT.U32.AND P6, PT, R2, R6, PT ;  /* 0x000000060200720c */ /* 0x000fda0003fc4070 */
[----:B------:R-:W-:-:S05]  /*ec50*/  @!P6 IMAD.IADD R6, R6, 0x1, -R2 ;  /* 0x000000010606e824 */ /* 0x000fca00078e0a02 */
[----:B------:R-:W-:-:S13]  /*ec60*/  ISETP.GT.U32.AND P6, PT, R2, R6, PT ;  /* 0x000000060200720c */ /* 0x000fda0003fc4070 */
[----:B------:R-:W-:Y:S01]  /*ec70*/  @!P6 IMAD.IADD R6, R6, 0x1, -R2 ;  /* 0x000000010606e824 */ /* 0x000fe200078e0a02 */
[----:B---3--:R0:W-:Y:S02]  /*ec80*/  STL [R1+0x53a0], R14 ;  /* 0x0053a00e01007387 */ /* 0x0081e40000100800 */
[----:B0-----:R-:W-:-:S04]  /*ec90*/  IMAD.MOV.U32 R14, RZ, RZ, R13 ;  /* 0x000000ffff0e7224 */ /* 0x001fc800078e000d */
[----:B------:R-:W-:Y:S02]  /*eca0*/  @!P5 IMAD.MOV R14, RZ, RZ, -R14 ;  /* 0x000000ffff0ed224 */ /* 0x000fe400078e0a0e */
[----:B------:R-:W-:-:S03]  /*ecb0*/  IMAD.HI.U32 R13, R0, R9, RZ ;  /* 0x00000009000d7227 */ /* 0x000fc600078e00ff */
[----:B------:R0:W-:Y:S02]  /*ecc0*/  STL [R1+0x748], R14 ;  /* 0x0007480e01007387 */ /* 0x0001e40000100800 */
[----:B0-----:R-:W-:-:S04]  /*ecd0*/  IMAD.MOV.U32 R14, RZ, RZ, R6 ;  /* 0x000000ffff0e7224 */ /* 0x001fc800078e0006 */
[----:B------:R-:W-:Y:S02]  /*ece0*/  @!P1 IMAD.MOV R14, RZ, RZ, -R14 ;  /* 0x000000ffff0e9224 */ /* 0x000fe400078e0a0e */
[----:B------:R-:W-:Y:S02]  /*ecf0*/  IMAD.MOV R6, RZ, RZ, -R13 ;  /* 0x000000ffff067224 */ /* 0x000fe400078e0a0d */
[----:B------:R-:W3:Y:S04]  /*ed00*/  LDL R13, [R1+0x17c] ;  /* 0x00017c00010d7983 */ /* 0x000ee80000100800 */
[----:B------:R0:W-:Y:S04]  /*ed10*/  STL [R1+0x744], R14 ;  /* 0x0007440e01007387 */ /* 0x0001e80000100800 */
[----:B0-----:R-:W4:Y:S01]  /*ed20*/  LDL.LU R14, [R1+0x53a0] ;  /* 0x0053a000010e7983 */ /* 0x001f220000300800 */
[----:B------:R-:W-:-:S04]  /*ed30*/  IMAD.HI.U32 R3, R0, R4, RZ ;  /* 0x0000000400037227 */ /* 0x000fc800078e00ff */
[----:B------:R-:W-:-:S04]  /*ed40*/  IMAD.MOV R3, RZ, RZ, -R3 ;  /* 0x000000ffff037224 */ /* 0x000fc800078e0a03 */
[----:B------:R-:W-:-:S05]  /*ed50*/  IMAD R3, R2, R3, R4 ;  /* 0x0000000302037224 */ /* 0x000fca00078e0204 */
[C---:B------:R-:W-:Y:S01]  /*ed60*/  ISETP.GT.U32.AND P6, PT, R2.reuse, R3, PT ;  /* 0x000000030200720c */ /* 0x040fe20003fc4070 */
[C---:B------:R-:W-:Y:S01]  /*ed70*/  IMAD R10, R2.reuse, R10, R8 ;  /* 0x0000000a020a7224 */ /* 0x040fe200078e0208 */
[C---:B------:R-:W-:Y:S02]  /*ed80*/  ISETP.GT.U32.AND P5, PT, R2.reuse, R7, PT ;  /* 0x000000070200720c */ /* 0x040fe40003fa4070 */
[----:B--2---:R-:W-:Y:S02]  /*ed90*/  IABS R8, R16 ;  /* 0x0000001000087213 */ /* 0x004fe40000000000 */
[C---:B------:R-:W-:Y:S01]  /*eda0*/  ISETP.GT.U32.AND P1, PT, R2.reuse, R10, PT ;  /* 0x0000000a0200720c */ /* 0x040fe20003f24070 */
[----:B------:R-:W-:-:S06]  /*edb0*/  IMAD R6, R2, R6, R9 ;  /* 0x0000000602067224 */ /* 0x000fcc00078e0209 */
[----:B------:R-:W-:Y:S02]  /*edc0*/  @!P6 IMAD.IADD R3, R3, 0x1, -R2 ;  /* 0x000000010303e824 */ /* 0x000fe400078e0a02 */
[----:B------:R-:W-:-:S03]  /*edd0*/  IMAD.HI.U32 R9, R0, R8, RZ ;  /* 0x0000000800097227 */ /* 0x000fc600078e00ff */
[----:B------:R-:W-:Y:S02]  /*ede0*/  ISETP.GT.U32.AND P6, PT, R2, R3, PT ;  /* 0x000000030200720c */ /* 0x000fe40003fc4070 */
[----:B------:R-:W-:Y:S01]  /*edf0*/  ISETP.GE.AND P0, PT, R12, RZ, PT ;  /* 0x000000ff0c00720c */ /* 0x000fe20003f06270 */
[----:B------:R-:W-:Y:S01]  /*ee00*/  IMAD.MOV R9, RZ, RZ, -R9 ;  /* 0x000000ffff097224 */ /* 0x000fe200078e0a09 */
[----:B------:R-:W-:Y:S01]  /*ee10*/  IABS R4, R15 ;  /* 0x0000000f00047213 */ /* 0x000fe20000000000 */
[--C-:B------:R-:W-:Y:S02]  /*ee20*/  @!P5 IMAD.IADD R7, R7, 0x1, -R2.reuse ;  /* 0x000000010707d824 */ /* 0x100fe400078e0a02 */
[----:B------:R-:W-:Y:S01]  /*ee30*/  @!P1 IMAD.IADD R10, R10, 0x1, -R2 ;  /* 0x000000010a0a9824 */ /* 0x000fe200078e0a02 */
[----:B------:R-:W-:Y:S01]  /*ee40*/  ISETP.GE.AND P1, PT, R15, RZ, PT ;  /* 0x000000ff0f00720c */ /* 0x000fe20003f26270 */
[----:B------:R-:W-:Y:S01]  /*ee50*/  IMAD R8, R2, R9, R8 ;  /* 0x0000000902087224 */ /* 0x000fe200078e0208 */
[----:B------:R-:W2:Y:S03]  /*ee60*/  LDL.LU R15, [R1+0x188] ;  /* 0x00018800010f7983 */ /* 0x000ea60000300800 */
[----:B------:R-:W-:-:S04]  /*ee70*/  @!P6 IMAD.IADD R3, R3, 0x1, -R2 ;  /* 0x000000010303e824 */ /* 0x000fc800078e0a02 */
[----:B------:R-:W-:Y:S01]  /*ee80*/  @!P0 IMAD.MOV R3, RZ, RZ, -R3 ;  /* 0x000000ffff038224 */ /* 0x000fe200078e0a03 */
[----:B----4-:R-:W-:Y:S01]  /*ee90*/  IABS R9, R14 ;  /* 0x0000000e00097213 */ /* 0x010fe20000000000 */
[----:B------:R0:W-:Y:S02]  /*eea0*/  STL [R1+0x5398], R14 ;  /* 0x0053980e01007387 */ /* 0x0001e40000100800 */
[----:B0-----:R-:W-:Y:S02]  /*eeb0*/  IMAD.MOV.U32 R14, RZ, RZ, R7 ;  /* 0x000000ffff0e7224 */ /* 0x001fe400078e0007 */
[----:B------:R-:W4:Y:S02]  /*eec0*/  LDL R7, [R1+0x184] ;  /* 0x0001840001077983 */ /* 0x000f240000100800 */
[----:B------:R-:W-:-:S05]  /*eed0*/  @!P4 IMAD.MOV R14, RZ, RZ, -R14 ;  /* 0x000000ffff0ec224 */ /* 0x000fca00078e0a0e */
[----:B------:R0:W-:Y:S04]  /*eee0*/  STL [R1+0x740], R14 ;  /* 0x0007400e01007387 */ /* 0x0001e80000100800 */
[----:B------:R-:W-:Y:S01]  /*eef0*/  STL [R1+0x73c], R3 ;  /* 0x00073c0301007387 */ /* 0x000fe20000100800 */
[----:B0-----:R-:W-:-:S03]  /*ef00*/  IMAD.MOV.U32 R14, RZ, RZ, R16 ;  /* 0x000000ffff0e7224 */ /* 0x001fc600078e0010 */
[----:B------:R-:W5:Y:S01]  /*ef10*/  LDL.LU R16, [R1+0x190] ;  /* 0x0001900001107983 */ /* 0x000f620000300800 */
[----:B------:R-:W-:-:S04]  /*ef20*/  IMAD.HI.U32 R12, R0, R4, RZ ;  /* 0x00000004000c7227 */ /* 0x000fc800078e00ff */
[----:B------:R-:W-:-:S04]  /*ef30*/  IMAD.MOV R12, RZ, RZ, -R12 ;  /* 0x000000ffff0c7224 */ /* 0x000fc800078e0a0c */
[----:B------:R-:W-:-:S05]  /*ef40*/  IMAD R4, R2, R12, R4 ;  /* 0x0000000c02047224 */ /* 0x000fca00078e0204 */
[----:B------:R-:W-:-:S13]  /*ef50*/  ISETP.GT.U32.AND P6, PT, R2, R4, PT ;  /* 0x000000040200720c */ /* 0x000fda0003fc4070 */
[----:B------:R-:W-:-:S05]  /*ef60*/  @!P6 IMAD.IADD R4, R4, 0x1, -R2 ;  /* 0x000000010404e824 */ /* 0x000fca00078e0a02 */
[----:B------:R-:W-:-:S13]  /*ef70*/  ISETP.GT.U32.AND P4, PT, R2, R4, PT ;  /* 0x000000040200720c */ /* 0x000fda0003f84070 */
[----:B------:R-:W-:Y:S01]  /*ef80*/  @!P4 IMAD.IADD R4, R4, 0x1, -R2 ;  /* 0x000000010404c824 */ /* 0x000fe200078e0a02 */
[----:B------:R-:W-:Y:S01]  /*ef90*/  ISETP.GE.AND P4, PT, R14, RZ, PT ;  /* 0x000000ff0e00720c */ /* 0x000fe20003f86270 */
[----:B-----5:R0:W-:Y:S04]  /*efa0*/  STL [R1+0x539c], R16 ;  /* 0x00539c1001007387 */ /* 0x0201e80000100800 */
[----:B0-----:R-:W5:Y:S04]  /*efb0*/  LDL.LU R16, [R1+0x178] ;  /* 0x0001780001107983 */ /* 0x001f680000300800 */
[----:B------:R-:W2:Y:S01]  /*efc0*/  LDL.LU R14, [R1+0x17c] ;  /* 0x00017c00010e7983 */ /* 0x000ea20000300800 */
[----:B------:R-:W-:-:S02]  /*efd0*/  ISETP.GT.U32.AND P5, PT, R2, R6, PT ;  /* 0x000000060200720c */ /* 0x000fc40003fa4070 */
[----:B------:R-:W-:-:S11]  /*efe0*/  ISETP.GT.U32.AND P0, PT, R2, R8, PT ;  /* 0x000000080200720c */ /* 0x000fd60003f04070 */
[----:B------:R-:W-:Y:S01]  /*eff0*/  @!P5 IMAD.IADD R6, R6, 0x1, -R2 ;  /* 0x000000010606d824 */ /* 0x000fe200078e0a02 */
[----:B------:R-:W-:-:S04]  /*f000*/  ISETP.GT.U32.AND P5, PT, R2, R10, PT ;  /* 0x0000000a0200720c */ /* 0x000fc80003fa4070 */
[----:B------:R-:W-:Y:S01]  /*f010*/  ISETP.GT.U32.AND P6, PT, R2, R6, PT ;  /* 0x000000060200720c */ /* 0x000fe20003fc4070 */
[----:B------:R-:W-:-:S08]  /*f020*/  @!P0 IMAD.IADD R8, R8, 0x1, -R2 ;  /* 0x0000000108088824 */ /* 0x000fd000078e0a02 */
[----:B------:R-:W-:-:S04]  /*f030*/  @!P5 IMAD.IADD R10, R10, 0x1, -R2 ;  /* 0x000000010a0ad824 */ /* 0x000fc800078e0a02 */
[----:B------:R-:W-:Y:S02]  /*f040*/  @!P6 IMAD.IADD R6, R6, 0x1, -R2 ;  /* 0x000000010606e824 */ /* 0x000fe400078e0a02 */
[----:B------:R-:W-:Y:S01]  /*f050*/  @!P2 IMAD.MOV R10, RZ, RZ, -R10 ;  /* 0x000000ffff0aa224 */ /* 0x000fe200078e0a0a */
[----:B-----5:R-:W-:Y:S01]  /*f060*/  ISETP.GE.AND P0, PT, R16, RZ, PT ;  /* 0x000000ff1000720c */ /* 0x020fe20003f06270 */
[----:B------:R-:W-:Y:S02]  /*f070*/  IMAD.MOV.U32 R16, RZ, RZ, R6 ;  /* 0x000000ffff107224 */ /* 0x000fe400078e0006 */
[----:B------:R-:W5:Y:S02]  /*f080*/  LDL R6, [R1+0x18c] ;  /* 0x00018c0001067983 */ /* 0x000f640000100800 */
[----:B------:R-:W-:Y:S02]  /*f090*/  @!P3 IMAD.MOV R16, RZ, RZ, -R16 ;  /* 0x000000ffff10b224 */ /* 0x000fe400078e0a10 */
[----:B------:R0:W-:Y:S01]  /*f0a0*/  STL [R1+0x738], R10 ;  /* 0x0007380a01007387 */ /* 0x0001e20000100800 */
[----:B--2---:R-:W-:-:S03]  /*f0b0*/  ISETP.GE.AND P3, PT, R14, RZ, PT ;  /* 0x000000ff0e00720c */ /* 0x004fc60003f66270 */
[----:B0-----:R-:W2:Y:S04]  /*f0c0*/  LDL.LU R10, [R1+0x184] ;  /* 0x00018400010a7983 */ /* 0x001ea80000300800 */
[----:B------:R0:W-:Y:S04]  /*f0d0*/  STL [R1+0x734], R16 ;  /* 0x0007341001007387 */ /* 0x0001e80000100800 */
[----:B0-----:R-:W2:Y:S04]  /*f0e0*/  LDL.LU R16, [R1+0x539c] ;  /* 0x00539c0001107983 */ /* 0x001ea80000300800 */
[----:B------:R-:W2:Y:S01]  /*f0f0*/  LDL.LU R14, [R1+0x5398] ;  /* 0x00539800010e7983 */ /* 0x000ea20000300800 */
[----:B------:R-:W-:-:S02]  /*f100*/  IABS R11, R11 ;  /* 0x0000000b000b7213 */ /* 0x000fc40000000000 */
[----:B---3--:R-:W-:-:S03]  /*f110*/  IABS R12, R13 ;  /* 0x0000000d000c7213 */ /* 0x008fc60000000000 */
[----:B------:R-:W-:-:S04]  /*f120*/  IMAD.HI.U32 R13, R0, R11, RZ ;  /* 0x0000000b000d7227 */ /* 0x000fc800078e00ff */
[----:B------:R-:W-:-:S04]  /*f130*/  IMAD.MOV R13, RZ, RZ, -R13 ;  /* 0x000000ffff0d7224 */ /* 0x000fc800078e0a0d */
[----:B------:R-:W-:Y:S01]  /*f140*/  IMAD R11, R2, R13, R11 ;  /* 0x0000000d020b7224 */ /* 0x000fe200078e020b */
[----:B----4-:R-:W-:Y:S01]  /*f150*/  IABS R3, R7 ;  /* 0x0000000700037213 */ /* 0x010fe20000000000 */
[----:B------:R-:W-:-:S03]  /*f160*/  IMAD.HI.U32 R7, R0, R9, RZ ;  /* 0x0000000900077227 */ /* 0x000fc600078e00ff */
[----:B------:R-:W-:Y:S01]  /*f170*/  ISETP.GT.U32.AND P5, PT, R2, R11, PT ;  /* 0x0000000b0200720c */ /* 0x000fe20003fa4070 */
[----:B------:R-:W-:-:S04]  /*f180*/  IMAD.MOV R7, RZ, RZ, -R7 ;  /* 0x000000ffff077224 */ /* 0x000fc800078e0a07 */
[----:B------:R-:W-:Y:S02]  /*f190*/  IMAD R7, R2, R7, R9 ;  /* 0x0000000702077224 */ /* 0x000fe400078e0209 */
[----:B------:R-:W-:-:S03]  /*f1a0*/  @!P1 IMAD.MOV R4, RZ, RZ, -R4 ;  /* 0x000000ffff049224 */ /* 0x000fc600078e0a04 */
[----:B------:R-:W-:-:S03]  /*f1b0*/  ISETP.GT.U32.AND P1, PT, R2, R7, PT ;  /* 0x000000070200720c */ /* 0x000fc60003f24070 */
[----:B------:R-:W-:Y:S01]  /*f1c0*/  @!P5 IMAD.IADD R11, R11, 0x1, -R2 ;  /* 0x000000010b0bd824 */ /* 0x000fe200078e0a02 */
[----:B------:R-:W-:Y:S01]  /*f1d0*/  ISETP.GT.U32.AND P5, PT, R2, R8, PT ;  /* 0x000000080200720c */ /* 0x000fe20003fa4070 */
[----:B------:R-:W-:Y:S01]  /*f1e0*/  STL [R1+0x730], R4 ;  /* 0x0007300401007387 */ /* 0x000fe20000100800 */
[----:B------:R-:W-:-:S07]  /*f1f0*/  IABS R9, R15 ;  /* 0x0000000f00097213 */ /* 0x000fce0000000000 */
[----:B------:R-:W-:Y:S01]  /*f200*/  @!P1 IMAD.IADD R7, R7, 0x1, -R2 ;  /* 0x0000000107079824 */ /* 0x000fe200078e0a02 */
[----:B------:R-:W-:-:S03]  /*f210*/  ISETP.GE.AND P1, PT, R15, RZ, PT ;  /* 0x000000ff0f00720c */ /* 0x000fc60003f26270 */
[----:B------:R-:W-:Y:S01]  /*f220*/  @!P5 IMAD.IADD R8, R8, 0x1, -R2 ;  /* 0x000000010808d824 */ /* 0x000fe200078e0a02 */
[----:B--2---:R-:W-:Y:S02]  /*f230*/  ISETP.GE.AND P5, PT, R14, RZ, PT ;  /* 0x000000ff0e00720c */ /* 0x004fe40003fa6270 */
[----:B------:R-:W2:Y:S04]  /*f240*/  LDL R14, [R1+0x194] ;  /* 0x00019400010e7983 */ /* 0x000ea80000100800 */
[----:B------:R0:W-:Y:S04]  /*f250*/  STL [R1+0x5390], R16 ;  /* 0x0053901001007387 */ /* 0x0001e80000100800 */
[----:B------:R-:W3:Y:S01]  /*f260*/  LDL.LU R15, [R1+0x1a8] ;  /* 0x0001a800010f7983 */ /* 0x000ee20000300800 */
[----:B------:R-:W-:-:S04]  /*f270*/  IMAD.HI.U32 R13, R0, R12, RZ ;  /* 0x0000000c000d7227 */ /* 0x000fc800078e00ff */
[----:B------:R-:W-:-:S04]  /*f280*/  IMAD.MOV R13, RZ, RZ, -R13 ;  /* 0x000000ffff0d7224 */ /* 0x000fc800078e0a0d */
[----:B------:R-:W-:-:S05]  /*f290*/  IMAD R12, R2, R13, R12 ;  /* 0x0000000d020c7224 */ /* 0x000fca00078e020c */
[----:B------:R-:W-:-:S13]  /*f2a0*/  ISETP.GT.U32.AND P6, PT, R2, R12, PT ;  /* 0x0000000c0200720c */ /* 0x000fda0003fc4070 */
[----:B------:R-:W-:-:S05]  /*f2b0*/  @!P6 IMAD.IADD R12, R12, 0x1, -R2 ;  /* 0x000000010c0ce824 */ /* 0x000fca00078e0a02 */
[----:B------:R-:W-:-:S13]  /*f2c0*/  ISETP.GT.U32.AND P2, PT, R2, R12, PT ;  /* 0x0000000c0200720c */ /* 0x000fda0003f44070 */
[----:B------:R-:W-:Y:S01]  /*f2d0*/  @!P2 IMAD.IADD R12, R12, 0x1, -R2 ;  /* 0x000000010c0ca824 */ /* 0x000fe200078e0a02 */
[----:B------:R-:W-:Y:S02]  /*f2e0*/  ISETP.GE.AND P2, PT, R10, RZ, PT ;  /* 0x000000ff0a00720c */ /* 0x000fe40003f46270 */
[----:B------:R-:W-:Y:S01]  /*f2f0*/  IABS R10, R16 ;  /* 0x00000010000a7213 */ /* 0x000fe20000000000 */
[----:B---3--:R1:W-:Y:S04]  /*f300*/  STL [R1+0x5394], R15 ;  /* 0x0053940f01007387 */ /* 0x0083e80000100800 */
[----:B0-----:R-:W3:Y:S01]  /*f310*/  LDL.LU R16, [R1+0x18c] ;  /* 0x00018c0001107983 */ /* 0x001ee20000300800 */
[----:B------:R-:W-:Y:S01]  /*f320*/  ISETP.GT.U32.AND P6, PT, R2, R11, PT ;  /* 0x0000000b0200720c */ /* 0x000fe20003fc4070 */
[----:B------:R-:W-:-:S04]  /*f330*/  IMAD.HI.U32 R13, R0, R3, RZ ;  /* 0x00000003000d7227 */ /* 0x000fc800078e00ff */
[----:B------:R-:W-:-:S04]  /*f340*/  IMAD.MOV R13, RZ, RZ, -R13 ;  /* 0x000000ffff0d7224 */ /* 0x000fc800078e0a0d */
[----:B------:R-:W-:Y:S01]  /*f350*/  IMAD R3, R2, R13, R3 ;  /* 0x0000000d02037224 */ /* 0x000fe200078e0203 */
[----:B--2---:R-:W-:Y:S01]  /*f360*/  IABS R13, R14 ;  /* 0x0000000e000d7213 */ /* 0x004fe20000000000 */
[----:B------:R-:W-:Y:S02]  /*f370*/  IMAD.MOV.U32 R14, RZ, RZ, R8 ;  /* 0x000000ffff0e7224 */ /* 0x000fe400078e0008 */
[----:B------:R-:W-:Y:S02]  /*f380*/  @!P6 IMAD.IADD R11, R11, 0x1, -R2 ;  /* 0x000000010b0be824 */ /* 0x000fe400078e0a02 */
[----:B-1----:R-:W-:Y:S02]  /*f390*/  IMAD.MOV.U32 R15, RZ, RZ, R12 ;  /* 0x000000ffff0f7224 */ /* 0x002fe400078e000c */
[----:B------:R-:W-:Y:S02]  /*f3a0*/  @!P4 IMAD.MOV R14, RZ, RZ, -R14 ;  /* 0x000000ffff0ec224 */ /* 0x000fe400078e0a0e */
[----:B------:R-:W-:-:S02]  /*f3b0*/  @!P0 IMAD.MOV R11, RZ, RZ, -R11 ;  /* 0x000000ffff0b8224 */ /* 0x000fc400078e0a0b */
[----:B------:R-:W-:Y:S01]  /*f3c0*/  @!P3 IMAD.MOV R15, RZ, RZ, -R15 ;  /* 0x000000ffff0fb224 */ /* 0x000fe200078e0a0f */
[----:B------:R0:W-:Y:S04]  /*f3d0*/  STL [R1+0x728], R14 ;  /* 0x0007280e01007387 */ /* 0x0001e80000100800 */
[----:B------:R1:W-:Y:S04]  /*f3e0*/  STL [R1+0x724], R11 ;  /* 0x0007240b01007387 */ /* 0x0003e80000100800 */
[----:B------:R-:W2:Y:S04]  /*f3f0*/  LDL R12, [R1+0x198] ;  /* 0x00019800010c7983 */ /* 0x000ea80000100800 */
[----:B0-----:R-:W4:Y:S04]  /*f400*/  LDL R14, [R1+0x1a4] ;  /* 0x0001a400010e7983 */ /* 0x001f280000100800 */
[----:B-1----:R-:W2:Y:S04]  /*f410*/  LDL R11, [R1+0x19c] ;  /* 0x00019c00010b7983 */ /* 0x002ea80000100800 */
[----:B------:R0:W-:Y:S04]  /*f420*/  STL [R1+0x720], R15 ;  /* 0x0007200f01007387 */ /* 0x0001e80000100800 */
[----:B0-----:R-:W2:Y:S01]  /*f430*/  LDL.LU R15, [R1+0x5394] ;  /* 0x00539400010f7983 */ /* 0x001ea20000300800 */
[----:B---3--:R-:W-:-:S03]  /*f440*/  ISETP.GE.AND P3, PT, R16, RZ, PT ;  /* 0x000000ff1000720c */ /* 0x008fc60003f66270 */
[----:B------:R-:W3:Y:S01]  /*f450*/  LDL.LU R16, [R1+0x5390] ;  /* 0x0053900001107983 */ /* 0x000ee20000300800 */
[----:B------:R-:W-:-:S13]  /*f460*/  ISETP.GT.U32.AND P6, PT, R2, R3, PT ;  /* 0x000000030200720c */ /* 0x000fda0003fc4070 */
[----:B------:R-:W-:-:S05]  /*f470*/  @!P6 IMAD.IADD R3, R3, 0x1, -R2 ;  /* 0x000000010303e824 */ /* 0x000fca00078e0a02 */
[----:B------:R-:W-:-:S13]  /*f480*/  ISETP.GT.U32.AND P0, PT, R2, R3, PT ;  /* 0x000000030200720c */ /* 0x000fda0003f04070 */
[----:B------:R-:W-:Y:S01]  /*f490*/  @!P0 IMAD.IADD R3, R3, 0x1, -R2 ;  /* 0x0000000103038824 */ /* 0x000fe200078e0a02 */
[----:B---3--:R-:W-:Y:S02]  /*f4a0*/  ISETP.GE.AND P0, PT, R16, RZ, PT ;  /* 0x000000ff1000720c */ /* 0x008fe40003f06270 */
[----:B------:R-:W3:Y:S01]  /*f4b0*/  LDL.LU R16, [R1+0x1ac] ;  /* 0x0001ac0001107983 */ /* 0x000ee20000300800 */
[----:B------:R-:W-:Y:S01]  /*f4c0*/  ISETP.GT.U32.AND P4, PT, R2, R7, PT ;  /* 0x000000070200720c */ /* 0x000fe20003f84070 */
[----:B------:R-:W-:-:S04]  /*f4d0*/  IMAD.HI.U32 R8, R0, R10, RZ ;  /* 0x0000000a00087227 */ /* 0x000fc800078e00ff */
[----:B------:R-:W-:-:S04]  /*f4e0*/  IMAD.MOV R8, RZ, RZ, -R8 ;  /* 0x000000ffff087224 */ /* 0x000fc800078e0a08 */
[----:B------:R-:W-:Y:S01]  /*f4f0*/  IMAD R8, R2, R8, R10 ;  /* 0x0000000802087224 */ /* 0x000fe200078e020a */
[----:B--2---:R-:W-:-:S03]  /*f500*/  IABS R10, R11 ;  /* 0x0000000b000a7213 */ /* 0x004fc60000000000 */
[----:B------:R-:W-:Y:S01]  /*f510*/  @!P4 IMAD.IADD R7, R7, 0x1, -R2 ;  /* 0x000000010707c824 */ /* 0x000fe200078e0a02 */
[----:B------:R-:W-:Y:S01]  /*f520*/  IABS R11, R15 ;  /* 0x0000000f000b7213 */ /* 0x000fe20000000000 */
[----:B------:R-:W-:Y:S01]  /*f530*/  @!P2 IMAD.MOV R3, RZ, RZ, -R3 ;  /* 0x000000ffff03a224 */ /* 0x000fe200078e0a03 */
[----:B-----5:R-:W-:Y:S01]  /*f540*/  IABS R4, R6 ;  /* 0x0000000600047213 */ /* 0x020fe20000000000 */
[----:B------:R-:W-:-:S04]  /*f550*/  IMAD.HI.U32 R6, R0, R9, RZ ;  /* 0x0000000900067227 */ /* 0x000fc800078e00ff */
[----:B------:R-:W-:-:S04]  /*f560*/  IMAD.MOV R6, RZ, RZ, -R6 ;  /* 0x000000ffff067224 */ /* 0x000fc800078e0a06 */
[----:B------:R-:W-:Y:S02]  /*f570*/  IMAD R9, R2, R6, R9 ;  /* 0x0000000602097224 */ /* 0x000fe400078e0209 */
[----:B------:R-:W-:-:S03]  /*f580*/  IMAD.HI.U32 R6, R0, R4, RZ ;  /* 0x0000000400067227 */ /* 0x000fc600078e00ff */
[----:B------:R-:W-:Y:S01]  /*f590*/  ISETP.GT.U32.AND P6, PT, R2, R9, PT ;  /* 0x000000090200720c */ /* 0x000fe20003fc4070 */
[----:B------:R-:W-:-:S04]  /*f5a0*/  IMAD.MOV R6, RZ, RZ, -R6 ;  /* 0x000000ffff067224 */ /* 0x000fc800078e0a06 */
[----:B------:R-:W-:Y:S01]  /*f5b0*/  IMAD R4, R2, R6, R4 ;  /* 0x0000000602047224 */ /* 0x000fe200078e0204 */
[----:B---3--:R0:W-:Y:S04]  /*f5c0*/  STL [R1+0x538c], R16 ;  /* 0x00538c1001007387 */ /* 0x0081e80000100800 */
[----:B0-----:R-:W2:Y:S04]  /*f5d0*/  LDL.LU R16, [R1+0x194] ;  /* 0x0001940001107983 */ /* 0x001ea80000300800 */
[----:B------:R0:W-:Y:S02]  /*f5e0*/  STL [R1+0x5388], R15 ;  /* 0x0053880f01007387 */ /* 0x0001e40000100800 */
[----:B0-----:R-:W-:-:S04]  /*f5f0*/  IMAD.MOV.U32 R15, RZ, RZ, R7 ;  /* 0x000000ffff0f7224 */ /* 0x001fc800078e0007 */
[----:B------:R-:W-:-:S05]  /*f600*/  @!P5 IMAD.MOV R15, RZ, RZ, -R15 ;  /* 0x000000ffff0fd224 */ /* 0x000fca00078e0a0f */
[----:B------:R0:W-:Y:S04]  /*f610*/  STL [R1+0x718], R15 ;  /* 0x0007180f01007387 */ /* 0x0001e80000100800 */
[----:B------:R1:W-:Y:S04]  /*f620*/  STL [R1+0x714], R3 ;  /* 0x0007140301007387 */ /* 0x0003e80000100800 */
[----:B0-----:R-:W3:Y:S01]  /*f630*/  LDL.LU R15, [R1+0x19c] ;  /* 0x00019c00010f7983 */ /* 0x001ee20000300800 */
[C---:B------:R-:W-:Y:S01]  /*f640*/  ISETP.GT.U32.AND P4, PT, R2.reuse, R4, PT ;  /* 0x000000040200720c */ /* 0x040fe20003f84070 */
[----:B------:R-:W-:Y:S01]  /*f650*/  @!P6 IMAD.IADD R9, R9, 0x1, -R2 ;  /* 0x000000010909e824 */ /* 0x000fe200078e0a02 */
[----:B------:R-:W-:-:S02]  /*f660*/  ISETP.GT.U32.AND P6, PT, R2, R8, PT ;  /* 0x000000080200720c */ /* 0x000fc40003fc4070 */
[----:B------:R-:W-:-:S09]  /*f670*/  IABS R12, R12 ;  /* 0x0000000c000c7213 */ /* 0x000fd20000000000 */
[--C-:B------:R-:W-:Y:S02]  /*f680*/  @!P4 IMAD.IADD R4, R4, 0x1, -R2.reuse ;  /* 0x000000010404c824 */ /* 0x100fe400078e0a02 */
[----:B------:R-:W-:Y:S02]  /*f690*/  @!P6 IMAD.IADD R8, R8, 0x1, -R2 ;  /* 0x000000010808e824 */ /* 0x000fe400078e0a02 */
[----:B------:R-:W-:Y:S01]  /*f6a0*/  IMAD.HI.U32 R7, R0, R12, RZ ;  /* 0x0000000c00077227 */ /* 0x000fe200078e00ff */
[----:B------:R-:W-:-:S03]  /*f6b0*/  ISETP.GT.U32.AND P6, PT, R2, R4, PT ;  /* 0x000000040200720c */ /* 0x000fc60003fc4070 */
[----:B------:R-:W-:Y:S01]  /*f6c0*/  IMAD.MOV R7, RZ, RZ, -R7 ;  /* 0x000000ffff077224 */ /* 0x000fe200078e0a07 */
[----:B------:R-:W-:-:S03]  /*f6d0*/  ISETP.GT.U32.AND P4, PT, R2, R9, PT ;  /* 0x000000090200720c */ /* 0x000fc60003f84070 */
[----:B------:R-:W-:Y:S02]  /*f6e0*/  IMAD R7, R2, R7, R12 ;  /* 0x0000000702077224 */ /* 0x000fe400078e020c */
[----:B------:R-:W-:-:S04]  /*f6f0*/  IMAD.HI.U32 R6, R0, R13, RZ ;  /* 0x0000000d00067227 */ /* 0x000fc800078e00ff */
[----:B------:R-:W-:Y:S01]  /*f700*/  @!P6 IMAD.IADD R4, R4, 0x1, -R2 ;  /* 0x000000010404e824 */ /* 0x000fe200078e0a02 */
[C---:B------:R-:W-:Y:S01]  /*f710*/  ISETP.GT.U32.AND P6, PT, R2.reuse, R7, PT ;  /* 0x000000070200720c */ /* 0x040fe20003fc4070 */
[----:B------:R-:W-:Y:S01]  /*f720*/  IMAD.MOV R6, RZ, RZ, -R6 ;  /* 0x000000ffff067224 */ /* 0x000fe200078e0a06 */
[C---:B------:R-:W-:Y:S01]  /*f730*/  ISETP.GT.U32.AND P5, PT, R2.reuse, R8, PT ;  /* 0x000000080200720c */ /* 0x040fe20003fa4070 */
[----:B------:R-:W-:Y:S02]  /*f740*/  @!P4 IMAD.IADD R9, R9, 0x1, -R2 ;  /* 0x000000010909c824 */ /* 0x000fe400078e0a02 */
[----:B------:R-:W-:Y:S01]  /*f750*/  IMAD R13, R2, R6, R13 ;  /* 0x00000006020d7224 */ /* 0x000fe200078e020d */
[----:B----4-:R-:W-:Y:S01]  /*f760*/  IABS R6, R14 ;  /* 0x0000000e00067213 */ /* 0x010fe20000000000 */
[----:B------:R-:W-:-:S04]  /*f770*/  IMAD.HI.U32 R14, R0, R10, RZ ;  /* 0x0000000a000e7227 */ /* 0x000fc800078e00ff */
[----:B------:R-:W-:Y:S02]  /*f780*/  IMAD.MOV R14, RZ, RZ, -R14 ;  /* 0x000000ffff0e7224 */ /* 0x000fe400078e0a0e */
[----:B-1----:R-:W-:-:S04]  /*f790*/  IMAD.HI.U32 R3, R0, R6, RZ ;  /* 0x0000000600037227 */ /* 0x002fc800078e00ff */
[----:B------:R-:W-:Y:S02]  /*f7a0*/  @!P6 IMAD.IADD R7, R7, 0x1, -R2 ;  /* 0x000000010707e824 */ /* 0x000fe400078e0a02 */
[----:B------:R-:W-:Y:S02]  /*f7b0*/  IMAD R10, R2, R14, R10 ;  /* 0x0000000e020a7224 */ /* 0x000fe400078e020a */
[----:B------:R-:W-:Y:S01]  /*f7c0*/  IMAD.MOV R3, RZ, RZ, -R3 ;  /* 0x000000ffff037224 */ /* 0x000fe200078e0a03 */
[----:B------:R-:W4:Y:S01]  /*f7d0*/  LDL.LU R14, [R1+0x1b0] ;  /* 0x0001b000010e7983 */ /* 0x000f220000300800 */
[----:B------:R-:W-:Y:S02]  /*f7e0*/  @!P5 IMAD.IADD R8, R8, 0x1, -R2 ;  /* 0x000000010808d824 */ /* 0x000fe400078e0a02 */
[----:B------:R-:W-:Y:S01]  /*f7f0*/  IMAD R3, R2, R3, R6 ;  /* 0x0000000302037224 */ /* 0x000fe200078e0206 */
[----:B--2---:R-:W-:Y:S01]  /*f800*/  ISETP.GE.AND P4, PT, R16, RZ, PT ;  /* 0x000000ff1000720c */ /* 0x004fe20003f86270 */
[----:B------:R-:W-:-:S02]  /*f810*/  IMAD.MOV.U32 R16, RZ, RZ, R9 ;  /* 0x000000ffff107224 */ /* 0x000fc400078e0009 */
[----:B------:R-:W2:Y:S02]  /*f820*/  LDL.LU R9, [R1+0x198] ;  /* 0x0001980001097983 */ /* 0x000ea40000300800 */
[----:B------:R-:W-:-:S05]  /*f830*/  @!P1 IMAD.MOV R16, RZ, RZ, -R16 ;  /* 0x000000ffff109224 */ /* 0x000fca00078e0a10 */
[----:B------:R0:W-:Y:S04]  /*f840*/  STL [R1+0x710], R16 ;  /* 0x0007101001007387 */ /* 0x0001e80000100800 */
[----:B0-----:R-:W5:Y:S04]  /*f850*/  LDL.LU R16, [R1+0x538c] ;  /* 0x00538c0001107983 */ /* 0x001f680000300800 */
[----:B------:R-:W2:Y:S01]  /*f860*/  LDL.LU R6, [R1+0x1a4] ;  /* 0x0001a40001067983 */ /* 0x000ea20000300800 */
[----:B---3--:R-:W-:Y:S01]  /*f870*/  ISETP.GE.AND P6, PT, R15, RZ, PT ;  /* 0x000000ff0f00720c */ /* 0x008fe20003fc6270 */
[----:B------:R-:W-:-:S02]  /*f880*/  IMAD.MOV.U32 R15, RZ, RZ, R4 ;  /* 0x000000ffff0f7224 */ /* 0x000fc400078e0004 */
[----:B------:R-:W3:Y:S02]  /*f890*/  LDL.LU R4, [R1+0x1b4] ;  /* 0x0001b40001047983 */ /* 0x000ee40000300800 */
[----:B------:R-:W-:-:S05]  /*f8a0*/  @!P3 IMAD.MOV R15, RZ, RZ, -R15 ;  /* 0x000000ffff0fb224 */ /* 0x000fca00078e0a0f */
[----:B------:R0:W-:Y:S02]  /*f8b0*/  STL [R1+0x70c], R15 ;  /* 0x00070c0f01007387 */ /* 0x0001e40000100800 */
[----:B0-----:R-:W-:-:S04]  /*f8c0*/  IMAD.MOV.U32 R15, RZ, RZ, R8 ;  /* 0x000000ffff0f7224 */ /* 0x001fc800078e0008 */
[----:B------:R-:W-:-:S05]  /*f8d0*/  @!P0 IMAD.MOV R15, RZ, RZ, -R15 ;  /* 0x000000ffff0f8224 */ /* 0x000fca00078e0a0f */
[----:B------:R0:W-:Y:S04]  /*f8e0*/  STL [R1+0x708], R15 ;  /* 0x0007080f01007387 */ /* 0x0001e80000100800 */
[----:B0-----:R-:W2:Y:S01]  /*f8f0*/  LDL.LU R15, [R1+0x5388] ;  /* 0x00538800010f7983 */ /* 0x001ea20000300800 */
[C---:B------:R-:W-:Y:S02]  /*f900*/  ISETP.GT.U32.AND P2, PT, R2.reuse, R13, PT ;  /* 0x0000000d0200720c */ /* 0x040fe40003f44070 */
[----:B------:R-:W-:-:S11]  /*f910*/  ISETP.GT.U32.AND P5, PT, R2, R10, PT ;  /* 0x0000000a0200720c */ /* 0x000fd60003fa4070 */
[----:B------:R-:W-:-:S05]  /*f920*/  @!P2 IMAD.IADD R13, R13, 0x1, -R2 ;  /* 0x000000010d0da824 */ /* 0x000fca00078e0a02 */
[----:B------:R-:W-:Y:S01]  /*f930*/  ISETP.GT.U32.AND P2, PT, R2, R13, PT ;  /* 0x0000000d0200720c */ /* 0x000fe20003f44070 */
[----:B------:R-:W-:-:S05]  /*f940*/  @!P5 IMAD.IADD R10, R10, 0x1, -R2 ;  /* 0x000000010a0ad824 */ /* 0x000fca00078e0a02 */
[----:B------:R-:W-:-:S07]  /*f950*/  ISETP.GT.U32.AND P5, PT, R2, R10, PT ;  /* 0x0000000a0200720c */ /* 0x000fce0003fa4070 */
[----:B------:R-:W-:-:S04]  /*f960*/  @!P2 IMAD.IADD R13, R13, 0x1, -R2 ;  /* 0x000000010d0da824 */ /* 0x000fc800078e0a02 */
[----:B------:R-:W-:Y:S02]  /*f970*/  IMAD.MOV.U32 R8, RZ, RZ, R13 ;  /* 0x000000ffff087224 */ /* 0x000fe400078e000d */
[----:B------:R-:W4:Y:S02]  /*f980*/  LDL R13, [R1+0x1b8] ;  /* 0x0001b800010d7983 */ /* 0x000f240000100800 */
[----:B------:R-:W-:Y:S02]  /*f990*/  @!P4 IMAD.MOV R8, RZ, RZ, -R8 ;  /* 0x000000ffff08c224 */ /* 0x000fe400078e0a08 */
[----:B------:R-:W-:-:S03]  /*f9a0*/  @!P5 IMAD.IADD R10, R10, 0x1, -R2 ;  /* 0x000000010a0ad824 */ /* 0x000fc600078e0a02 */
[----:B------:R0:W-:Y:S01]  /*f9b0*/  STL [R1+0x6fc], R8 ;  /* 0x0006fc0801007387 */ /* 0x0001e20000100800 */
[----:B--2---:R-:W-:-:S03]  /*f9c0*/  ISETP.GE.AND P5, PT, R15, RZ, PT ;  /* 0x000000ff0f00720c */ /* 0x004fc60003fa6270 */
[----:B------:R-:W2:Y:S01]  /*f9d0*/  LDL.LU R15, [R1+0x1c0] ;  /* 0x0001c000010f7983 */ /* 0x000ea20000300800 */
[----:B------:R-:W-:Y:S01]  /*f9e0*/  IMAD.HI.U32 R12, R0, R11, RZ ;  /* 0x0000000b000c7227 */ /* 0x000fe200078e00ff */
[----:B------:R-:W-:-:S03]  /*f9f0*/  ISETP.GT.U32.AND P3, PT, R2, R7, PT ;  /* 0x000000070200720c */ /* 0x000fc60003f64070 */
[----:B------:R-:W-:Y:S01]  /*fa00*/  IMAD.MOV R12, RZ, RZ, -R12 ;  /* 0x000000ffff0c7224 */ /* 0x000fe200078e0a0c */
[----:B------:R-:W-:-:S03]  /*fa10*/  ISETP.GT.U32.AND P2, PT, R2, R3, PT ;  /* 0x000000030200720c */ /* 0x000fc60003f44070 */
[----:B------:R-:W-:Y:S01]  /*fa20*/  IMAD R11, R2, R12, R11 ;  /* 0x0000000c020b7224 */ /* 0x000fe200078e020b */
[----:B------:R-:W-:-:S04]  /*fa30*/  ISETP.GE.AND P1, PT, R9, RZ, PT ;  /* 0x000000ff0900720c */ /* 0x000fc80003f26270 */
[----:B------:R-:W-:Y:S01]  /*fa40*/  ISETP.GT.U32.AND P4, PT, R2, R11, PT ;  /* 0x0000000b0200720c */ /* 0x000fe20003f84070 */
[----:B------:R-:W-:Y:S01]  /*fa50*/  @!P3 IMAD.IADD R7, R7, 0x1, -R2 ;  /* 0x000000010707b824 */ /* 0x000fe200078e0a02 */
[----:B-----5:R-:W-:-:S03]  /*fa60*/  IABS R9, R16 ;  /* 0x0000001000097213 */ /* 0x020fc60000000000 */
[----:B------:R-:W-:Y:S01]  /*fa70*/  @!P2 IMAD.IADD R3, R3, 0x1, -R2 ;  /* 0x000000010303a824 */ /* 0x000fe200078e0a02 */
[----:B------:R-:W-:Y:S01]  /*fa80*/  ISETP.GE.AND P0, PT, R6, RZ, PT ;  /* 0x000000ff0600720c */ /* 0x000fe20003f06270 */
[----:B---3--:R-:W-:Y:S02]  /*fa90*/  IMAD.MOV.U32 R12, RZ, RZ, R4 ;  /* 0x000000ffff0c7224 */ /* 0x008fe400078e0004 */
[----:B------:R-:W-:Y:S01]  /*faa0*/  @!P1 IMAD.MOV R7, RZ, RZ, -R7 ;  /* 0x000000ffff079224 */ /* 0x000fe200078e0a07 */
[----:B----4-:R-:W-:Y:S01]  /*fab0*/  IABS R6, R14 ;  /* 0x0000000e00067213 */ /* 0x010fe20000000000 */
[----:B------:R-:W-:Y:S01]  /*fac0*/  IMAD.HI.U32 R4, R0, R9, RZ ;  /* 0x0000000900047227 */ /* 0x000fe200078e00ff */
[----:B------:R-:W-:-:S03]  /*fad0*/  ISETP.GE.AND P2, PT, R16, RZ, PT ;  /* 0x000000ff1000720c */ /* 0x000fc60003f46270 */
[----:B------:R-:W-:Y:S01]  /*fae0*/  @!P4 IMAD.IADD R11, R11, 0x1, -R2 ;  /* 0x000000010b0bc824 */ /* 0x000fe200078e0a02 */
[----:B------:R-:W-:Y:S02]  /*faf0*/  ISETP.GT.U32.AND P4, PT, R2, R3, PT ;  /* 0x000000030200720c */ /* 0x000fe40003f84070 */
[----:B0-----:R-:W-:Y:S01]  /*fb00*/  IABS R8, R12 ;  /* 0x0000000c00087213 */ /* 0x001fe20000000000 */
[----:B------:R-:W-:-:S04]  /*fb10*/  IMAD.MOV R4, RZ, RZ, -R4 ;  /* 0x000000ffff047224 */ /* 0x000fc800078e0a04 */
[----:B------:R-:W-:Y:S01]  /*fb20*/  IMAD R4, R2, R4, R9 ;  /* 0x0000000402047224 */ /* 0x000fe200078e0209 */
[----:B------:R-:W-:-:S05]  /*fb30*/  IABS R9, R13 ;  /* 0x0000000d00097213 */ /* 0x000fca0000000000 */
[----:B------:R-:W-:Y:S01]  /*fb40*/  @!P4 IMAD.IADD R3, R3, 0x1, -R2 ;  /* 0x000000010303c824 */ /* 0x000fe200078e0a02 */
[----:B--2---:R0:W-:Y:S04]  /*fb50*/  STL [R1+0x5384], R15 ;  /* 0x0053840f01007387 */ /* 0x0041e80000100800 */
[----:B------:R-:W2:Y:S04]  /*fb60*/  LDL.LU R16, [R1+0x1c4] ;  /* 0x0001c40001107983 */ /* 0x000ea80000300800 */
[----:B------:R1:W-:Y:S01]  /*fb70*/  STL [R1+0x6f8], R7 ;  /* 0x0006f80701007387 */ /* 0x0003e20000100800 */
[----:B0-----:R-:W-:-:S02]  /*fb80*/  IMAD.MOV.U32 R15, RZ, RZ, R12 ;  /* 0x000000ffff0f7224 */ /* 0x001fc400078e000c */
[----:B------:R-:W-:Y:S01]  /*fb90*/  IMAD.HI.U32 R12, R0, R6, RZ ;  /* 0x00000006000c7227 */ /* 0x000fe200078e00ff */
[----:B------:R-:W3:Y:S03]  /*fba0*/  LDL R13, [R1+0x1bc] ;  /* 0x0001bc00010d7983 */ /* 0x000ee60000100800 */
[----:B-1----:R-:W-:Y:S02]  /*fbb0*/  IMAD.MOV.U32 R7, RZ, RZ, R10 ;  /* 0x000000ffff077224 */ /* 0x002fe400078e000a */
[----:B------:R-:W-:Y:S02]  /*fbc0*/  IMAD.MOV R12, RZ, RZ, -R12 ;  /* 0x000000ffff0c7224 */ /* 0x000fe400078e0a0c */
[----:B------:R-:W-:Y:S01]  /*fbd0*/  @!P6 IMAD.MOV R7, RZ, RZ, -R7 ;  /* 0x000000ffff07e224 */ /* 0x000fe200078e0a07 */
[----:B------:R-:W-:Y:S01]  /*fbe0*/  ISETP.GE.AND P6, PT, R14, RZ, PT ;  /* 0x000000ff0e00720c */ /* 0x000fe20003fc6270 */
[----:B------:R-:W-:Y:S01]  /*fbf0*/  IMAD R6, R2, R12, R6 ;  /* 0x0000000c02067224 */ /* 0x000fe200078e0206 */
[----:B------:R-:W-:-:S02]  /*fc00*/  ISETP.GE.AND P4, PT, R15, RZ, PT ;  /* 0x000000ff0f00720c */ /* 0x000fc40003f86270 */
[----:B------:R-:W-:Y:S04]  /*fc10*/  STL [R1+0x6f0], R7 ;  /* 0x0006f00701007387 */ /* 0x000fe80000100800 */
[----:B------:R-:W4:Y:S04]  /*fc20*/  LDL R14, [R1+0x1c8] ;  /* 0x0001c800010e7983 */ /* 0x000f280000100800 */
[----:B------:R-:W5:Y:S04]  /*fc30*/  LDL.LU R12, [R1+0x1b8] ;  /* 0x0001b800010c7983 */ /* 0x000f680000300800 */
[----:B------:R-:W2:Y:S01]  /*fc40*/  LDL.LU R15, [R1+0x5384] ;  /* 0x00538400010f7983 */ /* 0x000ea20000300800 */
[----:B------:R-:W-:Y:S01]  /*fc50*/  ISETP.GT.U32.AND P3, PT, R2, R4, PT ;  /* 0x000000040200720c */ /* 0x000fe20003f64070 */
[----:B------:R-:W-:-:S04]  /*fc60*/  IMAD.HI.U32 R10, R0, R9, RZ ;  /* 0x00000009000a7227 */ /* 0x000fc800078e00ff */
[----:B------:R-:W-:-:S08]  /*fc70*/  IMAD.MOV R10, RZ, RZ, -R10 ;  /* 0x000000ffff0a7224 */ /* 0x000fd000078e0a0a */
[----:B------:R-:W-:Y:S01]  /*fc80*/  @!P3 IMAD.IADD R4, R4, 0x1, -R2 ;  /* 0x000000010404b824 */ /* 0x000fe200078e0a02 */
[C---:B------:R-:W-:Y:S01]  /*fc90*/  ISETP.GT.U32.AND P3, PT, R2.reuse, R11, PT ;  /* 0x0000000b0200720c */ /* 0x040fe20003f64070 */
[----:B------:R-:W-:-:S03]  /*fca0*/  IMAD R9, R2, R10, R9 ;  /* 0x0000000a02097224 */ /* 0x000fc600078e0209 */
[----:B------:R-:W-:Y:S02]  /*fcb0*/  ISETP.GT.U32.AND P1, PT, R2, R4, PT ;  /* 0x000000040200720c */ /* 0x000fe40003f24070 */
[----:B------:R0:W-:Y:S02]  /*fcc0*/  STL [R1+0x5380], R9 ;  /* 0x0053800901007387 */ /* 0x0001e40000100800 */
[----:B0-----:R-:W-:-:S05]  /*fcd0*/  IMAD.MOV.U32 R9, RZ, RZ, R3 ;  /* 0x000000ffff097224 */ /* 0x001fca00078e0003 */
[--C-:B------:R-:W-:Y:S02]  /*fce0*/  @!P3 IMAD.IADD R11, R11, 0x1, -R2.reuse ;  /* 0x000000010b0bb824 */ /* 0x100fe400078e0a02 */
[----:B------:R-:W-:Y:S02]  /*fcf0*/  @!P0 IMAD.MOV R9, RZ, RZ, -R9 ;  /* 0x000000ffff098224 */ /* 0x000fe400078e0a09 */
[----:B------:R-:W-:-:S03]  /*fd00*/  @!P1 IMAD.IADD R4, R4, 0x1, -R2 ;  /* 0x0000000104049824 */ /* 0x000fc600078e0a02 */
[----:B------:R0:W-:Y:S01]  /*fd10*/  STL [R1+0x6ec], R9 ;  /* 0x0006ec0901007387 */ /* 0x0001e20000100800 */
[----:B------:R-:W-:Y:S02]  /*fd20*/  @!P2 IMAD.MOV R4, RZ, RZ, -R4 ;  /* 0x000000ffff04a224 */ /* 0x000fe400078e0a04 */
[----:B0-----:R-:W-:Y:S02]  /*fd30*/  IMAD.MOV.U32 R9, RZ, RZ, R11 ;  /* 0x000000ffff097224 */ /* 0x001fe400078e000b */
[----:B------:R-:W4:Y:S02]  /*fd40*/  LDL.LU R11, [R1+0x1bc] ;  /* 0x0001bc00010b7983 */ /* 0x000f240000300800 */
[----:B------:R-:W-:-:S05]  /*fd50*/  @!P5 IMAD.MOV R9, RZ, RZ, -R9 ;  /* 0x000000ffff09d224 */ /* 0x000fca00078e0a09 */
[----:B------:R0:W-:Y:S04]  /*fd60*/  STL [R1+0x6e8], R9 ;  /* 0x0006e80901007387 */ /* 0x0001e80000100800 */
[----:B0-----:R-:W4:Y:S04]  /*fd70*/  LDL.LU R9, [R1+0x5380] ;  /* 0x0053800001097983 */ /* 0x001f280000300800 */
[----:B------:R-:W-:Y:S01]  /*fd80*/  STL [R1+0x6e4], R4 ;  /* 0x0006e40401007387 */ /* 0x000fe20000100800 */
[----:B---3--:R-:W-:-:S05]  /*fd90*/  IABS R13, R13 ;  /* 0x0000000d000d7213 */ /* 0x008fca0000000000 */
[----:B------:R-:W-:-:S04]  /*fda0*/  IMAD.HI.U32 R3, R0, R13, RZ ;  /* 0x0000000d00037227 */ /* 0x000fc800078e00ff */
[----:B------:R-:W-:Y:S01]  /*fdb0*/  IMAD.MOV R3, RZ, RZ, -R3 ;  /* 0x000000ffff037224 */ /* 0x000fe200078e0a03 */
[----:B-----5:R-:W-:Y:S02]  /*fdc0*/  ISETP.GE.AND P1, PT, R12, RZ, PT ;  /* 0x000000ff0c00720c */ /* 0x020fe40003f26270 */
[----:B--2---:R-:W-:Y:S02]  /*fdd0*/  IABS R12, R15 ;  /* 0x0000000f000c7213 */ /* 0x004fe40000000000 */
[----:B----4-:R-:W-:-:S03]  /*fde0*/  IABS R10, R14 ;  /* 0x0000000e000a7213 */ /* 0x010fc60000000000 */
[----:B------:R-:W-:-:S04]  /*fdf0*/  IMAD.HI.U32 R14, R0, R12, RZ ;  /* 0x0000000c000e7227 */ /* 0x000fc800078e00ff */
[----:B------:R-:W-:Y:S02]  /*fe00*/  IMAD.MOV R14, RZ, RZ, -R14 ;  /* 0x000000ffff0e7224 */ /* 0x000fe400078e0a0e */
[C---:B------:R-:W-:Y:S02]  /*fe10*/  IMAD R3, R2.reuse, R3, R13 ;  /* 0x0000000302037224 */ /* 0x040fe400078e020d */
[----:B------:R-:W2:Y:S01]  /*fe20*/  LDL.LU R13, [R1+0x1d0] ;  /* 0x0001d000010d7983 */ /* 0x000ea20000300800 */
[----:B------:R-:W-:-:S03]  /*fe30*/  IMAD R12, R2, R14, R12 ;  /* 0x0000000e020c7224 */ /* 0x000fc600078e020c */
[----:B------:R-:W3:Y:S01]  /*fe40*/  LDL R14, [R1+0x1cc] ;  /* 0x0001cc00010e7983 */ /* 0x000ee20000100800 */
[----:B------:R-:W-:Y:S01]  /*fe50*/  ISETP.GT.U32.AND P3, PT, R2, R6, PT ;  /* 0x000000060200720c */ /* 0x000fe20003f64070 */
[----:B------:R-:W-:-:S04]  /*fe60*/  IMAD.HI.U32 R7, R0, R8, RZ ;  /* 0x0000000800077227 */ /* 0x000fc800078e00ff */
[----:B------:R-:W-:-:S04]  /*fe70*/  IMAD.MOV R7, RZ, RZ, -R7 ;  /* 0x000000ffff077224 */ /* 0x000fc800078e0a07 */
[----:B------:R-:W-:-:S04]  /*fe80*/  IMAD R8, R2, R7, R8 ;  /* 0x0000000702087224 */ /* 0x000fc800078e0208 */
[----:B------:R-:W-:Y:S01]  /*fe90*/  @!P3 IMAD.IADD R6, R6, 0x1, -R2 ;  /* 0x000000010606b824 */ /* 0x000fe200078e0a02 */
[----:B------:R-:W-:-:S04]  /*fea0*/  ISETP.GT.U32.AND P0, PT, R2, R8, PT ;  /* 0x000000080200720c */ /* 0x000fc80003f04070 */
[----:B------:R-:W-:-:S09]  /*feb0*/  ISETP.GT.U32.AND P3, PT, R2, R6, PT ;  /* 0x000000060200720c */ /* 0x000fd20003f64070 */
[----:B------:R-:W-:-:S04]  /*fec0*/  @!P0 IMAD.IADD R8, R8, 0x1, -R2 ;  /* 0x0000000108088824 */ /* 0x000fc800078e0a02 */
[----:B------:R-:W-:Y:S01]  /*fed0*/  @!P3 IMAD.IADD R6, R6, 0x1, -R2 ;  /* 0x000000010606b824 */ /* 0x000fe200078e0a02 */
[C---:B------:R-:W-:Y:S02]  /*fee0*/  ISETP.GT.U32.AND P3, PT, R2.reuse, R3, PT ;  /* 0x000000030200720c */ /* 0x040fe40003f64070 */
[----:B------:R-:W-:Y:S01]  /*fef0*/  ISETP.GT.U32.AND P0, PT, R2, R8, PT ;  /* 0x000000080200720c */ /* 0x000fe20003f04070 */
[----:B------:R-:W-:Y:S01]  /*ff00*/  @!P6 IMAD.MOV R6, RZ, RZ, -R6 ;  /* 0x000000ffff06e224 */ /* 0x000fe200078e0a06 */
[----:B------:R-:W-:Y:S01]  /*ff10*/  ISETP.GE.AND P2, PT, R11, RZ, PT ;  /* 0x000000ff0b00720c */ /* 0x000fe20003f46270 */
[----:B------:R-:W-:Y:S01]  /*ff20*/  IMAD.HI.U32 R11, R0, R10, RZ ;  /* 0x0000000a000b7227 */ /* 0x000fe200078e00ff */
[----:B------:R-:W-:Y:S02]  /*ff30*/  ISETP.GT.U32.AND P6, PT, R2, R12, PT ;  /* 0x0000000c0200720c */ /* 0x000fe40003fc4070 */
[----:B------:R3:W-:Y:S01]  /*ff40*/  STL [R1+0x6e0], R6 ;  /* 0x0006e00601007387 */ /* 0x0007e20000100800 */
[----:B------:R-:W-:-:S04]  /*ff50*/  IMAD.MOV R11, RZ, RZ, -R11 ;  /* 0x000000ffff0b7224 */ /* 0x000fc800078e0a0b */
[--C-:B------:R-:W-:Y:S02]  /*ff60*/  @!P3 IMAD.IADD R3, R3, 0x1, -R2.reuse ;  /* 0x000000010303b824 */ /* 0x100fe400078e0a02 */
[----:B------:R-:W-:-:S03]  /*ff70*/  @!P0 IMAD.IADD R8, R8, 0x1, -R2 ;  /* 0x0000000108088824 */ /* 0x000fc600078e0a02 */
[C---:B------:R-:W-:Y:S01]  /*ff80*/  ISETP.GT.U32.AND P3, PT, R2.reuse, R3, PT ;  /* 0x000000030200720c */ /* 0x040fe20003f64070 */
[----:B------:R-:W-:Y:S02]  /*ff90*/  IMAD R10, R2, R11, R10 ;  /* 0x0000000b020a7224 */ /* 0x000fe400078e020a */
[----:B------:R-:W-:-:S04]  /*ffa0*/  IMAD.MOV.U32 R11, RZ, RZ, R8 ;  /* 0x000000ffff0b7224 */ /* 0x000fc800078e0008 */
[----:B------:R-:W-:Y:S02]  /*ffb0*/  @!P4 IMAD.MOV R11, RZ, RZ, -R11 ;  /* 0x000000ffff0bc224 */ /* 0x000fe400078e0a0b */
[--C-:B------:R-:W-:Y:S01]  /*ffc0*/  @!P6 IMAD.IADD R12, R12, 0x1, -R2.reuse ;  /* 0x000000010c0ce824 */ /* 0x100fe200078e0a02 */
[----:B------:R-:W-:Y:S02]  /*ffd0*/  ISETP.GE.AND P6, PT, R15, RZ, PT ;  /* 0x000000ff0f00720c */ /* 0x000fe40003fc6270 */
[----:B------:R-:W-:Y:S01]  /*ffe0*/  IABS R7, R16 ;  /* 0x0000001000077213 */ /* 0x000fe20000000000 */
[----:B------:R-:W-:Y:S01]  /*fff0*/  @!P3 IMAD.IADD R3, R3, 0x1, -R2 ;  /* 0x000000010303b824 */ /* 0x000fe200078e0a02 */
[----:B------:R-:W-:Y:S02]  /*10000*/  ISETP.GE.AND P3, PT, R16, RZ, PT ;  /* 0x000000ff1000720c */ /* 0x000fe40003f66270 */
[----:B---3--:R-:W-:Y:S02]  /*10010*/  IABS R6, R14 ;  /* 0x0000000e00067213 */ /* 0x008fe40000000000 */
[----:B------:R-:W3:Y:S03]  /*10020*/  LDL.LU R14, [R1+0x1c8] ;  /* 0x0001c800010e7983 */ /* 0x000ee60000300800 */
[----:B------:R-:W-:Y:S01]  /*10030*/  IMAD.HI.U32 R8, R0, R6, RZ ;  /* 0x0000000600087227 */ /* 0x000fe200078e00ff */
[----:B------:R0:W-:Y:S03]  /*10040*/  STL [R1+0x6dc], R11 ;  /* 0x0006dc0b01007387 */ /* 0x0001e60000100800 */
[----:B------:R-:W-:Y:S01]  /*10050*/  IMAD.MOV R8, RZ, RZ, -R8 ;  /* 0x000000ffff087224 */ /* 0x000fe200078e0a08 */
[----:B------:R-:W4:Y:S03]  /*10060*/  LDL.LU R15, [R1+0x1d4] ;  /* 0x0001d400010f7983 */ /* 0x000f260000300800 */
[C---:B------:R-:W-:Y:S01]  /*10070*/  IMAD R6, R2.reuse, R8, R6 ;  /* 0x0000000802067224 */ /* 0x040fe200078e0206 */
[----:B------:R-:W5:Y:S04]  /*10080*/  LDL.LU R16, [R1+0x1d8] ;  /* 0x0001d80001107983 */ /* 0x000f680000300800 */
[----:B------:R-:W5:Y:S01]  /*10090*/  LDL.LU R8, [R1+0x1cc] ;  /* 0x0001cc0001087983 */ /* 0x000f620000300800 */
[----:B------:R-:W-:Y:S01]  /*100a0*/  ISETP.GT.U32.AND P5, PT, R2, R9, PT ;  /* 0x000000090200720c */ /* 0x000fe20003fa4070 */
[----:B------:R-:W-:-:S04]  /*100b0*/  IMAD.HI.U32 R4, R0, R7, RZ ;  /* 0x0000000700047227 */ /* 0x000fc800078e00ff */
[----:B------:R-:W-:-:S08]  /*100c0*/  IMAD.MOV R4, RZ, RZ, -R4 ;  /* 0x000000ffff047224 */ /* 0x000fd000078e0a04 */
[----:B------:R-:W-:-:S05]  /*100d0*/  @!P5 IMAD.IADD R9, R9, 0x1, -R2 ;  /* 0x000000010909d824 */ /* 0x000fca00078e0a02 */
[C---:B------:R-:W-:Y:S01]  /*100e0*/  ISETP.GT.U32.AND P5, PT, R2.reuse, R9, PT ;  /* 0x000000090200720c */ /* 0x040fe20003fa4070 */
[C---:B------:R-:W-:Y:S01]  /*100f0*/  IMAD R4, R2.reuse, R4, R7 ;  /* 0x0000000402047224 */ /* 0x040fe200078e0207 */
[C---:B------:R-:W-:Y:S02]  /*10100*/  ISETP.GT.U32.AND P4, PT, R2.reuse, R12, PT ;  /* 0x0000000c0200720c */ /* 0x040fe40003f84070 */
[----:B--2---:R-:W-:Y:S02]  /*10110*/  IABS R7, R13 ;  /* 0x0000000d00077213 */ /* 0x004fe40000000000 */
[----:B------:R-:W-:-:S03]  /*10120*/  ISETP.GT.U32.AND P0, PT, R2, R4, PT ;  /* 0x000000040200720c */ /* 0x000fc60003f04070 */
[----:B0-----:R-:W-:-:S04]  /*10130*/  IMAD.HI.U32 R11, R0, R7, RZ ;  /* 0x00000007000b7227 */ /* 0x001fc800078e00ff */
[--C-:B------:R-:W-:Y:S01]  /*10140*/  @!P5 IMAD.IADD R9, R9, 0x1, -R2.reuse ;  /* 0x000000010909d824 */ /* 0x100fe200078e0a02 */
[----:B------:R-:W-:Y:S01]  /*10150*/  ISETP.GT.U32.AND P5, PT, R2, R10, PT ;  /* 0x0000000a0200720c */ /* 0x000fe20003fa4070 */
[----:B------:R-:W-:Y:S02]  /*10160*/  IMAD.MOV R11, RZ, RZ, -R11 ;  /* 0x000000ffff0b7224 */ /* 0x000fe400078e0a0b */
[----:B------:R-:W-:Y:S02]  /*10170*/  @!P1 IMAD.MOV R9, RZ, RZ, -R9 ;  /* 0x000000ffff099224 */ /* 0x000fe400078e0a09 */
[--C-:B------:R-:W-:Y:S02]  /*10180*/  @!P4 IMAD.IADD R12, R12, 0x1, -R2.reuse ;  /* 0x000000010c0cc824 */ /* 0x100fe400078e0a02 */
[----:B------:R-:W-:Y:S01]  /*10190*/  @!P0 IMAD.IADD R4, R4, 0x1, -R2 ;  /* 0x0000000104048824 */ /* 0x000fe200078e0a02 */
[----:B------:R0:W-:Y:S01]  /*101a0*/  STL [R1+0x6d8], R9 ;  /* 0x0006d80901007387 */ /* 0x0001e20000100800 */
[C---:B------:R-:W-:Y:S01]  /*101b0*/  IMAD R7, R2.reuse, R11, R7 ;  /* 0x0000000b02077224 */ /* 0x040fe200078e0207 */
[----:B------:R-:W-:-:S02]  /*101c0*/  ISETP.GT.U32.AND P4, PT, R2, R6, PT ;  /* 0x000000060200720c */ /* 0x000fc40003f84070 */
[----:B------:R-:W-:Y:S01]  /*101d0*/  ISETP.GT.U32.AND P1, PT, R2, R4, PT ;  /* 0x000000040200720c */ /* 0x000fe20003f24070 */
[----:B0-----:R-:W-:-:S04]  /*101e0*/  IMAD.MOV.U32 R9, RZ, RZ, R12 ;  /* 0x000000ffff097224 */ /* 0x001fc800078e000c */
[----:B------:R-:W-:Y:S01]  /*101f0*/  @!P6 IMAD.MOV R9, RZ, RZ, -R9 ;  /* 0x000000ffff09e224 */ /* 0x000fe200078e0a09 */
[----:B------:R-:W-:Y:S01]  /*10200*/  ISETP.GT.U32.AND P6, PT, R2, R7, PT ;  /* 0x000000070200720c */ /* 0x000fe20003fc4070 */
[----:B------:R-:W-:-:S04]  /*10210*/  @!P5 IMAD.IADD R10, R10, 0x1, -R2 ;  /* 0x000000010a0ad824 */ /* 0x000fc800078e0a02 */
[--C-:B------:R-:W-:Y:S01]  /*10220*/  @!P4 IMAD.IADD R6, R6, 0x1, -R2.reuse ;  /* 0x000000010606c824 */ /* 0x100fe200078e0a02 */
[----:B------:R-:W-:Y:S01]  /*10230*/  ISETP.GT.U32.AND P5, PT, R2, R10, PT ;  /* 0x0000000a0200720c */ /* 0x000fe20003fa4070 */
[----:B------:R-:W-:-:S06]  /*10240*/  @!P1 IMAD.IADD R4, R4, 0x1, -R2 ;  /* 0x0000000104049824 */ /* 0x000fcc00078e0a02 */
[----:B------:R-:W-:Y:S01]  /*10250*/  @!P6 IMAD.IADD R7, R7, 0x1, -R2 ;  /* 0x000000010707e824 */ /* 0x000fe200078e0a02 */
[C---:B------:R-:W-:Y:S01]  /*10260*/  ISETP.GT.U32.AND P6, PT, R2.reuse, R6, PT ;  /* 0x000000060200720c */ /* 0x040fe20003fc4070 */
[----:B------:R-:W-:Y:S02]  /*10270*/  @!P3 IMAD.MOV R4, RZ, RZ, -R4 ;  /* 0x000000ffff04b224 */ /* 0x000fe400078e0a04 */
[----:B------:R-:W-:Y:S01]  /*10280*/  IMAD.MOV.U32 R11, RZ, RZ, R3 ;  /* 0x000000ffff0b7224 */ /* 0x000fe200078e0003 */
[----:B------:R-:W-:Y:S01]  /*10290*/  ISETP.GT.U32.AND P3, PT, R2, R7, PT ;  /* 0x000000070200720c */ /* 0x000fe20003f64070 */
[----:B------:R-:W-:Y:S02]  /*102a0*/  @!P5 IMAD.IADD R10, R10, 0x1, -R2 ;  /* 0x000000010a0ad824 */ /* 0x000fe400078e0a02 */
[----:B------:R-:W-:Y:S01]  /*102b0*/  @!P2 IMAD.MOV R11, RZ, RZ, -R11 ;  /* 0x000000ffff0ba224 */ /* 0x000fe200078e0a0b */
[----:B------:R-:W-:-:S05]  /*102c0*/  ISETP.GE.AND P1, PT, R13, RZ, PT ;  /* 0x000000ff0d00720c */ /* 0x000fca0003f26270 */
[----:B------:R-:W-:-:S04]  /*102d0*/  @!P6 IMAD.IADD R6, R6, 0x1, -R2 ;  /* 0x000000010606e824 */ /* 0x000fc800078e0a02 */
[----:B------:R-:W-:Y:S01]  /*102e0*/  @!P3 IMAD.IADD R7, R7, 0x1, -R2 ;  /* 0x000000010707b824 */ /* 0x000fe200078e0a02 */
[----:B---3--:R-:W-:Y:S02]  /*102f0*/  ISETP.GE.AND P0, PT, R14, RZ, PT ;  /* 0x000000ff0e00720c */ /* 0x008fe40003f06270 */
[----:B------:R-:W2:Y:S04]  /*10300*/  LDL.LU R14, [R1+0x20c] ;  /* 0x00020c00010e7983 */ /* 0x000ea80000300800 */
[----:B------:R-:W-:Y:S01]  /*10310*/  STL [R1+0x6d4], R11 ;  /* 0x0006d40b01007387 */ /* 0x000fe20000100800 */
[----:B----4-:R-:W-:-:S03]  /*10320*/  IABS R3, R15 ;  /* 0x0000000f00037213 */ /* 0x010fc60000000000 */
[----:B------:R-:W-:Y:S01]  /*10330*/  STL [R1+0x6d0], R9 ;  /* 0x0006d00901007387 */ /* 0x000fe20000100800 */
[----:B------:R-:W-:Y:S02]  /*10340*/  ISETP.GE.AND P5, PT, R15, RZ, PT ;  /* 0x000000ff0f00720c */ /* 0x000fe40003fa6270 */
[----:B------:R-:W-:Y:S01]  /*10350*/  @!P0 IMAD.MOV R10, RZ, RZ, -R10 ;  /* 0x000000ffff0a8224 */ /* 0x000fe200078e0a0a */
[----:B-----5:R-:W-:Y:S01]  /*10360*/  ISETP.GE.AND P4, PT, R16, RZ, PT ;  /* 0x000000ff1000720c */ /* 0x020fe20003f86270 */
[----:B------:R-:W3:Y:S01]  /*10370*/  LDL R13, [R1+0x1dc] ;  /* 0x0001dc00010d7983 */ /* 0x000ee20000100800 */
[----:B------:R-:W-:Y:S02]  /*10380*/  ISETP.GE.AND P2, PT, R8, RZ, PT ;  /* 0x000000ff0800720c */ /* 0x000fe40003f46270 */
[----:B------:R-:W-:Y:S01]  /*10390*/  IABS R8, R16 ;  /* 0x0000001000087213 */ /* 0x000fe20000000000 */
[----:B------:R-:W4:Y:S04]  /*103a0*/  LDL R15, [R1+0x1e4] ;  /* 0x0001e400010f7983 */ /* 0x000f280000100800 */
[----:B------:R-:W5:Y:S04]  /*103b0*/  LDL R16, [R1+0x1e8] ;  /* 0x0001e80001107983 */ /* 0x000f680000100800 */
[----:B------:R-:W-:Y:S04]  /*103c0*/  STL [R1+0x6cc], R4 ;  /* 0x0006cc0401007387 */ /* 0x000fe80000100800 */
[----:B------:R0:W-:Y:S04]  /*103d0*/  STL [R1+0x6c8], R10 ;  /* 0x0006c80a01007387 */ /* 0x0001e80000100800 */
[----:B------:R1:W-:Y:S01]  /*103e0*/  STL [R1+0x537c], R24 ;  /* 0x00537c1801007387 */ /* 0x0003e20000100800 */
[----:B0-----:R-:W-:Y:S01]  /*103f0*/  IABS R10, R17 ;  /* 0x00000011000a7213 */ /* 0x001fe20000000000 */
[----:B-1----:R-:W-:-:S02]  /*10400*/  IMAD.MOV.U32 R24, RZ, RZ, R6 ;  /* 0x000000ffff187224 */ /* 0x002fc400078e0006 */
[----:B------:R-:W-:Y:S02]  /*10410*/  IMAD.MOV.U32 R6, RZ, RZ, R17 ;  /* 0x000000ffff067224 */ /* 0x000fe400078e0011 */
[----:B------:R-:W-:Y:S02]  /*10420*/  IMAD.MOV.U32 R17, RZ, RZ, R7 ;  /* 0x000000ffff117224 */ /* 0x000fe400078e0007 */
[----:B------:R-:W3:Y:S01]  /*10430*/  LDL.LU R7, [R1+0x1dc] ;  /* 0x0001dc0001077983 */ /* 0x000ee20000300800 */
[----:B------:R-:W-:Y:S02]  /*10440*/  @!P2 IMAD.MOV R24, RZ, RZ, -R24 ;  /* 0x000000ffff18a224 */ /* 0x000fe400078e0a18 */
[----:B------:R-:W-:-:S03]  /*10450*/  @!P1 IMAD.MOV R17, RZ, RZ, -R17 ;  /* 0x000000ffff119224 */ /* 0x000fc600078e0a11 */
[----:B------:R0:W-:Y:S04]  /*10460*/  STL [R1+0x6c0], R24 ;  /* 0x0006c01801007387 */ /* 0x0001e80000100800 */
[----:B0-----:R-:W4:Y:S04]  /*10470*/  LDL.LU R24, [R1+0x537c] ;  /* 0x00537c0001187983 */ /* 0x001f280000300800 */
[----:B------:R0:W-:Y:S04]  /*10480*/  STL [R1+0x6bc], R17 ;  /* 0x0006bc1101007387 */ /* 0x0001e80000100800 */
[----:B0-----:R-:W4:Y:S01]  /*10490*/  LDL.LU R17, [R1+0x1f0] ;  /* 0x0001f00001117983 */ /* 0x001f220000300800 */
[----:B--2---:R-:W-:-:S02]  /*104a0*/  IABS R11, R14 ;  /* 0x0000000e000b7213 */ /* 0x004fc40000000000 */
[----:B------:R-:W-:Y:S01]  /*104b0*/  ISETP.GE.AND P0, PT, R14, RZ, PT ;  /* 0x000000ff0e00720c */ /* 0x000fe20003f06270 */
[----:B------:R-:W-:-:S04]  /*104c0*/  IMAD.HI.U32 R14, R0, R10, RZ ;  /* 0x0000000a000e7227 */ /* 0x000fc800078e00ff */
[----:B------:R-:W-:-:S04]  /*104d0*/  IMAD.MOV R14, RZ, RZ, -R14 ;  /* 0x000000ffff0e7224 */ /* 0x000fc800078e0a0e */
[----:B------:R-:W-:Y:S01]  /*104e0*/  IMAD R10, R2, R14, R10 ;  /* 0x0000000e020a7224 */ /* 0x000fe200078e020a */
[----:B---3--:R-:W-:Y:S02]  /*104f0*/  ISETP.GE.AND P1, PT, R7, RZ, PT ;  /* 0x000000ff0700720c */ /* 0x008fe40003f26270 */
[----:B------:R-:W2:Y:S04]  /*10500*/  LDL.LU R7, [R1+0x1e4] ;  /* 0x0001e40001077983 */ /* 0x000ea80000300800 */
[----:B------:R-:W3:Y:S01]  /*10510*/  LDL.LU R14, [R1+0x1ec] ;  /* 0x0001ec00010e7983 */ /* 0x000ee20000300800 */
[----:B------:R-:W-:Y:S02]  /*10520*/  IMAD.MOV.U32 R9, RZ, RZ, R8 ;  /* 0x000000ffff097224 */ /* 0x000fe400078e0008 */
[----:B------:R-:W-:-:S04]  /*10530*/  IMAD.HI.U32 R8, R0, R3, RZ ;  /* 0x0000000300087227 */ /* 0x000fc800078e00ff */
[----:B------:R-:W-:-:S04]  /*10540*/  IMAD.HI.U32 R12, R0, R9, RZ ;  /* 0x00000009000c7227 */ /* 0x000fc800078e00ff */
[----:B------:R-:W-:Y:S02]  /*10550*/  IMAD.MOV R8, RZ, RZ, -R8 ;  /* 0x000000ffff087224 */ /* 0x000fe400078e0a08 */
[----:B------:R-:W-:Y:S02]  /*10560*/  IMAD.MOV R12, RZ, RZ, -R12 ;  /* 0x000000ffff0c7224 */ /* 0x000fe400078e0a0c */
[C---:B------:R-:W-:Y:S02]  /*10570*/  IMAD R3, R2.reuse, R8, R3 ;  /* 0x0000000802037224 */ /* 0x040fe400078e0203 */
[----:B------:R-:W-:-:S03]  /*10580*/  IMAD R4, R2, R12, R9 ;  /* 0x0000000c02047224 */ /* 0x000fc600078e0209 */
[C---:B------:R-:W-:Y:S02]  /*10590*/  ISETP.GT.U32.AND P6, PT, R2.reuse, R3, PT ;  /* 0x000000030200720c */ /* 0x040fe40003fc4070 */
[----:B------:R-:W-:Y:S01]  /*105a0*/  ISETP.GT.U32.AND P3, PT, R2, R4, PT ;  /* 0x000000040200720c */ /* 0x000fe20003f64070 */
[----:B------:R-:W-:Y:S01]  /*105b0*/  IMAD.MOV.U32 R8, RZ, RZ, R11 ;  /* 0x000000ffff087224 */ /* 0x000fe200078e000b */
[----:B------:R-:W-:-:S09]  /*105c0*/  IABS R9, R13 ;  /* 0x0000000d00097213 */ /* 0x000fd20000000000 */
[--C-:B------:R-:W-:Y:S02]  /*105d0*/  @!P6 IMAD.IADD R3, R3, 0x1, -R2.reuse ;  /* 0x000000010303e824 */ /* 0x100fe400078e0a02 */
[----:B------:R-:W-:-:S03]  /*105e0*/  @!P3 IMAD.IADD R4, R4, 0x1, -R2 ;  /* 0x000000010404b824 */ /* 0x000fc600078e0a02 */
[----:B------:R-:W-:Y:S01]  /*105f0*/  ISETP.GT.U32.AND P2, PT, R2, R3, PT ;  /* 0x000000030200720c */ /* 0x000fe20003f44070 */
[----:B------:R-:W-:Y:S01]  /*10600*/  IMAD.HI.U32 R13, R0, R8, RZ ;  /* 0x00000008000d7227 */ /* 0x000fe200078e00ff */
[----:B----4-:R-:W-:Y:S02]  /*10610*/  IABS R11, R15 ;  /* 0x0000000f000b7213 */ /* 0x010fe40000000000 */
[----:B------:R-:W-:Y:S01]  /*10620*/  ISETP.GT.U32.AND P3, PT, R2, R4, PT ;  /* 0x000000040200720c */ /* 0x000fe20003f64070 */
[----:B------:R-:W-:Y:S02]  /*10630*/  IMAD.MOV R13, RZ, RZ, -R13 ;  /* 0x000000ffff0d7224 */ /* 0x000fe400078e0a0d */
[----:B------:R-:W-:-:S04]  /*10640*/  IMAD.HI.U32 R15, R0, R11, RZ ;  /* 0x0000000b000f7227 */ /* 0x000fc800078e00ff */
[----:B------:R-:W-:Y:S02]  /*10650*/  IMAD R8, R2, R13, R8 ;  /* 0x0000000d02087224 */ /* 0x000fe400078e0208 */
[----:B------:R-:W-:Y:S02]  /*10660*/  IMAD.MOV R15, RZ, RZ, -R15 ;  /* 0x000000ffff0f7224 */ /* 0x000fe400078e0a0f */
[----:B------:R-:W-:-:S04]  /*10670*/  IMAD.HI.U32 R13, R0, R9, RZ ;  /* 0x00000009000d7227 */ /* 0x000fc800078e00ff */
[--C-:B------:R-:W-:Y:S02]  /*10680*/  @!P2 IMAD.IADD R3, R3, 0x1, -R2.reuse ;  /* 0x000000010303a824 */ /* 0x100fe400078e0a02 */
[----:B------:R-:W-:Y:S02]  /*10690*/  IMAD R11, R2, R15, R11 ;  /* 0x0000000f020b7224 */ /* 0x000fe400078e020b */
[----:B------:R-:W-:Y:S02]  /*106a0*/  IMAD.MOV R13, RZ, RZ, -R13 ;  /* 0x000000ffff0d7224 */ /* 0x000fe400078e0a0d */
[----:B------:R-:W-:Y:S01]  /*106b0*/  @!P3 IMAD.IADD R4, R4, 0x1, -R2 ;  /* 0x000000010404b824 */ /* 0x000fe200078e0a02 */
[C---:B------:R-:W-:Y:S01]  /*106c0*/  ISETP.GT.U32.AND P3, PT, R2.reuse, R10, PT ;  /* 0x0000000a0200720c */ /* 0x040fe20003f64070 */
[----:B------:R-:W-:Y:S02]  /*106d0*/  IMAD.MOV.U32 R15, RZ, RZ, R3 ;  /* 0x000000ffff0f7224 */ /* 0x000fe400078e0003 */
[----:B------:R-:W-:-:S02]  /*106e0*/  IMAD R9, R2, R13, R9 ;  /* 0x0000000d02097224 */ /* 0x000fc400078e0209 */
[----:B------:R-:W-:Y:S01]  /*106f0*/  @!P5 IMAD.MOV R15, RZ, RZ, -R15 ;  /* 0x000000ffff0fd224 */ /* 0x000fe200078e0a0f */
[C---:B------:R-:W-:Y:S02]  /*10700*/  ISETP.GT.U32.AND P5, PT, R2.reuse, R11, PT ;  /* 0x0000000b0200720c */ /* 0x040fe40003fa4070 */
[----:B------:R-:W-:Y:S02]  /*10710*/  ISETP.GT.U32.AND P2, PT, R2, R9, PT ;  /* 0x000000090200720c */ /* 0x000fe40003f44070 */
[----:B-----5:R-:W-:Y:S01]  /*10720*/  IABS R12, R16 ;  /* 0x00000010000c7213 */ /* 0x020fe20000000000 */
[----:B------:R-:W-:Y:S02]  /*10730*/  IMAD.MOV.U32 R13, RZ, RZ, R6 ;  /* 0x000000ffff0d7224 */ /* 0x000fe400078e0006 */
[----:B------:R-:W-:Y:S01]  /*10740*/  @!P3 IMAD.IADD R10, R10, 0x1, -R2 ;  /* 0x000000010a0ab824 */ /* 0x000fe200078e0a02 */
[----:B------:R-:W-:Y:S01]  /*10750*/  ISETP.GT.U32.AND P6, PT, R2, R8, PT ;  /* 0x000000080200720c */ /* 0x000fe20003fc4070 */
[----:B------:R-:W-:-:S04]  /*10760*/  IMAD.HI.U32 R16, R0, R12, RZ ;  /* 0x0000000c00107227 */ /* 0x000fc800078e00ff */
[----:B------:R-:W-:Y:S01]  /*10770*/  @!P5 IMAD.IADD R11, R11, 0x1, -R2 ;  /* 0x000000010b0bd824 */ /* 0x000fe200078e0a02 */
[C---:B------:R-:W-:Y:S01]  /*10780*/  ISETP.GT.U32.AND P5, PT, R2.reuse, R10, PT ;  /* 0x0000000a0200720c */ /* 0x040fe20003fa4070 */
[----:B------:R-:W-:Y:S02]  /*10790*/  IMAD.MOV R16, RZ, RZ, -R16 ;  /* 0x000000ffff107224 */ /* 0x000fe400078e0a10 */
[----:B------:R-:W-:Y:S02]  /*107a0*/  @!P2 IMAD.IADD R9, R9, 0x1, -R2 ;  /* 0x000000010909a824 */ /* 0x000fe400078e0a02 */
[----:B------:R-:W-:Y:S02]  /*107b0*/  @!P4 IMAD.MOV R4, RZ, RZ, -R4 ;  /* 0x000000ffff04c224 */ /* 0x000fe400078e0a04 */
[----:B------:R-:W-:Y:S02]  /*107c0*/  IMAD R12, R2, R16, R12 ;  /* 0x00000010020c7224 */ /* 0x000fe400078e020c */
[----:B------:R-:W4:Y:S01]  /*107d0*/  LDL.LU R16, [R1+0x1f8] ;  /* 0x0001f80001107983 */ /* 0x000f220000300800 */
[----:B------:R-:W-:Y:S01]  /*107e0*/  @!P6 IMAD.IADD R8, R8, 0x1, -R2 ;  /* 0x000000010808e824 */ /* 0x000fe200078e0a02 */
[----:B------:R-:W-:-:S02]  /*107f0*/  ISETP.GE.AND P4, PT, R13, RZ, PT ;  /* 0x000000ff0d00720c */ /* 0x000fc40003f86270 */
[----:B------:R0:W-:Y:S01]  /*10800*/  STL [R1+0x6b8], R15 ;  /* 0x0006b80f01007387 */ /* 0x0001e20000100800 */
[----:B------:R-:W-:Y:S01]  /*10810*/  ISETP.GT.U32.AND P3, PT, R2, R9, PT ;  /* 0x000000090200720c */ /* 0x000fe20003f64070 */
[--C-:B------:R-:W-:Y:S01]  /*10820*/  @!P5 IMAD.IADD R10, R10, 0x1, -R2.reuse ;  /* 0x000000010a0ad824 */ /* 0x100fe200078e0a02 */
[----:B------:R-:W-:Y:S01]  /*10830*/  ISETP.GT.U32.AND P6, PT, R2, R8, PT ;  /* 0x000000080200720c */ /* 0x000fe20003fc4070 */
[----:B0-----:R-:W5:Y:S04]  /*10840*/  LDL.LU R15, [R1+0x1fc] ;  /* 0x0001fc00010f7983 */ /* 0x001f680000300800 */
[----:B------:R0:W-:Y:S04]  /*10850*/  STL [R1+0x6b4], R4 ;  /* 0x0006b40401007387 */ /* 0x0001e80000100800 */
[----:B------:R-:W4:Y:S02]  /*10860*/  LDL.LU R13, [R1+0x1e8] ;  /* 0x0001e800010d7983 */ /* 0x000f240000300800 */
[----:B------:R-:W-:-:S02]  /*10870*/  @!P3 IMAD.IADD R9, R9, 0x1, -R2 ;  /* 0x000000010909b824 */ /* 0x000fc400078e0a02 */
[----:B------:R-:W-:Y:S01]  /*10880*/  @!P6 IMAD.IADD R8, R8, 0x1, -R2 ;  /* 0x000000010808e824 */ /* 0x000fe200078e0a02 */
[----:B0-----:R-:W-:-:S03]  /*10890*/  IABS R4, R17 ;  /* 0x0000001100047213 */ /* 0x001fc60000000000 */
[----:B------:R-:W-:-:S05]  /*108a0*/  @!P0 IMAD.MOV R8, RZ, RZ, -R8 ;  /* 0x000000ffff088224 */ /* 0x000fca00078e0a08 */
[----:B------:R-:W-:Y:S01]  /*108b0*/  STL [R1+0x6b0], R8 ;  /* 0x0006b00801007387 */ /* 0x000fe20000100800 */
[----:B---3--:R-:W-:Y:S02]  /*108c0*/  IABS R6, R14 ;  /* 0x0000000e00067213 */ /* 0x008fe40000000000 */
[----:B--2---:R-:W-:-:S03]  /*108d0*/  ISETP.GE.AND P2, PT, R7, RZ, PT ;  /* 0x000000ff0700720c */ /* 0x004fc60003f46270 */
[----:B------:R-:W-:-:S04]  /*108e0*/  IMAD.HI.U32 R3, R0, R6, RZ ;  /* 0x0000000600037227 */ /* 0x000fc800078e00ff */
[----:B------:R-:W-:-:S04]  /*108f0*/  IMAD.MOV R7, RZ, RZ, -R3 ;  /* 0x000000ffff077224 */ /* 0x000fc800078e0a03 */
[----:B------:R-:W-:-:S05]  /*10900*/  IMAD R6, R2, R7, R6 ;  /* 0x0000000702067224 */ /* 0x000fca00078e0206 */
[----:B------:R-:W-:-:S13]  /*10910*/  ISETP.GT.U32.AND P5, PT, R2, R6, PT ;  /* 0x000000060200720c */ /* 0x000fda0003fa4070 */
[----:B------:R-:W-:Y:S01]  /*10920*/  @!P5 IMAD.IADD R6, R6, 0x1, -R2 ;  /* 0x000000010606d824 */ /* 0x000fe200078e0a02 */
[----:B------:R-:W-:Y:S01]  /*10930*/  ISETP.GE.AND P5, PT, R17, RZ, PT ;  /* 0x000000ff1100720c */ /* 0x000fe20003fa6270 */
[----:B------:R-:W-:-:S04]  /*10940*/  IMAD.MOV.U32 R17, RZ, RZ, R9 ;  /* 0x000000ffff117224 */ /* 0x000fc800078e0009 */
[----:B------:R-:W-:-:S05]  /*10950*/  @!P1 IMAD.MOV R17, RZ, RZ, -R17 ;  /* 0x000000ffff119224 */ /* 0x000fca00078e0a11 */
[----:B------:R0:W-:Y:S04]  /*10960*/  STL [R1+0x6ac], R17 ;  /* 0x0006ac1101007387 */ /* 0x0001e80000100800 */
[----:B0-----:R-:W2:Y:S01]  /*10970*/  LDL.LU R17, [R1+0x22c] ;  /* 0x00022c0001117983 */ /* 0x001ea20000300800 */
[----:B------:R-:W-:Y:S01]  /*10980*/  ISETP.GT.U32.AND P6, PT, R2, R12, PT ;  /* 0x0000000c0200720c */ /* 0x000fe20003fc4070 */
[----:B------:R-:W-:-:S04]  /*10990*/  IMAD.MOV.U32 R3, RZ, RZ, R4 ;  /* 0x000000ffff037224 */ /* 0x000fc800078e0004 */
[----:B------:R-:W-:-:S08]  /*109a0*/  IMAD.HI.U32 R7, R0, R3, RZ ;  /* 0x0000000300077227 */ /* 0x000fd000078e00ff */
[----:B------:R-:W-:Y:S01]  /*109b0*/  @!P6 IMAD.IADD R12, R12, 0x1, -R2 ;  /* 0x000000010c0ce824 */ /* 0x000fe200078e0a02 */
[----:B------:R-:W-:Y:S01]  /*109c0*/  ISETP.GT.U32.AND P6, PT, R2, R11, PT ;  /* 0x0000000b0200720c */ /* 0x000fe20003fc4070 */
[----:B------:R-:W-:-:S04]  /*109d0*/  IMAD.MOV R7, RZ, RZ, -R7 ;  /* 0x000000ffff077224 */ /* 0x000fc800078e0a07 */
[----:B------:R-:W-:-:S08]  /*109e0*/  IMAD R3, R2, R7, R3 ;  /* 0x0000000702037224 */ /* 0x000fd000078e0203 */
[----:B------:R-:W-:Y:S01]  /*109f0*/  @!P6 IMAD.IADD R11, R11, 0x1, -R2 ;  /* 0x000000010b0be824 */ /* 0x000fe200078e0a02 */
[C---:B------:R-:W-:Y:S02]  /*10a00*/  ISETP.GT.U32.AND P6, PT, R2.reuse, R3, PT ;  /* 0x000000030200720c */ /* 0x040fe40003fc4070 */
[----:B------:R-:W-:Y:S01]  /*10a10*/  ISETP.GT.U32.AND P0, PT, R2, R12, PT ;  /* 0x0000000c0200720c */ /* 0x000fe20003f04070 */
[----:B------:R-:W-:Y:S01]  /*10a20*/  IMAD.MOV.U32 R9, RZ, RZ, R18 ;  /* 0x000000ffff097224 */ /* 0x000fe200078e0012 */
[----:B------:R-:W-:-:S09]  /*10a30*/  IABS R4, R18 ;  /* 0x0000001200047213 */ /* 0x000fd20000000000 */
[--C-:B------:R-:W-:Y:S01]  /*10a40*/  @!P6 IMAD.IADD R3, R3, 0x1, -R2.reuse ;  /* 0x000000010303e824 */ /* 0x100fe200078e0a02 */
[----:B------:R-:W-:Y:S01]  /*10a50*/  ISETP.GT.U32.AND P1, PT, R2, R6, PT ;  /* 0x000000060200720c */ /* 0x000fe20003f24070 */
[----:B------:R-:W-:-:S03]  /*10a60*/  @!P0 IMAD.IADD R12, R12, 0x1, -R2 ;  /* 0x000000010c0c8824 */ /* 0x000fc600078e0a02 */
[----:B------:R-:W-:Y:S01]  /*10a70*/  ISETP.GT.U32.AND P6, PT, R2, R3, PT ;  /* 0x000000030200720c */ /* 0x000fe20003fc4070 */
[----:B------:R-:W-:Y:S01]  /*10a80*/  IMAD.MOV.U32 R18, RZ, RZ, R10 ;  /* 0x000000ffff127224 */ /* 0x000fe200078e000a */
[----:B------:R-:W-:Y:S01]  /*10a90*/  ISETP.GE.AND P0, PT, R14, RZ, PT ;  /* 0x000000ff0e00720c */ /* 0x000fe20003f06270 */
[----:B------:R-:W-:Y:S02]  /*10aa0*/  IMAD.MOV.U32 R10, RZ, RZ, R9 ;  /* 0x000000ffff0a7224 */ /* 0x000fe400078e0009 */
[----:B------:R-:W-:Y:S01]  /*10ab0*/  IMAD.MOV.U32 R9, RZ, RZ, R12 ;  /* 0x000000ffff097224 */ /* 0x000fe200078e000c */
[----:B----4-:R-:W-:Y:S01]  /*10ac0*/  ISETP.GE.AND P3, PT, R13, RZ, PT ;  /* 0x000000ff0d00720c */ /* 0x010fe20003f66270 */
[----:B------:R-:W-:Y:S02]  /*10ad0*/  @!P4 IMAD.MOV R18, RZ, RZ, -R18 ;  /* 0x000000ffff12c224 */ /* 0x000fe400078e0a12 */
[----:B------:R-:W-:-:S04]  /*10ae0*/  @!P2 IMAD.MOV R11, RZ, RZ, -R11 ;  /* 0x000000ffff0ba224 */ /* 0x000fc800078e0a0b */
[--C-:B------:R-:W-:Y:S01]  /*10af0*/  @!P6 IMAD.IADD R3, R3, 0x1, -R2.reuse ;  /* 0x000000010303e824 */ /* 0x100fe200078e0a02 */
[----:B------:R0:W-:Y:S01]  /*10b00*/  STL [R1+0x6a4], R18 ;  /* 0x0006a41201007387 */ /* 0x0001e20000100800 */
[----:B------:R-:W-:-:S04]  /*10b10*/  @!P1 IMAD.IADD R6, R6, 0x1, -R2 ;  /* 0x0000000106069824 */ /* 0x000fc800078e0a02 */
[----:B------:R-:W-:Y:S01]  /*10b20*/  @!P3 IMAD.MOV R9, RZ, RZ, -R9 ;  /* 0x000000ffff09b224 */ /* 0x000fe200078e0a09 */
[----:B0-----:R-:W3:Y:S04]  /*10b30*/  LDL.LU R18, [R1+0x230] ;  /* 0x0002300001127983 */ /* 0x001ee80000300800 */
[----:B------:R-:W-:Y:S04]  /*10b40*/  STL [R1+0x6a0], R11 ;  /* 0x0006a00b01007387 */ /* 0x000fe80000100800 */
[----:B------:R0:W-:Y:S01]  /*10b50*/  STL [R1+0x69c], R9 ;  /* 0x00069c0901007387 */ /* 0x0001e20000100800 */
[----:B------:R-:W-:Y:S01]  /*10b60*/  @!P0 IMAD.MOV R6, RZ, RZ, -R6 ;  /* 0x000000ffff068224 */ /* 0x000fe200078e0a06 */
[----:B-----5:R-:W-:-:S02]  /*10b70*/  IABS R7, R15 ;  /* 0x0000000f00077213 */ /* 0x020fc40000000000 */
[----:B------:R-:W-:Y:S02]  /*10b80*/  ISETP.GE.AND P1, PT, R15, RZ, PT ;  /* 0x000000ff0f00720c */ /* 0x000fe40003f26270 */
[----:B------:R-:W4:Y:S01]  /*10b90*/  LDL R15, [R1+0x204] ;  /* 0x00020400010f7983 */ /* 0x000f220000100800 */
[----:B0-----:R-:W-:-:S04]  /*10ba0*/  IMAD.MOV.U32 R9, RZ, RZ, R3 ;  /* 0x000000ffff097224 */ /* 0x001fc800078e0003 */
[----:B------:R-:W-:Y:S01]  /*10bb0*/  @!P5 IMAD.MOV R9, RZ, RZ, -R9 ;  /* 0x000000ffff09d224 */ /* 0x000fe200078e0a09 */
[----:B------:R-:W-:Y:S04]  /*10bc0*/  STL [R1+0x68c], R6 ;  /* 0x00068c0601007387 */ /* 0x000fe80000100800 */
[----:B------:R-:W-:Y:S01]  /*10bd0*/  STL [R1+0x684], R9 ;  /* 0x0006840901007387 */ /* 0x000fe20000100800 */
[----:B--2---:R-:W-:Y:S02]  /*10be0*/  ISETP.GE.AND P0, PT, R17, RZ, PT ;  /* 0x000000ff1100720c */ /* 0x004fe40003f06270 */
[----:B------:R-:W-:Y:S02]  /*10bf0*/  IABS R3, R17 ;  /* 0x0000001100037213 */ /* 0x000fe40000000000 */
[----:B------:R-:W2:Y:S01]  /*10c00*/  LDL.LU R17, [R1+0x218] ;  /* 0x0002180001117983 */ /* 0x000ea20000300800 */
[----:B------:R-:W-:-:S04]  /*10c10*/  IMAD.HI.U32 R8, R0, R4, RZ ;  /* 0x0000000400087227 */ /* 0x000fc800078e00ff */
[----:B------:R-:W-:-:S04]  /*10c20*/  IMAD.MOV R8, RZ, RZ, -R8 ;  /* 0x000000ffff087224 */ /* 0x000fc800078e0a08 */
[----:B------:R-:W-:-:S05]  /*10c30*/  IMAD R4, R2, R8, R4 ;  /* 0x0000000802047224 */ /* 0x000fca00078e0204 */
[----:B------:R-:W-:Y:S01]  /*10c40*/  ISETP.GT.U32.AND P4, PT, R2, R4, PT ;  /* 0x000000040200720c */ /* 0x000fe20003f84070 */
[----:B------:R-:W-:-:S12]  /*10c50*/  IMAD.HI.U32 R8, R0, R7, RZ ;  /* 0x0000000700087227 */ /* 0x000fd800078e00ff */
[----:B------:R-:W-:Y:S01]  /*10c60*/  @!P4 IMAD.IADD R4, R4, 0x1, -R2 ;  /* 0x000000010404c824 */ /* 0x000fe200078e0a02 */
[----:B--2---:R0:W-:Y:S04]  /*10c70*/  STL [R1+0x5378], R17 ;  /* 0x0053781101007387 */ /* 0x0041e80000100800 */
[----:B0-----:R-:W2:Y:S01]  /*10c80*/  LDL.LU R17, [R1+0x200] ;  /* 0x0002000001117983 */ /* 0x001ea20000300800 */
[----:B------:R-:W-:Y:S01]  /*10c90*/  ISETP.GT.U32.AND P4, PT, R2, R4, PT ;  /* 0x000000040200720c */ /* 0x000fe20003f84070 */
[----:B------:R-:W-:-:S04]  /*10ca0*/  IMAD.MOV R8, RZ, RZ, -R8 ;  /* 0x000000ffff087224 */ /* 0x000fc800078e0a08 */
[----:B------:R-:W-:Y:S01]  /*10cb0*/  IMAD R7, R2, R8, R7 ;  /* 0x0000000802077224 */ /* 0x000fe200078e0207 */
[----:B------:R-:W-:Y:S02]  /*10cc0*/  ISETP.GE.AND P2, PT, R10, RZ, PT ;  /* 0x000000ff0a00720c */ /* 0x000fe40003f46270 */
[----:B---3--:R-:W-:-:S05]  /*10cd0*/  IABS R10, R18 ;  /* 0x00000012000a7213 */ /* 0x008fca0000000000 */
[----:B------:R-:W-:Y:S01]  /*10ce0*/  @!P4 IMAD.IADD R4, R4, 0x1, -R2 ;  /* 0x000000010404c824 */ /* 0x000fe200078e0a02 */
[----:B------:R-:W-:Y:S01]  /*10cf0*/  ISETP.GT.U32.AND P4, PT, R2, R7, PT ;  /* 0x000000070200720c */ /* 0x000fe20003f84070 */
[----:B------:R-:W-:Y:S01]  /*10d00*/  IMAD.HI.U32 R12, R0, R10, RZ ;  /* 0x0000000a000c7227 */ /* 0x000fe200078e00ff */
[----:B------:R-:W-:Y:S02]  /*10d10*/  ISETP.GE.AND P5, PT, R18, RZ, PT ;  /* 0x000000ff1200720c */ /* 0x000fe40003fa6270 */
[----:B------:R-:W-:Y:S01]  /*10d20*/  IABS R13, R16 ;  /* 0x00000010000d7213 */ /* 0x000fe20000000000 */
[----:B------:R-:W-:Y:S01]  /*10d30*/  IMAD.MOV R12, RZ, RZ, -R12 ;  /* 0x000000ffff0c7224 */ /* 0x000fe200078e0a0c */
[----:B------:R-:W-:Y:S01]  /*10d40*/  ISETP.GE.AND P3, PT, R16, RZ, PT ;  /* 0x000000ff1000720c */ /* 0x000fe20003f66270 */
[----:B------:R-:W3:Y:S02]  /*10d50*/  LDL.LU R18, [R1+0x21c] ;  /* 0x00021c0001127983 */ /* 0x000ee40000300800 */
[----:B------:R-:W-:-:S02]  /*10d60*/  IMAD R10, R2, R12, R10 ;  /* 0x0000000c020a7224 */ /* 0x000fc400078e020a */
[----:B------:R-:W5:Y:S02]  /*10d70*/  LDL R16, [R1+0x214] ;  /* 0x0002140001107983 */ /* 0x000f640000100800 */
[----:B------:R-:W-:Y:S02]  /*10d80*/  @!P4 IMAD.IADD R7, R7, 0x1, -R2 ;  /* 0x000000010707c824 */ /* 0x000fe400078e0a02 */
[----:B------:R-:W-:-:S04]  /*10d90*/  IMAD.HI.U32 R14, R0, R13, RZ ;  /* 0x0000000d000e7227 */ /* 0x000fc800078e00ff */
[----:B------:R-:W-:-:S04]  /*10da0*/  IMAD.MOV R14, RZ, RZ, -R14 ;  /* 0x000000ffff0e7224 */ /* 0x000fc800078e0a0e */
[C---:B------:R-:W-:Y:S01]  /*10db0*/  IMAD R13, R2.reuse, R14, R13 ;  /* 0x0000000e020d7224 */ /* 0x040fe200078e020d */
[----:B--2---:R-:W-:Y:S02]  /*10dc0*/  IABS R6, R17 ;  /* 0x0000001100067213 */ /* 0x004fe40000000000 */
[----:B------:R-:W-:Y:S02]  /*10dd0*/  ISETP.GE.AND P4, PT, R17, RZ, PT ;  /* 0x000000ff1100720c */ /* 0x000fe40003f86270 */
[----:B------:R-:W2:Y:S04]  /*10de0*/  LDL.LU R17, [R1+0x5378] ;  /* 0x0053780001117983 */ /* 0x000ea80000300800 */
[----:B------:R-:W3:Y:S01]  /*10df0*/  LDL R12, [R1+0x210] ;  /* 0x00021000010c7983 */ /* 0x000ee20000100800 */
[----:B------:R-:W-:Y:S01]  /*10e00*/  ISETP.GT.U32.AND P6, PT, R2, R13, PT ;  /* 0x0000000d0200720c */ /* 0x000fe20003fc4070 */
[----:B------:R-:W-:-:S12]  /*10e10*/  IMAD.HI.U32 R11, R0, R3, RZ ;  /* 0x00000003000b7227 */ /* 0x000fd800078e00ff */
[----:B------:R-:W-:-:S05]  /*10e20*/  @!P6 IMAD.IADD R13, R13, 0x1, -R2 ;  /* 0x000000010d0de824 */ /* 0x000fca00078e0a02 */
[C---:B------:R-:W-:Y:S01]  /*10e30*/  ISETP.GT.U32.AND P6, PT, R2.reuse, R13, PT ;  /* 0x0000000d0200720c */ /* 0x040fe20003fc4070 */
[----:B------:R-:W-:Y:S01]  /*10e40*/  IMAD.MOV R11, RZ, RZ, -R11 ;  /* 0x000000ffff0b7224 */ /* 0x000fe200078e0a0b */
[----:B----4-:R-:W-:Y:S01]  /*10e50*/  IABS R9, R15 ;  /* 0x0000000f00097213 */ /* 0x010fe20000000000 */
[----:B------:R-:W-:Y:S02]  /*10e60*/  @!P2 IMAD.MOV R4, RZ, RZ, -R4 ;  /* 0x000000ffff04a224 */ /* 0x000fe400078e0a04 */
[----:B------:R-:W-:Y:S02]  /*10e70*/  IMAD R3, R2, R11, R3 ;  /* 0x0000000b02037224 */ /* 0x000fe400078e0203 */
[----:B------:R-:W-:-:S04]  /*10e80*/  IMAD.HI.U32 R15, R0, R9, RZ ;  /* 0x00000009000f7227 */ /* 0x000fc800078e00ff */
[----:B------:R-:W-:-:S04]  /*10e90*/  IMAD.HI.U32 R11, R0, R6, RZ ;  /* 0x00000006000b7227 */ /* 0x000fc800078e00ff */
[----:B------:R-:W-:Y:S02]  /*10ea0*/  @!P6 IMAD.IADD R13, R13, 0x1, -R2 ;  /* 0x000000010d0de824 */ /* 0x000fe400078e0a02 */
[----:B------:R-:W-:Y:S02]  /*10eb0*/  IMAD.MOV R15, RZ, RZ, -R15 ;  /* 0x000000ffff0f7224 */ /* 0x000fe400078e0a0f */
[----:B------:R-:W-:Y:S02]  /*10ec0*/  IMAD.MOV R11, RZ, RZ, -R11 ;  /* 0x000000ffff0b7224 */ /* 0x000fe400078e0a0b */
[----:B------:R-:W-:Y:S01]  /*10ed0*/  @!P3 IMAD.MOV R13, RZ, RZ, -R13 ;  /* 0x000000ffff0db224 */ /* 0x000fe200078e0a0d */
[----:B------:R-:W-:Y:S01]  /*10ee0*/  STL [R1+0x67c], R4 ;  /* 0x00067c0401007387 */ /* 0x000fe20000100800 */
[C---:B------:R-:W-:Y:S02]  /*10ef0*/  IMAD R9, R2.reuse, R15, R9 ;  /* 0x0000000f02097224 */ /* 0x040fe400078e0209 */
[----:B------:R-:W-:Y:S01]  /*10f00*/  IMAD R6, R2, R11, R6 ;  /* 0x0000000b02067224 */ /* 0x000fe200078e0206 */
[----:B------:R-:W-:Y:S01]  /*10f10*/  IABS R8, R20 ;  /* 0x0000001400087213 */ /* 0x000fe20000000000 */
[----:B--2---:R0:W-:Y:S01]  /*10f20*/  STL [R1+0x5368], R17 ;  /* 0x0053681101007387 */ /* 0x0041e20000100800 */
[----:B------:R-:W-:-:S02]  /*10f30*/  IABS R11, R17 ;  /* 0x00000011000b7213 */ /* 0x000fc40000000000 */
[----:B---3--:R-:W-:Y:S01]  /*10f40*/  IABS R15, R12 ;  /* 0x0000000c000f7213 */ /* 0x008fe20000000000 */
[----:B------:R1:W-:Y:S01]  /*10f50*/  STL [R1+0x536c], R18 ;  /* 0x00536c1201007387 */ /* 0x0003e20000100800 */
[----:B------:R-:W-:-:S03]  /*10f60*/  IABS R12, R18 ;  /* 0x00000012000c7213 */ /* 0x000fc60000000000 */
[----:B------:R-:W-:Y:S04]  /*10f70*/  STL [R1+0x674], R13 ;  /* 0x0006740d01007387 */ /* 0x000fe80000100800 */
[----:B0-----:R-:W2:Y:S01]  /*10f80*/  LDL.LU R17, [R1+0x224] ;  /* 0x0002240001117983 */ /* 0x001ea20000300800 */
[----:B-1----:R-:W-:-:S03]  /*10f90*/  IMAD.MOV.U32 R18, RZ, RZ, R20 ;  /* 0x000000ffff127224 */ /* 0x002fc600078e0014 */
[----:B------:R-:W3:Y:S01]  /*10fa0*/  LDL.LU R20, [R1+0x220] ;  /* 0x0002200001147983 */ /* 0x000ee20000300800 */
[----:B------:R-:W-:Y:S01]  /*10fb0*/  ISETP.GT.U32.AND P6, PT, R2, R3, PT ;  /* 0x000000030200720c */ /* 0x000fe20003fc4070 */
[----:B------:R-:W-:Y:S01]  /*10fc0*/  IMAD.HI.U32 R14, R0, R8, RZ ;  /* 0x00000008000e7227 */ /* 0x000fe200078e00ff */
[----:B-----5:R-:W-:-:S03]  /*10fd0*/  IABS R4, R16 ;  /* 0x0000001000047213 */ /* 0x020fc60000000000 */
[----:B------:R-:W-:-:S08]  /*10fe0*/  IMAD.MOV R14, RZ, RZ, -R14 ;  /* 0x000000ffff0e7224 */ /* 0x000fd000078e0a0e */
[----:B------:R-:W-:Y:S01]  /*10ff0*/  @!P6 IMAD.IADD R3, R3, 0x1, -R2 ;  /* 0x000000010303e824 */ /* 0x000fe200078e0a02 */
[----:B------:R-:W-:-:S04]  /*11000*/  ISETP.GT.U32.AND P6, PT, R2, R7, PT ;  /* 0x000000070200720c */ /* 0x000fc80003fc4070 */
[C---:B------:R-:W-:Y:S01]  /*11010*/  ISETP.GT.U32.AND P2, PT, R2.reuse, R3, PT ;  /* 0x000000030200720c */ /* 0x040fe20003f44070 */
[----:B------:R-:W-:Y:S02]  /*11020*/  IMAD R8, R2, R14, R8 ;  /* 0x0000000e02087224 */ /* 0x000fe400078e0208 */
[----:B------:R-:W-:-:S04]  /*11030*/  IMAD.HI.U32 R14, R0, R4, RZ ;  /* 0x00000004000e7227 */ /* 0x000fc800078e00ff */
[----:B------:R-:W-:-:S04]  /*11040*/  IMAD.HI.U32 R16, R0, R15, RZ ;  /* 0x0000000f00107227 */ /* 0x000fc800078e00ff */
[----:B------:R-:W-:Y:S02]  /*11050*/  @!P6 IMAD.IADD R7, R7, 0x1, -R2 ;  /* 0x000000010707e824 */ /* 0x000fe400078e0a02 */
[----:B------:R-:W-:Y:S02]  /*11060*/  IMAD.MOV R14, RZ, RZ, -R14 ;  /* 0x000000ffff0e7224 */ /* 0x000fe400078e0a0e */
[----:B------:R-:W-:Y:S02]  /*11070*/  @!P1 IMAD.MOV R7, RZ, RZ, -R7 ;  /* 0x000000ffff079224 */ /* 0x000fe400078e0a07 */
[----:B------:R-:W-:Y:S02]  /*11080*/  IMAD.MOV R16, RZ, RZ, -R16 ;  /* 0x000000ffff107224 */ /* 0x000fe400078e0a10 */
[----:B------:R-:W-:Y:S02]  /*11090*/  @!P2 IMAD.IADD R3, R3, 0x1, -R2 ;  /* 0x000000010303a824 */ /* 0x000fe400078e0a02 */
[----:B------:R-:W-:-:S02]  /*110a0*/  IMAD R4, R2, R14, R4 ;  /* 0x0000000e02047224 */ /* 0x000fc400078e0204 */
[----:B------:R-:W4:Y:S01]  /*110b0*/  LDL.LU R14, [R1+0x204] ;  /* 0x00020400010e7983 */ /* 0x000f220000300800 */
[----:B------:R-:W-:-:S03]  /*110c0*/  IMAD R15, R2, R16, R15 ;  /* 0x00000010020f7224 */ /* 0x000fc600078e020f */
[----:B------:R0:W-:Y:S01]  /*110d0*/  STL [R1+0x66c], R7 ;  /* 0x00066c0701007387 */ /* 0x0001e20000100800 */
[----:B------:R-:W-:-:S04]  /*110e0*/  IMAD.HI.U32 R16, R0, R12, RZ ;  /* 0x0000000c00107227 */ /* 0x000fc800078e00ff */
[----:B------:R-:W-:Y:S02]  /*110f0*/  IMAD.MOV R16, RZ, RZ, -R16 ;  /* 0x000000ffff107224 */ /* 0x000fe400078e0a10 */
[----:B0-----:R-:W-:-:S04]  /*11100*/  IMAD.MOV.U32 R7, RZ, RZ, R3 ;  /* 0x000000ffff077224 */ /* 0x001fc800078e0003 */
[----:B------:R-:W-:Y:S02]  /*11110*/  @!P0 IMAD.MOV R7, RZ, RZ, -R7 ;  /* 0x000000ffff078224 */ /* 0x000fe400078e0a07 */
[----:B------:R-:W-:Y:S01]  /*11120*/  IMAD R12, R2, R16, R12 ;  /* 0x00000010020c7224 */ /* 0x000fe200078e020c */
[----:B---3--:R0:W-:Y:S01]  /*11130*/  STL [R1+0x5370], R20 ;  /* 0x0053701401007387 */ /* 0x0081e20000100800 */
[----:B------:R-:W-:-:S03]  /*11140*/  IABS R3, R20 ;  /* 0x0000001400037213 */ /* 0x000fc60000000000 */
[----:B------:R1:W-:Y:S04]  /*11150*/  STL [R1+0x5374], R21 ;  /* 0x0053741501007387 */ /* 0x0003e80000100800 */
[----:B------:R2:W-:Y:S04]  /*11160*/  STL [R1+0x664], R7 ;  /* 0x0006640701007387 */ /* 0x0005e80000100800 */
[----:B0-----:R-:W3:Y:S01]  /*11170*/  LDL.LU R20, [R1+0x210] ;  /* 0x0002100001147983 */ /* 0x001ee20000300800 */
[----:B-1----:R-:W-:-:S03]  /*11180*/  IMAD.MOV.U32 R21, RZ, RZ, R18 ;  /* 0x000000ffff157224 */ /* 0x002fc600078e0012 */
[----:B------:R-:W5:Y:S04]  /*11190*/  LDL.LU R16, [R1+0x214] ;  /* 0x0002140001107983 */ /* 0x000f680000300800 */
[----:B------:R-:W5:Y:S01]  /*111a0*/  LDL.LU R18, [R1+0x228] ;  /* 0x0002280001127983 */ /* 0x000f620000300800 */
[C---:B------:R-:W-:Y:S02]  /*111b0*/  ISETP.GT.U32.AND P3, PT, R2.reuse, R10, PT ;  /* 0x0000000a0200720c */ /* 0x040fe40003f64070 */
[C---:B------:R-:W-:Y:S02]  /*111c0*/  ISETP.GT.U32.AND P6, PT, R2.reuse, R6, PT ;  /* 0x000000060200720c */ /* 0x040fe40003fc4070 */
[----:B------:R-:W-:-:S09]  /*111d0*/  ISETP.GT.U32.AND P2, PT, R2, R9, PT ;  /* 0x000000090200720c */ /* 0x000fd20003f44070 */
[--C-:B------:R-:W-:Y:S01]  /*111e0*/  @!P3 IMAD.IADD R10, R10, 0x1, -R2.reuse ;  /* 0x000000010a0ab824 */ /* 0x100fe200078e0a02 */
[----:B------:R-:W-:Y:S01]  /*111f0*/  ISETP.GT.U32.AND P3, PT, R2, R8, PT ;  /* 0x000000080200720c */ /* 0x000fe20003f64070 */
[--C-:B------:R-:W-:Y:S01]  /*11200*/  @!P6 IMAD.IADD R6, R6, 0x1, -R2.reuse ;  /* 0x000000010606e824 */ /* 0x100fe200078e0a02 */
[C---:B------:R-:W-:Y:S01]  /*11210*/  ISETP.GT.U32.AND P6, PT, R2.reuse, R15, PT ;  /* 0x0000000f0200720c */ /* 0x040fe20003fc4070 */
[----:B------:R-:W-:Y:S01]  /*11220*/  @!P2 IMAD.IADD R9, R9, 0x1, -R2 ;  /* 0x000000010909a824 */ /* 0x000fe200078e0a02 */
[----:B------:R-:W-:Y:S01]  /*11230*/  ISETP.GT.U32.AND P2, PT, R2, R10, PT ;  /* 0x0000000a0200720c */ /* 0x000fe20003f44070 */
[----:B------:R-:W-:Y:S01]  /*11240*/  IMAD.HI.U32 R13, R0, R11, RZ ;  /* 0x0000000b000d7227 */ /* 0x000fe200078e00ff */
[----:B------:R-:W-:-:S03]  /*11250*/  ISETP.GT.U32.AND P1, PT, R2, R6, PT ;  /* 0x000000060200720c */ /* 0x000fc60003f24070 */
[----:B------:R-:W-:-:S04]  /*11260*/  IMAD.MOV R13, RZ, RZ, -R13 ;  /* 0x000000ffff0d7224 */ /* 0x000fc800078e0a0d */
[--C-:B------:R-:W-:Y:S01]  /*11270*/  @!P3 IMAD.IADD R8, R8, 0x1, -R2.reuse ;  /* 0x000000010808b824 */ /* 0x100fe200078e0a02 */
[C---:B------:R-:W-:Y:S01]  /*11280*/  ISETP.GT.U32.AND P3, PT, R2.reuse, R9, PT ;  /* 0x000000090200720c */ /* 0x040fe20003f64070 */
[--C-:B------:R-:W-:Y:S02]  /*11290*/  @!P6 IMAD.IADD R15, R15, 0x1, -R2.reuse ;  /* 0x000000010f0fe824 */ /* 0x100fe400078e0a02 */
[----:B------:R-:W-:Y:S02]  /*112a0*/  IMAD R11, R2, R13, R11 ;  /* 0x0000000d020b7224 */ /* 0x000fe400078e020b */
[--C-:B------:R-:W-:Y:S01]  /*112b0*/  @!P2 IMAD.IADD R10, R10, 0x1, -R2.reuse ;  /* 0x000000010a0aa824 */ /* 0x100fe200078e0a02 */
[----:B------:R-:W-:Y:S01]  /*112c0*/  ISETP.GT.U32.AND P0, PT, R2, R15, PT ;  /* 0x0000000f0200720c */ /* 0x000fe20003f04070 */
[----:B------:R-:W-:Y:S01]  /*112d0*/  @!P1 IMAD.IADD R6, R6, 0x1, -R2 ;  /* 0x0000000106069824 */ /* 0x000fe200078e0a02 */
[C---:B------:R-:W-:Y:S02]  /*112e0*/  ISETP.GT.U32.AND P2, PT, R2.reuse, R4, PT ;  /* 0x000000040200720c */ /* 0x040fe40003f44070 */
[----:B------:R-:W-:-:S02]  /*112f0*/  ISETP.GT.U32.AND P1, PT, R2, R11, PT ;  /* 0x0000000b0200720c */ /* 0x000fc40003f24070 */
[----:B--2---:R-:W-:Y:S01]  /*11300*/  IABS R7, R17 ;  /* 0x0000001100077213 */ /* 0x004fe20000000000 */
[----:B------:R-:W-:Y:S01]  /*11310*/  @!P3 IMAD.IADD R9, R9, 0x1, -R2 ;  /* 0x000000010909b824 */ /* 0x000fe200078e0a02 */
[----:B----4-:R-:W-:Y:S01]  /*11320*/  ISETP.GE.AND P3, PT, R14, RZ, PT ;  /* 0x000000ff0e00720c */ /* 0x010fe20003f66270 */
[----:B------:R-:W-:-:S04]  /*11330*/  IMAD.HI.U32 R13, R0, R3, RZ ;  /* 0x00000003000d7227 */ /* 0x000fc800078e00ff */
[----:B------:R-:W-:-:S04]  /*11340*/  IMAD.HI.U32 R14, R0, R7, RZ ;  /* 0x00000007000e7227 */ /* 0x000fc800078e00ff */
[----:B------:R-:W-:Y:S02]  /*11350*/  IMAD.MOV R13, RZ, RZ, -R13 ;  /* 0x000000ffff0d7224 */ /* 0x000fe400078e0a0d */
[----:B------:R-:W-:Y:S02]  /*11360*/  IMAD.MOV R14, RZ, RZ, -R14 ;  /* 0x000000ffff0e7224 */ /* 0x000fe400078e0a0e */
[--C-:B------:R-:W-:Y:S01]  /*11370*/  @!P0 IMAD.IADD R15, R15, 0x1, -R2.reuse ;  /* 0x000000010f0f8824 */ /* 0x100fe200078e0a02 */
[----:B------:R-:W-:Y:S01]  /*11380*/  ISETP.GE.AND P0, PT, R21, RZ, PT ;  /* 0x000000ff1500720c */ /* 0x000fe20003f06270 */
[--C-:B------:R-:W-:Y:S01]  /*11390*/  @!P2 IMAD.IADD R4, R4, 0x1, -R2.reuse ;  /* 0x000000010404a824 */ /* 0x100fe200078e0a02 */
[----:B------:R-:W2:Y:S01]  /*113a0*/  LDL.LU R21, [R1+0x5374] ;  /* 0x0053740001157983 */ /* 0x000ea20000300800 */
[----:B------:R-:W-:Y:S02]  /*113b0*/  @!P1 IMAD.IADD R11, R11, 0x1, -R2 ;  /* 0x000000010b0b9824 */ /* 0x000fe400078e0a02 */
[----:B------:R-:W-:-:S02]  /*113c0*/  IMAD R3, R2, R13, R3 ;  /* 0x0000000d02037224 */ /* 0x000fc400078e0203 */
[----:B------:R-:W-:Y:S02]  /*113d0*/  IMAD R7, R2, R14, R7 ;  /* 0x0000000e02077224 */ /* 0x000fe400078e0207 */
[----:B------:R-:W-:Y:S01]  /*113e0*/  IMAD.MOV.U32 R14, RZ, RZ, R17 ;  /* 0x000000ffff0e7224 */ /* 0x000fe200078e0011 */
[----:B---3--:R-:W-:Y:S02]  /*113f0*/  ISETP.GE.AND P2, PT, R20, RZ, PT ;  /* 0x000000ff1400720c */ /* 0x008fe40003f46270 */
[----:B------:R-:W3:Y:S01]  /*11400*/  LDL.LU R20, [R1+0x5370] ;  /* 0x0053700001147983 */ /* 0x000ee20000300800 */
[----:B-----5:R-:W-:Y:S02]  /*11410*/  ISETP.GE.AND P1, PT, R16, RZ, PT ;  /* 0x000000ff1000720c */ /* 0x020fe40003f26270 */
[----:B------:R-:W-:Y:S01]  /*11420*/  IABS R16, R18 ;  /* 0x0000001200107213 */ /* 0x000fe20000000000 */
[----:B------:R-:W-:Y:S02]  /*11430*/  IMAD.MOV.U32 R13, RZ, RZ, R18 ;  /* 0x000000ffff0d7224 */ /* 0x000fe400078e0012 */
[----:B------:R-:W4:Y:S04]  /*11440*/  LDL.LU R18, [R1+0x536c] ;  /* 0x00536c0001127983 */ /* 0x000f280000300800 */
[----:B------:R-:W5:Y:S01]  /*11450*/  LDL.LU R17, [R1+0x5368] ;  /* 0x0053680001117983 */ /* 0x000f620000300800 */
[----:B------:R-:W-:Y:S01]  /*11460*/  ISETP.GT.U32.AND P6, PT, R2, R8, PT ;  /* 0x000000080200720c */ /* 0x000fe20003fc4070 */
[----:B------:R-:W-:-:S12]  /*11470*/  @!P5 IMAD.MOV R10, RZ, RZ, -R10 ;  /* 0x000000ffff0ad224 */ /* 0x000fd800078e0a0a */
[----:B------:R-:W-:Y:S01]  /*11480*/  @!P6 IMAD.IADD R8, R8, 0x1, -R2 ;  /* 0x000000010808e824 */ /* 0x000fe200078e0a02 */
[----:B------:R-:W-:Y:S01]  /*11490*/  ISETP.GT.U32.AND P6, PT, R2, R12, PT ;  /* 0x0000000c0200720c */ /* 0x000fe20003fc4070 */
[----:B------:R-:W-:Y:S01]  /*114a0*/  @!P4 IMAD.MOV R6, RZ, RZ, -R6 ;  /* 0x000000ffff06c224 */ /* 0x000fe200078e0a06 */
[----:B------:R-:W-:Y:S04]  /*114b0*/  STL [R1+0x65c], R10 ;  /* 0x00065c0a01007387 */ /* 0x000fe80000100800 */
[----:B------:R0:W-:Y:S07]  /*114c0*/  STL [R1+0x654], R6 ;  /* 0x0006540601007387 */ /* 0x0001ee0000100800 */
[----:B------:R-:W-:Y:S01]  /*114d0*/  @!P6 IMAD.IADD R12, R12, 0x1, -R2 ;  /* 0x000000010c0ce824 */ /* 0x000fe200078e0a02 */
[----:B------:R-:W-:Y:S01]  /*114e0*/  ISETP.GT.U32.AND P6, PT, R2, R4, PT ;  /* 0x000000040200720c */ /* 0x000fe20003fc4070 */
[----:B0-----:R-:W-:-:S02]  /*114f0*/  IMAD.MOV.U32 R6, RZ, RZ, R8 ;  /* 0x000000ffff067224 */ /* 0x001fc400078e0008 */
[----:B------:R-:W-:Y:S02]  /*11500*/  IMAD.MOV.U32 R8, RZ, RZ, R15 ;  /* 0x000000ffff087224 */ /* 0x000fe400078e000f */
[----:B------:R-:W-:Y:S02]  /*11510*/  @!P3 IMAD.MOV R9, RZ, RZ, -R9 ;  /* 0x000000ffff09b224 */ /* 0x000fe400078e0a09 */
[----:B------:R-:W-:Y:S02]  /*11520*/  @!P0 IMAD.MOV R6, RZ, RZ, -R6 ;  /* 0x000000ffff068224 */ /* 0x000fe400078e0a06 */
[----:B------:R-:W-:Y:S01]  /*11530*/  @!P2 IMAD.MOV R8, RZ, RZ, -R8 ;  /* 0x000000ffff08a224 */ /* 0x000fe200078e0a08 */
[----:B------:R-:W-:Y:S03]  /*11540*/  STL [R1+0x64c], R9 ;  /* 0x00064c0901007387 */ /* 0x000fe60000100800 */
[----:B------:R-:W-:Y:S01]  /*11550*/  @!P6 IMAD.IADD R4, R4, 0x1, -R2 ;  /* 0x000000010404e824 */ /* 0x000fe200078e0a02 */
[----:B------:R0:W-:Y:S04]  /*11560*/  STL [R1+0x648], R6 ;  /* 0x0006480601007387 */ /* 0x0001e80000100800 */
[----:B------:R1:W-:Y:S01]  /*11570*/  STL [R1+0x644], R8 ;  /* 0x0006440801007387 */ /* 0x0003e20000100800 */
[----:B----4-:R-:W-:-:S02]  /*11580*/  ISETP.GE.AND P6, PT, R18, RZ, PT ;  /* 0x000000ff1200720c */ /* 0x010fc40003fc6270 */
[----:B-----5:R-:W-:Y:S02]  /*11590*/  ISETP.GE.AND P0, PT, R17, RZ, PT ;  /* 0x000000ff1100720c */ /* 0x020fe40003f06270 */
[----:B------:R-:W4:Y:S04]  /*115a0*/  LDL.LU R17, [R1+0x26c] ;  /* 0x00026c0001117983 */ /* 0x000f280000300800 */
[----:B------:R-:W5:Y:S01]  /*115b0*/  LDL.LU R18, [R1+0x234] ;  /* 0x0002340001127983 */ /* 0x000f620000300800 */
[C---:B------:R-:W-:Y:S02]  /*115c0*/  ISETP.GT.U32.AND P5, PT, R2.reuse, R11, PT ;  /* 0x0000000b0200720c */ /* 0x040fe40003fa4070 */
[----:B------:R-:W-:Y:S01]  /*115d0*/  ISETP.GT.U32.AND P4, PT, R2, R12, PT ;  /* 0x0000000c0200720c */ /* 0x000fe20003f84070 */
[----:B------:R-:W-:-:S02]  /*115e0*/  @!P1 IMAD.MOV R4, RZ, RZ, -R4 ;  /* 0x000000ffff049224 */ /* 0x000fc400078e0a04 */
[----:B0-----:R-:W-:-:S08]  /*115f0*/  IMAD.HI.U32 R6, R0, R16, RZ ;  /* 0x0000001000067227 */ /* 0x001fd000078e00ff */
[--C-:B------:R-:W-:Y:S01]  /*11600*/  @!P5 IMAD.IADD R11, R11, 0x1, -R2.reuse ;  /* 0x000000010b0bd824 */ /* 0x100fe200078e0a02 */
[----:B---3--:R-:W-:Y:S01]  /*11610*/  ISETP.GE.AND P5, PT, R20, RZ, PT ;  /* 0x000000ff1400720c */ /* 0x008fe20003fa6270 */
[----:B------:R-:W-:Y:S01]  /*11620*/  @!P4 IMAD.IADD R12, R12, 0x1, -R2 ;  /* 0x000000010c0cc824 */ /* 0x000fe200078e0a02 */
[----:B------:R-:W3:Y:S01]  /*11630*/  LDL.LU R20, [R1+0x238] ;  /* 0x0002380001147983 */ /* 0x000ee20000300800 */
[----:B------:R-:W-:Y:S01]  /*11640*/  ISETP.GE.AND P4, PT, R14, RZ, PT ;  /* 0x000000ff0e00720c */ /* 0x000fe20003f86270 */
[----:B-1----:R-:W-:Y:S02]  /*11650*/  IMAD.MOV.U32 R8, RZ, RZ, R11 ;  /* 0x000000ffff087224 */ /* 0x002fe400078e000b */
[----:B------:R-:W2:Y:S04]  /*11660*/  LDL.LU R14, [R1+0x23c] ;  /* 0x00023c00010e7983 */ /* 0x000ea80000300800 */
[----:B------:R5:W-:Y:S01]  /*11670*/  STL [R1+0x640], R4 ;  /* 0x0006400401007387 */ /* 0x000be20000100800 */
[----:B------:R-:W-:Y:S01]  /*11680*/  @!P0 IMAD.MOV R8, RZ, RZ, -R8 ;  /* 0x000000ffff088224 */ /* 0x000fe200078e0a08 */
[----:B------:R-:W-:Y:S01]  /*11690*/  ISETP.GT.U32.AND P3, PT, R2, R3, PT ;  /* 0x000000030200720c */ /* 0x000fe20003f64070 */
[----:B------:R-:W-:-:S02]  /*116a0*/  IMAD.MOV R6, RZ, RZ, -R6 ;  /* 0x000000ffff067224 */ /* 0x000fc400078e0a06 */
[----:B------:R-:W-:Y:S01]  /*116b0*/  IMAD.MOV.U32 R10, RZ, RZ, R12 ;  /* 0x000000ffff0a7224 */ /* 0x000fe200078e000c */
[----:B------:R0:W-:Y:S01]  /*116c0*/  STL [R1+0x63c], R8 ;  /* 0x00063c0801007387 */ /* 0x0001e20000100800 */
[C---:B------:R-:W-:Y:S01]  /*116d0*/  IMAD R6, R2.reuse, R6, R16 ;  /* 0x0000000602067224 */ /* 0x040fe200078e0210 */
[----:B------:R-:W-:Y:S01]  /*116e0*/  ISETP.GT.U32.AND P2, PT, R2, R7, PT ;  /* 0x000000070200720c */ /* 0x000fe20003f44070 */
[----:B------:R-:W-:Y:S01]  /*116f0*/  @!P6 IMAD.MOV R10, RZ, RZ, -R10 ;  /* 0x000000ffff0ae224 */ /* 0x000fe200078e0a0a */
[----:B------:R-:W2:Y:S05]  /*11700*/  LDL.LU R16, [R1+0x240] ;  /* 0x0002400001107983 */ /* 0x000eaa0000300800 */
[----:B------:R-:W-:-:S06]  /*11710*/  @!P3 IMAD.IADD R3, R3, 0x1, -R2 ;  /* 0x000000010303b824 */ /* 0x000fcc00078e0a02 */
[----:B------:R-:W-:Y:S01]  /*11720*/  @!P2 IMAD.IADD R7, R7, 0x1, -R2 ;  /* 0x000000010707a824 */ /* 0x000fe200078e0a02 */
[----:B------:R-:W-:-:S13]  /*11730*/  ISETP.GT.U32.AND P2, PT, R2, R3, PT ;  /* 0x000000030200720c */ /* 0x000fda0003f44070 */
[----:B------:R-:W-:-:S04]  /*11740*/  @!P2 IMAD.IADD R3, R3, 0x1, -R2 ;  /* 0x000000010303a824 */ /* 0x000fc800078e0a02 */
[----:B------:R-:W-:Y:S01]  /*11750*/  @!P5 IMAD.MOV R3, RZ, RZ, -R3 ;  /* 0x000000ffff03d224 */ /* 0x000fe200078e0a03 */
[----:B-----5:R-:W-:-:S05]  /*11760*/  IABS R4, R18 ;  /* 0x0000001200047213 */ /* 0x020fca0000000000 */
[----:B------:R-:W-:Y:S01]  /*11770*/  IMAD.HI.U32 R11, R0, R4, RZ ;  /* 0x00000004000b7227 */ /* 0x000fe200078e00ff */
[----:B----4-:R-:W-:Y:S02]  /*11780*/  ISETP.GE.AND P0, PT, R17, RZ, PT ;  /* 0x000000ff1100720c */ /* 0x010fe40003f06270 */
[----:B0-----:R-:W-:Y:S01]  /*11790*/  IABS R8, R17 ;  /* 0x0000001100087213 */ /* 0x001fe20000000000 */
[----:B------:R-:W-:Y:S01]  /*117a0*/  IMAD.MOV R11, RZ, RZ, -R11 ;  /* 0x000000ffff0b7224 */ /* 0x000fe200078e0a0b */
[----:B------:R-:W4:Y:S03]  /*117b0*/  LDL.LU R17, [R1+0x244] ;  /* 0x0002440001117983 */ /* 0x000f260000300800 */
[----:B------:R-:W-:Y:S01]  /*117c0*/  IMAD R4, R2, R11, R4 ;  /* 0x0000000b02047224 */ /* 0x000fe200078e0204 */
[----:B------:R0:W-:Y:S04]  /*117d0*/  STL [R1+0x638], R10 ;  /* 0x0006380a01007387 */ /* 0x0001e80000100800 */
[----:B------:R-:W5:Y:S01]  /*117e0*/  LDL R11, [R1+0x248] ;  /* 0x00024800010b7983 */ /* 0x000f620000100800 */
[----:B------:R-:W-:-:S03]  /*117f0*/  ISETP.GE.AND P2, PT, R18, RZ, PT ;  /* 0x000000ff1200720c */ /* 0x000fc60003f46270 */
[----:B------:R-:W5:Y:S04]  /*11800*/  LDL.LU R15, [R1+0x24c] ;  /* 0x00024c00010f7983 */ /* 0x000f680000300800 */
[----:B------:R1:W-:Y:S04]  /*11810*/  STL [R1+0x634], R3 ;  /* 0x0006340301007387 */ /* 0x0003e80000100800 */
[----:B------:R-:W5:Y:S01]  /*11820*/  LDL.LU R18, [R1+0x250] ;  /* 0x0002500001127983 */ /* 0x000f620000300800 */
[C---:B------:R-:W-:Y:S02]  /*11830*/  ISETP.GT.U32.AND P1, PT, R2.reuse, R7, PT ;  /* 0x000000070200720c */ /* 0x040fe40003f24070 */
[----:B------:R-:W-:Y:S01]  /*11840*/  ISETP.GT.U32.AND P6, PT, R2, R6, PT ;  /* 0x000000060200720c */ /* 0x000fe20003fc4070 */
[----:B0-----:R-:W-:Y:S01]  /*11850*/  IMAD.HI.U32 R10, R0, R8, RZ ;  /* 0x00000008000a7227 */ /* 0x001fe200078e00ff */
[----:B---3--:R-:W-:-:S03]  /*11860*/  IABS R9, R20 ;  /* 0x0000001400097213 */ /* 0x008fc60000000000 */
[----:B------:R-:W-:-:S06]  /*11870*/  IMAD.MOV R10, RZ, RZ, -R10 ;  /* 0x000000ffff0a7224 */ /* 0x000fcc00078e0a0a */
[--C-:B------:R-:W-:Y:S02]  /*11880*/  @!P1 IMAD.IADD R7, R7, 0x1, -R2.reuse ;  /* 0x0000000107079824 */ /* 0x100fe400078e0a02 */
[----:B------:R-:W-:Y:S02]  /*11890*/  @!P6 IMAD.IADD R6, R6, 0x1, -R2 ;  /* 0x000000010606e824 */ /* 0x000fe400078e0a02 */
[----:B------:R-:W-:Y:S01]  /*118a0*/  @!P4 IMAD.MOV R7, RZ, RZ, -R7 ;  /* 0x000000ffff07c224 */ /* 0x000fe200078e0a07 */
[C---:B------:R-:W-:Y:S02]  /*118b0*/  ISETP.GT.U32.AND P4, PT, R2.reuse, R4, PT ;  /* 0x000000040200720c */ /* 0x040fe40003f84070 */
[----:B------:R-:W-:Y:S01]  /*118c0*/  ISETP.GT.U32.AND P6, PT, R2, R6, PT ;  /* 0x000000060200720c */ /* 0x000fe20003fc4070 */
[----:B------:R-:W-:Y:S01]  /*118d0*/  IMAD.HI.U32 R12, R0, R9, RZ ;  /* 0x00000009000c7227 */ /* 0x000fe200078e00ff */
[----:B------:R-:W-:Y:S02]  /*118e0*/  ISETP.GE.AND P3, PT, R13, RZ, PT ;  /* 0x000000ff0d00720c */ /* 0x000fe40003f66270 */
[----:B--2---:R-:W-:Y:S01]  /*118f0*/  IABS R13, R14 ;  /* 0x0000000e000d7213 */ /* 0x004fe20000000000 */
[----:B------:R-:W-:-:S02]  /*11900*/  IMAD R8, R2, R10, R8 ;  /* 0x0000000a02087224 */ /* 0x000fc400078e0208 */
[----:B------:R-:W-:Y:S02]  /*11910*/  IMAD.MOV R12, RZ, RZ, -R12 ;  /* 0x000000ffff0c7224 */ /* 0x000fe400078e0a0c */
[----:B------:R-:W-:Y:S01]  /*11920*/  IMAD.HI.U32 R10, R0, R13, RZ ;  /* 0x0000000d000a7227 */ /* 0x000fe200078e00ff */
[----:B------:R-:W-:Y:S02]  /*11930*/  ISETP.GT.U32.AND P5, PT, R2, R8, PT ;  /* 0x000000080200720c */ /* 0x000fe40003fa4070 */
[----:B------:R-:W-:Y:S01]  /*11940*/  ISETP.GE.AND P1, PT, R20, RZ, PT ;  /* 0x000000ff1400720c */ /* 0x000fe20003f26270 */
[----:B------:R-:W-:Y:S01]  /*11950*/  IMAD R9, R2, R12, R9 ;  /* 0x0000000c02097224 */ /* 0x000fe200078e0209 */
[----:B------:R-:W2:Y:S01]  /*11960*/  LDL.LU R20, [R1+0x254] ;  /* 0x0002540001147983 */ /* 0x000ea20000300800 */
[----:B------:R-:W-:Y:S02]  /*11970*/  IMAD.MOV R10, RZ, RZ, -R10 ;  /* 0x000000ffff0a7224 */ /* 0x000fe400078e0a0a */
[--C-:B------:R-:W-:Y:S01]  /*11980*/  @!P6 IMAD.IADD R6, R6, 0x1, -R2.reuse ;  /* 0x000000010606e824 */ /* 0x100fe200078e0a02 */
[----:B------:R4:W-:Y:S01]  /*11990*/  STL [R1+0x630], R7 ;  /* 0x0006300701007387 */ /* 0x0009e20000100800 */
[----:B------:R-:W-:Y:S01]  /*119a0*/  @!P4 IMAD.IADD R4, R4, 0x1, -R2 ;  /* 0x000000010404c824 */ /* 0x000fe200078e0a02 */
[C---:B------:R-:W-:Y:S01]  /*119b0*/  ISETP.GT.U32.AND P6, PT, R2.reuse, R9, PT ;  /* 0x000000090200720c */ /* 0x040fe20003fc4070 */
[----:B------:R-:W-:-:S02]  /*119c0*/  IMAD R13, R2, R10, R13 ;  /* 0x0000000a020d7224 */ /* 0x000fc400078e020d */
[----:B------:R-:W-:Y:S01]  /*119d0*/  @!P3 IMAD.MOV R6, RZ, RZ, -R6 ;  /* 0x000000ffff06b224 */ /* 0x000fe200078e0a06 */
[----:B------:R-:W-:Y:S01]  /*119e0*/  ISETP.GT.U32.AND P3, PT, R2, R4, PT ;  /* 0x000000040200720c */ /* 0x000fe20003f64070 */
[----:B------:R-:W-:Y:S01]  /*119f0*/  @!P5 IMAD.IADD R8, R8, 0x1, -R2 ;  /* 0x000000010808d824 */ /* 0x000fe200078e0a02 */
[----:B-1----:R-:W-:-:S04]  /*11a00*/  IABS R3, R16 ;  /* 0x0000001000037213 */ /* 0x002fc80000000000 */
[----:B------:R-:W-:Y:S01]  /*11a10*/  ISETP.GT.U32.AND P4, PT, R2, R8, PT ;  /* 0x000000080200720c */ /* 0x000fe20003f84070 */
[----:B------:R-:W-:-:S04]  /*11a20*/  IMAD.HI.U32 R12, R0, R3, RZ ;  /* 0x00000003000c7227 */ /* 0x000fc800078e00ff */
[----:B------:R-:W-:Y:S02]  /*11a30*/  @!P6 IMAD.IADD R9, R9, 0x1, -R2 ;  /* 0x000000010909e824 */ /* 0x000fe400078e0a02 */
[----:B------:R-:W-:Y:S02]  /*11a40*/  IMAD.MOV R12, RZ, RZ, -R12 ;  /* 0x000000ffff0c7224 */ /* 0x000fe400078e0a0c */
[--C-:B------:R-:W-:Y:S01]  /*11a50*/  @!P3 IMAD.IADD R4, R4, 0x1, -R2.reuse ;  /* 0x000000010404b824 */ /* 0x100fe200078e0a02 */
[C---:B------:R-:W-:Y:S01]  /*11a60*/  ISETP.GT.U32.AND P6, PT, R2.reuse, R9, PT ;  /* 0x000000090200720c */ /* 0x040fe20003fc4070 */
[----:B------:R-:W-:Y:S02]  /*11a70*/  IMAD R3, R2, R12, R3 ;  /* 0x0000000c02037224 */ /* 0x000fe400078e0203 */
[----:B------:R-:W-:-:S03]  /*11a80*/  @!P4 IMAD.IADD R8, R8, 0x1, -R2 ;  /* 0x000000010808c824 */ /* 0x000fc600078e0a02 */
[----:B------:R-:W-:Y:S01]  /*11a90*/  ISETP.GT.U32.AND P4, PT, R2, R3, PT ;  /* 0x000000030200720c */ /* 0x000fe20003f84070 */
[----:B------:R-:W-:Y:S06]  /*11aa0*/  STL [R1+0x62c], R6 ;  /* 0x00062c0601007387 */ /* 0x000fec0000100800 */
[----:B------:R-:W-:Y:S02]  /*11ab0*/  @!P6 IMAD.IADD R9, R9, 0x1, -R2 ;  /* 0x000000010909e824 */ /* 0x000fe400078e0a02 */
[----:B------:R-:W-:-:S04]  /*11ac0*/  @!P2 IMAD.MOV R4, RZ, RZ, -R4 ;  /* 0x000000ffff04a224 */ /* 0x000fc800078e0a04 */
[----:B------:R-:W-:Y:S01]  /*11ad0*/  @!P4 IMAD.IADD R3, R3, 0x1, -R2 ;  /* 0x000000010303c824 */ /* 0x000fe200078e0a02 */
[----:B------:R-:W-:Y:S02]  /*11ae0*/  ISETP.GE.AND P4, PT, R16, RZ, PT ;  /* 0x000000ff1000720c */ /* 0x000fe40003f86270 */
[----:B----4-:R-:W-:Y:S02]  /*11af0*/  IABS R7, R17 ;  /* 0x0000001100077213 */ /* 0x010fe40000000000 */
[----:B-----5:R-:W-:-:S03]  /*11b00*/  IABS R10, R11 ;  /* 0x0000000b000a7213 */ /* 0x020fc60000000000 */
[----:B------:R-:W-:-:S04]  /*11b10*/  IMAD.HI.U32 R11, R0, R7, RZ ;  /* 0x00000007000b7227 */ /* 0x000fc800078e00ff */
[----:B------:R-:W-:-:S04]  /*11b20*/  IMAD.MOV R11, RZ, RZ, -R11 ;  /* 0x000000ffff0b7224 */ /* 0x000fc800078e0a0b */
[----:B------:R-:W-:-:S05]  /*11b30*/  IMAD R7, R2, R11, R7 ;  /* 0x0000000b02077224 */ /* 0x000fca00078e0207 */
[----:B------:R-:W-:Y:S01]  /*11b40*/  ISETP.GT.U32.AND P3, PT, R2, R7, PT ;  /* 0x000000070200720c */ /* 0x000fe20003f64070 */
[----:B------:R-:W-:-:S04]  /*11b50*/  IMAD.HI.U32 R11, R0, R10, RZ ;  /* 0x0000000a000b7227 */ /* 0x000fc800078e00ff */
[----:B------:R-:W-:Y:S01]  /*11b60*/  IMAD.MOV R11, RZ, RZ, -R11 ;  /* 0x000000ffff0b7224 */ /* 0x000fe200078e0a0b */
[----:B------:R0:W-:Y:S03]  /*11b70*/  STL [R1+0x5364], R18 ;  /* 0x0053641201007387 */ /* 0x0001e60000100800 */
[----:B------:R-:W-:-:S04]  /*11b80*/  IMAD R10, R2, R11, R10 ;  /* 0x0000000b020a7224 */ /* 0x000fc800078e020a */
[----:B------:R-:W-:Y:S01]  /*11b90*/  @!P3 IMAD.IADD R7, R7, 0x1, -R2 ;  /* 0x000000010707b824 */ /* 0x000fe200078e0a02 */
[----:B------:R-:W-:Y:S01]  /*11ba0*/  ISETP.GE.AND P3, PT, R17, RZ, PT ;  /* 0x000000ff1100720c */ /* 0x000fe20003f66270 */
[----:B------:R-:W-:Y:S01]  /*11bb0*/  IMAD.MOV.U32 R17, RZ, RZ, R8 ;  /* 0x000000ffff117224 */ /* 0x000fe200078e0008 */
[----:B------:R-:W-:Y:S01]  /*11bc0*/  IABS R11, R18 ;  /* 0x00000012000b7213 */ /* 0x000fe20000000000 */
[----:B0-----:R-:W-:Y:S01]  /*11bd0*/  IMAD.MOV.U32 R18, RZ, RZ, R9 ;  /* 0x000000ffff127224 */ /* 0x001fe200078e0009 */
[----:B------:R-:W3:Y:S01]  /*11be0*/  LDL.LU R16, [R1+0x260] ;  /* 0x0002600001107983 */ /* 0x000ee20000300800 */
[----:B------:R-:W-:Y:S02]  /*11bf0*/  @!P0 IMAD.MOV R17, RZ, RZ, -R17 ;  /* 0x000000ffff118224 */ /* 0x000fe400078e0a11 */
[----:B------:R-:W-:-:S03]  /*11c00*/  @!P1 IMAD.MOV R18, RZ, RZ, -R18 ;  /* 0x000000ffff129224 */ /* 0x000fc600078e0a12 */
[----:B------:R0:W-:Y:S04]  /*11c10*/  STL [R1+0x628], R17 ;  /* 0x0006281101007387 */ /* 0x0001e80000100800 */
[----:B0-----:R-:W4:Y:S04]  /*11c20*/  LDL R17, [R1+0x258] ;  /* 0x0002580001117983 */ /* 0x001f280000100800 */
[----:B------:R-:W-:Y:S04]  /*11c30*/  STL [R1+0x624], R4 ;  /* 0x0006240401007387 */ /* 0x000fe80000100800 */
[----:B------:R-:W5:Y:S04]  /*11c40*/  LDL.LU R9, [R1+0x248] ;  /* 0x0002480001097983 */ /* 0x000f680000300800 */
[----:B------:R0:W-:Y:S04]  /*11c50*/  STL [R1+0x620], R18 ;  /* 0x0006201201007387 */ /* 0x0001e80000100800 */
[----:B0-----:R-:W3:Y:S01]  /*11c60*/  LDL.LU R18, [R1+0x5364] ;  /* 0x0053640001127983 */ /* 0x001ee20000300800 */
[----:B------:R-:W-:-:S02]  /*11c70*/  IABS R6, R15 ;  /* 0x0000000f00067213 */ /* 0x000fc40000000000 */
[----:B------:R-:W-:-:S03]  /*11c80*/  ISETP.GE.AND P6, PT, R14, RZ, PT ;  /* 0x000000ff0e00720c */ /* 0x000fc60003fc6270 */
[----:B------:R-:W-:Y:S01]  /*11c90*/  IMAD.HI.U32 R14, R0, R6, RZ ;  /* 0x00000006000e7227 */ /* 0x000fe200078e00ff */
[----:B------:R-:W-:-:S03]  /*11ca0*/  ISETP.GT.U32.AND P5, PT, R2, R13, PT ;  /* 0x0000000d0200720c */ /* 0x000fc60003fa4070 */
[----:B------:R-:W-:-:S04]  /*11cb0*/  IMAD.MOV R14, RZ, RZ, -R14 ;  /* 0x000000ffff0e7224 */ /* 0x000fc800078e0a0e */
[----:B------:R-:W-:Y:S02]  /*11cc0*/  IMAD R6, R2, R14, R6 ;  /* 0x0000000e02067224 */ /* 0x000fe400078e0206 */
[----:B------:R-:W-:-:S04]  /*11cd0*/  IMAD.HI.U32 R14, R0, R11, RZ ;  /* 0x0000000b000e7227 */ /* 0x000fc800078e00ff */
[----:B------:R-:W-:Y:S02]  /*11ce0*/  IMAD.MOV R14, RZ, RZ, -R14 ;  /* 0x000000ffff0e7224 */ /* 0x000fe400078e0a0e */
[----:B------:R-:W-:Y:S02]  /*11cf0*/  @!P5 IMAD.IADD R13, R13, 0x1, -R2 ;  /* 0x000000010d0dd824 */ /* 0x000fe400078e0a02 */
[C---:B------:R-:W-:Y:S02]  /*11d00*/  IMAD R11, R2.reuse, R14, R11 ;  /* 0x0000000e020b7224 */ /* 0x040fe400078e020b */
[----:B------:R-:W5:Y:S01]  /*11d10*/  LDL.LU R14, [R1+0x25c] ;  /* 0x00025c00010e7983 */ /* 0x000f620000300800 */
[C---:B------:R-:W-:Y:S02]  /*11d20*/  ISETP.GT.U32.AND P5, PT, R2.reuse, R13, PT ;  /* 0x0000000d0200720c */ /* 0x040fe40003fa4070 */
[----:B------:R-:W-:-:S11]  /*11d30*/  ISETP.GT.U32.AND P0, PT, R2, R3, PT ;  /* 0x000000030200720c */ /* 0x000fd60003f04070 */
[--C-:B------:R-:W-:Y:S01]  /*11d40*/  @!P5 IMAD.IADD R13, R13, 0x1, -R2.reuse ;  /* 0x000000010d0dd824 */ /* 0x100fe200078e0a02 */
[----:B------:R-:W-:Y:S01]  /*11d50*/  ISETP.GT.U32.AND P5, PT, R2, R10, PT ;  /* 0x0000000a0200720c */ /* 0x000fe20003fa4070 */
[----:B------:R-:W-:Y:S02]  /*11d60*/  @!P0 IMAD.IADD R3, R3, 0x1, -R2 ;  /* 0x0000000103038824 */ /* 0x000fe400078e0a02 */
[----:B------:R-:W-:-:S10]  /*11d70*/  IMAD.MOV.U32 R4, RZ, RZ, R13 ;  /* 0x000000ffff047224 */ /* 0x000fd400078e000d */
[----:B------:R-:W-:Y:S01]  /*11d80*/  @!P5 IMAD.IADD R10, R10, 0x1, -R2 ;  /* 0x000000010a0ad824 */ /* 0x000fe200078e0a02 */
[----:B------:R-:W-:-:S04]  /*11d90*/  ISETP.GT.U32.AND P5, PT, R2, R7, PT ;  /* 0x000000070200720c */ /* 0x000fc80003fa4070 */
[----:B------:R-:W-:Y:S01]  /*11da0*/  ISETP.GT.U32.AND P2, PT, R2, R10, PT ;  /* 0x0000000a0200720c */ /* 0x000fe20003f44070 */
[----:B------:R-:W-:Y:S01]  /*11db0*/  @!P6 IMAD.MOV R4, RZ, RZ, -R4 ;  /* 0x000000ffff04e224 */ /* 0x000fe200078e0a04 */
[----:B------:R-:W-:Y:S01]  /*11dc0*/  ISETP.GE.AND P0, PT, R15, RZ, PT ;  /* 0x000000ff0f00720c */ /* 0x000fe20003f06270 */
[----:B------:R-:W-:-:S06]  /*11dd0*/  IMAD.MOV.U32 R15, RZ, RZ, R3 ;  /* 0x000000ffff0f7224 */ /* 0x000fcc00078e0003 */
[--C-:B------:R-:W-:Y:S01]  /*11de0*/  @!P5 IMAD.IADD R7, R7, 0x1, -R2.reuse ;  /* 0x000000010707d824 */ /* 0x100fe200078e0a02 */
[----:B------:R4:W-:Y:S01]  /*11df0*/  STL [R1+0x61c], R4 ;  /* 0x00061c0401007387 */ /* 0x0009e20000100800 */
[----:B------:R-:W-:Y:S02]  /*11e00*/  @!P4 IMAD.MOV R15, RZ, RZ, -R15 ;  /* 0x000000ffff0fc224 */ /* 0x000fe400078e0a0f */
[----:B------:R-:W-:Y:S01]  /*11e10*/  @!P3 IMAD.MOV R7, RZ, RZ, -R7 ;  /* 0x000000ffff07b224 */ /* 0x000fe200078e0a07 */
[----:B--2---:R-:W-:Y:S01]  /*11e20*/  IABS R12, R20 ;  /* 0x00000014000c7213 */ /* 0x004fe20000000000 */
[----:B------:R-:W-:Y:S01]  /*11e30*/  @!P2 IMAD.IADD R10, R10, 0x1, -R2 ;  /* 0x000000010a0aa824 */ /* 0x000fe200078e0a02 */
[----:B------:R-:W-:Y:S02]  /*11e40*/  ISETP.GE.AND P4, PT, R20, RZ, PT ;  /* 0x000000ff1400720c */ /* 0x000fe40003f86270 */
[----:B----4-:R-:W-:Y:S02]  /*11e50*/  IABS R4, R17 ;  /* 0x0000001100047213 */ /* 0x010fe40000000000 */
[----:B------:R-:W2:Y:S04]  /*11e60*/  LDL.LU R17, [R1+0x264] ;  /* 0x0002640001117983 */ /* 0x000ea80000300800 */
[----:B------:R-:W4:Y:S04]  /*11e70*/  LDL.LU R20, [R1+0x268] ;  /* 0x0002680001147983 */ /* 0x000f280000300800 */
[----:B------:R0:W-:Y:S04]  /*11e80*/  STL [R1+0x618], R15 ;  /* 0x0006180f01007387 */ /* 0x0001e80000100800 */
[----:B------:R1:W-:Y:S01]  /*11e90*/  STL [R1+0x614], R7 ;  /* 0x0006140701007387 */ /* 0x0003e20000100800 */
[----:B---3--:R-:W-:Y:S01]  /*11ea0*/  ISETP.GE.AND P2, PT, R18, RZ, PT ;  /* 0x000000ff1200720c */ /* 0x008fe20003f46270 */
[----:B------:R-:W-:Y:S01]  /*11eb0*/  IMAD.MOV.U32 R18, RZ, RZ, R19 ;  /* 0x000000ffff127224 */ /* 0x000fe200078e0013 */
[----:B------:R-:W-:Y:S01]  /*11ec0*/  ISETP.GT.U32.AND P6, PT, R2, R6, PT ;  /* 0x000000060200720c */ /* 0x000fe20003fc4070 */
[----:B------:R-:W3:Y:S01]  /*11ed0*/  LDL R19, [R1+0x274] ;  /* 0x0002740001137983 */ /* 0x000ee20000100800 */
[----:B------:R-:W-:Y:S01]  /*11ee0*/  IMAD.HI.U32 R8, R0, R12, RZ ;  /* 0x0000000c00087227 */ /* 0x000fe200078e00ff */
[----:B------:R-:W-:-:S02]  /*11ef0*/  ISETP.GT.U32.AND P5, PT, R2, R11, PT ;  /* 0x0000000b0200720c */ /* 0x000fc40003fa4070 */
[----:B0-----:R-:W2:Y:S01]  /*11f00*/  LDL R15, [R1+0x270] ;  /* 0x00027000010f7983 */ /* 0x001ea20000100800 */
[----:B------:R-:W-:-:S04]  /*11f10*/  IMAD.MOV R8, RZ, RZ, -R8 ;  /* 0x000000ffff087224 */ /* 0x000fc800078e0a08 */
[----:B------:R-:W-:Y:S02]  /*11f20*/  IMAD R12, R2, R8, R12 ;  /* 0x00000008020c7224 */ /* 0x000fe400078e020c */
[----:B------:R-:W-:Y:S01]  /*11f30*/  IMAD.HI.U32 R3, R0, R4, RZ ;  /* 0x0000000400037227 */ /* 0x000fe200078e00ff */
[----:B-----5:R-:W-:-:S03]  /*11f40*/  IABS R8, R14 ;  /* 0x0000000e00087213 */ /* 0x020fc60000000000 */
[----:B------:R-:W-:Y:S02]  /*11f50*/  IMAD.MOV R3, RZ, RZ, -R3 ;  /* 0x000000ffff037224 */ /* 0x000fe400078e0a03 */
[----:B------:R-:W-:-:S04]  /*11f60*/  IMAD.HI.U32 R13, R0, R8, RZ ;  /* 0x00000008000d7227 */ /* 0x000fc800078e00ff */
[----:B------:R-:W-:Y:S02]  /*11f70*/  IMAD.MOV R13, RZ, RZ, -R13 ;  /* 0x000000ffff0d7224 */ /* 0x000fe400078e0a0d */
[----:B------:R-:W-:Y:S01]  /*11f80*/  @!P6 IMAD.IADD R6, R6, 0x1, -R2 ;  /* 0x000000010606e824 */ /* 0x000fe200078e0a02 */
[C---:B------:R-:W-:Y:S01]  /*11f90*/  ISETP.GT.U32.AND P6, PT, R2.reuse, R12, PT ;  /* 0x0000000c0200720c */ /* 0x040fe20003fc4070 */
[C---:B------:R-:W-:Y:S02]  /*11fa0*/  IMAD R4, R2.reuse, R3, R4 ;  /* 0x0000000302047224 */ /* 0x040fe400078e0204 */
[C---:B------:R-:W-:Y:S02]  /*11fb0*/  IMAD R3, R2.reuse, R13, R8 ;  /* 0x0000000d02037224 */ /* 0x040fe400078e0208 */
[----:B------:R-:W5:Y:S01]  /*11fc0*/  LDL.LU R13, [R1+0x258] ;  /* 0x00025800010d7983 */ /* 0x000f620000300800 */
[----:B------:R-:W-:Y:S01]  /*11fd0*/  @!P5 IMAD.IADD R11, R11, 0x1, -R2 ;  /* 0x000000010b0bd824 */ /* 0x000fe200078e0a02 */
[----:B------:R-:W-:-:S02]  /*11fe0*/  ISETP.GT.U32.AND P5, PT, R2, R6, PT ;  /* 0x000000060200720c */ /* 0x000fc40003fa4070 */
[----:B------:R-:W-:-:S04]  /*11ff0*/  ISETP.GE.AND P1, PT, R9, RZ, PT ;  /* 0x000000ff0900720c */ /* 0x000fc80003f26270 */
[----:B------:R-:W-:Y:S01]  /*12000*/  @!P6 IMAD.IADD R12, R12, 0x1, -R2 ;  /* 0x000000010c0ce824 */ /* 0x000fe200078e0a02 */
[----:B------:R-:W-:Y:S02]  /*12010*/  ISETP.GT.U32.AND P6, PT, R2, R11, PT ;  /* 0x0000000b0200720c */ /* 0x000fe40003fc4070 */
[----:B------:R-:W-:-:S05]  /*12020*/  IABS R9, R16 ;  /* 0x0000001000097213 */ /* 0x000fca0000000000 */
[----:B-1----:R-:W-:-:S04]  /*12030*/  IMAD.HI.U32 R7, R0, R9, RZ ;  /* 0x0000000900077227 */ /* 0x002fc800078e00ff */
[--C-:B------:R-:W-:Y:S02]  /*12040*/  @!P5 IMAD.IADD R6, R6, 0x1, -R2.reuse ;  /* 0x000000010606d824 */ /* 0x100fe400078e0a02 */
[----:B------:R-:W-:Y:S02]  /*12050*/  IMAD.MOV R7, RZ, RZ, -R7 ;  /* 0x000000ffff077224 */ /* 0x000fe400078e0a07 */
[----:B------:R-:W-:Y:S02]  /*12060*/  @!P6 IMAD.IADD R11, R11, 0x1, -R2 ;  /* 0x000000010b0be824 */ /* 0x000fe400078e0a02 */
[----:B------:R-:W-:Y:S02]  /*12070*/  IMAD.MOV.U32 R8, RZ, RZ, R6 ;  /* 0x000000ffff087224 */ /* 0x000fe400078e0006 */
[----:B------:R-:W-:Y:S02]  /*12080*/  IMAD R6, R2, R7, R9 ;  /* 0x0000000702067224 */ /* 0x000fe400078e0209 */
[----:B------:R-:W-:-:S02]  /*12090*/  IMAD.MOV.U32 R7, RZ, RZ, R11 ;  /* 0x000000ffff077224 */ /* 0x000fc400078e000b */
[----:B------:R-:W-:Y:S02]  /*120a0*/  @!P1 IMAD.MOV R10, RZ, RZ, -R10 ;  /* 0x000000ffff0a9224 */ /* 0x000fe400078e0a0a */
[----:B------:R-:W-:Y:S02]  /*120b0*/  @!P0 IMAD.MOV R8, RZ, RZ, -R8 ;  /* 0x000000ffff088224 */ /* 0x000fe400078e0a08 */
[----:B------:R-:W-:Y:S01]  /*120c0*/  @!P2 IMAD.MOV R7, RZ, RZ, -R7 ;  /* 0x000000ffff07a224 */ /* 0x000fe200078e0a07 */
[----:B------:R-:W-:Y:S04]  /*120d0*/  STL [R1+0x610], R10 ;  /* 0x0006100a01007387 */ /* 0x000fe80000100800 */
[----:B------:R-:W-:Y:S04]  /*120e0*/  STL [R1+0x60c], R8 ;  /* 0x00060c0801007387 */ /* 0x000fe80000100800 */
[----:B------:R3:W-:Y:S02]  /*120f0*/  STL [R1+0x608], R7 ;  /* 0x0006080701007387 */ /* 0x0007e40000100800 */
[----:B---3--:R-:W-:-:S02]  /*12100*/  IABS R7, R19 ;  /* 0x0000001300077213 */ /* 0x008fc40000000000 */
[----:B------:R-:W3:Y:S01]  /*12110*/  LDL R19, [R1+0x278] ;  /* 0x0002780001137983 */ /* 0x000ee20000100800 */
[C---:B------:R-:W-:Y:S02]  /*12120*/  ISETP.GT.U32.AND P3, PT, R2.reuse, R12, PT ;  /* 0x0000000c0200720c */ /* 0x040fe40003f64070 */
[----:B------:R-:W-:-:S11]  /*12130*/  ISETP.GT.U32.AND P6, PT, R2, R3, PT ;  /* 0x000000030200720c */ /* 0x000fd60003fc4070 */
[--C-:B------:R-:W-:Y:S01]  /*12140*/  @!P3 IMAD.IADD R12, R12, 0x1, -R2.reuse ;  /* 0x000000010c0cb824 */ /* 0x100fe200078e0a02 */
[C---:B------:R-:W-:Y:S01]  /*12150*/  ISETP.GT.U32.AND P3, PT, R2.reuse, R6, PT ;  /* 0x000000060200720c */ /* 0x040fe20003f64070 */
[----:B------:R-:W-:Y:S01]  /*12160*/  @!P6 IMAD.IADD R3, R3, 0x1, -R2 ;  /* 0x000000010303e824 */ /* 0x000fe200078e0a02 */
[----:B------:R-:W-:-:S04]  /*12170*/  ISETP.GT.U32.AND P5, PT, R2, R4, PT ;  /* 0x000000040200720c */ /* 0x000fc80003fa4070 */
[----:B------:R-:W-:Y:S02]  /*12180*/  ISETP.GT.U32.AND P6, PT, R2, R3, PT ;  /* 0x000000030200720c */ /* 0x000fe40003fc4070 */
[----:B----4-:R-:W-:Y:S02]  /*12190*/  IABS R10, R20 ;  /* 0x00000014000a7213 */ /* 0x010fe40000000000 */
[----:B-----5:R-:W-:Y:S02]  /*121a0*/  ISETP.GE.AND P1, PT, R13, RZ, PT ;  /* 0x000000ff0d00720c */ /* 0x020fe40003f26270 */
[----:B--2---:R-:W-:-:S05]  /*121b0*/  IABS R13, R17 ;  /* 0x00000011000d7213 */ /* 0x004fca0000000000 */
[----:B------:R-:W-:-:S04]  /*121c0*/  IMAD.HI.U32 R9, R0, R13, RZ ;  /* 0x0000000d00097227 */ /* 0x000fc800078e00ff */
[----:B------:R-:W-:Y:S02]  /*121d0*/  IMAD.MOV R9, RZ, RZ, -R9 ;  /* 0x000000ffff097224 */ /* 0x000fe400078e0a09 */
[--C-:B------:R-:W-:Y:S01]  /*121e0*/  @!P3 IMAD.IADD R6, R6, 0x1, -R2.reuse ;  /* 0x000000010606b824 */ /* 0x100fe200078e0a02 */
[----:B------:R-:W-:Y:S01]  /*121f0*/  IABS R11, R15 ;  /* 0x0000000f000b7213 */ /* 0x000fe20000000000 */
[----:B------:R-:W-:Y:S01]  /*12200*/  IMAD R13, R2, R9, R13 ;  /* 0x00000009020d7224 */ /* 0x000fe200078e020d */
[----:B------:R-:W-:Y:S01]  /*12210*/  ISETP.GE.AND P0, PT, R14, RZ, PT ;  /* 0x000000ff0e00720c */ /* 0x000fe20003f06270 */
[----:B------:R-:W-:Y:S01]  /*12220*/  @!P6 IMAD.IADD R3, R3, 0x1, -R2 ;  /* 0x000000010303e824 */ /* 0x000fe200078e0a02 */
[----:B------:R-:W-:Y:S01]  /*12230*/  ISETP.GT.U32.AND P3, PT, R2, R6, PT ;  /* 0x000000060200720c */ /* 0x000fe20003f64070 */
[----:B------:R-:W-:Y:S01]  /*12240*/  IMAD.HI.U32 R8, R0, R10, RZ ;  /* 0x0000000a00087227 */ /* 0x000fe200078e00ff */
[----:B------:R-:W-:Y:S01]  /*12250*/  ISETP.GT.U32.AND P6, PT, R2, R13, PT ;  /* 0x0000000d0200720c */ /* 0x000fe20003fc4070 */
[----:B------:R-:W2:Y:S02]  /*12260*/  LDL R15, [R1+0x280] ;  /* 0x00028000010f7983 */ /* 0x000ea40000100800 */
[----:B------:R-:W-:-:S04]  /*12270*/  IMAD.HI.U32 R9, R0, R11, RZ ;  /* 0x0000000b00097227 */ /* 0x000fc800078e00ff */
[----:B------:R-:W-:Y:S02]  /*12280*/  @!P5 IMAD.IADD R4, R4, 0x1, -R2 ;  /* 0x000000010404d824 */ /* 0x000fe400078e0a02 */
[----:B------:R-:W-:Y:S02]  /*12290*/  IMAD.MOV R14, RZ, RZ, -R8 ;  /* 0x000000ffff0e7224 */ /* 0x000fe400078e0a08 */
[----:B------:R-:W-:Y:S01]  /*122a0*/  IMAD.MOV R9, RZ, RZ, -R9 ;  /* 0x000000ffff097224 */ /* 0x000fe200078e0a09 */
[C---:B------:R-:W-:Y:S01]  /*122b0*/  ISETP.GT.U32.AND P5, PT, R2.reuse, R4, PT ;  /* 0x000000040200720c */ /* 0x040fe20003fa4070 */
[C---:B------:R-:W-:Y:S02]  /*122c0*/  IMAD R10, R2.reuse, R14, R10 ;  /* 0x0000000e020a7224 */ /* 0x040fe400078e020a */
[----:B------:R-:W-:Y:S01]  /*122d0*/  IMAD R11, R2, R9, R11 ;  /* 0x00000009020b7224 */ /* 0x000fe200078e020b */
[----:B------:R-:W4:Y:S01]  /*122e0*/  LDL R14, [R1+0x27c] ;  /* 0x00027c00010e7983 */ /* 0x000f220000100800 */
[--C-:B------:R-:W-:Y:S01]  /*122f0*/  @!P3 IMAD.IADD R6, R6, 0x1, -R2.reuse ;  /* 0x000000010606b824 */ /* 0x100fe200078e0a02 */
[C---:B------:R-:W-:Y:S01]  /*12300*/  ISETP.GT.U32.AND P3, PT, R2.reuse, R10, PT ;  /* 0x0000000a0200720c */ /* 0x040fe20003f64070 */
[----:B------:R-:W-:Y:S01]  /*12310*/  @!P6 IMAD.IADD R13, R13, 0x1, -R2 ;  /* 0x000000010d0de824 */ /* 0x000fe200078e0a02 */
[----:B------:R-:W-:-:S02]  /*12320*/  ISETP.GT.U32.AND P6, PT, R2, R11, PT ;  /* 0x0000000b0200720c */ /* 0x000fc40003fc4070 */
[----:B------:R-:W-:-:S03]  /*12330*/  ISETP.GE.AND P2, PT, R16, RZ, PT ;  /* 0x000000ff1000720c */ /* 0x000fc60003f46270 */
[--C-:B------:R-:W-:Y:S01]  /*12340*/  @!P5 IMAD.IADD R4, R4, 0x1, -R2.reuse ;  /* 0x000000010404d824 */ /* 0x100fe200078e0a02 */
[----:B------:R-:W-:Y:S02]  /*12350*/  ISETP.GE.AND P5, PT, R17, RZ, PT ;  /* 0x000000ff1100720c */ /* 0x000fe40003fa6270 */
[----:B------:R-:W5:Y:S03]  /*12360*/  LDL R17, [R1+0x284] ;  /* 0x0002840001117983 */ /* 0x000f660000100800 */
[--C-:B------:R-:W-:Y:S02]  /*12370*/  @!P3 IMAD.IADD R10, R10, 0x1, -R2.reuse ;  /* 0x000000010a0ab824 */ /* 0x100fe400078e0a02 */
[----:B------:R-:W-:Y:S01]  /*12380*/  @!P6 IMAD.IADD R11, R11, 0x1, -R2 ;  /* 0x000000010b0be824 */ /* 0x000fe200078e0a02 */
[----:B---3--:R-:W-:Y:S02]  /*12390*/  IABS R16, R19 ;  /* 0x0000001300107213 */ /* 0x008fe40000000000 */
[----:B------:R-:W3:Y:S04]  /*123a0*/  LDL R19, [R1+0x288] ;  /* 0x0002880001137983 */ /* 0x000ee80000100800 */
[----:B------:R-:W-:Y:S04]  /*123b0*/  STL [R1+0x5360], R10 ;  /* 0x0053600a01007387 */ /* 0x000fe80000100800 */
[----:B------:R0:W-:Y:S04]  /*123c0*/  STL [R1+0x535c], R11 ;  /* 0x00535c0b01007387 */ /* 0x0001e80000100800 */
[----:B0-----:R-:W3:Y:S01]  /*123d0*/  LDL.LU R11, [R1+0x670] ;  /* 0x00067000010b7983 */ /* 0x001ee20000300800 */
[----:B------:R-:W-:-:S04]  /*123e0*/  IMAD.HI.U32 R8, R0, R7, RZ ;  /* 0x0000000700087227 */ /* 0x000fc800078e00ff */
[----:B------:R-:W-:Y:S02]  /*123f0*/  IMAD.MOV R8, RZ, RZ, -R8 ;  /* 0x000000ffff087224 */ /* 0x000fe400078e0a08 */
[----:B------:R-:W-:-:S04]  /*12400*/  IMAD.HI.U32 R9, R0, R16, RZ ;  /* 0x0000001000097227 */ /* 0x000fc800078e00ff */
[----:B------:R-:W-:Y:S02]  /*12410*/  IMAD R7, R2, R8, R7 ;  /* 0x0000000802077224 */ /* 0x000fe400078e0207 */
[----:B------:R-:W-:-:S04]  /*12420*/  IMAD.MOV R9, RZ, RZ, -R9 ;  /* 0x000000ffff097224 */ /* 0x000fc800078e0a09 */
[----:B------:R-:W-:Y:S01]  /*12430*/  IMAD R16, R2, R9, R16 ;  /* 0x0000000902107224 */ /* 0x000fe200078e0210 */
[----:B----4-:R-:W-:Y:S02]  /*12440*/  IABS R8, R14 ;  /* 0x0000000e00087213 */ /* 0x010fe40000000000 */
[----:B--2---:R-:W-:Y:S02]  /*12450*/  IABS R14, R15 ;  /* 0x0000000f000e7213 */ /* 0x004fe40000000000 */
[----:B-----5:R-:W-:Y:S01]  /*12460*/  IABS R15, R17 ;  /* 0x00000011000f7213 */ /* 0x020fe20000000000 */
[----:B------:R-:W-:-:S04]  /*12470*/  IMAD.HI.U32 R17, R0, R8, RZ ;  /* 0x0000000800117227 */ /* 0x000fc800078e00ff */
[----:B------:R-:W-:-:S04]  /*12480*/  IMAD.MOV R17, RZ, RZ, -R17 ;  /* 0x000000ffff117224 */ /* 0x000fc800078e0a11 */
[----:B------:R-:W-:Y:S02]  /*12490*/  IMAD R8, R2, R17, R8 ;  /* 0x0000001102087224 */ /* 0x000fe400078e0208 */
[----:B------:R-:W2:Y:S01]  /*124a0*/  LDL.LU R17, [R1+0xa64] ;  /* 0x000a640001117983 */ /* 0x000ea20000300800 */
[----:B---3--:R-:W-:Y:S01]  /*124b0*/  IABS R9, R19 ;  /* 0x0000001300097213 */ /* 0x008fe20000000000 */
[----:B------:R-:W-:-:S04]  /*124c0*/  IMAD.HI.U32 R19, R0, R14, RZ ;  /* 0x0000000e00137227 */ /* 0x000fc800078e00ff */
[----:B------:R-:W-:-:S04]  /*124d0*/  IMAD.MOV R19, RZ, RZ, -R19 ;  /* 0x000000ffff137224 */ /* 0x000fc800078e0a13 */
[----:B------:R-:W-:Y:S02]  /*124e0*/  IMAD R14, R2, R19, R14 ;  /* 0x00000013020e7224 */ /* 0x000fe400078e020e */
[----:B------:R-:W-:Y:S02]  /*124f0*/  IMAD.MOV.U32 R19, RZ, RZ, R11 ;  /* 0x000000ffff137224 */ /* 0x000fe400078e000b */
[----:B------:R-:W-:Y:S02]  /*12500*/  IMAD.MOV.U32 R11, RZ, RZ, R12 ;  /* 0x000000ffff0b7224 */ /* 0x000fe400078e000c */
[----:B------:R-:W3:Y:S01]  /*12510*/  LDL R12, [R1+0x290] ;  /* 0x00029000010c7983 */ /* 0x000ee20000100800 */
[----:B------:R-:W-:Y:S02]  /*12520*/  IMAD.MOV.U32 R10, RZ, RZ, R18 ;  /* 0x000000ffff0a7224 */ /* 0x000fe400078e0012 */
[----:B------:R-:W-:-:S04]  /*12530*/  IMAD.HI.U32 R18, R0, R15, RZ ;  /* 0x0000000f00127227 */ /* 0x000fc800078e00ff */
[----:B------:R-:W-:Y:S02]  /*12540*/  IMAD.MOV R18, RZ, RZ, -R18 ;  /* 0x000000ffff127224 */ /* 0x000fe400078e0a12 */
[----:B------:R-:W-:Y:S02]  /*12550*/  @!P4 IMAD.MOV R11, RZ, RZ, -R11 ;  /* 0x000000ffff0bc224 */ /* 0x000fe400078e0a0b */
[C---:B------:R-:W-:Y:S02]  /*12560*/  IMAD R15, R2.reuse, R18, R15 ;  /* 0x00000012020f7224 */ /* 0x040fe400078e020f */
[----:B------:R-:W-:Y:S01]  /*12570*/  IMAD.MOV.U32 R18, RZ, RZ, R10 ;  /* 0x000000ffff127224 */ /* 0x000fe200078e000a */
[----:B------:R-:W-:Y:S01]  /*12580*/  ISETP.GT.U32.AND P4, PT, R2, R13, PT ;  /* 0x0000000d0200720c */ /* 0x000fe20003f84070 */
[----:B------:R-:W-:Y:S02]  /*12590*/  IMAD.MOV.U32 R10, RZ, RZ, R4 ;  /* 0x000000ffff0a7224 */ /* 0x000fe400078e0004 */
[----:B------:R-:W4:Y:S04]  /*125a0*/  LDL R4, [R1+0x28c] ;  /* 0x00028c0001047983 */ /* 0x000f280000100800 */
[----:B------:R0:W-:Y:S01]  /*125b0*/  STL [R1+0x604], R11 ;  /* 0x0006040b01007387 */ /* 0x0001e20000100800 */
[----:B------:R-:W-:-:S02]  /*125c0*/  @!P1 IMAD.MOV R10, RZ, RZ, -R10 ;  /* 0x000000ffff0a9224 */ /* 0x000fc400078e0a0a */
[----:B0-----:R-:W-:Y:S02]  /*125d0*/  IMAD.MOV.U32 R11, RZ, RZ, R3 ;  /* 0x000000ffff0b7224 */ /* 0x001fe400078e0003 */
[----:B------:R-:W-:Y:S02]  /*125e0*/  IMAD.MOV.U32 R3, RZ, RZ, R6 ;  /* 0x000000ffff037224 */ /* 0x000fe400078e0006 */
[----:B------:R-:W-:Y:S01]  /*125f0*/  @!P0 IMAD.MOV R11, RZ, RZ, -R11 ;  /* 0x000000ffff0b8224 */ /* 0x000fe200078e0a0b */
[----:B------:R-:W5:Y:S01]  /*12600*/  LDL.LU R6, [R1+0x3f0] ;  /* 0x0003f00001067983 */ /* 0x000f620000300800 */
[----:B------:R-:W-:-:S03]  /*12610*/  @!P2 IMAD.MOV R3, RZ, RZ, -R3 ;  /* 0x000000ffff03a224 */ /* 0x000fc600078e0a03 */
[----:B------:R0:W-:Y:S01]  /*12620*/  STL [R1+0x600], R10 ;  /* 0x0006000a01007387 */ /* 0x0001e20000100800 */
[----:B------:R-:W-:-:S03]  /*12630*/  @!P4 IMAD.IADD R13, R13, 0x1, -R2 ;  /* 0x000000010d0dc824 */ /* 0x000fc600078e0a02 */
[----:B0-----:R-:W2:Y:S04]  /*12640*/  LDL.LU R10, [R1+0x5360] ;  /* 0x00536000010a7983 */ /* 0x001ea80000300800 */
[----:B------:R0:W-:Y:S04]  /*12650*/  STL [R1+0x5fc], R11 ;  /* 0x0005fc0b01007387 */ /* 0x0001e80000100800 */
[----:B0-----:R-:W4:Y:S04]  /*12660*/  LDL.LU R11, [R1+0x535c] ;  /* 0x00535c00010b7983 */ /* 0x001f280000300800 */
[----:B------:R3:W-:Y:S02]  /*12670*/  STL [R1+0x5f8], R3 ;  /* 0x0005f80301007387 */ /* 0x0007e40000100800 */
[----:B---3--:R-:W-:-:S02]  /*12680*/  IABS R3, R12 ;  /* 0x0000000c00037213 */ /* 0x008fc40000000000 */
[----:B------:R-:W3:Y:S04]  /*12690*/  LDL.LU R12, [R1+0x270] ;  /* 0x00027000010c7983 */ /* 0x000ee80000300800 */
[----:B------:R0:W-:Y:S04]  /*126a0*/  STL [R1+0x5358], R25 ;  /* 0x0053581901007387 */ /* 0x0001e80000100800 */
[----:B0-----:R-:W3:Y:S04]  /*126b0*/  LDL.LU R25, [R1+0x274] ;  /* 0x0002740001197983 */ /* 0x001ee80000300800 */
[----:B------:R0:W-:Y:S04]  /*126c0*/  STL [R1+0x5350], R13 ;  /* 0x0053500d01007387 */ /* 0x0001e80000100800 */
[----:B0-----:R-:W3:Y:S01]  /*126d0*/  LDL.LU R13, [R1+0x27c] ;  /* 0x00027c00010d7983 */ /* 0x001ee20000300800 */
[----:B------:R-:W-:-:S02]  /*126e0*/  ISETP.GT.U32.AND P3, PT, R2, R7, PT ;  /* 0x000000070200720c */ /* 0x000fc40003f64070 */
[----:B------:R-:W-:-:S11]  /*126f0*/  ISETP.GT.U32.AND P4, PT, R2, R8, PT ;  /* 0x000000080200720c */ /* 0x000fd60003f84070 */
[----:B------:R-:W-:Y:S01]  /*12700*/  @!P3 IMAD.IADD R7, R7, 0x1, -R2 ;  /* 0x000000010707b824 */ /* 0x000fe200078e0a02 */
[C---:B--2---:R-:W-:Y:S01]  /*12710*/  ISETP.GT.U32.AND P1, PT, R2.reuse, R10, PT ;  /* 0x0000000a0200720c */ /* 0x044fe20003f24070 */
[----:B---3--:R0:W-:Y:S04]  /*12720*/  STL [R1+0x5354], R13 ;  /* 0x0053540d01007387 */ /* 0x0081e80000100800 */
[----:B0-----:R-:W2:Y:S01]  /*12730*/  LDL.LU R13, [R1+0x278] ;  /* 0x00027800010d7983 */ /* 0x001ea20000300800 */
[----:B------:R-:W-:-:S07]  /*12740*/  ISETP.GT.U32.AND P2, PT, R2, R7, PT ;  /* 0x000000070200720c */ /* 0x000fce0003f44070 */
[----:B------:R-:W-:Y:S01]  /*12750*/  @!P1 IMAD.IADD R10, R10, 0x1, -R2 ;  /* 0x000000010a0a9824 */ /* 0x000fe200078e0a02 */
[----:B------:R-:W-:Y:S02]  /*12760*/  ISETP.GT.U32.AND P1, PT, R2, R14, PT ;  /* 0x0000000e0200720c */ /* 0x000fe40003f24070 */
[----:B------:R-:W-:Y:S01]  /*12770*/  ISETP.GE.AND P3, PT, R20, RZ, PT ;  /* 0x000000ff1400720c */ /* 0x000fe20003f66270 */
[----:B------:R-:W-:Y:S01]  /*12780*/  IMAD.HI.U32 R20, R0, R9, RZ ;  /* 0x0000000900147227 */ /* 0x000fe200078e00ff */
[----:B----4-:R-:W-:-:S03]  /*12790*/  IABS R4, R4 ;  /* 0x0000000400047213 */ /* 0x010fc60000000000 */
[----:B------:R-:W-:Y:S01]  /*127a0*/  IMAD.MOV R20, RZ, RZ, -R20 ;  /* 0x000000ffff147224 */ /* 0x000fe200078e0a14 */
[----:B------:R0:W-:Y:S01]  /*127b0*/  STL [R1+0x5348], R0 ;  /* 0x0053480001007387 */ /* 0x0001e20000100800 */
[--C-:B------:R-:W-:Y:S02]  /*127c0*/  @!P4 IMAD.IADD R8, R8, 0x1, -R2.reuse ;  /* 0x000000010808c824 */ /* 0x100fe400078e0a02 */
[----:B------:R-:W-:Y:S02]  /*127d0*/  IMAD R9, R2, R20, R9 ;  /* 0x0000001402097224 */ /* 0x000fe400078e0209 */
[----:B------:R-:W-:Y:S01]  /*127e0*/  @!P2 IMAD.IADD R7, R7, 0x1, -R2 ;  /* 0x000000010707a824 */ /* 0x000fe200078e0a02 */
[----:B------:R-:W-:Y:S01]  /*127f0*/  ISETP.GE.AND P2, PT, R12, RZ, PT ;  /* 0x000000ff0c00720c */ /* 0x000fe20003f46270 */
[----:B-----5:R-:W-:Y:S01]  /*12800*/  IMAD.MOV.U32 R20, RZ, RZ, R6 ;  /* 0x000000ffff147224 */ /* 0x020fe200078e0006 */
[----:B------:R-:W-:Y:S01]  /*12810*/  ISETP.GE.AND P4, PT, R25, RZ, PT ;  /* 0x000000ff1900720c */ /* 0x000fe20003f86270 */
[----:B------:R-:W-:-:S04]  /*12820*/  IMAD.HI.U32 R6, R0, R4, RZ ;  /* 0x0000000400067227 */ /* 0x000fc800078e00ff */
[----:B------:R-:W-:Y:S02]  /*12830*/  IMAD.HI.U32 R12, R0, R3, RZ ;  /* 0x00000003000c7227 */ /* 0x000fe400078e00ff */
[----:B0-----:R-:W3:Y:S02]  /*12840*/  LDL.LU R0, [R1+0x298] ;  /* 0x0002980001007983 */ /* 0x001ee40000300800 */
[----:B------:R-:W-:Y:S02]  /*12850*/  @!P1 IMAD.IADD R14, R14, 0x1, -R2 ;  /* 0x000000010e0e9824 */ /* 0x000fe400078e0a02 */
[----:B------:R-:W4:Y:S01]  /*12860*/  LDL.LU R25, [R1+0x5358] ;  /* 0x0053580001197983 */ /* 0x000f220000300800 */
[----:B--2---:R-:W-:-:S03]  /*12870*/  ISETP.GE.AND P1, PT, R13, RZ, PT ;  /* 0x000000ff0d00720c */ /* 0x004fc60003f26270 */
[----:B------:R-:W2:Y:S01]  /*12880*/  LDL.LU R13, [R1+0x5354] ;  /* 0x00535400010d7983 */ /* 0x000ea20000300800 */
[----:B------:R-:W-:Y:S01]  /*12890*/  ISETP.GT.U32.AND P0, PT, R2, R11, PT ;  /* 0x0000000b0200720c */ /* 0x000fe20003f04070 */
[----:B------:R-:W-:-:S12]  /*128a0*/  IMAD.MOV R6, RZ, RZ, -R6 ;  /* 0x000000ffff067224 */ /* 0x000fd800078e0a06 */
[----:B------:R-:W-:Y:S01]  /*128b0*/  @!P0 IMAD.IADD R11, R11, 0x1, -R2 ;  /* 0x000000010b0b8824 */ /* 0x000fe200078e0a02 */
[C---:B------:R-:W-:Y:S01]  /*128c0*/  ISETP.GT.U32.AND P0, PT, R2.reuse, R15, PT ;  /* 0x0000000f0200720c */ /* 0x040fe20003f04070 */
[----:B------:R-:W-:Y:S02]  /*128d0*/  IMAD.MOV R12, RZ, RZ, -R12 ;  /* 0x000000ffff0c7224 */ /* 0x000fe400078e0a0c */
[C---:B------:R-:W-:Y:S02]  /*128e0*/  IMAD R4, R2.reuse, R6, R4 ;  /* 0x0000000602047224 */ /* 0x040fe400078e0204 */
[----:B------:R-:W-:-:S08]  /*128f0*/  IMAD R3, R2, R12, R3 ;  /* 0x0000000c02037224 */ /* 0x000fd000078e0203 */
[----:B------:R-:W-:Y:S01]  /*12900*/  @!P0 IMAD.IADD R15, R15, 0x1, -R2 ;  /* 0x000000010f0f8824 */ /* 0x000fe200078e0a02 */
[----:B--2---:R-:W-:Y:S02]  /*12910*/  ISETP.GE.AND P0, PT, R13, RZ, PT ;  /* 0x000000ff0d00720c */ /* 0x004fe40003f06270 */
[----:B------:R-:W2:Y:S04]  /*12920*/  LDL.LU R13, [R1+0x5350] ;  /* 0x00535000010d7983 */ /* 0x000ea80000300800 */
[----:B------:R-:W-:Y:S04]  /*12930*/  STL [R1+0x534c], R4 ;  /* 0x00534c0401007387 */ /* 0x000fe80000100800 */
[----:B------:R-:W5:Y:S01]  /*12940*/  LDL.LU R12, [R1+0x294] ;  /* 0x00029400010c7983 */ /* 0x000f620000300800 */
[----:B------:R-:W-:-:S02]  /*12950*/  @!P2 IMAD.MOV R11, RZ, RZ, -R11 ;  /* 0x000000ffff0ba224 */ /* 0x000fc400078e0a0b */
[----:B------:R-:W-:Y:S01]  /*12960*/  @!P3 IMAD.MOV R10, RZ, RZ, -R10 ;  /* 0x000000ffff0ab224 */ /* 0x000fe200078e0a0a */
[----:B------:R-:W-:-:S13]  /*12970*/  ISETP.GT.U32.AND P6, PT, R2, R16, PT ;  /* 0x000000100200720c */ /* 0x000fda0003fc4070 */
[----:B------:R-:W-:-:S05]  /*12980*/  @!P6 IMAD.IADD R16, R16, 0x1, -R2 ;  /* 0x000000011010e824 */ /* 0x000fca00078e0a02 */
[----:B------:R-:W-:Y:S01]  /*12990*/  ISETP.GT.U32.AND P6, PT, R2, R16, PT ;  /* 0x000000100200720c */ /* 0x000fe20003fc4070 */
[----:B--2---:R-:W-:Y:S01]  /*129a0*/  @!P5 IMAD.MOV R13, RZ, RZ, -R13 ;  /* 0x000000ffff0dd224 */ /* 0x004fe200078e0a0d */
[----:B-----5:R0:W-:Y:S01]  /*129b0*/  STL [R1+0x5344], R12 ;  /* 0x0053440c01007387 */ /* 0x0201e20000100800 */
[----:B------:R-:W-:-:S03]  /*129c0*/  IABS R6, R12 ;  /* 0x0000000c00067213 */ /* 0x000fc60000000000 */
[----:B------:R-:W-:Y:S04]  /*129d0*/  STL [R1+0x5f4], R13 ;  /* 0x0005f40d01007387 */ /* 0x000fe80000100800 */
[----:B------:R-:W-:Y:S04]  /*129e0*/  STL [R1+0x5ec], R11 ;  /* 0x0005ec0b01007387 */ /* 0x000fe80000100800 */
[----:B------:R1:W-:Y:S04]  /*129f0*/  STL [R1+0x5f0], R10 ;  /* 0x0005f00a01007387 */ /* 0x0003e80000100800 */
[----:B0-----:R-:W2:Y:S01]  /*12a00*/  LDL.LU R12, [R1+0x284] ;  /* 0x00028400010c7983 */ /* 0x001ea20000300800 */
[----:B------:R-:W-:-:S02]  /*12a10*/  IMAD.MOV.U32 R4, RZ, RZ, R7 ;  /* 0x000000ffff047224 */ /* 0x000fc400078e0007 */
[----:B------:R-:W-:Y:S02]  /*12a20*/  @!P6 IMAD.IADD R16, R16, 0x1, -R2 ;  /* 0x000000011010e824 */ /* 0x000fe400078e0a02 */
[----:B------:R-:W-:Y:S01]  /*12a30*/  @!P4 IMAD.MOV R4, RZ, RZ, -R4 ;  /* 0x000000ffff04c224 */ /* 0x000fe200078e0a04 */
[----:B-1----:R-:W5:Y:S01]  /*12a40*/  LDL.LU R10, [R1+0x28c] ;  /* 0x00028c00010a7983 */ /* 0x002f620000300800 */
[----:B---3--:R-:W-:Y:S02]  /*12a50*/  IMAD.MOV.U32 R11, RZ, RZ, R0 ;  /* 0x000000ffff0b7224 */ /* 0x008fe400078e0000 */
[----:B------:R-:W-:Y:S01]  /*12a60*/  IMAD.MOV.U32 R0, RZ, RZ, R16 ;  /* 0x000000ffff007224 */ /* 0x000fe200078e0010 */
[----:B------:R-:W3:Y:S04]  /*12a70*/  LDL.LU R13, [R1+0x290] ;  /* 0x00029000010d7983 */ /* 0x000ee80000300800 */
[----:B------:R-:W3:Y:S04]  /*12a80*/  LDL.LU R7, [R1+0x280] ;  /* 0x0002800001077983 */ /* 0x000ee80000300800 */
[----:B------:R-:W3:Y:S04]  /*12a90*/  LDL.LU R16, [R1+0x288] ;  /* 0x0002880001107983 */ /* 0x000ee80000300800 */
[----:B------:R0:W-:Y:S04]  /*12aa0*/  STL [R1+0x5e8], R4 ;  /* 0x0005e80401007387 */ /* 0x0001e80000100800 */
[----:B0-----:R-:W3:Y:S01]  /*12ab0*/  LDL.LU R4, [R1+0x534c] ;  /* 0x00534c0001047983 */ /* 0x001ee20000300800 */
[----:B------:R-:W-:Y:S01]  /*12ac0*/  ISETP.GT.U32.AND P3, PT, R2, R14, PT ;  /* 0x0000000e0200720c */ /* 0x000fe20003f64070 */
[----:B------:R-:W-:-:S05]  /*12ad0*/  @!P1 IMAD.MOV R0, RZ, RZ, -R0 ;  /* 0x000000ffff009224 */ /* 0x000fca00078e0a00 */
[----:B------:R0:W-:Y:S07]  /*12ae0*/  STL [R1+0x5e4], R0 ;  /* 0x0005e40001007387 */ /* 0x0001ee0000100800 */
[----:B------:R-:W-:Y:S01]  /*12af0*/  @!P3 IMAD.IADD R14, R14, 0x1, -R2 ;  /* 0x000000010e0eb824 */ /* 0x000fe200078e0a02 */
[----:B0-----:R-:W4:Y:S01]  /*12b00*/  LDL.LU R0, [R1+0x5348] ;  /* 0x0053480001007983 */ /* 0x001f220000300800 */
[----:B------:R-:W-:Y:S02]  /*12b10*/  ISETP.GT.U32.AND P6, PT, R2, R9, PT ;  /* 0x000000090200720c */ /* 0x000fe40003fc4070 */
[----:B--2---:R-:W-:-:S02]  /*12b20*/  ISETP.GE.AND P3, PT, R12, RZ, PT ;  /* 0x000000ff0c00720c */ /* 0x004fc40003f66270 */
[----:B------:R-:W2:Y:S09]  /*12b30*/  LDL.LU R12, [R1+0x5344] ;  /* 0x00534400010c7983 */ /* 0x000eb20000300800 */
[----:B------:R-:W-:Y:S01]  /*12b40*/  @!P6 IMAD.IADD R9, R9, 0x1, -R2 ;  /* 0x000000010909e824 */ /* 0x000fe200078e0a02 */
[----:B------:R-:W-:-:S04]  /*12b50*/  ISETP.GT.U32.AND P6, PT, R2, R8, PT ;  /* 0x000000080200720c */ /* 0x000fc80003fc4070 */
[C---:B------:R-:W-:Y:S02]  /*12b60*/  ISETP.GT.U32.AND P5, PT, R2.reuse, R9, PT ;  /* 0x000000090200720c */ /* 0x040fe40003fa4070 */
[----:B------:R-:W-:-:S07]  /*12b70*/  ISETP.GT.U32.AND P2, PT, R2, R15, PT ;  /* 0x0000000f0200720c */ /* 0x000fce0003f44070 */
[----:B------:R-:W-:-:S04]  /*12b80*/  @!P6 IMAD.IADD R8, R8, 0x1, -R2 ;  /* 0x000000010808e824 */ /* 0x000fc800078e0a02 */
[----:B------:R-:W-:Y:S02]  /*12b90*/  @!P0 IMAD.MOV R8, RZ, RZ, -R8 ;  /* 0x000000ffff088224 */ /* 0x000fe400078e0a08 */
[--C-:B------:R-:W-:Y:S01]  /*12ba0*/  @!P5 IMAD.IADD R9, R9, 0x1, -R2.reuse ;  /* 0x000000010909d824 */ /* 0x100fe200078e0a02 */
[----:B-----5:R-:W-:Y:S02]  /*12bb0*/  ISETP.GE.AND P5, PT, R10, RZ, PT ;  /* 0x000000ff0a00720c */ /* 0x020fe40003fa6270 */
[----:B------:R0:W-:Y:S01]  /*12bc0*/  STL [R1+0x5e0], R8 ;  /* 0x0005e00801007387 */ /* 0x0001e20000100800 */
[----:B---3--:R-:W-:Y:S02]  /*12bd0*/  ISETP.GT.U32.AND P4, PT, R2, R4, PT ;  /* 0x000000040200720c */ /* 0x008fe40003f84070 */
[----:B------:R-:W-:Y:S01]  /*12be0*/  IABS R10, R11 ;  /* 0x0000000b000a7213 */ /* 0x000fe20000000000 */
[----:B0-----:R-:W-:Y:S01]  /*12bf0*/  IMAD.MOV.U32 R8, RZ, RZ, R11 ;  /* 0x000000ffff087224 */ /* 0x001fe200078e000b */
[----:B------:R-:W-:Y:S01]  /*12c00*/  ISETP.GE.AND P1, PT, R7, RZ, PT ;  /* 0x000000ff0700720c */ /* 0x000fe20003f26270 */
[----:B------:R-:W3:Y:S01]  /*12c10*/  LDL.LU R11, [R1+0x2cc] ;  /* 0x0002cc00010b7983 */ /* 0x000ee20000300800 */
[----:B------:R-:W-:Y:S01]  /*12c20*/  @!P2 IMAD.IADD R15, R15, 0x1, -R2 ;  /* 0x000000010f0fa824 */ /* 0x000fe200078e0a02 */
[----:B------:R-:W-:-:S02]  /*12c30*/  ISETP.GE.AND P2, PT, R16, RZ, PT ;  /* 0x000000ff1000720c */ /* 0x000fc40003f46270 */
[----:B------:R-:W5:Y:S04]  /*12c40*/  LDL.LU R16, [R1+0x29c] ;  /* 0x00029c0001107983 */ /* 0x000f680000300800 */
[----:B------:R-:W-:Y:S01]  /*12c50*/  @!P4 IMAD.IADD R4, R4, 0x1, -R2 ;  /* 0x000000010404c824 */ /* 0x000fe200078e0a02 */
[----:B------:R-:W-:Y:S01]  /*12c60*/  ISETP.GE.AND P4, PT, R13, RZ, PT ;  /* 0x000000ff0d00720c */ /* 0x000fe20003f86270 */
[----:B------:R-:W-:-:S03]  /*12c70*/  IMAD.MOV.U32 R13, RZ, RZ, R14 ;  /* 0x000000ffff0d7224 */ /* 0x000fc600078e000e */
[----:B------:R-:W-:Y:S01]  /*12c80*/  ISETP.GT.U32.AND P0, PT, R2, R4, PT ;  /* 0x000000040200720c */ /* 0x000fe20003f04070 */
[----:B------:R-:W-:Y:S02]  /*12c90*/  @!P1 IMAD.MOV R13, RZ, RZ, -R13 ;  /* 0x000000ffff0d9224 */ /* 0x000fe400078e0a0d */
[----:B------:R-:W-:-:S03]  /*12ca0*/  IMAD.MOV.U32 R14, RZ, RZ, R15 ;  /* 0x000000ffff0e7224 */ /* 0x000fc600078e000f */
[----:B------:R0:W-:Y:S01]  /*12cb0*/  STL [R1+0x5dc], R13 ;  /* 0x0005dc0d01007387 */ /* 0x0001e20000100800 */
[----:B------:R-:W-:Y:S02]  /*12cc0*/  @!P3 IMAD.MOV R14, RZ, RZ, -R14 ;  /* 0x000000ffff0eb224 */ /* 0x000fe400078e0a0e */
[----:B------:R-:W-:Y:S01]  /*12cd0*/  @!P2 IMAD.MOV R9, RZ, RZ, -R9 ;  /* 0x000000ffff09a224 */ /* 0x000fe200078e0a09 */
[----:B0-----:R-:W5:Y:S03]  /*12ce0*/  LDL.LU R13, [R1+0x2d0] ;  /* 0x0002d000010d7983 */ /* 0x001f660000300800 */
[----:B------:R-:W-:Y:S01]  /*12cf0*/  @!P0 IMAD.IADD R4, R4, 0x1, -R2 ;  /* 0x0000000104048824 */ /* 0x000fe200078e0a02 */
[----:B--2---:R-:W-:Y:S02]  /*12d00*/  ISETP.GE.AND P3, PT, R12, RZ, PT ;  /* 0x000000ff0c00720c */ /* 0x004fe40003f66270 */
[----:B------:R-:W2:Y:S04]  /*12d10*/  LDL.LU R12, [R1+0x2d4] ;  /* 0x0002d400010c7983 */ /* 0x000ea80000300800 */
[----:B------:R-:W2:Y:S04]  /*12d20*/  LDL.LU R15, [R1+0x2a0] ;  /* 0x0002a000010f7983 */ /* 0x000ea80000300800 */
[----:B------:R-:W-:Y:S04]  /*12d30*/  STL [R1+0x5d8], R14 ;  /* 0x0005d80e01007387 */ /* 0x000fe80000100800 */
[----:B------:R0:W-:Y:S02]  /*12d40*/  STL [R1+0x5d4], R9 ;  /* 0x0005d40901007387 */ /* 0x0001e40000100800 */
[----:B0-----:R-:W-:-:S04]  /*12d50*/  IMAD.MOV.U32 R9, RZ, RZ, R4 ;  /* 0x000000ffff097224 */ /* 0x001fc800078e0004 */
[----:B------:R-:W-:-:S05]  /*12d60*/  @!P5 IMAD.MOV R9, RZ, RZ, -R9 ;  /* 0x000000ffff09d224 */ /* 0x000fca00078e0a09 */
[----:B------:R2:W-:Y:S04]  /*12d70*/  STL [R1+0x5d0], R9 ;  /* 0x0005d00901007387 */ /* 0x0005e80000100800 */
[----:B------:R-:W2:Y:S01]  /*12d80*/  LDL R14, [R1+0x2a4] ;  /* 0x0002a400010e7983 */ /* 0x000ea20000100800 */
[----:B------:R-:W-:Y:S01]  /*12d90*/  ISETP.GT.U32.AND P6, PT, R2, R3, PT ;  /* 0x000000030200720c */ /* 0x000fe20003fc4070 */
[----:B----4-:R-:W-:-:S04]  /*12da0*/  IMAD.HI.U32 R7, R0, R6, RZ ;  /* 0x0000000600077227 */ /* 0x010fc800078e00ff */
[----:B------:R-:W-:-:S04]  /*12db0*/  IMAD.MOV R7, RZ, RZ, -R7 ;  /* 0x000000ffff077224 */ /* 0x000fc800078e0a07 */
[----:B------:R-:W-:-:S04]  /*12dc0*/  IMAD R6, R2, R7, R6 ;  /* 0x0000000702067224 */ /* 0x000fc800078e0206 */
[----:B------:R-:W-:Y:S01]  /*12dd0*/  @!P6 IMAD.IADD R3, R3, 0x1, -R2 ;  /* 0x000000010303e824 */ /* 0x000fe200078e0a02 */
[----:B------:R-:W-:-:S04]  /*12de0*/  ISETP.GT.U32.AND P6, PT, R2, R6, PT ;  /* 0x000000060200720c */ /* 0x000fc80003fc4070 */
[----:B------:R-:W-:Y:S01]  /*12df0*/  ISETP.GT.U32.AND P1, PT, R2, R3, PT ;  /* 0x000000030200720c */ /* 0x000fe20003f24070 */
[----:B------:R-:W-:Y:S01]  /*12e00*/  IMAD.HI.U32 R7, R0, R10, RZ ;  /* 0x0000000a00077227 */ /* 0x000fe200078e00ff */
[----:B------:R-:W-:Y:S02]  /*12e10*/  ISETP.GE.AND P2, PT, R8, RZ, PT ;  /* 0x000000ff0800720c */ /* 0x000fe40003f46270 */
[----:B---3--:R-:W-:Y:S01]  /*12e20*/  IABS R8, R11 ;  /* 0x0000000b00087213 */ /* 0x008fe20000000000 */
[----:B------:R-:W-:-:S04]  /*12e30*/  IMAD.MOV R7, RZ, RZ, -R7 ;  /* 0x000000ffff077224 */ /* 0x000fc800078e0a07 */
[----:B------:R-:W-:Y:S02]  /*12e40*/  @!P6 IMAD.IADD R6, R6, 0x1, -R2 ;  /* 0x000000010606e824 */ /* 0x000fe400078e0a02 */
[C---:B------:R-:W-:Y:S02]  /*12e50*/  IMAD R7, R2.reuse, R7, R10 ;  /* 0x0000000702077224 */ /* 0x040fe400078e020a */
[----:B------:R-:W-:Y:S01]  /*12e60*/  @!P1 IMAD.IADD R3, R3, 0x1, -R2 ;  /* 0x0000000103039824 */ /* 0x000fe200078e0a02 */
[----:B------:R-:W-:Y:S01]  /*12e70*/  ISETP.GT.U32.AND P6, PT, R2, R6, PT ;  /* 0x000000060200720c */ /* 0x000fe20003fc4070 */
[----:B------:R-:W-:Y:S01]  /*12e80*/  IMAD.HI.U32 R10, R0, R8, RZ ;  /* 0x00000008000a7227 */ /* 0x000fe200078e00ff */
[----:B------:R-:W-:-:S03]  /*12e90*/  ISETP.GE.AND P0, PT, R11, RZ, PT ;  /* 0x000000ff0b00720c */ /* 0x000fc60003f06270 */
[----:B------:R-:W-:Y:S01]  /*12ea0*/  IMAD.MOV.U32 R11, RZ, RZ, R3 ;  /* 0x000000ffff0b7224 */ /* 0x000fe200078e0003 */
[----:B------:R-:W-:Y:S01]  /*12eb0*/  ISETP.GT.U32.AND P5, PT, R2, R7, PT ;  /* 0x000000070200720c */ /* 0x000fe20003fa4070 */
[----:B------:R-:W-:-:S04]  /*12ec0*/  IMAD.MOV R3, RZ, RZ, -R10 ;  /* 0x000000ffff037224 */ /* 0x000fc800078e0a0a */
[----:B------:R-:W-:Y:S02]  /*12ed0*/  IMAD R3, R2, R3, R8 ;  /* 0x0000000302037224 */ /* 0x000fe400078e0208 */
[----:B------:R-:W-:-:S03]  /*12ee0*/  @!P6 IMAD.IADD R6, R6, 0x1, -R2 ;  /* 0x000000010606e824 */ /* 0x000fc600078e0a02 */
[C---:B------:R-:W-:Y:S01]  /*12ef0*/  ISETP.GT.U32.AND P6, PT, R2.reuse, R3, PT ;  /* 0x000000030200720c */ /* 0x040fe20003fc4070 */
[----:B------:R-:W-:Y:S01]  /*12f00*/  @!P4 IMAD.MOV R11, RZ, RZ, -R11 ;  /* 0x000000ffff0bc224 */ /* 0x000fe200078e0a0b */
[----:B-----5:R-:W-:Y:S01]  /*12f10*/  IABS R4, R13 ;  /* 0x0000000d00047213 */ /* 0x020fe20000000000 */
[----:B------:R-:W-:Y:S01]  /*12f20*/  @!P5 IMAD.IADD R7, R7, 0x1, -R2 ;  /* 0x000000010707d824 */ /* 0x000fe200078e0a02 */
[----:B------:R-:W-:Y:S02]  /*12f30*/  ISETP.GE.AND P1, PT, R13, RZ, PT ;  /* 0x000000ff0d00720c */ /* 0x000fe40003f26270 */
[----:B------:R-:W-:Y:S01]  /*12f40*/  IABS R10, R16 ;  /* 0x00000010000a7213 */ /* 0x000fe20000000000 */
[----:B------:R0:W-:Y:S01]  /*12f50*/  STL [R1+0x5cc], R11 ;  /* 0x0005cc0b01007387 */ /* 0x0001e20000100800 */
[----:B------:R-:W-:Y:S01]  /*12f60*/  ISETP.GT.U32.AND P5, PT, R2, R7, PT ;  /* 0x000000070200720c */ /* 0x000fe20003fa4070 */
[----:B------:R-:W-:-:S04]  /*12f70*/  IMAD.HI.U32 R13, R0, R4, RZ ;  /* 0x00000004000d7227 */ /* 0x000fc800078e00ff */
[----:B------:R-:W-:Y:S02]  /*12f80*/  @!P6 IMAD.IADD R3, R3, 0x1, -R2 ;  /* 0x000000010303e824 */ /* 0x000fe400078e0a02 */
[----:B------:R-:W-:-:S03]  /*12f90*/  IMAD.MOV R13, RZ, RZ, -R13 ;  /* 0x000000ffff0d7224 */ /* 0x000fc600078e0a0d */
[C---:B------:R-:W-:Y:S01]  /*12fa0*/  ISETP.GT.U32.AND P6, PT, R2.reuse, R3, PT ;  /* 0x000000030200720c */ /* 0x040fe20003fc4070 */
[----:B------:R-:W-:Y:S02]  /*12fb0*/  IMAD R4, R2, R13, R4 ;  /* 0x0000000d02047224 */ /* 0x000fe400078e0204 */
[----:B------:R-:W-:-:S04]  /*12fc0*/  @!P5 IMAD.IADD R7, R7, 0x1, -R2 ;  /* 0x000000010707d824 */ /* 0x000fc800078e0a02 */
[----:B------:R-:W-:-:S06]  /*12fd0*/  @!P2 IMAD.MOV R7, RZ, RZ, -R7 ;  /* 0x000000ffff07a224 */ /* 0x000fcc00078e0a07 */
[----:B------:R-:W-:Y:S01]  /*12fe0*/  @!P6 IMAD.IADD R3, R3, 0x1, -R2 ;  /* 0x000000010303e824 */ /* 0x000fe200078e0a02 */
[----:B------:R-:W-:Y:S02]  /*12ff0*/  ISETP.GE.AND P6, PT, R16, RZ, PT ;  /* 0x000000ff1000720c */ /* 0x000fe40003fc6270 */
[----:B--2---:R-:W-:-:S05]  /*13000*/  IABS R9, R12 ;  /* 0x0000000c00097213 */ /* 0x004fca0000000000 */
[----:B------:R-:W-:-:S04]  /*13010*/  IMAD.MOV.U32 R8, RZ, RZ, R9 ;  /* 0x000000ffff087224 */ /* 0x000fc800078e0009 */
[----:B0-----:R-:W-:Y:S01]  /*13020*/  IMAD.HI.U32 R11, R0, R8, RZ ;  /* 0x00000008000b7227 */ /* 0x001fe200078e00ff */
[----:B------:R-:W-:-:S03]  /*13030*/  ISETP.GE.AND P4, PT, R12, RZ, PT ;  /* 0x000000ff0c00720c */ /* 0x000fc60003f86270 */
[----:B------:R-:W-:Y:S01]  /*13040*/  IMAD.MOV.U32 R9, RZ, RZ, R10 ;  /* 0x000000ffff097224 */ /* 0x000fe200078e000a */
[----:B------:R-:W-:Y:S01]  /*13050*/  IABS R10, R15 ;  /* 0x0000000f000a7213 */ /* 0x000fe20000000000 */
[----:B------:R-:W-:Y:S02]  /*13060*/  IMAD.MOV R11, RZ, RZ, -R11 ;  /* 0x000000ffff0b7224 */ /* 0x000fe400078e0a0b */
[----:B------:R-:W-:-:S04]  /*13070*/  IMAD.HI.U32 R12, R0, R9, RZ ;  /* 0x00000009000c7227 */ /* 0x000fc800078e00ff */
[----:B------:R-:W-:Y:S02]  /*13080*/  IMAD R8, R2, R11, R8 ;  /* 0x0000000b02087224 */ /* 0x000fe400078e0208 */
[----:B------:R-:W-:Y:S02]  /*13090*/  IMAD.MOV.U32 R11, RZ, RZ, R6 ;  /* 0x000000ffff0b7224 */ /* 0x000fe400078e0006 */
[----:B------:R-:W-:Y:S02]  /*130a0*/  IMAD.MOV R12, RZ, RZ, -R12 ;  /* 0x000000ffff0c7224 */ /* 0x000fe400078e0a0c */
[----:B------:R-:W-:Y:S01]  /*130b0*/  @!P3 IMAD.MOV R11, RZ, RZ, -R11 ;  /* 0x000000ffff0bb224 */ /* 0x000fe200078e0a0b */
[----:B------:R-:W-:Y:S01]  /*130c0*/  IABS R13, R14 ;  /* 0x0000000e000d7213 */ /* 0x000fe20000000000 */
[----:B------:R-:W-:-:S04]  /*130d0*/  IMAD.HI.U32 R14, R0, R10, RZ ;  /* 0x0000000a000e7227 */ /* 0x000fc800078e00ff */
[----:B------:R-:W-:Y:S02]  /*130e0*/  IMAD.MOV R14, RZ, RZ, -R14 ;  /* 0x000000ffff0e7224 */ /* 0x000fe400078e0a0e */
[C---:B------:R-:W-:Y:S02]  /*130f0*/  IMAD R9, R2.reuse, R12, R9 ;  /* 0x0000000c02097224 */ /* 0x040fe400078e0209 */
[----:B------:R-:W2:Y:S01]  /*13100*/  LDL R12, [R1+0x2ac] ;  /* 0x0002ac00010c7983 */ /* 0x000ea20000100800 */
[----:B------:R-:W-:-:S03]  /*13110*/  IMAD R10, R2, R14, R10 ;  /* 0x0000000e020a7224 */ /* 0x000fc600078e020a */
[----:B------:R0:W-:Y:S04]  /*13120*/  STL [R1+0x5c8], R11 ;  /* 0x0005c80b01007387 */ /* 0x0001e80000100800 */
[----:B------:R-:W3:Y:S04]  /*13130*/  LDL R14, [R1+0x2b4] ;  /* 0x0002b400010e7983 */ /* 0x000ee80000100800 */
[----:B0-----:R-:W4:Y:S04]  /*13140*/  LDL R11, [R1+0x2b0] ;  /* 0x0002b000010b7983 */ /* 0x001f280000100800 */
[----:B------:R-:W-:Y:S04]  /*13150*/  STL [R1+0x5c4], R7 ;  /* 0x0005c40701007387 */ /* 0x000fe80000100800 */
[----:B------:R-:W5:Y:S01]  /*13160*/  LDL.LU R16, [R1+0x2b8] ;  /* 0x0002b80001107983 */ /* 0x000f620000300800 */
[----:B------:R-:W-:-:S03]  /*13170*/  IMAD.HI.U32 R6, R0, R13, RZ ;  /* 0x0000000d00067227 */ /* 0x000fc600078e00ff */
[----:B-----5:R0:W-:Y:S04]  /*13180*/  STL [R1+0x533c], R16 ;  /* 0x00533c1001007387 */ /* 0x0201e80000100800 */
[----:B0-----:R-:W5:Y:S01]  /*13190*/  LDL.LU R16, [R1+0x2a8] ;  /* 0x0002a80001107983 */ /* 0x001f620000300800 */
[----:B------:R-:W-:-:S04]  /*131a0*/  IMAD.MOV R6, RZ, RZ, -R6 ;  /* 0x000000ffff067224 */ /* 0x000fc800078e0a06 */
[C---:B------:R-:W-:Y:S01]  /*131b0*/  IMAD R13, R2.reuse, R6, R13 ;  /* 0x00000006020d7224 */ /* 0x040fe200078e020d */
[----:B------:R-:W-:-:S13]  /*131c0*/  ISETP.GT.U32.AND P5, PT, R2, R4, PT ;  /* 0x000000040200720c */ /* 0x000fda0003fa4070 */
[----:B------:R-:W-:Y:S01]  /*131d0*/  @!P5 IMAD.IADD R4, R4, 0x1, -R2 ;  /* 0x000000010404d824 */ /* 0x000fe200078e0a02 */
[----:B------:R-:W-:Y:S02]  /*131e0*/  ISETP.GT.U32.AND P5, PT, R2, R10, PT ;  /* 0x0000000a0200720c */ /* 0x000fe40003fa4070 */
[----:B-----5:R-:W-:Y:S01]  /*131f0*/  IABS R6, R16 ;  /* 0x0000001000067213 */ /* 0x020fe20000000000 */
[----:B------:R0:W-:Y:S04]  /*13200*/  STL [R1+0x5340], R16 ;  /* 0x0053401001007387 */ /* 0x0001e80000100800 */
[----:B0-----:R-:W5:Y:S01]  /*13210*/  LDL.LU R16, [R1+0x2a4] ;  /* 0x0002a40001107983 */ /* 0x001f620000300800 */
[----:B---3--:R-:W-:Y:S01]  /*13220*/  IABS R7, R14 ;  /* 0x0000000e00077213 */ /* 0x008fe20000000000 */
[----:B------:R-:W-:-:S04]  /*13230*/  IMAD.MOV.U32 R14, RZ, RZ, R3 ;  /* 0x000000ffff0e7224 */ /* 0x000fc800078e0003 */
[----:B------:R-:W-:Y:S02]  /*13240*/  @!P5 IMAD.IADD R10, R10, 0x1, -R2 ;  /* 0x000000010a0ad824 */ /* 0x000fe400078e0a02 */
[----:B------:R-:W-:-:S03]  /*13250*/  @!P0 IMAD.MOV R14, RZ, RZ, -R14 ;  /* 0x000000ffff0e8224 */ /* 0x000fc600078e0a0e */
[----:B------:R-:W-:Y:S02]  /*13260*/  ISETP.GT.U32.AND P0, PT, R2, R10, PT ;  /* 0x0000000a0200720c */ /* 0x000fe40003f04070 */
[----:B------:R0:W-:Y:S11]  /*13270*/  STL [R1+0x5c0], R14 ;  /* 0x0005c00e01007387 */ /* 0x0001f60000100800 */
[----:B------:R-:W-:Y:S01]  /*13280*/  @!P0 IMAD.IADD R10, R10, 0x1, -R2 ;  /* 0x000000010a0a8824 */ /* 0x000fe200078e0a02 */
[----:B------:R-:W-:-:S02]  /*13290*/  ISETP.GT.U32.AND P3, PT, R2, R8, PT ;  /* 0x000000080200720c */ /* 0x000fc40003f64070 */
[----:B-----5:R-:W-:Y:S02]  /*132a0*/  ISETP.GE.AND P0, PT, R16, RZ, PT ;  /* 0x000000ff1000720c */ /* 0x020fe40003f06270 */
[----:B------:R-:W3:Y:S09]  /*132b0*/  LDL.LU R16, [R1+0x5340] ;  /* 0x0053400001107983 */ /* 0x000ef20000300800 */
[----:B------:R-:W-:Y:S01]  /*132c0*/  @!P3 IMAD.IADD R8, R8, 0x1, -R2 ;  /* 0x000000010808b824 */ /* 0x000fe200078e0a02 */
[----:B------:R-:W-:-:S02]  /*132d0*/  ISETP.GT.U32.AND P3, PT, R2, R4, PT ;  /* 0x000000040200720c */ /* 0x000fc40003f64070 */
[----:B--2---:R-:W-:-:S05]  /*132e0*/  IABS R12, R12 ;  /* 0x0000000c000c7213 */ /* 0x004fca0000000000 */
[----:B------:R-:W-:Y:S02]  /*132f0*/  IMAD.MOV.U32 R3, RZ, RZ, R12 ;  /* 0x000000ffff037224 */ /* 0x000fe400078e000c */
[----:B------:R-:W-:-:S04]  /*13300*/  IMAD.HI.U32 R12, R0, R6, RZ ;  /* 0x00000006000c7227 */ /* 0x000fc800078e00ff */
[----:B------:R-:W-:Y:S01]  /*13310*/  @!P3 IMAD.IADD R4, R4, 0x1, -R2 ;  /* 0x000000010404b824 */ /* 0x000fe200078e0a02 */
[----:B------:R-:W-:Y:S01]  /*13320*/  ISETP.GT.U32.AND P3, PT, R2, R13, PT ;  /* 0x0000000d0200720c */ /* 0x000fe20003f64070 */
[----:B------:R-:W-:-:S04]  /*13330*/  IMAD.MOV R12, RZ, RZ, -R12 ;  /* 0x000000ffff0c7224 */ /* 0x000fc800078e0a0c */
[----:B------:R-:W-:Y:S02]  /*13340*/  IMAD R6, R2, R12, R6 ;  /* 0x0000000c02067224 */ /* 0x000fe400078e0206 */
[----:B------:R-:W-:-:S04]  /*13350*/  IMAD.HI.U32 R12, R0, R3, RZ ;  /* 0x00000003000c7227 */ /* 0x000fc800078e00ff */
[----:B------:R-:W-:Y:S02]  /*13360*/  IMAD.MOV R12, RZ, RZ, -R12 ;  /* 0x000000ffff0c7224 */ /* 0x000fe400078e0a0c */
[----:B------:R-:W-:Y:S02]  /*13370*/  @!P3 IMAD.IADD R13, R13, 0x1, -R2 ;  /* 0x000000010d0db824 */ /* 0x000fe400078e0a02 */
[----:B------:R-:W-:Y:S01]  /*13380*/  IMAD R3, R2, R12, R3 ;  /* 0x0000000c02037224 */ /* 0x000fe200078e0203 */
[----:B---3--:R-:W-:Y:S02]  /*13390*/  ISETP.GE.AND P3, PT, R16, RZ, PT ;  /* 0x000000ff1000720c */ /* 0x008fe40003f66270 */
[----:B------:R-:W2:Y:S04]  /*133a0*/  LDL.LU R16, [R1+0x533c] ;  /* 0x00533c0001107983 */ /* 0x000ea80000300800 */
[----:B------:R-:W3:Y:S01]  /*133b0*/  LDL R12, [R1+0x2bc] ;  /* 0x0002bc00010c7983 */ /* 0x000ee20000100800 */
[----:B----4-:R-:W-:-:S05]  /*133c0*/  IABS R11, R11 ;  /* 0x0000000b000b7213 */ /* 0x010fca0000000000 */
[----:B0-----:R-:W-:-:S04]  /*133d0*/  IMAD.HI.U32 R14, R0, R11, RZ ;  /* 0x0000000b000e7227 */ /* 0x001fc800078e00ff */
[----:B------:R-:W-:-:S04]  /*133e0*/  IMAD.MOV R14, RZ, RZ, -R14 ;  /* 0x000000ffff0e7224 */ /* 0x000fc800078e0a0e */
[C---:B------:R-:W-:Y:S02]  /*133f0*/  IMAD R11, R2.reuse, R14, R11 ;  /* 0x0000000e020b7224 */ /* 0x040fe400078e020b */
[----:B------:R-:W-:Y:S01]  /*13400*/  IMAD.MOV.U32 R14, RZ, RZ, R4 ;  /* 0x000000ffff0e7224 */ /* 0x000fe200078e0004 */
[----:B------:R-:W-:-:S13]  /*13410*/  ISETP.GT.U32.AND P2, PT, R2, R9, PT ;  /* 0x000000090200720c */ /* 0x000fda0003f44070 */
[----:B------:R-:W-:-:S05]  /*13420*/  @!P2 IMAD.IADD R9, R9, 0x1, -R2 ;  /* 0x000000010909a824 */ /* 0x000fca00078e0a02 */
[C---:B------:R-:W-:Y:S02]  /*13430*/  ISETP.GT.U32.AND P5, PT, R2.reuse, R9, PT ;  /* 0x000000090200720c */ /* 0x040fe40003fa4070 */
[----:B---3--:R-:W-:Y:S02]  /*13440*/  IABS R4, R12 ;  /* 0x0000000c00047213 */ /* 0x008fe40000000000 */
[----:B------:R-:W3:Y:S09]  /*13450*/  LDL.LU R12, [R1+0x2ac] ;  /* 0x0002ac00010c7983 */ /* 0x000ef20000300800 */
[----:B------:R-:W-:Y:S01]  /*13460*/  @!P5 IMAD.IADD R9, R9, 0x1, -R2 ;  /* 0x000000010909d824 */ /* 0x000fe200078e0a02 */
[----:B------:R-:W-:-:S02]  /*13470*/  ISETP.GT.U32.AND P2, PT, R2, R8, PT ;  /* 0x000000080200720c */ /* 0x000fc40003f44070 */
[----:B------:R-:W-:-:S11]  /*13480*/  ISETP.GT.U32.AND P5, PT, R2, R6, PT ;  /* 0x000000060200720c */ /* 0x000fd60003fa4070 */
[--C-:B------:R-:W-:Y:S02]  /*13490*/  @!P2 IMAD.IADD R8, R8, 0x1, -R2.reuse ;  /* 0x000000010808a824 */ /* 0x100fe400078e0a02 */
[----:B------:R-:W-:Y:S01]  /*134a0*/  @!P5 IMAD.IADD R6, R6, 0x1, -R2 ;  /* 0x000000010606d824 */ /* 0x000fe200078e0a02 */
[----:B------:R-:W-:Y:S01]  /*134b0*/  ISETP.GE.AND P2, PT, R15, RZ, PT ;  /* 0x000000ff0f00720c */ /* 0x000fe20003f46270 */
[----:B------:R-:W-:-:S03]  /*134c0*/  @!P4 IMAD.MOV R8, RZ, RZ, -R8 ;  /* 0x000000ffff08c224 */ /* 0x000fc600078e0a08 */
[----:B------:R-:W-:Y:S01]  /*134d0*/  ISETP.GT.U32.AND P4, PT, R2, R6, PT ;  /* 0x000000060200720c */ /* 0x000fe20003f84070 */
[----:B------:R-:W-:Y:S02]  /*134e0*/  @!P1 IMAD.MOV R14, RZ, RZ, -R14 ;  /* 0x000000ffff0e9224 */ /* 0x000fe400078e0a0e */
[----:B------:R-:W-:-:S03]  /*134f0*/  @!P6 IMAD.MOV R9, RZ, RZ, -R9 ;  /* 0x000000ffff09e224 */ /* 0x000fc600078e0a09 */
[----:B------:R0:W-:Y:S03]  /*13500*/  STL [R1+0x5bc], R14 ;  /* 0x0005bc0e01007387 */ /* 0x0001e60000100800 */
[----:B------:R-:W-:-:S04]  /*13510*/  @!P2 IMAD.MOV R10, RZ, RZ, -R10 ;  /* 0x000000ffff0aa224 */ /* 0x000fc800078e0a0a */
[----:B------:R-:W-:Y:S01]  /*13520*/  @!P4 IMAD.IADD R6, R6, 0x1, -R2 ;  /* 0x000000010606c824 */ /* 0x000fe200078e0a02 */
[----:B0-----:R-:W4:Y:S04]  /*13530*/  LDL.LU R14, [R1+0x2b0] ;  /* 0x0002b000010e7983 */ /* 0x001f280000300800 */
[----:B------:R-:W-:Y:S04]  /*13540*/  STL [R1+0x5b8], R8 ;  /* 0x0005b80801007387 */ /* 0x000fe80000100800 */
[----:B------:R-:W-:Y:S04]  /*13550*/  STL [R1+0x5b4], R9 ;  /* 0x0005b40901007387 */ /* 0x000fe80000100800 */
[----:B------:R-:W-:Y:S01]  /*13560*/  STL [R1+0x5b0], R10 ;  /* 0x0005b00a01007387 */ /* 0x000fe20000100800 */
[----:B---3--:R-:W-:-:S03]  /*13570*/  ISETP.GE.AND P2, PT, R12, RZ, PT ;  /* 0x000000ff0c00720c */ /* 0x008fc60003f46270 */
[----:B------:R-:W3:Y:S04]  /*13580*/  LDL R12, [R1+0x2c4] ;  /* 0x0002c400010c7983 */ /* 0x000ee80000100800 */
[----:B------:R0:W-:Y:S04]  /*13590*/  STL [R1+0x5338], R6 ;  /* 0x0053380601007387 */ /* 0x0001e80000100800 */
[----:B0-----:R-:W5:Y:S01]  /*135a0*/  LDL.LU R6, [R1+0x2b4] ;  /* 0x0002b40001067983 */ /* 0x001f620000300800 */
[----:B------:R-:W-:Y:S01]  /*135b0*/  IMAD.HI.U32 R15, R0, R7, RZ ;  /* 0x00000007000f7227 */ /* 0x000fe200078e00ff */
[----:B------:R-:W-:-:S02]  /*135c0*/  ISETP.GT.U32.AND P1, PT, R2, R13, PT ;  /* 0x0000000d0200720c */ /* 0x000fc40003f24070 */
[C---:B------:R-:W-:Y:S01]  /*135d0*/  ISETP.GT.U32.AND P5, PT, R2.reuse, R3, PT ;  /* 0x000000030200720c */ /* 0x040fe20003fa4070 */
[----:B------:R-:W-:Y:S01]  /*135e0*/  IMAD.MOV R15, RZ, RZ, -R15 ;  /* 0x000000ffff0f7224 */ /* 0x000fe200078e0a0f */
[----:B------:R-:W3:Y:S03]  /*135f0*/  LDL R10, [R1+0x2c8] ;  /* 0x0002c800010a7983 */ /* 0x000ee60000100800 */
[----:B------:R-:W-:Y:S01]  /*13600*/  IMAD R15, R2, R15, R7 ;  /* 0x0000000f020f7224 */ /* 0x000fe200078e0207 */
[----:B--2---:R-:W-:-:S05]  /*13610*/  IABS R7, R16 ;  /* 0x0000001000077213 */ /* 0x004fca0000000000 */
[----:B------:R-:W-:-:S04]  /*13620*/  IMAD.HI.U32 R8, R0, R7, RZ ;  /* 0x0000000700087227 */ /* 0x000fc800078e00ff */
[----:B------:R-:W-:-:S04]  /*13630*/  IMAD.MOV R8, RZ, RZ, -R8 ;  /* 0x000000ffff087224 */ /* 0x000fc800078e0a08 */
[----:B------:R-:W-:Y:S02]  /*13640*/  IMAD R7, R2, R8, R7 ;  /* 0x0000000802077224 */ /* 0x000fe400078e0207 */
[----:B------:R-:W2:Y:S01]  /*13650*/  LDL R8, [R1+0x2c0] ;  /* 0x0002c00001087983 */ /* 0x000ea20000100800 */
[--C-:B------:R-:W-:Y:S02]  /*13660*/  @!P1 IMAD.IADD R13, R13, 0x1, -R2.reuse ;  /* 0x000000010d0d9824 */ /* 0x100fe400078e0a02 */
[----:B------:R-:W-:Y:S01]  /*13670*/  @!P5 IMAD.IADD R3, R3, 0x1, -R2 ;  /* 0x000000010303d824 */ /* 0x000fe200078e0a02 */
[----:B----4-:R-:W-:Y:S02]  /*13680*/  ISETP.GE.AND P4, PT, R14, RZ, PT ;  /* 0x000000ff0e00720c */ /* 0x010fe40003f86270 */
[----:B------:R-:W4:Y:S01]  /*13690*/  LDL R14, [R1+0x2d8] ;  /* 0x0002d800010e7983 */ /* 0x000f220000100800 */
[----:B------:R-:W-:Y:S02]  /*136a0*/  ISETP.GT.U32.AND P6, PT, R2, R11, PT ;  /* 0x0000000b0200720c */ /* 0x000fe40003fc4070 */
[----:B-----5:R-:W-:Y:S01]  /*136b0*/  ISETP.GE.AND P5, PT, R6, RZ, PT ;  /* 0x000000ff0600720c */ /* 0x020fe20003fa6270 */
[----:B------:R-:W-:-:S04]  /*136c0*/  IMAD.MOV.U32 R6, RZ, RZ, R13 ;  /* 0x000000ffff067224 */ /* 0x000fc800078e000d */
[----:B------:R-:W-:-:S05]  /*136d0*/  @!P0 IMAD.MOV R6, RZ, RZ, -R6 ;  /* 0x000000ffff068224 */ /* 0x000fca00078e0a06 */
[----:B------:R0:W-:Y:S04]  /*136e0*/  STL [R1+0x5ac], R6 ;  /* 0x0005ac0601007387 */ /* 0x0001e80000100800 */
[----:B0-----:R-:W5:Y:S01]  /*136f0*/  LDL.LU R6, [R1+0x2bc] ;  /* 0x0002bc0001067983 */ /* 0x001f620000300800 */
[----:B------:R-:W-:Y:S01]  /*13700*/  ISETP.GT.U32.AND P1, PT, R2, R15, PT ;  /* 0x0000000f0200720c */ /* 0x000fe20003f24070 */
[----:B------:R-:W-:Y:S02]  /*13710*/  @!P6 IMAD.IADD R11, R11, 0x1, -R2 ;  /* 0x000000010b0be824 */ /* 0x000fe400078e0a02 */
[----:B------:R-:W-:Y:S01]  /*13720*/  IMAD.HI.U32 R9, R0, R4, RZ ;  /* 0x0000000400097227 */ /* 0x000fe200078e00ff */
[----:B--2---:R-:W-:-:S03]  /*13730*/  IABS R13, R8 ;  /* 0x00000008000d7213 */ /* 0x004fc60000000000 */
[----:B------:R-:W-:-:S06]  /*13740*/  IMAD.MOV R9, RZ, RZ, -R9 ;  /* 0x000000ffff097224 */ /* 0x000fcc00078e0a09 */
[----:B------:R-:W-:Y:S01]  /*13750*/  @!P1 IMAD.IADD R15, R15, 0x1, -R2 ;  /* 0x000000010f0f9824 */ /* 0x000fe200078e0a02 */
[----:B------:R-:W-:-:S04]  /*13760*/  ISETP.GT.U32.AND P1, PT, R2, R11, PT ;  /* 0x0000000b0200720c */ /* 0x000fc80003f24070 */
[C---:B------:R-:W-:Y:S01]  /*13770*/  ISETP.GT.U32.AND P0, PT, R2.reuse, R15, PT ;  /* 0x0000000f0200720c */ /* 0x040fe20003f04070 */
[----:B------:R-:W-:Y:S01]  /*13780*/  IMAD R8, R2, R9, R4 ;  /* 0x0000000902087224 */ /* 0x000fe200078e0204 */
[----:B---3--:R-:W-:Y:S02]  /*13790*/  IABS R9, R10 ;  /* 0x0000000a00097213 */ /* 0x008fe40000000000 */
[----:B------:R-:W-:-:S05]  /*137a0*/  IABS R12, R12 ;  /* 0x0000000c000c7213 */ /* 0x000fca0000000000 */
[----:B------:R-:W-:Y:S01]  /*137b0*/  @!P1 IMAD.IADD R11, R11, 0x1, -R2 ;  /* 0x000000010b0b9824 */ /* 0x000fe200078e0a02 */
[----:B------:R-:W-:-:S03]  /*137c0*/  ISETP.GT.U32.AND P1, PT, R2, R8, PT ;  /* 0x000000080200720c */ /* 0x000fc60003f24070 */
[----:B------:R-:W-:Y:S01]  /*137d0*/  @!P0 IMAD.IADD R15, R15, 0x1, -R2 ;  /* 0x000000010f0f8824 */ /* 0x000fe200078e0a02 */
[----:B------:R-:W-:Y:S01]  /*137e0*/  ISETP.GE.AND P0, PT, R16, RZ, PT ;  /* 0x000000ff1000720c */ /* 0x000fe20003f06270 */
[----:B------:R-:W-:-:S04]  /*137f0*/  IMAD.HI.U32 R16, R0, R9, RZ ;  /* 0x0000000900107227 */ /* 0x000fc800078e00ff */
[----:B------:R-:W-:-:S04]  /*13800*/  IMAD.HI.U32 R10, R0, R12, RZ ;  /* 0x0000000c000a7227 */ /* 0x000fc800078e00ff */
[----:B------:R-:W-:Y:S02]  /*13810*/  IMAD.MOV R16, RZ, RZ, -R16 ;  /* 0x000000ffff107224 */ /* 0x000fe400078e0a10 */
[----:B------:R-:W-:Y:S02]  /*13820*/  IMAD.MOV R10, RZ, RZ, -R10 ;  /* 0x000000ffff0a7224 */ /* 0x000fe400078e0a0a */
[----:B------:R-:W-:Y:S02]  /*13830*/  @!P1 IMAD.IADD R8, R8, 0x1, -R2 ;  /* 0x0000000108089824 */ /* 0x000fe400078e0a02 */
[C---:B------:R-:W-:Y:S02]  /*13840*/  IMAD R9, R2.reuse, R16, R9 ;  /* 0x0000001002097224 */ /* 0x040fe400078e0209 */
[----:B------:R-:W-:Y:S01]  /*13850*/  IMAD R10, R2, R10, R12 ;  /* 0x0000000a020a7224 */ /* 0x000fe200078e020c */
[----:B-----5:R-:W-:Y:S02]  /*13860*/  ISETP.GE.AND P1, PT, R6, RZ, PT ;  /* 0x000000ff0600720c */ /* 0x020fe40003f26270 */
[----:B------:R-:W2:Y:S04]  /*13870*/  LDL.LU R6, [R1+0x5338] ;  /* 0x0053380001067983 */ /* 0x000ea80000300800 */
[----:B------:R-:W3:Y:S04]  /*13880*/  LDL R12, [R1+0x2dc] ;  /* 0x0002dc00010c7983 */ /* 0x000ee80000100800 */
[----:B------:R-:W5:Y:S04]  /*13890*/  LDL.LU R16, [R1+0x3e4] ;  /* 0x0003e40001107983 */ /* 0x000f680000300800 */
[----:B------:R0:W-:Y:S04]  /*138a0*/  STL [R1+0x5334], R9 ;  /* 0x0053340901007387 */ /* 0x0001e80000100800 */
[----:B0-----:R-:W2:Y:S01]  /*138b0*/  LDL R9, [R1+0x2e0] ;  /* 0x0002e00001097983 */ /* 0x001ea20000100800 */
[----:B------:R-:W-:-:S02]  /*138c0*/  ISETP.GT.U32.AND P6, PT, R2, R3, PT ;  /* 0x000000030200720c */ /* 0x000fc40003fc4070 */
[----:B----4-:R-:W-:Y:S01]  /*138d0*/  IABS R4, R14 ;  /* 0x0000000e00047213 */ /* 0x010fe20000000000 */
[----:B------:R-:W-:-:S04]  /*138e0*/  IMAD.HI.U32 R14, R0, R13, RZ ;  /* 0x0000000d000e7227 */ /* 0x000fc800078e00ff */
[----:B------:R-:W-:-:S06]  /*138f0*/  IMAD.MOV R14, RZ, RZ, -R14 ;  /* 0x000000ffff0e7224 */ /* 0x000fcc00078e0a0e */
[----:B------:R-:W-:Y:S01]  /*13900*/  @!P6 IMAD.IADD R3, R3, 0x1, -R2 ;  /* 0x000000010303e824 */ /* 0x000fe200078e0a02 */
[C---:B------:R-:W-:Y:S01]  /*13910*/  ISETP.GT.U32.AND P6, PT, R2.reuse, R7, PT ;  /* 0x000000070200720c */ /* 0x040fe20003fc4070 */
[----:B------:R-:W-:Y:S02]  /*13920*/  IMAD R13, R2, R14, R13 ;  /* 0x0000000e020d7224 */ /* 0x000fe400078e020d */
[----:B------:R-:W-:-:S04]  /*13930*/  IMAD.HI.U32 R14, R0, R4, RZ ;  /* 0x00000004000e7227 */ /* 0x000fc800078e00ff */
[----:B------:R-:W-:-:S06]  /*13940*/  IMAD.MOV R14, RZ, RZ, -R14 ;  /* 0x000000ffff0e7224 */ /* 0x000fcc00078e0a0e */
        /* <DEDUP_REMOVED lines=13> */
[----:B0-----:R-:W4:Y:S01]  /*13a20*/  LDL.LU R13, [R1+0x2c0] ;  /* 0x0002c000010d7983 */ /* 0x001f220000300800 */
[----:B------:R-:W-:-:S02]  /*13a30*/  IMAD.MOV.U32 R3, RZ, RZ, R11 ;  /* 0x000000ffff037224 */ /* 0x000fc400078e000b */
[----:B------:R-:W-:Y:S01]  /*13a40*/  IMAD.MOV.U32 R9, RZ, RZ, R15 ;  /* 0x000000ffff097224 */ /* 0x000fe200078e000f */
[----:B---3--:R-:W-:Y:S01]  /*13a50*/  IABS R12, R12 ;  /* 0x0000000c000c7213 */ /* 0x008fe20000000000 */
[----:B------:R-:W-:Y:S01]  /*13a60*/  @!P4 IMAD.MOV R3, RZ, RZ, -R3 ;  /* 0x000000ffff03c224 */ /* 0x000fe200078e0a03 */
[----:B------:R-:W-:Y:S01]  /*13a70*/  ISETP.GT.U32.AND P6, PT, R2, R8, PT ;  /* 0x000000080200720c */ /* 0x000fe20003fc4070 */
[----:B------:R-:W-:Y:S01]  /*13a80*/  @!P5 IMAD.MOV R9, RZ, RZ, -R9 ;  /* 0x000000ffff09d224 */ /* 0x000fe200078e0a09 */
[----:B------:R-:W3:Y:S04]  /*13a90*/  LDL.LU R15, [R1+0x2c8] ;  /* 0x0002c800010f7983 */ /* 0x000ee80000300800 */
[----:B------:R0:W-:Y:S04]  /*13aa0*/  STL [R1+0x5a0], R3 ;  /* 0x0005a00301007387 */ /* 0x0001e80000100800 */
[----:B------:R1:W-:Y:S01]  /*13ab0*/  STL [R1+0x5328], R0 ;  /* 0x0053280001007387 */ /* 0x0003e20000100800 */
[----:B0-----:R-:W-:-:S04]  /*13ac0*/  IMAD.HI.U32 R3, R0, R12, RZ ;  /* 0x0000000c00037227 */ /* 0x001fc800078e00ff */
[----:B------:R-:W-:Y:S02]  /*13ad0*/  @!P6 IMAD.IADD R8, R8, 0x1, -R2 ;  /* 0x000000010808e824 */ /* 0x000fe400078e0a02 */
[----:B------:R-:W-:-:S04]  /*13ae0*/  IMAD.MOV R3, RZ, RZ, -R3 ;  /* 0x000000ffff037224 */ /* 0x000fc800078e0a03 */
[----:B------:R-:W-:Y:S02]  /*13af0*/  IMAD R3, R2, R3, R12 ;  /* 0x0000000302037224 */ /* 0x000fe400078e020c */
[----:B--2---:R-:W-:Y:S02]  /*13b00*/  IMAD.MOV.U32 R11, RZ, RZ, R6 ;  /* 0x000000ffff0b7224 */ /* 0x004fe400078e0006 */
[----:B------:R-:W-:Y:S02]  /*13b10*/  IMAD.HI.U32 R6, R0, R14, RZ ;  /* 0x0000000e00067227 */ /* 0x000fe400078e00ff */
[----:B-1----:R-:W2:Y:S04]  /*13b20*/  LDL.LU R0, [R1+0x2c4] ;  /* 0x0002c40001007983 */ /* 0x002ea80000300800 */
[----:B------:R0:W-:Y:S04]  /*13b30*/  STL [R1+0x59c], R9 ;  /* 0x00059c0901007387 */ /* 0x0001e80000100800 */
[----:B0-----:R-:W2:Y:S01]  /*13b40*/  LDL.LU R9, [R1+0x5334] ;  /* 0x0053340001097983 */ /* 0x001ea20000300800 */
[----:B----4-:R-:W-:-:S03]  /*13b50*/  ISETP.GE.AND P6, PT, R13, RZ, PT ;  /* 0x000000ff0d00720c */ /* 0x010fc60003fc6270 */
[----:B------:R-:W4:Y:S01]  /*13b60*/  LDL.LU R13, [R1+0x5330] ;  /* 0x00533000010d7983 */ /* 0x000f220000300800 */
[----:B------:R-:W-:-:S03]  /*13b70*/  IMAD.MOV R6, RZ, RZ, -R6 ;  /* 0x000000ffff067224 */ /* 0x000fc600078e0a06 */
[----:B------:R0:W-:Y:S01]  /*13b80*/  STL [R1+0x532c], R26 ;  /* 0x00532c1a01007387 */ /* 0x0001e20000100800 */
[----:B------:R-:W-:-:S03]  /*13b90*/  IMAD R6, R2, R6, R14 ;  /* 0x0000000602067224 */ /* 0x000fc600078e020e */
[----:B------:R-:W5:Y:S04]  /*13ba0*/  LDL.LU R14, [R1+0x2e4] ;  /* 0x0002e400010e7983 */ /* 0x000f680000300800 */
[----:B------:R-:W5:Y:S01]  /*13bb0*/  LDL.LU R12, [R1+0x2dc] ;  /* 0x0002dc00010c7983 */ /* 0x000f620000300800 */
[C---:B------:R-:W-:Y:S02]  /*13bc0*/  ISETP.GT.U32.AND P3, PT, R2.reuse, R7, PT ;  /* 0x000000070200720c */ /* 0x040fe40003f64070 */
[----:B------:R-:W-:-:S11]  /*13bd0*/  ISETP.GT.U32.AND P4, PT, R2, R10, PT ;  /* 0x0000000a0200720c */ /* 0x000fd60003f84070 */
[--C-:B------:R-:W-:Y:S02]  /*13be0*/  @!P3 IMAD.IADD R7, R7, 0x1, -R2.reuse ;  /* 0x000000010707b824 */ /* 0x100fe400078e0a02 */
[----:B------:R-:W-:Y:S01]  /*13bf0*/  @!P4 IMAD.IADD R10, R10, 0x1, -R2 ;  /* 0x000000010a0ac824 */ /* 0x000fe200078e0a02 */
[----:B---3--:R-:W-:Y:S01]  /*13c00*/  ISETP.GE.AND P4, PT, R15, RZ, PT ;  /* 0x000000ff0f00720c */ /* 0x008fe20003f86270 */
[----:B------:R-:W-:Y:S02]  /*13c10*/  IMAD.MOV.U32 R15, RZ, RZ, R11 ;  /* 0x000000ffff0f7224 */ /* 0x000fe400078e000b */
[----:B------:R-:W3:Y:S01]  /*13c20*/  LDL.LU R11, [R1+0x2e0] ;  /* 0x0002e000010b7983 */ /* 0x000ee20000300800 */
[----:B0-----:R-:W-:-:S04]  /*13c30*/  IMAD.MOV.U32 R26, RZ, RZ, R8 ;  /* 0x000000ffff1a7224 */ /* 0x001fc800078e0008 */
[----:B------:R-:W-:Y:S01]  /*13c40*/  @!P1 IMAD.MOV R26, RZ, RZ, -R26 ;  /* 0x000000ffff1a9224 */ /* 0x000fe200078e0a1a */
[----:B--2---:R-:W-:Y:S01]  /*13c50*/  ISETP.GT.U32.AND P5, PT, R2, R9, PT ;  /* 0x000000090200720c */ /* 0x004fe20003fa4070 */
[----:B----4-:R-:W-:Y:S01]  /*13c60*/  @!P2 IMAD.IADD R13, R13, 0x1, -R2 ;  /* 0x000000010d0da824 */ /* 0x010fe200078e0a02 */
[----:B------:R-:W-:Y:S01]  /*13c70*/  ISETP.GE.AND P2, PT, R0, RZ, PT ;  /* 0x000000ff0000720c */ /* 0x000fe20003f46270 */
[----:B------:R-:W-:-:S10]  /*13c80*/  IMAD.MOV.U32 R0, RZ, RZ, R7 ;  /* 0x000000ffff007224 */ /* 0x000fd400078e0007 */
[----:B------:R-:W-:Y:S02]  /*13c90*/  @!P5 IMAD.IADD R9, R9, 0x1, -R2 ;  /* 0x000000010909d824 */ /* 0x000fe400078e0a02 */
[----:B------:R-:W-:-:S03]  /*13ca0*/  @!P0 IMAD.MOV R0, RZ, RZ, -R0 ;  /* 0x000000ffff008224 */ /* 0x000fc600078e0a00 */
[----:B------:R-:W-:Y:S02]  /*13cb0*/  ISETP.GT.U32.AND P0, PT, R2, R9, PT ;  /* 0x000000090200720c */ /* 0x000fe40003f04070 */
[----:B------:R0:W-:Y:S04]  /*13cc0*/  STL [R1+0x598], R0 ;  /* 0x0005980001007387 */ /* 0x0001e80000100800 */
[----:B------:R-:W2:Y:S01]  /*13cd0*/  LDL.LU R8, [R1+0x2d8] ;  /* 0x0002d80001087983 */ /* 0x000ea20000300800 */
[----:B0-----:R-:W-:-:S03]  /*13ce0*/  IMAD.MOV.U32 R0, RZ, RZ, R13 ;  /* 0x000000ffff007224 */ /* 0x001fc600078e000d */
[----:B------:R-:W4:Y:S01]  /*13cf0*/  LDL.LU R13, [R1+0x2e8] ;  /* 0x0002e800010d7983 */ /* 0x000f220000300800 */
[----:B------:R-:W-:-:S03]  /*13d00*/  @!P6 IMAD.MOV R0, RZ, RZ, -R0 ;  /* 0x000000ffff00e224 */ /* 0x000fc600078e0a00 */
[----:B------:R0:W-:Y:S01]  /*13d10*/  STL [R1+0x594], R26 ;  /* 0x0005941a01007387 */ /* 0x0001e20000100800 */
[----:B------:R-:W-:Y:S01]  /*13d20*/  @!P0 IMAD.IADD R9, R9, 0x1, -R2 ;  /* 0x0000000109098824 */ /* 0x000fe200078e0a02 */
[----:B-----5:R-:W-:Y:S02]  /*13d30*/  ISETP.GE.AND P0, PT, R12, RZ, PT ;  /* 0x000000ff0c00720c */ /* 0x020fe40003f06270 */
[----:B0-----:R-:W5:Y:S04]  /*13d40*/  LDL.LU R26, [R1+0x532c] ;  /* 0x00532c00011a7983 */ /* 0x001f680000300800 */
[----:B------:R0:W-:Y:S04]  /*13d50*/  STL [R1+0x590], R0 ;  /* 0x0005900001007387 */ /* 0x0001e80000100800 */
[----:B0-----:R-:W2:Y:S04]  /*13d60*/  LDL.LU R0, [R1+0x5328] ;  /* 0x0053280001007983 */ /* 0x001ea80000300800 */
[----:B------:R-:W2:Y:S01]  /*13d70*/  LDL.LU R12, [R1+0x2f0] ;  /* 0x0002f000010c7983 */ /* 0x000ea20000300800 */
[----:B------:R-:W-:-:S02]  /*13d80*/  ISETP.GT.U32.AND P5, PT, R2, R10, PT ;  /* 0x0000000a0200720c */ /* 0x000fc40003fa4070 */
[----:B------:R-:W-:Y:S02]  /*13d90*/  ISETP.GT.U32.AND P1, PT, R2, R3, PT ;  /* 0x000000030200720c */ /* 0x000fe40003f24070 */
[----:B------:R-:W-:-:S09]  /*13da0*/  IABS R7, R14 ;  /* 0x0000000e00077213 */ /* 0x000fd20000000000 */
[--C-:B------:R-:W-:Y:S02]  /*13db0*/  @!P5 IMAD.IADD R10, R10, 0x1, -R2.reuse ;  /* 0x000000010a0ad824 */ /* 0x100fe400078e0a02 */
[----:B------:R-:W-:Y:S01]  /*13dc0*/  @!P1 IMAD.IADD R3, R3, 0x1, -R2 ;  /* 0x0000000103039824 */ /* 0x000fe200078e0a02 */
[----:B------:R-:W-:Y:S01]  /*13dd0*/  ISETP.GE.AND P1, PT, R14, RZ, PT ;  /* 0x000000ff0e00720c */ /* 0x000fe20003f26270 */
[----:B------:R-:W-:Y:S01]  /*13de0*/  IMAD.MOV.U32 R14, RZ, RZ, R15 ;  /* 0x000000ffff0e7224 */ /* 0x000fe200078e000f */
[----:B------:R-:W-:-:S13]  /*13df0*/  ISETP.GT.U32.AND P3, PT, R2, R4, PT ;  /* 0x000000040200720c */ /* 0x000fda0003f64070 */
[----:B------:R-:W-:Y:S01]  /*13e00*/  @!P3 IMAD.IADD R4, R4, 0x1, -R2 ;  /* 0x000000010404b824 */ /* 0x000fe200078e0a02 */
[----:B--2---:R0:W-:Y:S02]  /*13e10*/  STL [R1+0x5324], R12 ;  /* 0x0053240c01007387 */ /* 0x0041e40000100800 */
[----:B0-----:R-:W-:Y:S02]  /*13e20*/  IMAD.MOV.U32 R12, RZ, RZ, R10 ;  /* 0x000000ffff0c7224 */ /* 0x001fe400078e000a */
[----:B------:R-:W2:Y:S04]  /*13e30*/  LDL.LU R10, [R1+0x2ec] ;  /* 0x0002ec00010a7983 */ /* 0x000ea80000300800 */
[----:B------:R-:W2:Y:S01]  /*13e40*/  LDL.LU R15, [R1+0x334] ;  /* 0x00033400010f7983 */ /* 0x000ea20000300800 */
[----:B------:R-:W-:Y:S01]  /*13e50*/  ISETP.GT.U32.AND P3, PT, R2, R4, PT ;  /* 0x000000040200720c */ /* 0x000fe20003f64070 */
[----:B------:R-:W-:Y:S01]  /*13e60*/  @!P2 IMAD.MOV R12, RZ, RZ, -R12 ;  /* 0x000000ffff0ca224 */ /* 0x000fe200078e0a0c */
[----:B------:R-:W-:Y:S01]  /*13e70*/  ISETP.GE.AND P6, PT, R8, RZ, PT ;  /* 0x000000ff0800720c */ /* 0x000fe20003fc6270 */
[----:B------:R-:W-:Y:S01]  /*13e80*/  IMAD.HI.U32 R8, R0, R7, RZ ;  /* 0x0000000700087227 */ /* 0x000fe200078e00ff */
[----:B------:R-:W-:-:S03]  /*13e90*/  ISETP.GT.U32.AND P2, PT, R2, R3, PT ;  /* 0x000000030200720c */ /* 0x000fc60003f44070 */
[----:B------:R-:W-:Y:S01]  /*13ea0*/  IMAD.MOV R8, RZ, RZ, -R8 ;  /* 0x000000ffff087224 */ /* 0x000fe200078e0a08 */
[----:B------:R0:W-:Y:S05]  /*13eb0*/  STL [R1+0x58c], R12 ;  /* 0x00058c0c01007387 */ /* 0x0001ea0000100800 */
[----:B------:R-:W-:Y:S01]  /*13ec0*/  @!P3 IMAD.IADD R4, R4, 0x1, -R2 ;  /* 0x000000010404b824 */ /* 0x000fe200078e0a02 */
[----:B---3--:R-:W-:Y:S02]  /*13ed0*/  ISETP.GE.AND P3, PT, R11, RZ, PT ;  /* 0x000000ff0b00720c */ /* 0x008fe40003f66270 */
[----:B----4-:R-:W-:Y:S01]  /*13ee0*/  IABS R11, R13 ;  /* 0x0000000d000b7213 */ /* 0x010fe20000000000 */
[----:B------:R-:W-:-:S02]  /*13ef0*/  IMAD R8, R2, R8, R7 ;  /* 0x0000000802087224 */ /* 0x000fc400078e0207 */
[----:B0-----:R-:W-:Y:S02]  /*13f00*/  IMAD.MOV.U32 R12, RZ, RZ, R9 ;  /* 0x000000ffff0c7224 */ /* 0x001fe400078e0009 */
[----:B------:R-:W-:-:S04]  /*13f10*/  IMAD.HI.U32 R7, R0, R11, RZ ;  /* 0x0000000b00077227 */ /* 0x000fc800078e00ff */
[----:B------:R-:W-:Y:S01]  /*13f20*/  @!P4 IMAD.MOV R12, RZ, RZ, -R12 ;  /* 0x000000ffff0cc224 */ /* 0x000fe200078e0a0c */
[C---:B------:R-:W-:Y:S01]  /*13f30*/  ISETP.GT.U32.AND P4, PT, R2.reuse, R8, PT ;  /* 0x000000080200720c */ /* 0x040fe20003f84070 */
[----:B------:R-:W-:Y:S02]  /*13f40*/  IMAD.MOV R7, RZ, RZ, -R7 ;  /* 0x000000ffff077224 */ /* 0x000fe400078e0a07 */
[----:B------:R-:W-:Y:S02]  /*13f50*/  @!P2 IMAD.IADD R3, R3, 0x1, -R2 ;  /* 0x000000010303a824 */ /* 0x000fe400078e0a02 */
[----:B------:R-:W-:Y:S02]  /*13f60*/  IMAD R7, R2, R7, R11 ;  /* 0x0000000702077224 */ /* 0x000fe400078e020b */
[----:B------:R-:W-:Y:S02]  /*13f70*/  IMAD.MOV.U32 R11, RZ, RZ, R3 ;  /* 0x000000ffff0b7224 */ /* 0x000fe400078e0003 */
[----:B------:R-:W-:Y:S01]  /*13f80*/  @!P6 IMAD.MOV R4, RZ, RZ, -R4 ;  /* 0x000000ffff04e224 */ /* 0x000fe200078e0a04 */
[----:B------:R0:W-:Y:S01]  /*13f90*/  STL [R1+0x588], R12 ;  /* 0x0005880c01007387 */ /* 0x0001e20000100800 */
[----:B------:R-:W-:Y:S01]  /*13fa0*/  @!P0 IMAD.MOV R11, RZ, RZ, -R11 ;  /* 0x000000ffff0b8224 */ /* 0x000fe200078e0a0b */
[----:B------:R-:W-:Y:S01]  /*13fb0*/  ISETP.GE.AND P6, PT, R13, RZ, PT ;  /* 0x000000ff0d00720c */ /* 0x000fe20003fc6270 */
[----:B------:R-:W-:Y:S01]  /*13fc0*/  @!P4 IMAD.IADD R8, R8, 0x1, -R2 ;  /* 0x000000010808c824 */ /* 0x000fe200078e0a02 */
[----:B0-----:R-:W3:Y:S04]  /*13fd0*/  LDL.LU R12, [R1+0x5324] ;  /* 0x00532400010c7983 */ /* 0x001ee80000300800 */
[----:B------:R2:W-:Y:S04]  /*13fe0*/  STL [R1+0x584], R4 ;  /* 0x0005840401007387 */ /* 0x0005e80000100800 */
[----:B------:R-:W4:Y:S04]  /*13ff0*/  LDL.LU R13, [R1+0x2f8] ;  /* 0x0002f800010d7983 */ /* 0x000f280000300800 */
[----:B------:R0:W-:Y:S01]  /*14000*/  STL [R1+0x580], R11 ;  /* 0x0005800b01007387 */ /* 0x0001e20000100800 */
[----:B--2---:R-:W-:-:S02]  /*14010*/  IABS R4, R15 ;  /* 0x0000000f00047213 */ /* 0x004fc40000000000 */
[----:B------:R-:W-:Y:S02]  /*14020*/  ISETP.GE.AND P4, PT, R15, RZ, PT ;  /* 0x000000ff0f00720c */ /* 0x000fe40003f86270 */
[----:B------:R-:W2:Y:S01]  /*14030*/  LDL.LU R15, [R1+0x2fc] ;  /* 0x0002fc00010f7983 */ /* 0x000ea20000300800 */
[----:B------:R-:W-:Y:S02]  /*14040*/  ISETP.GT.U32.AND P5, PT, R2, R6, PT ;  /* 0x000000060200720c */ /* 0x000fe40003fa4070 */
[----:B------:R-:W-:-:S11]  /*14050*/  IABS R9, R10 ;  /* 0x0000000a00097213 */ /* 0x000fd60000000000 */
[----:B------:R-:W-:-:S05]  /*14060*/  @!P5 IMAD.IADD R6, R6, 0x1, -R2 ;  /* 0x000000010606d824 */ /* 0x000fca00078e0a02 */
[----:B------:R-:W-:Y:S02]  /*14070*/  ISETP.GT.U32.AND P5, PT, R2, R6, PT ;  /* 0x000000060200720c */ /* 0x000fe40003fa4070 */
[----:B------:R-:W-:Y:S01]  /*14080*/  ISETP.GE.AND P2, PT, R10, RZ, PT ;  /* 0x000000ff0a00720c */ /* 0x000fe20003f46270 */
[----:B------:R-:W-:Y:S01]  /*14090*/  IMAD.HI.U32 R10, R0, R9, RZ ;  /* 0x00000009000a7227 */ /* 0x000fe200078e00ff */
[----:B------:R-:W-:-:S03]  /*140a0*/  ISETP.GT.U32.AND P0, PT, R2, R8, PT ;  /* 0x000000080200720c */ /* 0x000fc60003f04070 */
[----:B------:R-:W-:-:S06]  /*140b0*/  IMAD.MOV R10, RZ, RZ, -R10 ;  /* 0x000000ffff0a7224 */ /* 0x000fcc00078e0a0a */
[----:B------:R-:W-:Y:S02]  /*140c0*/  @!P5 IMAD.IADD R6, R6, 0x1, -R2 ;  /* 0x000000010606d824 */ /* 0x000fe400078e0a02 */
[----:B------:R-:W-:Y:S02]  /*140d0*/  IMAD R9, R2, R10, R9 ;  /* 0x0000000a02097224 */ /* 0x000fe400078e0209 */
[----:B0-----:R-:W-:Y:S02]  /*140e0*/  IMAD.MOV.U32 R11, RZ, RZ, R6 ;  /* 0x000000ffff0b7224 */ /* 0x001fe400078e0006 */
[----:B------:R-:W-:-:S04]  /*140f0*/  IMAD.HI.U32 R10, R0, R4, RZ ;  /* 0x00000004000a7227 */ /* 0x000fc800078e00ff */
[----:B------:R-:W-:Y:S02]  /*14100*/  @!P3 IMAD.MOV R11, RZ, RZ, -R11 ;  /* 0x000000ffff0bb224 */ /* 0x000fe400078e0a0b */
[----:B------:R-:W-:Y:S02]  /*14110*/  IMAD.MOV R10, RZ, RZ, -R10 ;  /* 0x000000ffff0a7224 */ /* 0x000fe400078e0a0a */
[----:B------:R-:W-:Y:S02]  /*14120*/  @!P0 IMAD.IADD R8, R8, 0x1, -R2 ;  /* 0x0000000108088824 */ /* 0x000fe400078e0a02 */
[C---:B------:R-:W-:Y:S01]  /*14130*/  IMAD R4, R2.reuse, R10, R4 ;  /* 0x0000000a02047224 */ /* 0x040fe200078e0204 */
[----:B------:R-:W-:Y:S01]  /*14140*/  ISETP.GT.U32.AND P5, PT, R2, R7, PT ;  /* 0x000000070200720c */ /* 0x000fe20003fa4070 */
[----:B--2---:R0:W-:Y:S04]  /*14150*/  STL [R1+0x5320], R15 ;  /* 0x0053200f01007387 */ /* 0x0041e80000100800 */
[----:B------:R1:W-:Y:S01]  /*14160*/  STL [R1+0x57c], R11 ;  /* 0x00057c0b01007387 */ /* 0x0003e20000100800 */
[----:B0-----:R-:W-:-:S03]  /*14170*/  IMAD.MOV.U32 R15, RZ, RZ, R14 ;  /* 0x000000ffff0f7224 */ /* 0x001fc600078e000e */
[----:B------:R-:W2:Y:S01]  /*14180*/  LDL.LU R14, [R1+0x300] ;  /* 0x00030000010e7983 */ /* 0x000ea20000300800 */
[----:B------:R-:W-:Y:S01]  /*14190*/  IMAD.MOV.U32 R10, RZ, RZ, R15 ;  /* 0x000000ffff0a7224 */ /* 0x000fe200078e000f */
[----:B-1----:R-:W-:Y:S01]  /*141a0*/  IABS R11, R15 ;  /* 0x0000000f000b7213 */ /* 0x002fe20000000000 */
[----:B------:R-:W-:-:S04]  /*141b0*/  IMAD.MOV.U32 R15, RZ, RZ, R8 ;  /* 0x000000ffff0f7224 */ /* 0x000fc800078e0008 */
[----:B------:R-:W-:-:S05]  /*141c0*/  @!P1 IMAD.MOV R15, RZ, RZ, -R15 ;  /* 0x000000ffff0f9224 */ /* 0x000fca00078e0a0f */
[----:B------:R0:W-:Y:S04]  /*141d0*/  STL [R1+0x578], R15 ;  /* 0x0005780f01007387 */ /* 0x0001e80000100800 */
[----:B0-----:R-:W2:Y:S01]  /*141e0*/  LDL.LU R15, [R1+0x5320] ;  /* 0x00532000010f7983 */ /* 0x001ea20000300800 */
[----:B------:R-:W-:-:S05]  /*141f0*/  @!P5 IMAD.IADD R7, R7, 0x1, -R2 ;  /* 0x000000010707d824 */ /* 0x000fca00078e0a02 */
[C---:B------:R-:W-:Y:S02]  /*14200*/  ISETP.GT.U32.AND P5, PT, R2.reuse, R7, PT ;  /* 0x000000070200720c */ /* 0x040fe40003fa4070 */
[----:B------:R-:W-:-:S11]  /*14210*/  ISETP.GT.U32.AND P3, PT, R2, R9, PT ;  /* 0x000000090200720c */ /* 0x000fd60003f64070 */
[--C-:B------:R-:W-:Y:S01]  /*14220*/  @!P5 IMAD.IADD R7, R7, 0x1, -R2.reuse ;  /* 0x000000010707d824 */ /* 0x100fe200078e0a02 */
[----:B------:R-:W-:Y:S01]  /*14230*/  ISETP.GT.U32.AND P5, PT, R2, R4, PT ;  /* 0x000000040200720c */ /* 0x000fe20003fa4070 */
[----:B------:R-:W-:-:S05]  /*14240*/  @!P3 IMAD.IADD R9, R9, 0x1, -R2 ;  /* 0x000000010909b824 */ /* 0x000fca00078e0a02 */
[----:B------:R-:W-:-:S07]  /*14250*/  ISETP.GT.U32.AND P3, PT, R2, R9, PT ;  /* 0x000000090200720c */ /* 0x000fce0003f64070 */
[----:B------:R-:W-:-:S05]  /*14260*/  @!P5 IMAD.IADD R4, R4, 0x1, -R2 ;  /* 0x000000010404d824 */ /* 0x000fca00078e0a02 */
[----:B------:R-:W-:Y:S02]  /*14270*/  ISETP.GT.U32.AND P5, PT, R2, R4, PT ;  /* 0x000000040200720c */ /* 0x000fe40003fa4070 */
[----:B---3--:R-:W-:Y:S02]  /*14280*/  IABS R3, R12 ;  /* 0x0000000c00037213 */ /* 0x008fe40000000000 */
[----:B------:R-:W-:Y:S01]  /*14290*/  ISETP.GE.AND P0, PT, R12, RZ, PT ;  /* 0x000000ff0c00720c */ /* 0x000fe20003f06270 */
[----:B------:R-:W-:Y:S01]  /*142a0*/  @!P6 IMAD.MOV R7, RZ, RZ, -R7 ;  /* 0x000000ffff07e224 */ /* 0x000fe200078e0a07 */
[----:B----4-:R-:W-:Y:S01]  /*142b0*/  IABS R12, R13 ;  /* 0x0000000d000c7213 */ /* 0x010fe20000000000 */
[----:B------:R-:W-:Y:S01]  /*142c0*/  @!P3 IMAD.IADD R9, R9, 0x1, -R2 ;  /* 0x000000010909b824 */ /* 0x000fe200078e0a02 */
[----:B------:R-:W-:Y:S02]  /*142d0*/  ISETP.GE.AND P6, PT, R10, RZ, PT ;  /* 0x000000ff0a00720c */ /* 0x000fe40003fc6270 */
[----:B------:R2:W-:Y:S01]  /*142e0*/  STL [R1+0x574], R7 ;  /* 0x0005740701007387 */ /* 0x0005e20000100800 */
[----:B------:R-:W-:-:S04]  /*142f0*/  IMAD.HI.U32 R8, R0, R12, RZ ;  /* 0x0000000c00087227 */ /* 0x000fc800078e00ff */
[----:B------:R-:W-:Y:S02]  /*14300*/  @!P5 IMAD.IADD R4, R4, 0x1, -R2 ;  /* 0x000000010404d824 */ /* 0x000fe400078e0a02 */
[----:B------:R-:W-:Y:S02]  /*14310*/  IMAD.MOV.U32 R10, RZ, RZ, R9 ;  /* 0x000000ffff0a7224 */ /* 0x000fe400078e0009 */
[----:B------:R-:W-:Y:S02]  /*14320*/  IMAD.MOV R8, RZ, RZ, -R8 ;  /* 0x000000ffff087224 */ /* 0x000fe400078e0a08 */
[----:B------:R-:W-:Y:S02]  /*14330*/  @!P2 IMAD.MOV R10, RZ, RZ, -R10 ;  /* 0x000000ffff0aa224 */ /* 0x000fe400078e0a0a */
[----:B------:R-:W-:Y:S01]  /*14340*/  IMAD R8, R2, R8, R12 ;  /* 0x0000000802087224 */ /* 0x000fe200078e020c */
[----:B------:R-:W-:Y:S02]  /*14350*/  ISETP.GE.AND P5, PT, R13, RZ, PT ;  /* 0x000000ff0d00720c */ /* 0x000fe40003fa6270 */
[----:B--2---:R-:W-:Y:S01]  /*14360*/  IABS R7, R15 ;  /* 0x0000000f00077213 */ /* 0x004fe20000000000 */
[----:B------:R0:W-:Y:S04]  /*14370*/  STL [R1+0x531c], R15 ;  /* 0x00531c0f01007387 */ /* 0x0001e80000100800 */
[----:B------:R-:W2:Y:S01]  /*14380*/  LDL.LU R12, [R1+0x304] ;  /* 0x00030400010c7983 */ /* 0x000ea20000300800 */
[----:B0-----:R-:W-:-:S03]  /*14390*/  IMAD.MOV.U32 R15, RZ, RZ, R4 ;  /* 0x000000ffff0f7224 */ /* 0x001fc600078e0004 */
[----:B------:R-:W-:Y:S01]  /*143a0*/  STL [R1+0x570], R10 ;  /* 0x0005700a01007387 */ /* 0x000fe20000100800 */
[----:B------:R-:W-:-:S03]  /*143b0*/  @!P4 IMAD.MOV R15, RZ, RZ, -R15 ;  /* 0x000000ffff0fc224 */ /* 0x000fc600078e0a0f */
[----:B------:R-:W3:Y:S04]  /*143c0*/  LDL.LU R13, [R1+0x30c] ;  /* 0x00030c00010d7983 */ /* 0x000ee80000300800 */
[----:B------:R0:W-:Y:S04]  /*143d0*/  STL [R1+0x56c], R15 ;  /* 0x00056c0f01007387 */ /* 0x0001e80000100800 */
[----:B0-----:R-:W4:Y:S01]  /*143e0*/  LDL.LU R15, [R1+0x531c] ;  /* 0x00531c00010f7983 */ /* 0x001f220000300800 */
[----:B------:R-:W-:-:S04]  /*143f0*/  IMAD.HI.U32 R6, R0, R3, RZ ;  /* 0x0000000300067227 */ /* 0x000fc800078e00ff */
[----:B------:R-:W-:-:S04]  /*14400*/  IMAD.MOV R6, RZ, RZ, -R6 ;  /* 0x000000ffff067224 */ /* 0x000fc800078e0a06 */
[----:B------:R-:W-:-:S05]  /*14410*/  IMAD R3, R2, R6, R3 ;  /* 0x0000000602037224 */ /* 0x000fca00078e0203 */
[----:B------:R-:W-:-:S13]  /*14420*/  ISETP.GT.U32.AND P1, PT, R2, R3, PT ;  /* 0x000000030200720c */ /* 0x000fda0003f24070 */
[----:B------:R-:W-:-:S05]  /*14430*/  @!P1 IMAD.IADD R3, R3, 0x1, -R2 ;  /* 0x0000000103039824 */ /* 0x000fca00078e0a02 */
[----:B------:R-:W-:Y:S02]  /*14440*/  ISETP.GT.U32.AND P1, PT, R2, R3, PT ;  /* 0x000000030200720c */ /* 0x000fe40003f24070 */
[----:B------:R-:W-:-:S11]  /*14450*/  IABS R9, R14 ;  /* 0x0000000e00097213 */ /* 0x000fd60000000000 */
[----:B------:R-:W-:-:S04]  /*14460*/  @!P1 IMAD.IADD R3, R3, 0x1, -R2 ;  /* 0x0000000103039824 */ /* 0x000fc800078e0a02 */
[----:B------:R-:W-:Y:S01]  /*14470*/  @!P0 IMAD.MOV R3, RZ, RZ, -R3 ;  /* 0x000000ffff038224 */ /* 0x000fe200078e0a03 */
[----:B------:R-:W-:Y:S01]  /*14480*/  ISETP.GE.AND P0, PT, R14, RZ, PT ;  /* 0x000000ff0e00720c */ /* 0x000fe20003f06270 */
[----:B------:R-:W-:Y:S01]  /*14490*/  IMAD.HI.U32 R6, R0, R11, RZ ;  /* 0x0000000b00067227 */ /* 0x000fe200078e00ff */
[----:B----4-:R-:W-:Y:S02]  /*144a0*/  ISETP.GE.AND P4, PT, R15, RZ, PT ;  /* 0x000000ff0f00720c */ /* 0x010fe40003f86270 */
[----:B------:R-:W4:Y:S04]  /*144b0*/  LDL.LU R15, [R1+0x310] ;  /* 0x00031000010f7983 */ /* 0x000f280000300800 */
[----:B------:R-:W3:Y:S01]  /*144c0*/  LDL.LU R14, [R1+0x350] ;  /* 0x00035000010e7983 */ /* 0x000ee20000300800 */
[----:B------:R-:W-:-:S04]  /*144d0*/  IMAD.MOV R6, RZ, RZ, -R6 ;  /* 0x000000ffff067224 */ /* 0x000fc800078e0a06 */
[----:B------:R-:W-:Y:S02]  /*144e0*/  IMAD R6, R2, R6, R11 ;  /* 0x0000000602067224 */ /* 0x000fe400078e020b */
        /* <DEDUP_REMOVED lines=10> */
[----:B------:R-:W-:Y:S01]  /*14590*/  @!P1 IMAD.IADD R7, R7, 0x1, -R2 ;  /* 0x0000000107079824 */ /* 0x000fe200078e0a02 */
[----:B--2---:R-:W-:Y:S01]  /*145a0*/  IABS R10, R12 ;  /* 0x0000000c000a7213 */ /* 0x004fe20000000000 */
[----:B------:R-:W-:-:S03]  /*145b0*/  IMAD.HI.U32 R11, R0, R9, RZ ;  /* 0x00000009000b7227 */ /* 0x000fc600078e00ff */
[----:B------:R-:W-:Y:S01]  /*145c0*/  ISETP.GT.U32.AND P1, PT, R2, R7, PT ;  /* 0x000000070200720c */ /* 0x000fe20003f24070 */
[----:B------:R-:W-:-:S04]  /*145d0*/  IMAD.HI.U32 R4, R0, R10, RZ ;  /* 0x0000000a00047227 */ /* 0x000fc800078e00ff */
[----:B------:R-:W-:Y:S02]  /*145e0*/  IMAD.MOV R11, RZ, RZ, -R11 ;  /* 0x000000ffff0b7224 */ /* 0x000fe400078e0a0b */
[--C-:B------:R-:W-:Y:S02]  /*145f0*/  @!P2 IMAD.IADD R8, R8, 0x1, -R2.reuse ;  /* 0x000000010808a824 */ /* 0x100fe400078e0a02 */
[----:B------:R-:W-:Y:S01]  /*14600*/  @!P3 IMAD.IADD R6, R6, 0x1, -R2 ;  /* 0x000000010606b824 */ /* 0x000fe200078e0a02 */
[----:B------:R-:W-:Y:S01]  /*14610*/  ISETP.GE.AND P3, PT, R12, RZ, PT ;  /* 0x000000ff0c00720c */ /* 0x000fe20003f66270 */
[----:B------:R-:W-:Y:S01]  /*14620*/  IMAD.MOV R4, RZ, RZ, -R4 ;  /* 0x000000ffff047224 */ /* 0x000fe200078e0a04 */
[----:B------:R-:W-:Y:S01]  /*14630*/  STL [R1+0x568], R3 ;  /* 0x0005680301007387 */ /* 0x000fe20000100800 */
[----:B------:R-:W-:Y:S02]  /*14640*/  IMAD.MOV.U32 R12, RZ, RZ, R8 ;  /* 0x000000ffff0c7224 */ /* 0x000fe400078e0008 */
[----:B------:R-:W-:-:S02]  /*14650*/  IMAD R9, R2, R11, R9 ;  /* 0x0000000b02097224 */ /* 0x000fc400078e0209 */
[----:B------:R-:W2:Y:S01]  /*14660*/  LDL.LU R11, [R1+0x308] ;  /* 0x00030800010b7983 */ /* 0x000ea20000300800 */
[----:B------:R-:W-:Y:S02]  /*14670*/  @!P6 IMAD.MOV R6, RZ, RZ, -R6 ;  /* 0x000000ffff06e224 */ /* 0x000fe400078e0a06 */
[----:B------:R-:W-:Y:S02]  /*14680*/  IMAD R4, R2, R4, R10 ;  /* 0x0000000402047224 */ /* 0x000fe400078e020a */
[----:B------:R-:W-:Y:S02]  /*14690*/  @!P5 IMAD.MOV R12, RZ, RZ, -R12 ;  /* 0x000000ffff0cd224 */ /* 0x000fe400078e0a0c */
[----:B------:R-:W-:Y:S01]  /*146a0*/  @!P1 IMAD.IADD R7, R7, 0x1, -R2 ;  /* 0x0000000107079824 */ /* 0x000fe200078e0a02 */
[----:B------:R-:W-:Y:S04]  /*146b0*/  STL [R1+0x564], R6 ;  /* 0x0005640601007387 */ /* 0x000fe80000100800 */
[----:B------:R0:W-:Y:S01]  /*146c0*/  STL [R1+0x560], R12 ;  /* 0x0005600c01007387 */ /* 0x0001e20000100800 */
[----:B---3--:R-:W-:-:S02]  /*146d0*/  IABS R10, R14 ;  /* 0x0000000e000a7213 */ /* 0x008fc40000000000 */
[----:B------:R-:W-:Y:S01]  /*146e0*/  ISETP.GE.AND P1, PT, R14, RZ, PT ;  /* 0x000000ff0e00720c */ /* 0x000fe20003f26270 */
[----:B------:R-:W-:Y:S02]  /*146f0*/  IMAD.MOV.U32 R14, RZ, RZ, R7 ;  /* 0x000000ffff0e7224 */ /* 0x000fe400078e0007 */
[----:B0-----:R-:W-:Y:S01]  /*14700*/  IMAD.HI.U32 R12, R0, R10, RZ ;  /* 0x0000000a000c7227 */ /* 0x001fe200078e00ff */
[----:B------:R-:W3:Y:S03]  /*14710*/  LDL R7, [R1+0x314] ;  /* 0x0003140001077983 */ /* 0x000ee60000100800 */
[----:B------:R-:W-:Y:S02]  /*14720*/  @!P4 IMAD.MOV R14, RZ, RZ, -R14 ;  /* 0x000000ffff0ec224 */ /* 0x000fe400078e0a0e */
[----:B------:R-:W-:-:S03]  /*14730*/  IMAD.MOV R12, RZ, RZ, -R12 ;  /* 0x000000ffff0c7224 */ /* 0x000fc600078e0a0c */
[----:B------:R0:W-:Y:S01]  /*14740*/  STL [R1+0x55c], R14 ;  /* 0x00055c0e01007387 */ /* 0x0001e20000100800 */
[----:B------:R-:W-:-:S03]  /*14750*/  IMAD R10, R2, R12, R10 ;  /* 0x0000000c020a7224 */ /* 0x000fc600078e020a */
[----:B0-----:R-:W3:Y:S04]  /*14760*/  LDL.LU R14, [R1+0x31c] ;  /* 0x00031c00010e7983 */ /* 0x001ee80000300800 */
[----:B------:R-:W3:Y:S01]  /*14770*/  LDL R12, [R1+0x318] ;  /* 0x00031800010c7983 */ /* 0x000ee20000100800 */
[C---:B------:R-:W-:Y:S02]  /*14780*/  ISETP.GT.U32.AND P2, PT, R2.reuse, R9, PT ;  /* 0x000000090200720c */ /* 0x040fe40003f44070 */
[----:B------:R-:W-:Y:S02]  /*14790*/  ISETP.GT.U32.AND P5, PT, R2, R4, PT ;  /* 0x000000040200720c */ /* 0x000fe40003fa4070 */
[----:B------:R-:W-:-:S09]  /*147a0*/  IABS R6, R13 ;  /* 0x0000000d00067213 */ /* 0x000fd20000000000 */
[--C-:B------:R-:W-:Y:S02]  /*147b0*/  @!P2 IMAD.IADD R9, R9, 0x1, -R2.reuse ;  /* 0x000000010909a824 */ /* 0x100fe400078e0a02 */
[----:B------:R-:W-:-:S03]  /*147c0*/  @!P5 IMAD.IADD R4, R4, 0x1, -R2 ;  /* 0x000000010404d824 */ /* 0x000fc600078e0a02 */
[C---:B------:R-:W-:Y:S02]  /*147d0*/  ISETP.GT.U32.AND P2, PT, R2.reuse, R9, PT ;  /* 0x000000090200720c */ /* 0x040fe40003f44070 */
[----:B------:R-:W-:Y:S02]  /*147e0*/  ISETP.GT.U32.AND P5, PT, R2, R4, PT ;  /* 0x000000040200720c */ /* 0x000fe40003fa4070 */
[----:B--2---:R-:W-:Y:S02]  /*147f0*/  IABS R3, R11 ;  /* 0x0000000b00037213 */ /* 0x004fe40000000000 */
[----:B------:R-:W-:-:S03]  /*14800*/  ISETP.GE.AND P6, PT, R11, RZ, PT ;  /* 0x000000ff0b00720c */ /* 0x000fc60003fc6270 */
[----:B------:R-:W-:-:S04]  /*14810*/  IMAD.HI.U32 R8, R0, R3, RZ ;  /* 0x0000000300087227 */ /* 0x000fc800078e00ff */
[----:B------:R-:W-:Y:S02]  /*14820*/  IMAD.MOV R8, RZ, RZ, -R8 ;  /* 0x000000ffff087224 */ /* 0x000fe400078e0a08 */
[----:B------:R-:W-:-:S04]  /*14830*/  IMAD.HI.U32 R11, R0, R6, RZ ;  /* 0x00000006000b7227 */ /* 0x000fc800078e00ff */
[C---:B------:R-:W-:Y:S01]  /*14840*/  IMAD R8, R2.reuse, R8, R3 ;  /* 0x0000000802087224 */ /* 0x040fe200078e0203 */
[----:B----4-:R-:W-:Y:S01]  /*14850*/  IABS R3, R15 ;  /* 0x0000000f00037213 */ /* 0x010fe20000000000 */
[----:B------:R-:W-:Y:S02]  /*14860*/  IMAD.MOV R11, RZ, RZ, -R11 ;  /* 0x000000ffff0b7224 */ /* 0x000fe400078e0a0b */
[----:B------:R-:W-:Y:S01]  /*14870*/  @!P2 IMAD.IADD R9, R9, 0x1, -R2 ;  /* 0x000000010909a824 */ /* 0x000fe200078e0a02 */
[C---:B------:R-:W-:Y:S01]  /*14880*/  ISETP.GT.U32.AND P2, PT, R2.reuse, R10, PT ;  /* 0x0000000a0200720c */ /* 0x040fe20003f44070 */
[----:B------:R-:W-:Y:S02]  /*14890*/  IMAD R6, R2, R11, R6 ;  /* 0x0000000b02067224 */ /* 0x000fe400078e0206 */
[----:B------:R-:W-:Y:S02]  /*148a0*/  @!P5 IMAD.IADD R4, R4, 0x1, -R2 ;  /* 0x000000010404d824 */ /* 0x000fe400078e0a02 */
[----:B------:R-:W-:-:S02]  /*148b0*/  @!P0 IMAD.MOV R9, RZ, RZ, -R9 ;  /* 0x000000ffff098224 */ /* 0x000fc400078e0a09 */
[----:B------:R-:W-:-:S03]  /*148c0*/  @!P3 IMAD.MOV R4, RZ, RZ, -R4 ;  /* 0x000000ffff04b224 */ /* 0x000fc600078e0a04 */
[----:B------:R0:W-:Y:S03]  /*148d0*/  STL [R1+0x558], R9 ;  /* 0x0005580901007387 */ /* 0x0001e60000100800 */
[----:B------:R-:W-:Y:S01]  /*148e0*/  @!P2 IMAD.IADD R10, R10, 0x1, -R2 ;  /* 0x000000010a0aa824 */ /* 0x000fe200078e0a02 */
[----:B------:R-:W-:Y:S01]  /*148f0*/  STL [R1+0x554], R4 ;  /* 0x0005540401007387 */ /* 0x000fe20000100800 */
[----:B------:R-:W-:Y:S02]  /*14900*/  ISETP.GE.AND P2, PT, R15, RZ, PT ;  /* 0x000000ff0f00720c */ /* 0x000fe40003f46270 */
[----:B---3--:R-:W-:Y:S01]  /*14910*/  IABS R11, R12 ;  /* 0x0000000c000b7213 */ /* 0x008fe20000000000 */
[----:B------:R-:W-:-:S04]  /*14920*/  IMAD.HI.U32 R12, R0, R3, RZ ;  /* 0x00000003000c7227 */ /* 0x000fc800078e00ff */
[----:B------:R-:W-:-:S04]  /*14930*/  IMAD.MOV R12, RZ, RZ, -R12 ;  /* 0x000000ffff0c7224 */ /* 0x000fc800078e0a0c */
[C---:B------:R-:W-:Y:S02]  /*14940*/  IMAD R3, R2.reuse, R12, R3 ;  /* 0x0000000c02037224 */ /* 0x040fe400078e0203 */
[----:B------:R-:W2:Y:S04]  /*14950*/  LDL.LU R12, [R1+0x314] ;  /* 0x00031400010c7983 */ /* 0x000ea80000300800 */
[----:B------:R-:W3:Y:S01]  /*14960*/  LDL.LU R15, [R1+0x328] ;  /* 0x00032800010f7983 */ /* 0x000ee20000300800 */
[----:B------:R-:W-:Y:S02]  /*14970*/  ISETP.GT.U32.AND P4, PT, R2, R8, PT ;  /* 0x000000080200720c */ /* 0x000fe40003f84070 */
[----:B------:R-:W-:-:S11]  /*14980*/  IABS R7, R7 ;  /* 0x0000000700077213 */ /* 0x000fd60000000000 */
[----:B------:R-:W-:-:S05]  /*14990*/  @!P4 IMAD.IADD R8, R8, 0x1, -R2 ;  /* 0x000000010808c824 */ /* 0x000fca00078e0a02 */
[----:B------:R-:W-:Y:S01]  /*149a0*/  ISETP.GT.U32.AND P4, PT, R2, R8, PT ;  /* 0x000000080200720c */ /* 0x000fe20003f84070 */
[----:B0-----:R-:W-:Y:S01]  /*149b0*/  IMAD.HI.U32 R9, R0, R7, RZ ;  /* 0x0000000700097227 */ /* 0x001fe200078e00ff */
[----:B------:R-:W-:-:S03]  /*149c0*/  ISETP.GE.AND P0, PT, R13, RZ, PT ;  /* 0x000000ff0d00720c */ /* 0x000fc60003f06270 */
[----:B------:R-:W-:-:S04]  /*149d0*/  IMAD.HI.U32 R13, R0, R11, RZ ;  /* 0x0000000b000d7227 */ /* 0x000fc800078e00ff */
[----:B------:R-:W-:Y:S02]  /*149e0*/  IMAD.MOV R9, RZ, RZ, -R9 ;  /* 0x000000ffff097224 */ /* 0x000fe400078e0a09 */
[----:B------:R-:W-:Y:S02]  /*149f0*/  IMAD.MOV R13, RZ, RZ, -R13 ;  /* 0x000000ffff0d7224 */ /* 0x000fe400078e0a0d */
[----:B------:R-:W-:Y:S02]  /*14a00*/  @!P4 IMAD.IADD R8, R8, 0x1, -R2 ;  /* 0x000000010808c824 */ /* 0x000fe400078e0a02 */
[C---:B------:R-:W-:Y:S02]  /*14a10*/  IMAD R7, R2.reuse, R9, R7 ;  /* 0x0000000902077224 */ /* 0x040fe400078e0207 */
[----:B------:R-:W-:Y:S02]  /*14a20*/  IMAD.MOV.U32 R9, RZ, RZ, R8 ;  /* 0x000000ffff097224 */ /* 0x000fe400078e0008 */
[C---:B------:R-:W-:Y:S01]  /*14a30*/  IMAD R11, R2.reuse, R13, R11 ;  /* 0x0000000d020b7224 */ /* 0x040fe200078e020b */
[----:B---3--:R0:W-:Y:S04]  /*14a40*/  STL [R1+0x5318], R15 ;  /* 0x0053180f01007387 */ /* 0x0081e80000100800 */
[----:B------:R-:W3:Y:S04]  /*14a50*/  LDL R8, [R1+0x320] ;  /* 0x0003200001087983 */ /* 0x000ee80000100800 */
[----:B0-----:R-:W4:Y:S04]  /*14a60*/  LDL R15, [R1+0x324] ;  /* 0x00032400010f7983 */ /* 0x001f280000100800 */
[----:B------:R-:W2:Y:S01]  /*14a70*/  LDL.LU R13, [R1+0x318] ;  /* 0x00031800010d7983 */ /* 0x000ea20000300800 */
[----:B------:R-:W-:-:S02]  /*14a80*/  ISETP.GT.U32.AND P5, PT, R2, R6, PT ;  /* 0x000000060200720c */ /* 0x000fc40003fa4070 */
[C---:B------:R-:W-:Y:S02]  /*14a90*/  ISETP.GT.U32.AND P3, PT, R2.reuse, R10, PT ;  /* 0x0000000a0200720c */ /* 0x040fe40003f64070 */
[----:B------:R-:W-:-:S09]  /*14aa0*/  ISETP.GT.U32.AND P4, PT, R2, R3, PT ;  /* 0x000000030200720c */ /* 0x000fd20003f84070 */
[----:B------:R-:W-:-:S05]  /*14ab0*/  @!P5 IMAD.IADD R6, R6, 0x1, -R2 ;  /* 0x000000010606d824 */ /* 0x000fca00078e0a02 */
[----:B------:R-:W-:Y:S01]  /*14ac0*/  ISETP.GT.U32.AND P5, PT, R2, R6, PT ;  /* 0x000000060200720c */ /* 0x000fe20003fa4070 */
[--C-:B------:R-:W-:Y:S02]  /*14ad0*/  @!P3 IMAD.IADD R10, R10, 0x1, -R2.reuse ;  /* 0x000000010a0ab824 */ /* 0x100fe400078e0a02 */
[----:B------:R-:W-:Y:S02]  /*14ae0*/  @!P4 IMAD.IADD R3, R3, 0x1, -R2 ;  /* 0x000000010303c824 */ /* 0x000fe400078e0a02 */
[----:B------:R-:W-:-:S08]  /*14af0*/  @!P6 IMAD.MOV R9, RZ, RZ, -R9 ;  /* 0x000000ffff09e224 */ /* 0x000fd000078e0a09 */
[----:B------:R-:W-:Y:S01]  /*14b00*/  @!P5 IMAD.IADD R6, R6, 0x1, -R2 ;  /* 0x000000010606d824 */ /* 0x000fe200078e0a02 */
[----:B------:R-:W-:Y:S01]  /*14b10*/  STL [R1+0x550], R9 ;  /* 0x0005500901007387 */ /* 0x000fe20000100800 */
[----:B--2---:R-:W-:Y:S02]  /*14b20*/  ISETP.GE.AND P4, PT, R13, RZ, PT ;  /* 0x000000ff0d00720c */ /* 0x004fe40003f86270 */
[----:B----4-:R-:W-:Y:S01]  /*14b30*/  IABS R13, R15 ;  /* 0x0000000f000d7213 */ /* 0x010fe20000000000 */
[----:B------:R-:W-:-:S04]  /*14b40*/  IMAD.MOV.U32 R15, RZ, RZ, R10 ;  /* 0x000000ffff0f7224 */ /* 0x000fc800078e000a */
[----:B------:R-:W-:Y:S02]  /*14b50*/  @!P1 IMAD.MOV R15, RZ, RZ, -R15 ;  /* 0x000000ffff0f9224 */ /* 0x000fe400078e0a0f */
[----:B------:R-:W-:Y:S02]  /*14b60*/  IMAD.MOV.U32 R10, RZ, RZ, R6 ;  /* 0x000000ffff0a7224 */ /* 0x000fe400078e0006 */
[----:B------:R-:W2:Y:S04]  /*14b70*/  LDL R6, [R1+0x32c] ;  /* 0x00032c0001067983 */ /* 0x000ea80000100800 */
[----:B------:R0:W-:Y:S04]  /*14b80*/  STL [R1+0x54c], R15 ;  /* 0x00054c0f01007387 */ /* 0x0001e80000100800 */
[----:B0-----:R-:W4:Y:S01]  /*14b90*/  LDL.LU R15, [R1+0x5318] ;  /* 0x00531800010f7983 */ /* 0x001f220000300800 */
[----:B------:R-:W-:Y:S01]  /*14ba0*/  IABS R4, R14 ;  /* 0x0000000e00047213 */ /* 0x000fe20000000000 */
[----:B------:R-:W-:Y:S01]  /*14bb0*/  @!P0 IMAD.MOV R10, RZ, RZ, -R10 ;  /* 0x000000ffff0a8224 */ /* 0x000fe200078e0a0a */
[----:B---3--:R-:W-:-:S02]  /*14bc0*/  IABS R8, R8 ;  /* 0x0000000800087213 */ /* 0x008fc40000000000 */
[----:B------:R-:W-:Y:S01]  /*14bd0*/  ISETP.GE.AND P5, PT, R12, RZ, PT ;  /* 0x000000ff0c00720c */ /* 0x000fe20003fa6270 */
[----:B------:R-:W-:Y:S01]  /*14be0*/  IMAD.HI.U32 R12, R0, R4, RZ ;  /* 0x00000004000c7227 */ /* 0x000fe200078e00ff */
[----:B------:R-:W-:Y:S02]  /*14bf0*/  ISETP.GE.AND P0, PT, R14, RZ, PT ;  /* 0x000000ff0e00720c */ /* 0x000fe40003f06270 */
[----:B------:R-:W3:Y:S01]  /*14c00*/  LDL R14, [R1+0x330] ;  /* 0x00033000010e7983 */ /* 0x000ee20000100800 */
[----:B------:R-:W-:-:S04]  /*14c10*/  IMAD.HI.U32 R9, R0, R8, RZ ;  /* 0x0000000800097227 */ /* 0x000fc800078e00ff */
[----:B------:R-:W-:Y:S02]  /*14c20*/  IMAD.MOV R12, RZ, RZ, -R12 ;  /* 0x000000ffff0c7224 */ /* 0x000fe400078e0a0c */
[----:B------:R-:W-:Y:S01]  /*14c30*/  IMAD.MOV R9, RZ, RZ, -R9 ;  /* 0x000000ffff097224 */ /* 0x000fe200078e0a09 */
[----:B------:R-:W-:Y:S01]  /*14c40*/  STL [R1+0x548], R10 ;  /* 0x0005480a01007387 */ /* 0x000fe20000100800 */
[C---:B------:R-:W-:Y:S02]  /*14c50*/  IMAD R4, R2.reuse, R12, R4 ;  /* 0x0000000c02047224 */ /* 0x040fe400078e0204 */
[C---:B------:R-:W-:Y:S01]  /*14c60*/  IMAD R8, R2.reuse, R9, R8 ;  /* 0x0000000902087224 */ /* 0x040fe200078e0208 */
[----:B------:R-:W3:Y:S01]  /*14c70*/  LDL.LU R12, [R1+0x320] ;  /* 0x00032000010c7983 */ /* 0x000ee20000300800 */
[C---:B------:R-:W-:Y:S02]  /*14c80*/  ISETP.GT.U32.AND P6, PT, R2.reuse, R7, PT ;  /* 0x000000070200720c */ /* 0x040fe40003fc4070 */
[----:B------:R-:W-:Y:S01]  /*14c90*/  ISETP.GT.U32.AND P3, PT, R2, R11, PT ;  /* 0x0000000b0200720c */ /* 0x000fe20003f64070 */
[----:B----4-:R0:W-:Y:S01]  /*14ca0*/  STL [R1+0x5310], R15 ;  /* 0x0053100f01007387 */ /* 0x0101e20000100800 */
[----:B------:R-:W-:-:S03]  /*14cb0*/  IABS R9, R15 ;  /* 0x0000000f00097213 */ /* 0x000fc60000000000 */
[----:B------:R1:W-:Y:S04]  /*14cc0*/  STL [R1+0x5314], R22 ;  /* 0x0053141601007387 */ /* 0x0003e80000100800 */
[----:B0-----:R-:W4:Y:S02]  /*14cd0*/  LDL.LU R15, [R1+0x324] ;  /* 0x00032400010f7983 */ /* 0x001f240000300800 */
[--C-:B------:R-:W-:Y:S02]  /*14ce0*/  @!P6 IMAD.IADD R7, R7, 0x1, -R2.reuse ;  /* 0x000000010707e824 */ /* 0x100fe400078e0a02 */
[----:B------:R-:W-:Y:S01]  /*14cf0*/  @!P3 IMAD.IADD R11, R11, 0x1, -R2 ;  /* 0x000000010b0bb824 */ /* 0x000fe200078e0a02 */
[C---:B------:R-:W-:Y:S02]  /*14d00*/  ISETP.GT.U32.AND P6, PT, R2.reuse, R3, PT ;  /* 0x000000030200720c */ /* 0x040fe40003fc4070 */
[----:B------:R-:W-:Y:S01]  /*14d10*/  ISETP.GT.U32.AND P3, PT, R2, R7, PT ;  /* 0x000000070200720c */ /* 0x000fe20003f64070 */
[----:B------:R-:W-:Y:S01]  /*14d20*/  IMAD.HI.U32 R10, R0, R13, RZ ;  /* 0x0000000d000a7227 */ /* 0x000fe200078e00ff */
[----:B--2---:R-:W-:-:S03]  /*14d30*/  IABS R6, R6 ;  /* 0x0000000600067213 */ /* 0x004fc60000000000 */
[----:B------:R-:W-:-:S04]  /*14d40*/  IMAD.MOV R10, RZ, RZ, -R10 ;  /* 0x000000ffff0a7224 */ /* 0x000fc800078e0a0a */
[C---:B------:R-:W-:Y:S02]  /*14d50*/  IMAD R13, R2.reuse, R10, R13 ;  /* 0x0000000a020d7224 */ /* 0x040fe400078e020d */
[--C-:B------:R-:W-:Y:S02]  /*14d60*/  @!P6 IMAD.IADD R3, R3, 0x1, -R2.reuse ;  /* 0x000000010303e824 */ /* 0x100fe400078e0a02 */
[----:B------:R-:W-:Y:S01]  /*14d70*/  @!P3 IMAD.IADD R7, R7, 0x1, -R2 ;  /* 0x000000010707b824 */ /* 0x000fe200078e0a02 */
[----:B------:R-:W-:Y:S02]  /*14d80*/  ISETP.GT.U32.AND P3, PT, R2, R8, PT ;  /* 0x000000080200720c */ /* 0x000fe40003f64070 */
[----:B---3--:R-:W-:Y:S01]  /*14d90*/  IABS R10, R14 ;  /* 0x0000000e000a7213 */ /* 0x008fe20000000000 */
[----:B------:R-:W-:-:S04]  /*14da0*/  IMAD.HI.U32 R14, R0, R6, RZ ;  /* 0x00000006000e7227 */ /* 0x000fc800078e00ff */
[----:B-1----:R-:W-:Y:S02]  /*14db0*/  IMAD.MOV.U32 R22, RZ, RZ, R3 ;  /* 0x000000ffff167224 */ /* 0x002fe400078e0003 */
[----:B------:R-:W-:Y:S01]  /*14dc0*/  IMAD.MOV R14, RZ, RZ, -R14 ;  /* 0x000000ffff0e7224 */ /* 0x000fe200078e0a0e */
[----:B------:R-:W2:Y:S01]  /*14dd0*/  LDL R3, [R1+0x338] ;  /* 0x0003380001037983 */ /* 0x000ea20000100800 */
[----:B------:R-:W-:Y:S02]  /*14de0*/  @!P2 IMAD.MOV R22, RZ, RZ, -R22 ;  /* 0x000000ffff16a224 */ /* 0x000fe400078e0a16 */
[----:B------:R-:W-:Y:S02]  /*14df0*/  IMAD R6, R2, R14, R6 ;  /* 0x0000000e02067224 */ /* 0x000fe400078e0206 */
[----:B------:R-:W-:Y:S01]  /*14e00*/  @!P3 IMAD.IADD R8, R8, 0x1, -R2 ;  /* 0x000000010808b824 */ /* 0x000fe200078e0a02 */
[----:B------:R0:W-:Y:S04]  /*14e10*/  STL [R1+0x544], R22 ;  /* 0x0005441601007387 */ /* 0x0001e80000100800 */
[----:B0-----:R-:W3:Y:S01]  /*14e20*/  LDL.LU R22, [R1+0x5314] ;  /* 0x0053140001167983 */ /* 0x001ee20000300800 */
[----:B----4-:R-:W-:-:S03]  /*14e30*/  ISETP.GE.AND P3, PT, R15, RZ, PT ;  /* 0x000000ff0f00720c */ /* 0x010fc60003f66270 */
[----:B------:R-:W4:Y:S04]  /*14e40*/  LDL.LU R15, [R1+0x5310] ;  /* 0x00531000010f7983 */ /* 0x000f280000300800 */
[----:B------:R-:W-:Y:S04]  /*14e50*/  STL [R1+0x530c], R6 ;  /* 0x00530c0601007387 */ /* 0x000fe80000100800 */
[----:B------:R-:W2:Y:S01]  /*14e60*/  LDL.LU R14, [R1+0x33c] ;  /* 0x00033c00010e7983 */ /* 0x000ea20000300800 */
[----:B------:R-:W-:-:S13]  /*14e70*/  ISETP.GT.U32.AND P1, PT, R2, R11, PT ;  /* 0x0000000b0200720c */ /* 0x000fda0003f24070 */
[----:B------:R-:W-:Y:S01]  /*14e80*/  @!P1 IMAD.IADD R11, R11, 0x1, -R2 ;  /* 0x000000010b0b9824 */ /* 0x000fe200078e0a02 */
[----:B------:R-:W-:Y:S01]  /*14e90*/  ISETP.GE.AND P1, PT, R12, RZ, PT ;  /* 0x000000ff0c00720c */ /* 0x000fe20003f26270 */
[----:B------:R-:W-:-:S04]  /*14ea0*/  IMAD.HI.U32 R12, R0, R9, RZ ;  /* 0x00000009000c7227 */ /* 0x000fc800078e00ff */
[----:B------:R-:W-:-:S04]  /*14eb0*/  IMAD.MOV R12, RZ, RZ, -R12 ;  /* 0x000000ffff0c7224 */ /* 0x000fc800078e0a0c */
[----:B------:R-:W-:Y:S02]  /*14ec0*/  IMAD R9, R2, R12, R9 ;  /* 0x0000000c02097224 */ /* 0x000fe400078e0209 */
[----:B------:R-:W-:Y:S02]  /*14ed0*/  IMAD.MOV.U32 R12, RZ, RZ, R7 ;  /* 0x000000ffff0c7224 */ /* 0x000fe400078e0007 */
[----:B------:R-:W-:-:S04]  /*14ee0*/  IMAD.HI.U32 R7, R0, R10, RZ ;  /* 0x0000000a00077227 */ /* 0x000fc800078e00ff */
[----:B------:R-:W-:Y:S02]  /*14ef0*/  @!P5 IMAD.MOV R12, RZ, RZ, -R12 ;  /* 0x000000ffff0cd224 */ /* 0x000fe400078e0a0c */
[----:B------:R-:W-:Y:S02]  /*14f00*/  @!P4 IMAD.MOV R11, RZ, RZ, -R11 ;  /* 0x000000ffff0bc224 */ /* 0x000fe400078e0a0b */
[----:B------:R-:W-:-:S04]  /*14f10*/  IMAD.MOV R7, RZ, RZ, -R7 ;  /* 0x000000ffff077224 */ /* 0x000fc800078e0a07 */
[C---:B------:R-:W-:Y:S01]  /*14f20*/  IMAD R7, R2.reuse, R7, R10 ;  /* 0x0000000702077224 */ /* 0x040fe200078e020a */
[----:B----4-:R-:W-:Y:S01]  /*14f30*/  ISETP.GE.AND P4, PT, R15, RZ, PT ;  /* 0x000000ff0f00720c */ /* 0x010fe20003f86270 */
[----:B--2---:R0:W-:Y:S04]  /*14f40*/  STL [R1+0x5308], R14 ;  /* 0x0053080e01007387 */ /* 0x0041e80000100800 */
[----:B0-----:R-:W2:Y:S04]  /*14f50*/  LDL.LU R14, [R1+0x32c] ;  /* 0x00032c00010e7983 */ /* 0x001ea80000300800 */
[----:B------:R0:W-:Y:S04]  /*14f60*/  STL [R1+0x540], R12 ;  /* 0x0005400c01007387 */ /* 0x0001e80000100800 */
[----:B0-----:R-:W4:Y:S04]  /*14f70*/  LDL.LU R12, [R1+0x330] ;  /* 0x00033000010c7983 */ /* 0x001f280000300800 */
[----:B------:R0:W-:Y:S04]  /*14f80*/  STL [R1+0x53c], R11 ;  /* 0x00053c0b01007387 */ /* 0x0001e80000100800 */
[----:B------:R-:W3:Y:S04]  /*14f90*/  LDL R10, [R1+0x340] ;  /* 0x00034000010a7983 */ /* 0x000ee80000100800 */
[----:B------:R-:W4:Y:S04]  /*14fa0*/  LDL R15, [R1+0x348] ;  /* 0x00034800010f7983 */ /* 0x000f280000100800 */
[----:B0-----:R-:W4:Y:S01]  /*14fb0*/  LDL R11, [R1+0x344] ;  /* 0x00034400010b7983 */ /* 0x001f220000100800 */
[----:B------:R-:W-:-:S13]  /*14fc0*/  ISETP.GT.U32.AND P6, PT, R2, R4, PT ;  /* 0x000000040200720c */ /* 0x000fda0003fc4070 */
[----:B------:R-:W-:-:S05]  /*14fd0*/  @!P6 IMAD.IADD R4, R4, 0x1, -R2 ;  /* 0x000000010404e824 */ /* 0x000fca00078e0a02 */
[C---:B------:R-:W-:Y:S02]  /*14fe0*/  ISETP.GT.U32.AND P2, PT, R2.reuse, R4, PT ;  /* 0x000000040200720c */ /* 0x040fe40003f44070 */
[----:B------:R-:W-:Y:S02]  /*14ff0*/  IABS R3, R3 ;  /* 0x0000000300037213 */ /* 0x000fe40000000000 */
[----:B------:R-:W-:-:S09]  /*15000*/  ISETP.GT.U32.AND P5, PT, R2, R8, PT ;  /* 0x000000080200720c */ /* 0x000fd20003fa4070 */
[----:B------:R-:W-:-:S04]  /*15010*/  @!P2 IMAD.IADD R4, R4, 0x1, -R2 ;  /* 0x000000010404a824 */ /* 0x000fc800078e0a02 */
[----:B------:R-:W-:Y:S02]  /*15020*/  IMAD.MOV.U32 R6, RZ, RZ, R4 ;  /* 0x000000ffff067224 */ /* 0x000fe400078e0004 */
[----:B------:R-:W-:-:S04]  /*15030*/  IMAD.HI.U32 R4, R0, R3, RZ ;  /* 0x0000000300047227 */ /* 0x000fc800078e00ff */
        /* <DEDUP_REMOVED lines=9> */
[----:B----4-:R-:W-:Y:S02]  /*150d0*/  IABS R10, R11 ;  /* 0x0000000b000a7213 */ /* 0x010fe40000000000 */
[----:B------:R-:W-:Y:S01]  /*150e0*/  IABS R11, R15 ;  /* 0x0000000f000b7213 */ /* 0x000fe20000000000 */
[----:B------:R-:W-:-:S04]  /*150f0*/  IMAD.MOV.U32 R15, RZ, RZ, R8 ;  /* 0x000000ffff0f7224 */ /* 0x000fc800078e0008 */
[----:B------:R-:W-:-:S05]  /*15100*/  @!P1 IMAD.MOV R15, RZ, RZ, -R15 ;  /* 0x000000ffff0f9224 */ /* 0x000fca00078e0a0f */
[----:B------:R0:W-:Y:S04]  /*15110*/  STL [R1+0x534], R15 ;  /* 0x0005340f01007387 */ /* 0x0001e80000100800 */
[----:B0-----:R-:W3:Y:S01]  /*15120*/  LDL.LU R15, [R1+0x34c] ;  /* 0x00034c00010f7983 */ /* 0x001ee20000300800 */
        /* <DEDUP_REMOVED lines=9> */
[----:B0-----:R-:W4:Y:S01]  /*151c0*/  LDL.LU R15, [R1+0x340] ;  /* 0x00034000010f7983 */ /* 0x001f220000300800 */
        /* <DEDUP_REMOVED lines=14> */
[----:B----4-:R-:W-:Y:S02]  /*152b0*/  ISETP.GE.AND P3, PT, R15, RZ, PT ;  /* 0x000000ff0f00720c */ /* 0x010fe40003f66270 */
[----:B------:R-:W2:Y:S01]  /*152c0*/  LDL.LU R15, [R1+0x5304] ;  /* 0x00530400010f7983 */ /* 0x000ea20000300800 */
[----:B------:R-:W-:-:S04]  /*152d0*/  IMAD R8, R2, R8, R12 ;  /* 0x0000000802087224 */ /* 0x000fc800078e020c */
[--C-:B------:R-:W-:Y:S01]  /*152e0*/  @!P6 IMAD.IADD R6, R6, 0x1, -R2.reuse ;  /* 0x000000010606e824 */ /* 0x100fe200078e0a02 */
[----:B------:R-:W-:Y:S01]  /*152f0*/  ISETP.GT.U32.AND P6, PT, R2, R8, PT ;  /* 0x000000080200720c */ /* 0x000fe20003fc4070 */
[----:B------:R-:W-:Y:S01]  /*15300*/  @!P0 IMAD.IADD R9, R9, 0x1, -R2 ;  /* 0x0000000109098824 */ /* 0x000fe200078e0a02 */
[----:B---3--:R-:W-:Y:S01]  /*15310*/  ISETP.GE.AND P0, PT, R13, RZ, PT ;  /* 0x000000ff0d00720c */ /* 0x008fe20003f06270 */
[----:B------:R-:W-:-:S04]  /*15320*/  IMAD.HI.U32 R13, R0, R4, RZ ;  /* 0x00000004000d7227 */ /* 0x000fc800078e00ff */
[----:B------:R-:W-:Y:S01]  /*15330*/  IMAD.HI.U32 R12, R0, R10, RZ ;  /* 0x0000000a000c7227 */ /* 0x000fe200078e00ff */
[----:B------:R-:W-:-:S03]  /*15340*/  ISETP.GT.U32.AND P1, PT, R2, R7, PT ;  /* 0x000000070200720c */ /* 0x000fc60003f24070 */
[----:B------:R-:W-:Y:S02]  /*15350*/  IMAD.MOV R13, RZ, RZ, -R13 ;  /* 0x000000ffff0d7224 */ /* 0x000fe400078e0a0d */
[----:B------:R-:W-:Y:S02]  /*15360*/  IMAD.MOV R12, RZ, RZ, -R12 ;  /* 0x000000ffff0c7224 */ /* 0x000fe400078e0a0c */
[C---:B------:R-:W-:Y:S02]  /*15370*/  IMAD R4, R2.reuse, R13, R4 ;  /* 0x0000000d02047224 */ /* 0x040fe400078e0204 */
[----:B------:R-:W-:Y:S02]  /*15380*/  IMAD R10, R2, R12, R10 ;  /* 0x0000000c020a7224 */ /* 0x000fe400078e020a */
[----:B------:R-:W-:Y:S02]  /*15390*/  IMAD.MOV.U32 R12, RZ, RZ, R9 ;  /* 0x000000ffff0c7224 */ /* 0x000fe400078e0009 */
[----:B------:R-:W-:Y:S01]  /*153a0*/  IMAD.MOV.U32 R13, RZ, RZ, R6 ;  /* 0x000000ffff0d7224 */ /* 0x000fe200078e0006 */
[----:B------:R-:W3:Y:S01]  /*153b0*/  LDL R9, [R1+0x354] ;  /* 0x0003540001097983 */ /* 0x000ee20000100800 */
[----:B------:R-:W-:-:S02]  /*153c0*/  @!P6 IMAD.IADD R8, R8, 0x1, -R2 ;  /* 0x000000010808e824 */ /* 0x000fc400078e0a02 */
[----:B------:R-:W-:Y:S01]  /*153d0*/  @!P4 IMAD.MOV R12, RZ, RZ, -R12 ;  /* 0x000000ffff0cc224 */ /* 0x000fe200078e0a0c */
[C---:B------:R-:W-:Y:S01]  /*153e0*/  ISETP.GT.U32.AND P4, PT, R2.reuse, R3, PT ;  /* 0x000000030200720c */ /* 0x040fe20003f84070 */
[----:B------:R-:W-:Y:S01]  /*153f0*/  @!P5 IMAD.MOV R13, RZ, RZ, -R13 ;  /* 0x000000ffff0dd224 */ /* 0x000fe200078e0a0d */
[----:B------:R-:W-:Y:S01]  /*15400*/  ISETP.GT.U32.AND P5, PT, R2, R8, PT ;  /* 0x000000080200720c */ /* 0x000fe20003fa4070 */
[----:B------:R-:W-:Y:S01]  /*15410*/  @!P1 IMAD.IADD R7, R7, 0x1, -R2 ;  /* 0x0000000107079824 */ /* 0x000fe200078e0a02 */
[----:B------:R-:W-:Y:S01]  /*15420*/  ISETP.GE.AND P1, PT, R14, RZ, PT ;  /* 0x000000ff0e00720c */ /* 0x000fe20003f26270 */
[----:B------:R-:W-:Y:S01]  /*15430*/  IMAD.HI.U32 R14, R0, R11, RZ ;  /* 0x0000000b000e7227 */ /* 0x000fe200078e00ff */
[----:B------:R-:W4:Y:S03]  /*15440*/  LDL R6, [R1+0x358] ;  /* 0x0003580001067983 */ /* 0x000f260000100800 */
[----:B------:R-:W-:Y:S01]  /*15450*/  IMAD.MOV R14, RZ, RZ, -R14 ;  /* 0x000000ffff0e7224 */ /* 0x000fe200078e0a0e */
[----:B------:R0:W-:Y:S01]  /*15460*/  STL [R1+0x528], R13 ;  /* 0x0005280d01007387 */ /* 0x0001e20000100800 */
[----:B------:R-:W-:-:S02]  /*15470*/  @!P2 IMAD.MOV R7, RZ, RZ, -R7 ;  /* 0x000000ffff07a224 */ /* 0x000fc400078e0a07 */
[--C-:B------:R-:W-:Y:S01]  /*15480*/  @!P4 IMAD.IADD R3, R3, 0x1, -R2.reuse ;  /* 0x000000010303c824 */ /* 0x100fe200078e0a02 */
[----:B------:R1:W-:Y:S01]  /*15490*/  STL [R1+0x52c], R12 ;  /* 0x00052c0c01007387 */ /* 0x0003e20000100800 */
[----:B------:R-:W-:Y:S02]  /*154a0*/  @!P5 IMAD.IADD R8, R8, 0x1, -R2 ;  /* 0x000000010808d824 */ /* 0x000fe400078e0a02 */
[----:B------:R-:W-:Y:S01]  /*154b0*/  IMAD R11, R2, R14, R11 ;  /* 0x0000000e020b7224 */ /* 0x000fe200078e020b */
[----:B0-----:R-:W5:Y:S04]  /*154c0*/  LDL.LU R13, [R1+0x344] ;  /* 0x00034400010d7983 */ /* 0x001f680000300800 */
[----:B--2---:R0:W-:Y:S01]  /*154d0*/  STL [R1+0x5300], R15 ;  /* 0x0053000f01007387 */ /* 0x0041e20000100800 */
[----:B-1----:R-:W-:-:S03]  /*154e0*/  IABS R12, R15 ;  /* 0x0000000f000c7213 */ /* 0x002fc60000000000 */
[----:B------:R-:W-:Y:S04]  /*154f0*/  STL [R1+0x524], R7 ;  /* 0x0005240701007387 */ /* 0x000fe80000100800 */
[----:B------:R-:W2:Y:S01]  /*15500*/  LDL.LU R14, [R1+0x348] ;  /* 0x00034800010e7983 */ /* 0x000ea20000300800 */
[----:B0-----:R-:W-:-:S03]  /*15510*/  IMAD.MOV.U32 R15, RZ, RZ, R3 ;  /* 0x000000ffff0f7224 */ /* 0x001fc600078e0003 */
[----:B------:R0:W-:Y:S04]  /*15520*/  STL [R1+0x52fc], R8 ;  /* 0x0052fc0801007387 */ /* 0x0001e80000100800 */
[----:B------:R-:W3:Y:S04]  /*15530*/  LDL R3, [R1+0x35c] ;  /* 0x00035c0001037983 */ /* 0x000ee80000100800 */
[----:B0-----:R-:W4:Y:S01]  /*15540*/  LDL R8, [R1+0x360] ;  /* 0x0003600001087983 */ /* 0x001f220000100800 */
[----:B------:R-:W-:Y:S02]  /*15550*/  @!P0 IMAD.MOV R15, RZ, RZ, -R15 ;  /* 0x000000ffff0f8224 */ /* 0x000fe400078e0a0f */
[----:B------:R-:W-:-:S03]  /*15560*/  IMAD.HI.U32 R7, R0, R12, RZ ;  /* 0x0000000c00077227 */ /* 0x000fc600078e00ff */
[----:B------:R0:W-:Y:S01]  /*15570*/  STL [R1+0x520], R15 ;  /* 0x0005200f01007387 */ /* 0x0001e20000100800 */
[----:B------:R-:W-:-:S03]  /*15580*/  IMAD.MOV R7, RZ, RZ, -R7 ;  /* 0x000000ffff077224 */ /* 0x000fc600078e0a07 */
[----:B0-----:R-:W5:Y:S01]  /*15590*/  LDL.LU R15, [R1+0x5300] ;  /* 0x00530000010f7983 */ /* 0x001f620000300800 */
[C---:B------:R-:W-:Y:S01]  /*155a0*/  IMAD R12, R2.reuse, R7, R12 ;  /* 0x00000007020c7224 */ /* 0x040fe200078e020c */
[C---:B------:R-:W-:Y:S02]  /*155b0*/  ISETP.GT.U32.AND P2, PT, R2.reuse, R10, PT ;  /* 0x0000000a0200720c */ /* 0x040fe40003f44070 */
[----:B------:R-:W-:Y:S02]  /*155c0*/  ISETP.GT.U32.AND P4, PT, R2, R11, PT ;  /* 0x0000000b0200720c */ /* 0x000fe40003f84070 */
[----:B--2---:R-:W-:Y:S02]  /*155d0*/  ISETP.GE.AND P0, PT, R14, RZ, PT ;  /* 0x000000ff0e00720c */ /* 0x004fe40003f06270 */
[----:B------:R-:W2:Y:S01]  /*155e0*/  LDL R14, [R1+0x364] ;  /* 0x00036400010e7983 */ /* 0x000ea20000100800 */
[----:B---3--:R-:W-:Y:S02]  /*155f0*/  IABS R7, R3 ;  /* 0x0000000300077213 */ /* 0x008fe40000000000 */
[----:B----4-:R-:W-:-:S02]  /*15600*/  IABS R3, R8 ;  /* 0x0000000800037213 */ /* 0x010fc40000000000 */
[----:B------:R-:W3:Y:S02]  /*15610*/  LDL.LU R8, [R1+0x354] ;  /* 0x0003540001087983 */ /* 0x000ee40000300800 */
[--C-:B------:R-:W-:Y:S01]  /*15620*/  @!P2 IMAD.IADD R10, R10, 0x1, -R2.reuse ;  /* 0x000000010a0aa824 */ /* 0x100fe200078e0a02 */
[----:B------:R-:W-:Y:S01]  /*15630*/  IABS R9, R9 ;  /* 0x0000000900097213 */ /* 0x000fe20000000000 */
[----:B------:R-:W-:Y:S01]  /*15640*/  @!P4 IMAD.IADD R11, R11, 0x1, -R2 ;  /* 0x000000010b0bc824 */ /* 0x000fe200078e0a02 */
[----:B-----5:R-:W-:Y:S02]  /*15650*/  ISETP.GE.AND P5, PT, R13, RZ, PT ;  /* 0x000000ff0d00720c */ /* 0x020fe40003fa6270 */
[----:B------:R-:W-:Y:S01]  /*15660*/  ISETP.GT.U32.AND P2, PT, R2, R10, PT ;  /* 0x0000000a0200720c */ /* 0x000fe20003f44070 */
[----:B------:R-:W-:Y:S01]  /*15670*/  IMAD.HI.U32 R13, R0, R9, RZ ;  /* 0x00000009000d7227 */ /* 0x000fe200078e00ff */
[----:B------:R-:W-:-:S03]  /*15680*/  ISETP.GT.U32.AND P4, PT, R2, R11, PT ;  /* 0x0000000b0200720c */ /* 0x000fc60003f84070 */
[----:B------:R-:W-:-:S04]  /*15690*/  IMAD.MOV R13, RZ, RZ, -R13 ;  /* 0x000000ffff0d7224 */ /* 0x000fc800078e0a0d */
[----:B------:R-:W-:-:S04]  /*156a0*/  IMAD R9, R2, R13, R9 ;  /* 0x0000000d02097224 */ /* 0x000fc800078e0209 */
[--C-:B------:R-:W-:Y:S01]  /*156b0*/  @!P2 IMAD.IADD R10, R10, 0x1, -R2.reuse ;  /* 0x000000010a0aa824 */ /* 0x100fe200078e0a02 */
[----:B------:R-:W-:Y:S01]  /*156c0*/  ISETP.GT.U32.AND P2, PT, R2, R9, PT ;  /* 0x000000090200720c */ /* 0x000fe20003f44070 */
[----:B------:R-:W-:Y:S01]  /*156d0*/  @!P4 IMAD.IADD R11, R11, 0x1, -R2 ;  /* 0x000000010b0bc824 */ /* 0x000fe200078e0a02 */
[----:B------:R-:W-:Y:S01]  /*156e0*/  ISETP.GE.AND P4, PT, R15, RZ, PT ;  /* 0x000000ff0f00720c */ /* 0x000fe20003f86270 */
[----:B------:R-:W-:-:S04]  /*156f0*/  IMAD.HI.U32 R15, R0, R7, RZ ;  /* 0x00000007000f7227 */ /* 0x000fc800078e00ff */
[----:B------:R-:W-:-:S04]  /*15700*/  IMAD.MOV R15, RZ, RZ, -R15 ;  /* 0x000000ffff0f7224 */ /* 0x000fc800078e0a0f */
[----:B------:R-:W-:Y:S02]  /*15710*/  IMAD R7, R2, R15, R7 ;  /* 0x0000000f02077224 */ /* 0x000fe400078e0207 */
[----:B------:R-:W-:Y:S01]  /*15720*/  @!P2 IMAD.IADD R9, R9, 0x1, -R2 ;  /* 0x000000010909a824 */ /* 0x000fe200078e0a02 */
[----:B---3--:R-:W-:Y:S02]  /*15730*/  ISETP.GE.AND P2, PT, R8, RZ, PT ;  /* 0x000000ff0800720c */ /* 0x008fe40003f46270 */
[----:B------:R-:W3:Y:S04]  /*15740*/  LDL.LU R8, [R1+0x52fc] ;  /* 0x0052fc0001087983 */ /* 0x000ee80000300800 */
[----:B------:R-:W4:Y:S04]  /*15750*/  LDL.LU R15, [R1+0x3b8] ;  /* 0x0003b800010f7983 */ /* 0x000f280000300800 */
[----:B------:R0:W-:Y:S04]  /*15760*/  STL [R1+0x52f8], R7 ;  /* 0x0052f80701007387 */ /* 0x0001e80000100800 */
[----:B0-----:R-:W5:Y:S01]  /*15770*/  LDL R7, [R1+0x368] ;  /* 0x0003680001077983 */ /* 0x001f620000100800 */
[----:B------:R-:W-:-:S02]  /*15780*/  ISETP.GT.U32.AND P6, PT, R2, R4, PT ;  /* 0x000000040200720c */ /* 0x000fc40003fc4070 */
[----:B------:R-:W-:-:S05]  /*15790*/  IABS R6, R6 ;  /* 0x0000000600067213 */ /* 0x000fca0000000000 */
[----:B------:R-:W-:-:S06]  /*157a0*/  IMAD.HI.U32 R13, R0, R6, RZ ;  /* 0x00000006000d7227 */ /* 0x000fcc00078e00ff */
[----:B------:R-:W-:Y:S02]  /*157b0*/  @!P6 IMAD.IADD R4, R4, 0x1, -R2 ;  /* 0x000000010404e824 */ /* 0x000fe400078e0a02 */
[----:B------:R-:W-:-:S03]  /*157c0*/  IMAD.MOV R13, RZ, RZ, -R13 ;  /* 0x000000ffff0d7224 */ /* 0x000fc600078e0a0d */
[C---:B------:R-:W-:Y:S01]  /*157d0*/  ISETP.GT.U32.AND P6, PT, R2.reuse, R4, PT ;  /* 0x000000040200720c */ /* 0x040fe20003fc4070 */
[----:B------:R-:W-:Y:S02]  /*157e0*/  IMAD R6, R2, R13, R6 ;  /* 0x0000000d02067224 */ /* 0x000fe400078e0206 */
[----:B------:R-:W-:-:S04]  /*157f0*/  IMAD.HI.U32 R13, R0, R3, RZ ;  /* 0x00000003000d7227 */ /* 0x000fc800078e00ff */
[----:B------:R-:W-:-:S04]  /*15800*/  IMAD.MOV R13, RZ, RZ, -R13 ;  /* 0x000000ffff0d7224 */ /* 0x000fc800078e0a0d */
[----:B------:R-:W-:Y:S02]  /*15810*/  IMAD R3, R2, R13, R3 ;  /* 0x0000000d02037224 */ /* 0x000fe400078e0203 */
[----:B------:R-:W-:-:S03]  /*15820*/  @!P6 IMAD.IADD R4, R4, 0x1, -R2 ;  /* 0x000000010404e824 */ /* 0x000fc600078e0a02 */
[----:B------:R0:W-:Y:S02]  /*15830*/  STL [R1+0x52f4], R3 ;  /* 0x0052f40301007387 */ /* 0x0001e40000100800 */
[----:B0-----:R-:W-:Y:S02]  /*15840*/  IMAD.MOV.U32 R3, RZ, RZ, R4 ;  /* 0x000000ffff037224 */ /* 0x001fe400078e0004 */
[----:B------:R-:W2:Y:S02]  /*15850*/  LDL.LU R4, [R1+0x35c] ;  /* 0x00035c0001047983 */ /* 0x000ea40000300800 */
[----:B------:R-:W-:Y:S01]  /*15860*/  @!P3 IMAD.MOV R3, RZ, RZ, -R3 ;  /* 0x000000ffff03b224 */ /* 0x000fe200078e0a03 */
[----:B-----5:R-:W-:Y:S01]  /*15870*/  IABS R13, R7 ;  /* 0x00000007000d7213 */ /* 0x020fe20000000000 */
[----:B---3--:R-:W-:-:S04]  /*15880*/  IMAD.MOV.U32 R7, RZ, RZ, R8 ;  /* 0x000000ffff077224 */ /* 0x008fc800078e0008 */
[----:B------:R-:W-:-:S05]  /*15890*/  @!P1 IMAD.MOV R7, RZ, RZ, -R7 ;  /* 0x000000ffff079224 */ /* 0x000fca00078e0a07 */
[----:B------:R0:W-:Y:S04]  /*158a0*/  STL [R1+0x51c], R7 ;  /* 0x00051c0701007387 */ /* 0x0001e80000100800 */
[----:B------:R1:W-:Y:S01]  /*158b0*/  STL [R1+0x320], R3 ;  /* 0x0003200301007387 */ /* 0x0003e20000100800 */
[----:B0-----:R-:W-:-:S03]  /*158c0*/  IMAD.MOV.U32 R7, RZ, RZ, R10 ;  /* 0x000000ffff077224 */ /* 0x001fc600078e000a */
[----:B------:R-:W3:Y:S01]  /*158d0*/  LDL.LU R10, [R1+0x358] ;  /* 0x00035800010a7983 */ /* 0x000ee20000300800 */
[----:B-1----:R-:W-:-:S03]  /*158e0*/  IMAD.MOV.U32 R3, RZ, RZ, R11 ;  /* 0x000000ffff037224 */ /* 0x002fc600078e000b */
[----:B------:R-:W5:Y:S01]  /*158f0*/  LDL.LU R11, [R1+0x36c] ;  /* 0x00036c00010b7983 */ /* 0x000f620000300800 */
[----:B------:R-:W-:Y:S01]  /*15900*/  ISETP.GT.U32.AND P6, PT, R2, R12, PT ;  /* 0x0000000c0200720c */ /* 0x000fe20003fc4070 */
[----:B------:R-:W-:Y:S02]  /*15910*/  @!P5 IMAD.MOV R7, RZ, RZ, -R7 ;  /* 0x000000ffff07d224 */ /* 0x000fe400078e0a07 */
[----:B------:R-:W-:-:S03]  /*15920*/  @!P0 IMAD.MOV R3, RZ, RZ, -R3 ;  /* 0x000000ffff038224 */ /* 0x000fc600078e0a03 */
[----:B------:R0:W-:Y:S07]  /*15930*/  STL [R1+0x2e8], R7 ;  /* 0x0002e80701007387 */ /* 0x0001ee0000100800 */
[----:B------:R-:W-:Y:S01]  /*15940*/  @!P6 IMAD.IADD R12, R12, 0x1, -R2 ;  /* 0x000000010c0ce824 */ /* 0x000fe200078e0a02 */
[----:B0-----:R-:W4:Y:S04]  /*15950*/  LDL.LU R7, [R1+0x52f8] ;  /* 0x0052f80001077983 */ /* 0x001f280000300800 */
[----:B------:R-:W-:-:S02]  /*15960*/  ISETP.GT.U32.AND P1, PT, R2, R12, PT ;  /* 0x0000000c0200720c */ /* 0x000fc40003f24070 */
[----:B--2---:R-:W-:Y:S01]  /*15970*/  IABS R14, R14 ;  /* 0x0000000e000e7213 */ /* 0x004fe20000000000 */
[----:B------:R0:W-:Y:S04]  /*15980*/  STL [R1+0x2c0], R3 ;  /* 0x0002c00301007387 */ /* 0x0001e80000100800 */
[----:B------:R-:W-:Y:S01]  /*15990*/  IMAD.HI.U32 R8, R0, R14, RZ ;  /* 0x0000000e00087227 */ /* 0x000fe200078e00ff */
[----:B0-----:R-:W2:Y:S03]  /*159a0*/  LDL.LU R3, [R1+0x52f4] ;  /* 0x0052f40001037983 */ /* 0x001ea60000300800 */
[----:B------:R-:W-:Y:S02]  /*159b0*/  IMAD.MOV R8, RZ, RZ, -R8 ;  /* 0x000000ffff087224 */ /* 0x000fe400078e0a08 */
[----:B------:R-:W-:Y:S01]  /*159c0*/  @!P1 IMAD.IADD R12, R12, 0x1, -R2 ;  /* 0x000000010c0c9824 */ /* 0x000fe200078e0a02 */
[C---:B------:R-:W-:Y:S01]  /*159d0*/  ISETP.GT.U32.AND P3, PT, R2.reuse, R9, PT ;  /* 0x000000090200720c */ /* 0x040fe20003f64070 */
[----:B------:R0:W-:Y:S01]  /*159e0*/  STL [R1+0x52f0], R21 ;  /* 0x0052f01501007387 */ /* 0x0001e20000100800 */
[----:B------:R-:W-:-:S02]  /*159f0*/  IMAD R8, R2, R8, R14 ;  /* 0x0000000802087224 */ /* 0x000fc400078e020e */
[----:B0-----:R-:W-:-:S09]  /*15a00*/  IMAD.MOV.U32 R21, RZ, RZ, R12 ;  /* 0x000000ffff157224 */ /* 0x001fd200078e000c */
[----:B------:R-:W-:Y:S01]  /*15a10*/  @!P3 IMAD.IADD R9, R9, 0x1, -R2 ;  /* 0x000000010909b824 */ /* 0x000fe200078e0a02 */
[----:B------:R-:W-:Y:S01]  /*15a20*/  ISETP.GE.AND P3, PT, R4, RZ, PT ;  /* 0x000000ff0400720c */ /* 0x000fe20003f66270 */
[----:B------:R-:W-:-:S04]  /*15a30*/  IMAD.HI.U32 R4, R0, R13, RZ ;  /* 0x0000000d00047227 */ /* 0x000fc800078e00ff */
[----:B------:R-:W-:Y:S02]  /*15a40*/  @!P4 IMAD.MOV R21, RZ, RZ, -R21 ;  /* 0x000000ffff15c224 */ /* 0x000fe400078e0a15 */
[----:B------:R-:W-:-:S04]  /*15a50*/  IMAD.MOV R4, RZ, RZ, -R4 ;  /* 0x000000ffff047224 */ /* 0x000fc800078e0a04 */
[----:B------:R-:W-:Y:S01]  /*15a60*/  IMAD R4, R2, R4, R13 ;  /* 0x0000000402047224 */ /* 0x000fe200078e020d */
[----:B---3--:R-:W-:Y:S02]  /*15a70*/  ISETP.GE.AND P0, PT, R10, RZ, PT ;  /* 0x000000ff0a00720c */ /* 0x008fe40003f06270 */
[----:B------:R-:W3:Y:S01]  /*15a80*/  LDL.LU R10, [R1+0x360] ;  /* 0x00036000010a7983 */ /* 0x000ee20000300800 */
[----:B-----5:R-:W-:-:S03]  /*15a90*/  IMAD.MOV.U32 R14, RZ, RZ, R11 ;  /* 0x000000ffff0e7224 */ /* 0x020fc600078e000b */
[----:B------:R-:W5:Y:S04]  /*15aa0*/  LDL R11, [R1+0x370] ;  /* 0x00037000010b7983 */ /* 0x000f680000100800 */
[----:B------:R-:W5:Y:S04]  /*15ab0*/  LDL.LU R12, [R1+0x364] ;  /* 0x00036400010c7983 */ /* 0x000f680000300800 */
[----:B------:R0:W-:Y:S04]  /*15ac0*/  STL [R1+0x2b0], R21 ;  /* 0x0002b01501007387 */ /* 0x0001e80000100800 */
[----:B0-----:R-:W5:Y:S04]  /*15ad0*/  LDL.LU R21, [R1+0x52f0] ;  /* 0x0052f00001157983 */ /* 0x001f680000300800 */
[----:B------:R-:W5:Y:S01]  /*15ae0*/  LDL.LU R13, [R1+0x368] ;  /* 0x00036800010d7983 */ /* 0x000f620000300800 */
[----:B------:R-:W-:-:S02]  /*15af0*/  ISETP.GT.U32.AND P6, PT, R2, R6, PT ;  /* 0x000000060200720c */ /* 0x000fc40003fc4070 */
[C---:B----4-:R-:W-:Y:S02]  /*15b00*/  ISETP.GT.U32.AND P5, PT, R2.reuse, R7, PT ;  /* 0x000000070200720c */ /* 0x050fe40003fa4070 */
[----:B--2---:R-:W-:-:S09]  /*15b10*/  ISETP.GT.U32.AND P1, PT, R2, R3, PT ;  /* 0x000000030200720c */ /* 0x004fd20003f24070 */
[--C-:B------:R-:W-:Y:S02]  /*15b20*/  @!P6 IMAD.IADD R6, R6, 0x1, -R2.reuse ;  /* 0x000000010606e824 */ /* 0x100fe400078e0a02 */
[----:B------:R-:W-:-:S03]  /*15b30*/  @!P5 IMAD.IADD R7, R7, 0x1, -R2 ;  /* 0x000000010707d824 */ /* 0x000fc600078e0a02 */
[C---:B------:R-:W-:Y:S02]  /*15b40*/  ISETP.GT.U32.AND P6, PT, R2.reuse, R6, PT ;  /* 0x000000060200720c */ /* 0x040fe40003fc4070 */
[----:B------:R-:W-:Y:S01]  /*15b50*/  ISETP.GT.U32.AND P4, PT, R2, R7, PT ;  /* 0x000000070200720c */ /* 0x000fe20003f84070 */
[----:B------:R-:W-:-:S10]  /*15b60*/  @!P1 IMAD.IADD R3, R3, 0x1, -R2 ;  /* 0x0000000103039824 */ /* 0x000fd400078e0a02 */
[--C-:B------:R-:W-:Y:S02]  /*15b70*/  @!P6 IMAD.IADD R6, R6, 0x1, -R2.reuse ;  /* 0x000000010606e824 */ /* 0x100fe400078e0a02 */
[----:B------:R-:W-:Y:S01]  /*15b80*/  @!P4 IMAD.IADD R7, R7, 0x1, -R2 ;  /* 0x000000010707c824 */ /* 0x000fe200078e0a02 */
[----:B---3--:R-:W-:Y:S02]  /*15b90*/  ISETP.GE.AND P5, PT, R10, RZ, PT ;  /* 0x000000ff0a00720c */ /* 0x008fe40003fa6270 */
[----:B------:R-:W-:Y:S02]  /*15ba0*/  IABS R10, R14 ;  /* 0x0000000e000a7213 */ /* 0x000fe40000000000 */
[----:B-----5:R-:W-:Y:S01]  /*15bb0*/  ISETP.GE.AND P1, PT, R12, RZ, PT ;  /* 0x000000ff0c00720c */ /* 0x020fe20003f26270 */
[----:B------:R-:W-:-:S04]  /*15bc0*/  IMAD.MOV.U32 R12, RZ, RZ, R9 ;  /* 0x000000ffff0c7224 */ /* 0x000fc800078e0009 */
[----:B------:R-:W-:Y:S02]  /*15bd0*/  @!P2 IMAD.MOV R12, RZ, RZ, -R12 ;  /* 0x000000ffff0ca224 */ /* 0x000fe400078e0a0c */
[----:B------:R-:W-:-:S03]  /*15be0*/  IMAD.HI.U32 R9, R0, R10, RZ ;  /* 0x0000000a00097227 */ /* 0x000fc600078e00ff */
[----:B------:R0:W-:Y:S02]  /*15bf0*/  STL [R1+0x290], R12 ;  /* 0x0002900c01007387 */ /* 0x0001e40000100800 */
[----:B0-----:R-:W-:Y:S02]  /*15c00*/  IMAD.MOV.U32 R12, RZ, RZ, R6 ;  /* 0x000000ffff0c7224 */ /* 0x001fe400078e0006 */
[----:B------:R-:W-:Y:S02]  /*15c10*/  IMAD.MOV R6, RZ, RZ, -R9 ;  /* 0x000000ffff067224 */ /* 0x000fe400078e0a09 */
[----:B------:R-:W-:Y:S02]  /*15c20*/  IMAD.MOV.U32 R9, RZ, RZ, R14 ;  /* 0x000000ffff097224 */ /* 0x000fe400078e000e */
[----:B------:R-:W-:Y:S02]  /*15c30*/  IMAD.MOV.U32 R14, RZ, RZ, R7 ;  /* 0x000000ffff0e7224 */ /* 0x000fe400078e0007 */
[----:B------:R-:W-:-:S02]  /*15c40*/  @!P0 IMAD.MOV R12, RZ, RZ, -R12 ;  /* 0x000000ffff0c8224 */ /* 0x000fc400078e0a0c */
[----:B------:R-:W-:Y:S02]  /*15c50*/  IMAD.MOV.U32 R7, RZ, RZ, R9 ;  /* 0x000000ffff077224 */ /* 0x000fe400078e0009 */
[----:B------:R-:W-:Y:S01]  /*15c60*/  @!P3 IMAD.MOV R14, RZ, RZ, -R14 ;  /* 0x000000ffff0eb224 */ /* 0x000fe200078e0a0e */
[----:B------:R0:W-:Y:S01]  /*15c70*/  STL [R1+0x28c], R12 ;  /* 0x00028c0c01007387 */ /* 0x0001e20000100800 */
[----:B------:R-:W-:Y:S02]  /*15c80*/  ISETP.GE.AND P0, PT, R13, RZ, PT ;  /* 0x000000ff0d00720c */ /* 0x000fe40003f06270 */
[----:B------:R-:W-:Y:S01]  /*15c90*/  ISETP.GE.AND P3, PT, R7, RZ, PT ;  /* 0x000000ff0700720c */ /* 0x000fe20003f66270 */
[C---:B------:R-:W-:Y:S01]  /*15ca0*/  IMAD R7, R2.reuse, R6, R10 ;  /* 0x0000000602077224 */ /* 0x040fe200078e020a */
[----:B0-----:R-:W2:Y:S04]  /*15cb0*/  LDL.LU R12, [R1+0x378] ;  /* 0x00037800010c7983 */ /* 0x001ea80000300800 */
[----:B------:R-:W3:Y:S04]  /*15cc0*/  LDL R13, [R1+0x37c] ;  /* 0x00037c00010d7983 */ /* 0x000ee80000100800 */
[----:B------:R0:W-:Y:S04]  /*15cd0*/  STL [R1+0x278], R14 ;  /* 0x0002780e01007387 */ /* 0x0001e80000100800 */
[----:B0-----:R-:W4:Y:S04]  /*15ce0*/  LDL R14, [R1+0x380] ;  /* 0x00038000010e7983 */ /* 0x001f280000100800 */
[----:B------:R-:W5:Y:S04]  /*15cf0*/  LDL.LU R10, [R1+0x370] ;  /* 0x00037000010a7983 */ /* 0x000f680000300800 */
[----:B------:R-:W3:Y:S01]  /*15d00*/  LDL R6, [R1+0x374] ;  /* 0x0003740001067983 */ /* 0x000ee20000100800 */
[----:B------:R-:W-:-:S02]  /*15d10*/  ISETP.GT.U32.AND P6, PT, R2, R8, PT ;  /* 0x000000080200720c */ /* 0x000fc40003fc4070 */
[C---:B------:R-:W-:Y:S02]  /*15d20*/  ISETP.GT.U32.AND P2, PT, R2.reuse, R3, PT ;  /* 0x000000030200720c */ /* 0x040fe40003f44070 */
[----:B------:R-:W-:Y:S02]  /*15d30*/  ISETP.GT.U32.AND P4, PT, R2, R4, PT ;  /* 0x000000040200720c */ /* 0x000fe40003f84070 */
[----:B------:R-:W-:-:S05]  /*15d40*/  IABS R11, R11 ;  /* 0x0000000b000b7213 */ /* 0x000fca0000000000 */
[----:B------:R-:W-:-:S04]  /*15d50*/  IMAD.HI.U32 R9, R0, R11, RZ ;  /* 0x0000000b00097227 */ /* 0x000fc800078e00ff */
[----:B------:R-:W-:Y:S02]  /*15d60*/  @!P6 IMAD.IADD R8, R8, 0x1, -R2 ;  /* 0x000000010808e824 */ /* 0x000fe400078e0a02 */
[----:B------:R-:W-:-:S03]  /*15d70*/  IMAD.MOV R9, RZ, RZ, -R9 ;  /* 0x000000ffff097224 */ /* 0x000fc600078e0a09 */
[----:B------:R-:W-:Y:S01]  /*15d80*/  ISETP.GT.U32.AND P6, PT, R2, R8, PT ;  /* 0x000000080200720c */ /* 0x000fe20003fc4070 */
[--C-:B------:R-:W-:Y:S02]  /*15d90*/  @!P2 IMAD.IADD R3, R3, 0x1, -R2.reuse ;  /* 0x000000010303a824 */ /* 0x100fe400078e0a02 */
[----:B------:R-:W-:-:S10]  /*15da0*/  @!P4 IMAD.IADD R4, R4, 0x1, -R2 ;  /* 0x000000010404c824 */ /* 0x000fd400078e0a02 */
[----:B------:R-:W-:Y:S01]  /*15db0*/  @!P6 IMAD.IADD R8, R8, 0x1, -R2 ;  /* 0x000000010808e824 */ /* 0x000fe200078e0a02 */
[----:B--2---:R-:W-:Y:S02]  /*15dc0*/  ISETP.GE.AND P4, PT, R12, RZ, PT ;  /* 0x000000ff0c00720c */ /* 0x004fe40003f86270 */
[----:B-----5:R-:W-:Y:S02]  /*15dd0*/  ISETP.GE.AND P2, PT, R10, RZ, PT ;  /* 0x000000ff0a00720c */ /* 0x020fe40003f46270 */
[----:B------:R-:W-:Y:S01]  /*15de0*/  IABS R10, R12 ;  /* 0x0000000c000a7213 */ /* 0x000fe20000000000 */
[----:B------:R-:W-:Y:S01]  /*15df0*/  IMAD R12, R2, R9, R11 ;  /* 0x00000009020c7224 */ /* 0x000fe200078e020b */
[----:B----4-:R-:W-:Y:S01]  /*15e00*/  IABS R11, R14 ;  /* 0x0000000e000b7213 */ /* 0x010fe20000000000 */
[----:B------:R-:W-:Y:S01]  /*15e10*/  IMAD.MOV.U32 R14, RZ, RZ, R3 ;  /* 0x000000ffff0e7224 */ /* 0x000fe200078e0003 */
[----:B---3--:R-:W-:-:S03]  /*15e20*/  IABS R6, R6 ;  /* 0x0000000600067213 */ /* 0x008fc60000000000 */
[----:B------:R-:W-:Y:S02]  /*15e30*/  @!P5 IMAD.MOV R14, RZ, RZ, -R14 ;  /* 0x000000ffff0ed224 */ /* 0x000fe400078e0a0e */
[----:B------:R-:W-:-:S03]  /*15e40*/  IMAD.HI.U32 R3, R0, R6, RZ ;  /* 0x0000000600037227 */ /* 0x000fc600078e00ff */
[----:B------:R0:W-:Y:S02]  /*15e50*/  STL [R1+0x274], R14 ;  /* 0x0002740e01007387 */ /* 0x0001e40000100800 */
[----:B0-----:R-:W-:Y:S02]  /*15e60*/  IMAD.MOV.U32 R14, RZ, RZ, R8 ;  /* 0x000000ffff0e7224 */ /* 0x001fe400078e0008 */
[----:B------:R-:W-:Y:S02]  /*15e70*/  IMAD.MOV R8, RZ, RZ, -R3 ;  /* 0x000000ffff087224 */ /* 0x000fe400078e0a03 */
[----:B------:R-:W-:Y:S02]  /*15e80*/  @!P1 IMAD.MOV R14, RZ, RZ, -R14 ;  /* 0x000000ffff0e9224 */ /* 0x000fe400078e0a0e */
[----:B------:R-:W-:Y:S02]  /*15e90*/  IMAD.MOV.U32 R3, RZ, RZ, R11 ;  /* 0x000000ffff037224 */ /* 0x000fe400078e000b */
[----:B------:R-:W2:Y:S04]  /*15ea0*/  LDL R11, [R1+0x384] ;  /* 0x00038400010b7983 */ /* 0x000ea80000100800 */
[----:B------:R0:W-:Y:S04]  /*15eb0*/  STL [R1+0x52ec], R26 ;  /* 0x0052ec1a01007387 */ /* 0x0001e80000100800 */
[----:B0-----:R-:W3:Y:S04]  /*15ec0*/  LDL.LU R26, [R1+0x374] ;  /* 0x00037400011a7983 */ /* 0x001ee80000300800 */
[----:B------:R0:W-:Y:S04]  /*15ed0*/  STL [R1+0x270], R14 ;  /* 0x0002700e01007387 */ /* 0x0001e80000100800 */
[----:B0-----:R-:W4:Y:S01]  /*15ee0*/  LDL R14, [R1+0x388] ;  /* 0x00038800010e7983 */ /* 0x001f220000100800 */
[----:B------:R-:W-:-:S02]  /*15ef0*/  ISETP.GT.U32.AND P6, PT, R2, R7, PT ;  /* 0x000000070200720c */ /* 0x000fc40003fc4070 */
[----:B------:R-:W-:Y:S01]  /*15f00*/  IABS R9, R13 ;  /* 0x0000000d00097213 */ /* 0x000fe20000000000 */
[----:B------:R-:W-:Y:S01]  /*15f10*/  IMAD.HI.U32 R13, R0, R10, RZ ;  /* 0x0000000a000d7227 */ /* 0x000fe200078e00ff */
[----:B------:R-:W-:-:S03]  /*15f20*/  ISETP.GT.U32.AND P5, PT, R2, R4, PT ;  /* 0x000000040200720c */ /* 0x000fc60003fa4070 */
[----:B------:R-:W-:Y:S02]  /*15f30*/  IMAD.MOV R13, RZ, RZ, -R13 ;  /* 0x000000ffff0d7224 */ /* 0x000fe400078e0a0d */
[C---:B------:R-:W-:Y:S02]  /*15f40*/  IMAD R6, R2.reuse, R8, R6 ;  /* 0x0000000802067224 */ /* 0x040fe400078e0206 */
[----:B------:R-:W-:Y:S02]  /*15f50*/  IMAD R10, R2, R13, R10 ;  /* 0x0000000d020a7224 */ /* 0x000fe400078e020a */
[----:B------:R-:W-:Y:S02]  /*15f60*/  @!P6 IMAD.IADD R7, R7, 0x1, -R2 ;  /* 0x000000010707e824 */ /* 0x000fe400078e0a02 */
[----:B------:R-:W-:Y:S01]  /*15f70*/  IMAD.HI.U32 R8, R0, R9, RZ ;  /* 0x0000000900087227 */ /* 0x000fe200078e00ff */
[----:B------:R-:W-:-:S03]  /*15f80*/  ISETP.GT.U32.AND P1, PT, R2, R12, PT ;  /* 0x0000000c0200720c */ /* 0x000fc60003f24070 */
[----:B------:R-:W-:Y:S01]  /*15f90*/  IMAD.HI.U32 R13, R0, R3, RZ ;  /* 0x00000003000d7227 */ /* 0x000fe200078e00ff */
[----:B------:R-:W-:-:S03]  /*15fa0*/  ISETP.GT.U32.AND P6, PT, R2, R7, PT ;  /* 0x000000070200720c */ /* 0x000fc60003fc4070 */
[----:B------:R-:W-:Y:S02]  /*15fb0*/  IMAD.MOV R8, RZ, RZ, -R8 ;  /* 0x000000ffff087224 */ /* 0x000fe400078e0a08 */
[----:B------:R-:W-:Y:S02]  /*15fc0*/  IMAD.MOV R13, RZ, RZ, -R13 ;  /* 0x000000ffff0d7224 */ /* 0x000fe400078e0a0d */
[--C-:B------:R-:W-:Y:S02]  /*15fd0*/  @!P5 IMAD.IADD R4, R4, 0x1, -R2.reuse ;  /* 0x000000010404d824 */ /* 0x100fe400078e0a02 */
[C---:B------:R-:W-:Y:S02]  /*15fe0*/  IMAD R8, R2.reuse, R8, R9 ;  /* 0x0000000802087224 */ /* 0x040fe400078e0209 */
[----:B------:R-:W-:Y:S02]  /*15ff0*/  IMAD R9, R2, R13, R3 ;  /* 0x0000000d02097224 */ /* 0x000fe400078e0203 */
[----:B------:R-:W-:-:S02]  /*16000*/  @!P1 IMAD.IADD R12, R12, 0x1, -R2 ;  /* 0x000000010c0c9824 */ /* 0x000fc400078e0a02 */
[----:B------:R-:W-:Y:S01]  /*16010*/  @!P6 IMAD.IADD R7, R7, 0x1, -R2 ;  /* 0x000000010707e824 */ /* 0x000fe200078e0a02 */
[----:B---3--:R-:W-:Y:S02]  /*16020*/  ISETP.GE.AND P1, PT, R26, RZ, PT ;  /* 0x000000ff1a00720c */ /* 0x008fe40003f26270 */
[----:B------:R-:W3:Y:S01]  /*16030*/  LDL.LU R26, [R1+0x52ec] ;  /* 0x0052ec00011a7983 */ /* 0x000ee20000300800 */
[----:B----4-:R-:W-:Y:S01]  /*16040*/  IABS R3, R14 ;  /* 0x0000000e00037213 */ /* 0x010fe20000000000 */
[----:B------:R-:W-:Y:S02]  /*16050*/  IMAD.MOV.U32 R14, RZ, RZ, R15 ;  /* 0x000000ffff0e7224 */ /* 0x000fe400078e000f */
[----:B------:R-:W-:Y:S02]  /*16060*/  IMAD.MOV.U32 R15, RZ, RZ, R4 ;  /* 0x000000ffff0f7224 */ /* 0x000fe400078e0004 */
[----:B------:R-:W4:Y:S02]  /*16070*/  LDL R4, [R1+0x38c] ;  /* 0x00038c0001047983 */ /* 0x000f240000100800 */
[----:B------:R-:W-:-:S05]  /*16080*/  @!P0 IMAD.MOV R15, RZ, RZ, -R15 ;  /* 0x000000ffff0f8224 */ /* 0x000fca00078e0a0f */
[----:B------:R0:W-:Y:S02]  /*16090*/  STL [R1+0x40c], R15 ;  /* 0x00040c0f01007387 */ /* 0x0001e40000100800 */
[----:B0-----:R-:W-:-:S04]  /*160a0*/  IMAD.MOV.U32 R15, RZ, RZ, R7 ;  /* 0x000000ffff0f7224 */ /* 0x001fc800078e0007 */
[----:B------:R-:W-:Y:S02]  /*160b0*/  @!P3 IMAD.MOV R15, RZ, RZ, -R15 ;  /* 0x000000ffff0fb224 */ /* 0x000fe400078e0a0f */
[----:B------:R-:W-:Y:S02]  /*160c0*/  IMAD.MOV.U32 R7, RZ, RZ, R3 ;  /* 0x000000ffff077224 */ /* 0x000fe400078e0003 */
[----:B------:R-:W5:Y:S04]  /*160d0*/  LDL.LU R3, [R1+0x37c] ;  /* 0x00037c0001037983 */ /* 0x000f680000300800 */
[----:B------:R0:W-:Y:S04]  /*160e0*/  STL [R1+0x480], R15 ;  /* 0x0004800f01007387 */ /* 0x0001e80000100800 */
[----:B0-----:R-:W3:Y:S01]  /*160f0*/  LDL.LU R15, [R1+0x398] ;  /* 0x00039800010f7983 */ /* 0x001ee20000300800 */
[----:B------:R-:W-:-:S02]  /*16100*/  ISETP.GT.U32.AND P6, PT, R2, R6, PT ;  /* 0x000000060200720c */ /* 0x000fc40003fc4070 */
[----:B--2---:R-:W-:-:S05]  /*16110*/  IABS R11, R11 ;  /* 0x0000000b000b7213 */ /* 0x004fca0000000000 */
[----:B------:R-:W-:-:S06]  /*16120*/  IMAD.HI.U32 R13, R0, R11, RZ ;  /* 0x0000000b000d7227 */ /* 0x000fcc00078e00ff */
[----:B------:R-:W-:-:S05]  /*16130*/  @!P6 IMAD.IADD R6, R6, 0x1, -R2 ;  /* 0x000000010606e824 */ /* 0x000fca00078e0a02 */
[----:B------:R-:W-:Y:S01]  /*16140*/  ISETP.GT.U32.AND P0, PT, R2, R6, PT ;  /* 0x000000060200720c */ /* 0x000fe20003f04070 */
[----:B------:R-:W-:-:S04]  /*16150*/  IMAD.MOV R13, RZ, RZ, -R13 ;  /* 0x000000ffff0d7224 */ /* 0x000fc800078e0a0d */
[----:B------:R-:W-:-:S08]  /*16160*/  IMAD R11, R2, R13, R11 ;  /* 0x0000000d020b7224 */ /* 0x000fd000078e020b */
[----:B------:R-:W-:Y:S01]  /*16170*/  @!P0 IMAD.IADD R6, R6, 0x1, -R2 ;  /* 0x0000000106068824 */ /* 0x000fe200078e0a02 */
[----:B----4-:R-:W-:Y:S02]  /*16180*/  IABS R13, R4 ;  /* 0x00000004000d7213 */ /* 0x010fe40000000000 */
[----:B-----5:R-:W-:-:S03]  /*16190*/  ISETP.GE.AND P0, PT, R3, RZ, PT ;  /* 0x000000ff0300720c */ /* 0x020fc60003f06270 */
[----:B------:R-:W-:Y:S01]  /*161a0*/  IMAD.HI.U32 R3, R0, R13, RZ ;  /* 0x0000000d00037227 */ /* 0x000fe200078e00ff */
[----:B---3--:R0:W-:Y:S04]  /*161b0*/  STL [R1+0x52e4], R15 ;  /* 0x0052e40f01007387 */ /* 0x0081e80000100800 */
[----:B0-----:R-:W2:Y:S04]  /*161c0*/  LDL R15, [R1+0x390] ;  /* 0x00039000010f7983 */ /* 0x001ea80000100800 */
[----:B------:R0:W-:Y:S04]  /*161d0*/  STL [R1+0x52e8], R13 ;  /* 0x0052e80d01007387 */ /* 0x0001e80000100800 */
[----:B0-----:R-:W3:Y:S01]  /*161e0*/  LDL.LU R13, [R1+0x380] ;  /* 0x00038000010d7983 */ /* 0x001ee20000300800 */
[----:B------:R-:W-:Y:S01]  /*161f0*/  ISETP.GT.U32.AND P5, PT, R2, R10, PT ;  /* 0x0000000a0200720c */ /* 0x000fe20003fa4070 */
[----:B------:R-:W-:Y:S01]  /*16200*/  IMAD.HI.U32 R4, R0, R7, RZ ;  /* 0x0000000700047227 */ /* 0x000fe200078e00ff */
[----:B------:R-:W-:-:S11]  /*16210*/  ISETP.GT.U32.AND P3, PT, R2, R8, PT ;  /* 0x000000080200720c */ /* 0x000fd60003f64070 */
[----:B------:R-:W-:Y:S01]  /*16220*/  @!P5 IMAD.IADD R10, R10, 0x1, -R2 ;  /* 0x000000010a0ad824 */ /* 0x000fe200078e0a02 */
[----:B------:R-:W-:-:S04]  /*16230*/  ISETP.GT.U32.AND P5, PT, R2, R12, PT ;  /* 0x0000000c0200720c */ /* 0x000fc80003fa4070 */
[----:B------:R-:W-:Y:S01]  /*16240*/  ISETP.GT.U32.AND P6, PT, R2, R10, PT ;  /* 0x0000000a0200720c */ /* 0x000fe20003fc4070 */
[----:B------:R-:W-:-:S04]  /*16250*/  IMAD.MOV R4, RZ, RZ, -R4 ;  /* 0x000000ffff047224 */ /* 0x000fc800078e0a04 */
[----:B------:R-:W-:-:S04]  /*16260*/  IMAD R7, R2, R4, R7 ;  /* 0x0000000402077224 */ /* 0x000fc800078e0207 */
[----:B------:R-:W-:-:S04]  /*16270*/  @!P5 IMAD.IADD R12, R12, 0x1, -R2 ;  /* 0x000000010c0cd824 */ /* 0x000fc800078e0a02 */
[--C-:B------:R-:W-:Y:S02]  /*16280*/  @!P6 IMAD.IADD R10, R10, 0x1, -R2.reuse ;  /* 0x000000010a0ae824 */ /* 0x100fe400078e0a02 */
[----:B------:R-:W-:Y:S01]  /*16290*/  @!P3 IMAD.IADD R8, R8, 0x1, -R2 ;  /* 0x000000010808b824 */ /* 0x000fe200078e0a02 */
[----:B--2---:R-:W-:Y:S01]  /*162a0*/  IABS R4, R15 ;  /* 0x0000000f00047213 */ /* 0x004fe20000000000 */
[----:B------:R-:W-:Y:S02]  /*162b0*/  IMAD.MOV.U32 R15, RZ, RZ, R12 ;  /* 0x000000ffff0f7224 */ /* 0x000fe400078e000c */
[----:B------:R-:W2:Y:S02]  /*162c0*/  LDL R12, [R1+0x394] ;  /* 0x00039400010c7983 */ /* 0x000ea40000100800 */
[----:B------:R-:W-:Y:S01]  /*162d0*/  @!P2 IMAD.MOV R15, RZ, RZ, -R15 ;  /* 0x000000ffff0fa224 */ /* 0x000fe200078e0a0f */
[----:B---3--:R-:W-:Y:S01]  /*162e0*/  ISETP.GE.AND P3, PT, R13, RZ, PT ;  /* 0x000000ff0d00720c */ /* 0x008fe20003f66270 */
[----:B------:R-:W-:-:S02]  /*162f0*/  IMAD.MOV.U32 R13, RZ, RZ, R10 ;  /* 0x000000ffff0d7224 */ /* 0x000fc400078e000a */
[----:B------:R-:W3:Y:S04]  /*16300*/  LDL.LU R10, [R1+0x388] ;  /* 0x00038800010a7983 */ /* 0x000ee80000300800 */
[----:B------:R0:W-:Y:S02]  /*16310*/  STL [R1+0x4fc], R15 ;  /* 0x0004fc0f01007387 */ /* 0x0001e40000100800 */
[----:B0-----:R-:W-:Y:S02]  /*16320*/  IMAD.MOV.U32 R15, RZ, RZ, R6 ;  /* 0x000000ffff0f7224 */ /* 0x001fe400078e0006 */
[----:B------:R-:W4:Y:S01]  /*16330*/  LDL.LU R6, [R1+0x384] ;  /* 0x0003840001067983 */ /* 0x000f220000300800 */
[C---:B------:R-:W-:Y:S02]  /*16340*/  ISETP.GT.U32.AND P6, PT, R2.reuse, R11, PT ;  /* 0x0000000b0200720c */ /* 0x040fe40003fc4070 */
[----:B------:R-:W-:Y:S01]  /*16350*/  ISETP.GT.U32.AND P5, PT, R2, R9, PT ;  /* 0x000000090200720c */ /* 0x000fe20003fa4070 */
[----:B------:R-:W-:-:S10]  /*16360*/  @!P4 IMAD.MOV R13, RZ, RZ, -R13 ;  /* 0x000000ffff0dc224 */ /* 0x000fd400078e0a0d */
[--C-:B------:R-:W-:Y:S02]  /*16370*/  @!P6 IMAD.IADD R11, R11, 0x1, -R2.reuse ;  /* 0x000000010b0be824 */ /* 0x100fe400078e0a02 */
[----:B------:R-:W-:Y:S01]  /*16380*/  @!P5 IMAD.IADD R9, R9, 0x1, -R2 ;  /* 0x000000010909d824 */ /* 0x000fe200078e0a02 */
[C---:B------:R-:W-:Y:S02]  /*16390*/  ISETP.GT.U32.AND P5, PT, R2.reuse, R8, PT ;  /* 0x000000080200720c */ /* 0x040fe40003fa4070 */
[----:B------:R-:W-:Y:S01]  /*163a0*/  ISETP.GT.U32.AND P2, PT, R2, R11, PT ;  /* 0x0000000b0200720c */ /* 0x000fe20003f44070 */
[----:B------:R0:W-:Y:S01]  /*163b0*/  STL [R1+0x50c], R13 ;  /* 0x00050c0d01007387 */ /* 0x0001e20000100800 */
[----:B------:R-:W-:-:S03]  /*163c0*/  @!P1 IMAD.MOV R15, RZ, RZ, -R15 ;  /* 0x000000ffff0f9224 */ /* 0x000fc600078e0a0f */
[----:B0-----:R-:W5:Y:S06]  /*163d0*/  LDL.LU R13, [R1+0x52e8] ;  /* 0x0052e800010d7983 */ /* 0x001f6c0000300800 */
[--C-:B------:R-:W-:Y:S02]  /*163e0*/  @!P5 IMAD.IADD R8, R8, 0x1, -R2.reuse ;  /* 0x000000010808d824 */ /* 0x100fe400078e0a02 */
[----:B------:R-:W-:Y:S01]  /*163f0*/  @!P2 IMAD.IADD R11, R11, 0x1, -R2 ;  /* 0x000000010b0ba824 */ /* 0x000fe200078e0a02 */
[----:B---3--:R-:W-:Y:S02]  /*16400*/  ISETP.GE.AND P5, PT, R10, RZ, PT ;  /* 0x000000ff0a00720c */ /* 0x008fe40003fa6270 */
[----:B--2---:R-:W-:-:S02]  /*16410*/  IABS R10, R12 ;  /* 0x0000000c000a7213 */ /* 0x004fc40000000000 */
[----:B----4-:R-:W-:Y:S02]  /*16420*/  ISETP.GE.AND P4, PT, R6, RZ, PT ;  /* 0x000000ff0600720c */ /* 0x010fe40003f86270 */
[----:B------:R-:W2:Y:S04]  /*16430*/  LDL.LU R6, [R1+0x38c] ;  /* 0x00038c0001067983 */ /* 0x000ea80000300800 */
[----:B------:R0:W-:Y:S04]  /*16440*/  STL [R1+0x518], R15 ;  /* 0x0005180f01007387 */ /* 0x0001e80000100800 */
[----:B0-----:R-:W3:Y:S04]  /*16450*/  LDL.LU R15, [R1+0x52e4] ;  /* 0x0052e400010f7983 */ /* 0x001ee80000300800 */
[----:B------:R-:W4:Y:S04]  /*16460*/  LDL R12, [R1+0x39c] ;  /* 0x00039c00010c7983 */ /* 0x000f280000100800 */
[----:B------:R0:W-:Y:S04]  /*16470*/  STL [R1+0x52dc], R11 ;  /* 0x0052dc0b01007387 */ /* 0x0001e80000100800 */
[----:B0-----:R-:W4:Y:S01]  /*16480*/  LDL.LU R11, [R1+0x390] ;  /* 0x00039000010b7983 */ /* 0x001f220000300800 */
[----:B------:R-:W-:-:S02]  /*16490*/  ISETP.GT.U32.AND P6, PT, R2, R9, PT ;  /* 0x000000090200720c */ /* 0x000fc40003fc4070 */
[----:B------:R-:W-:Y:S01]  /*164a0*/  ISETP.GT.U32.AND P1, PT, R2, R7, PT ;  /* 0x000000070200720c */ /* 0x000fe20003f24070 */
[----:B------:R-:W-:-:S04]  /*164b0*/  IMAD.MOV R3, RZ, RZ, -R3 ;  /* 0x000000ffff037224 */ /* 0x000fc800078e0a03 */
[----:B-----5:R-:W-:Y:S02]  /*164c0*/  IMAD R13, R2, R3, R13 ;  /* 0x00000003020d7224 */ /* 0x020fe400078e020d */
[----:B------:R-:W-:-:S04]  /*164d0*/  IMAD.HI.U32 R3, R0, R4, RZ ;  /* 0x0000000400037227 */ /* 0x000fc800078e00ff */
[--C-:B------:R-:W-:Y:S02]  /*164e0*/  @!P6 IMAD.IADD R9, R9, 0x1, -R2.reuse ;  /* 0x000000010909e824 */ /* 0x100fe400078e0a02 */
[----:B------:R-:W-:Y:S02]  /*164f0*/  IMAD.MOV R3, RZ, RZ, -R3 ;  /* 0x000000ffff037224 */ /* 0x000fe400078e0a03 */
[----:B------:R-:W-:Y:S02]  /*16500*/  @!P1 IMAD.IADD R7, R7, 0x1, -R2 ;  /* 0x0000000107079824 */ /* 0x000fe400078e0a02 */
[----:B------:R-:W-:Y:S01]  /*16510*/  IMAD R4, R2, R3, R4 ;  /* 0x0000000302047224 */ /* 0x000fe200078e0204 */
[----:B--2---:R-:W-:Y:S02]  /*16520*/  ISETP.GE.AND P2, PT, R6, RZ, PT ;  /* 0x000000ff0600720c */ /* 0x004fe40003f46270 */
[----:B---3--:R-:W-:Y:S01]  /*16530*/  IABS R6, R15 ;  /* 0x0000000f00067213 */ /* 0x008fe20000000000 */
[----:B------:R0:W-:Y:S01]  /*16540*/  STL [R1+0x52e0], R15 ;  /* 0x0052e00f01007387 */ /* 0x0001e20000100800 */
[----:B----4-:R-:W-:Y:S01]  /*16550*/  IABS R3, R12 ;  /* 0x0000000c00037213 */ /* 0x010fe20000000000 */
[----:B------:R-:W-:-:S04]  /*16560*/  IMAD.HI.U32 R12, R0, R10, RZ ;  /* 0x0000000a000c7227 */ /* 0x000fc800078e00ff */
[----:B0-----:R-:W-:-:S04]  /*16570*/  IMAD.MOV.U32 R15, RZ, RZ, R8 ;  /* 0x000000ffff0f7224 */ /* 0x001fc800078e0008 */
[----:B------:R-:W-:Y:S01]  /*16580*/  @!P0 IMAD.MOV R15, RZ, RZ, -R15 ;  /* 0x000000ffff0f8224 */ /* 0x000fe200078e0a0f */
[----:B------:R-:W-:Y:S01]  /*16590*/  ISETP.GE.AND P1, PT, R11, RZ, PT ;  /* 0x000000ff0b00720c */ /* 0x000fe20003f26270 */
[----:B------:R-:W-:-:S03]  /*165a0*/  IMAD.MOV.U32 R11, RZ, RZ, R9 ;  /* 0x000000ffff0b7224 */ /* 0x000fc600078e0009 */
[----:B------:R0:W-:Y:S01]  /*165b0*/  STL [R1+0x514], R15 ;  /* 0x0005140f01007387 */ /* 0x0001e20000100800 */
[----:B------:R-:W-:Y:S02]  /*165c0*/  @!P3 IMAD.MOV R11, RZ, RZ, -R11 ;  /* 0x000000ffff0bb224 */ /* 0x000fe400078e0a0b */
[----:B------:R-:W-:Y:S01]  /*165d0*/  IMAD.MOV R9, RZ, RZ, -R12 ;  /* 0x000000ffff097224 */ /* 0x000fe200078e0a0c */
[----:B0-----:R-:W2:Y:S04]  /*165e0*/  LDL.LU R15, [R1+0x52e0] ;  /* 0x0052e000010f7983 */ /* 0x001ea80000300800 */
[----:B------:R-:W3:Y:S04]  /*165f0*/  LDL.LU R12, [R1+0x394] ;  /* 0x00039400010c7983 */ /* 0x000ee80000300800 */
[----:B------:R0:W-:Y:S04]  /*16600*/  STL [R1+0x510], R11 ;  /* 0x0005100b01007387 */ /* 0x0001e80000100800 */
[----:B0-----:R-:W4:Y:S01]  /*16610*/  LDL.LU R11, [R1+0x52dc] ;  /* 0x0052dc00010b7983 */ /* 0x001f220000300800 */
[----:B------:R-:W-:Y:S01]  /*16620*/  ISETP.GT.U32.AND P6, PT, R2, R13, PT ;  /* 0x0000000d0200720c */ /* 0x000fe20003fc4070 */
[----:B------:R-:W-:-:S12]  /*16630*/  IMAD.HI.U32 R8, R0, R6, RZ ;  /* 0x0000000600087227 */ /* 0x000fd800078e00ff */
[----:B------:R-:W-:-:S05]  /*16640*/  @!P6 IMAD.IADD R13, R13, 0x1, -R2 ;  /* 0x000000010d0de824 */ /* 0x000fca00078e0a02 */
[----:B------:R-:W-:Y:S01]  /*16650*/  ISETP.GT.U32.AND P3, PT, R2, R13, PT ;  /* 0x0000000d0200720c */ /* 0x000fe20003f64070 */
[----:B------:R-:W-:-:S04]  /*16660*/  IMAD.MOV R8, RZ, RZ, -R8 ;  /* 0x000000ffff087224 */ /* 0x000fc800078e0a08 */
[----:B------:R-:W-:-:S08]  /*16670*/  IMAD R6, R2, R8, R6 ;  /* 0x0000000802067224 */ /* 0x000fd000078e0206 */
[----:B------:R-:W-:Y:S01]  /*16680*/  @!P3 IMAD.IADD R13, R13, 0x1, -R2 ;  /* 0x000000010d0db824 */ /* 0x000fe200078e0a02 */
[----:B--2---:R-:W-:Y:S01]  /*16690*/  ISETP.GE.AND P3, PT, R15, RZ, PT ;  /* 0x000000ff0f00720c */ /* 0x004fe20003f66270 */
[----:B----4-:R-:W-:Y:S01]  /*166a0*/  @!P4 IMAD.MOV R11, RZ, RZ, -R11 ;  /* 0x000000ffff0bc224 */ /* 0x010fe200078e0a0b */
[----:B---3--:R-:W-:-:S04]  /*166b0*/  ISETP.GE.AND P4, PT, R12, RZ, PT ;  /* 0x000000ff0c00720c */ /* 0x008fc80003f86270 */
[----:B------:R0:W-:Y:S04]  /*166c0*/  STL [R1+0x508], R11 ;  /* 0x0005080b01007387 */ /* 0x0001e80000100800 */
[----:B------:R-:W2:Y:S04]  /*166d0*/  LDL R12, [R1+0x3ac] ;  /* 0x0003ac00010c7983 */ /* 0x000ea80000100800 */
[----:B------:R-:W3:Y:S04]  /*166e0*/  LDL R8, [R1+0x3a4] ;  /* 0x0003a40001087983 */ /* 0x000ee80000100800 */
[----:B0-----:R-:W4:Y:S04]  /*166f0*/  LDL R11, [R1+0x3a8] ;  /* 0x0003a800010b7983 */ /* 0x001f280000100800 */
[----:B------:R-:W5:Y:S01]  /*16700*/  LDL.LU R15, [R1+0x3b0] ;  /* 0x0003b000010f7983 */ /* 0x000f620000300800 */
[C---:B------:R-:W-:Y:S01]  /*16710*/  ISETP.GT.U32.AND P0, PT, R2.reuse, R7, PT ;  /* 0x000000070200720c */ /* 0x040fe20003f04070 */
[----:B------:R-:W-:-:S02]  /*16720*/  IMAD R10, R2, R9, R10 ;  /* 0x00000009020a7224 */ /* 0x000fc400078e020a */
[----:B------:R-:W-:-:S04]  /*16730*/  IMAD.HI.U32 R9, R0, R3, RZ ;  /* 0x0000000300097227 */ /* 0x000fc800078e00ff */
[----:B------:R-:W-:-:S04]  /*16740*/  IMAD.MOV R9, RZ, RZ, -R9 ;  /* 0x000000ffff097224 */ /* 0x000fc800078e0a09 */
[----:B------:R-:W-:Y:S01]  /*16750*/  IMAD R3, R2, R9, R3 ;  /* 0x0000000902037224 */ /* 0x000fe200078e0203 */
[----:B-----5:R0:W-:Y:S04]  /*16760*/  STL [R1+0x52d4], R15 ;  /* 0x0052d40f01007387 */ /* 0x0201e80000100800 */
[----:B0-----:R-:W5:Y:S01]  /*16770*/  LDL R15, [R1+0x3a0] ;  /* 0x0003a000010f7983 */ /* 0x001f620000100800 */
[----:B------:R-:W-:-:S03]  /*16780*/  @!P0 IMAD.IADD R7, R7, 0x1, -R2 ;  /* 0x0000000107078824 */ /* 0x000fc600078e0a02 */
[----:B------:R0:W-:Y:S02]  /*16790*/  STL [R1+0x52d8], R3 ;  /* 0x0052d80301007387 */ /* 0x0001e40000100800 */
[----:B0-----:R-:W-:-:S04]  /*167a0*/  IMAD.MOV.U32 R3, RZ, RZ, R7 ;  /* 0x000000ffff037224 */ /* 0x001fc800078e0007 */
[----:B------:R-:W-:-:S05]  /*167b0*/  @!P5 IMAD.MOV R3, RZ, RZ, -R3 ;  /* 0x000000ffff03d224 */ /* 0x000fca00078e0a03 */
[----:B------:R0:W-:Y:S02]  /*167c0*/  STL [R1+0x504], R3 ;  /* 0x0005040301007387 */ /* 0x0001e40000100800 */
[----:B0-----:R-:W-:Y:S02]  /*167d0*/  IMAD.MOV.U32 R3, RZ, RZ, R13 ;  /* 0x000000ffff037224 */ /* 0x001fe400078e000d */
[----:B------:R-:W2:Y:S02]  /*167e0*/  LDL.LU R13, [R1+0x39c] ;  /* 0x00039c00010d7983 */ /* 0x000ea40000300800 */
[----:B------:R-:W-:-:S05]  /*167f0*/  @!P2 IMAD.MOV R3, RZ, RZ, -R3 ;  /* 0x000000ffff03a224 */ /* 0x000fca00078e0a03 */
[----:B------:R0:W-:Y:S04]  /*16800*/  STL [R1+0x500], R3 ;  /* 0x0005000301007387 */ /* 0x0001e80000100800 */
[----:B0-----:R-:W2:Y:S04]  /*16810*/  LDL.LU R3, [R1+0x52d8] ;  /* 0x0052d80001037983 */ /* 0x001ea80000300800 */
[----:B------:R0:W-:Y:S01]  /*16820*/  STL [R1+0x52d0], R22 ;  /* 0x0052d01601007387 */ /* 0x0001e20000100800 */
[----:B-----5:R-:W-:Y:S01]  /*16830*/  IABS R9, R15 ;  /* 0x0000000f00097213 */ /* 0x020fe20000000000 */
[----:B------:R-:W-:-:S04]  /*16840*/  IMAD.MOV.U32 R15, RZ, RZ, R14 ;  /* 0x000000ffff0f7224 */ /* 0x000fc800078e000e */
[----:B------:R-:W-:-:S04]  /*16850*/  IMAD.HI.U32 R14, R0, R9, RZ ;  /* 0x00000009000e7227 */ /* 0x000fc800078e00ff */
[----:B------:R-:W-:-:S04]  /*16860*/  IMAD.MOV R14, RZ, RZ, -R14 ;  /* 0x000000ffff0e7224 */ /* 0x000fc800078e0a0e */
[C---:B------:R-:W-:Y:S02]  /*16870*/  IMAD R9, R2.reuse, R14, R9 ;  /* 0x0000000e02097224 */ /* 0x040fe400078e0209 */
[----:B------:R-:W5:Y:S01]  /*16880*/  LDL.LU R14, [R1+0x3b4] ;  /* 0x0003b400010e7983 */ /* 0x000f620000300800 */
[C---:B------:R-:W-:Y:S02]  /*16890*/  ISETP.GT.U32.AND P6, PT, R2.reuse, R4, PT ;  /* 0x000000040200720c */ /* 0x040fe40003fc4070 */
[----:B------:R-:W-:-:S11]  /*168a0*/  ISETP.GT.U32.AND P0, PT, R2, R10, PT ;  /* 0x0000000a0200720c */ /* 0x000fd60003f04070 */
[--C-:B------:R-:W-:Y:S02]  /*168b0*/  @!P6 IMAD.IADD R4, R4, 0x1, -R2.reuse ;  /* 0x000000010404e824 */ /* 0x100fe400078e0a02 */
[----:B------:R-:W-:-:S03]  /*168c0*/  @!P0 IMAD.IADD R10, R10, 0x1, -R2 ;  /* 0x000000010a0a8824 */ /* 0x000fc600078e0a02 */
[----:B------:R-:W-:-:S13]  /*168d0*/  ISETP.GT.U32.AND P0, PT, R2, R4, PT ;  /* 0x000000040200720c */ /* 0x000fda0003f04070 */
[----:B------:R-:W-:Y:S01]  /*168e0*/  @!P0 IMAD.IADD R4, R4, 0x1, -R2 ;  /* 0x0000000104048824 */ /* 0x000fe200078e0a02 */
[----:B------:R-:W-:Y:S01]  /*168f0*/  ISETP.GT.U32.AND P6, PT, R2, R6, PT ;  /* 0x000000060200720c */ /* 0x000fe20003fc4070 */
[----:B-----5:R1:W-:Y:S04]  /*16900*/  STL [R1+0x52cc], R14 ;  /* 0x0052cc0e01007387 */ /* 0x0203e80000100800 */
[----:B0-----:R-:W5:Y:S01]  /*16910*/  LDL.LU R22, [R1+0x3a4] ;  /* 0x0003a40001167983 */ /* 0x001f620000300800 */
[----:B-1----:R-:W-:Y:S02]  /*16920*/  IMAD.MOV.U32 R14, RZ, RZ, R15 ;  /* 0x000000ffff0e7224 */ /* 0x002fe400078e000f */
[----:B------:R-:W-:Y:S02]  /*16930*/  IMAD.MOV.U32 R15, RZ, RZ, R4 ;  /* 0x000000ffff0f7224 */ /* 0x000fe400078e0004 */
[----:B------:R-:W3:Y:S02]  /*16940*/  LDL.LU R4, [R1+0x3a0] ;  /* 0x0003a00001047983 */ /* 0x000ee40000300800 */
[----:B------:R-:W-:-:S05]  /*16950*/  @!P1 IMAD.MOV R15, RZ, RZ, -R15 ;  /* 0x000000ffff0f9224 */ /* 0x000fca00078e0a0f */
[----:B------:R0:W-:Y:S04]  /*16960*/  STL [R1+0x4d0], R15 ;  /* 0x0004d00f01007387 */ /* 0x0001e80000100800 */
[----:B0-----:R-:W3:Y:S01]  /*16970*/  LDL.LU R15, [R1+0x52d4] ;  /* 0x0052d400010f7983 */ /* 0x001ee20000300800 */
[----:B--2---:R-:W-:Y:S01]  /*16980*/  ISETP.GT.U32.AND P2, PT, R2, R3, PT ;  /* 0x000000030200720c */ /* 0x004fe20003f44070 */
[----:B------:R-:W-:Y:S01]  /*16990*/  @!P6 IMAD.IADD R6, R6, 0x1, -R2 ;  /* 0x000000010606e824 */ /* 0x000fe200078e0a02 */
[C---:B------:R-:W-:Y:S02]  /*169a0*/  ISETP.GT.U32.AND P6, PT, R2.reuse, R10, PT ;  /* 0x0000000a0200720c */ /* 0x040fe40003fc4070 */
[----:B----4-:R-:W-:Y:S02]  /*169b0*/  IABS R11, R11 ;  /* 0x0000000b000b7213 */ /* 0x010fe40000000000 */
[----:B------:R-:W-:-:S02]  /*169c0*/  ISETP.GT.U32.AND P5, PT, R2, R6, PT ;  /* 0x000000060200720c */ /* 0x000fc40003fa4070 */
[----:B------:R-:W-:-:S05]  /*169d0*/  ISETP.GE.AND P0, PT, R13, RZ, PT ;  /* 0x000000ff0d00720c */ /* 0x000fca0003f06270 */
[----:B------:R-:W-:Y:S02]  /*169e0*/  @!P2 IMAD.IADD R3, R3, 0x1, -R2 ;  /* 0x000000010303a824 */ /* 0x000fe400078e0a02 */
[----:B------:R-:W-:-:S03]  /*169f0*/  IMAD.HI.U32 R13, R0, R11, RZ ;  /* 0x0000000b000d7227 */ /* 0x000fc600078e00ff */
[----:B------:R-:W-:Y:S01]  /*16a00*/  ISETP.GT.U32.AND P2, PT, R2, R3, PT ;  /* 0x000000030200720c */ /* 0x000fe20003f44070 */
[----:B------:R-:W-:Y:S02]  /*16a10*/  IMAD.MOV R13, RZ, RZ, -R13 ;  /* 0x000000ffff0d7224 */ /* 0x000fe400078e0a0d */
[--C-:B------:R-:W-:Y:S01]  /*16a20*/  @!P6 IMAD.IADD R10, R10, 0x1, -R2.reuse ;  /* 0x000000010a0ae824 */ /* 0x100fe200078e0a02 */
[C---:B------:R-:W-:Y:S01]  /*16a30*/  ISETP.GT.U32.AND P6, PT, R2.reuse, R9, PT ;  /* 0x000000090200720c */ /* 0x040fe20003fc4070 */
[----:B------:R-:W-:Y:S02]  /*16a40*/  IMAD R11, R2, R13, R11 ;  /* 0x0000000d020b7224 */ /* 0x000fe400078e020b */
[----:B------:R-:W-:Y:S02]  /*16a50*/  @!P5 IMAD.IADD R6, R6, 0x1, -R2 ;  /* 0x000000010606d824 */ /* 0x000fe400078e0a02 */
[----:B------:R-:W-:-:S04]  /*16a60*/  IMAD.MOV.U32 R13, RZ, RZ, R14 ;  /* 0x000000ffff0d7224 */ /* 0x000fc800078e000e */
[----:B------:R-:W-:Y:S01]  /*16a70*/  @!P2 IMAD.IADD R3, R3, 0x1, -R2 ;  /* 0x000000010303a824 */ /* 0x000fe200078e0a02 */
[----:B------:R-:W-:Y:S01]  /*16a80*/  ISETP.GT.U32.AND P2, PT, R2, R11, PT ;  /* 0x0000000b0200720c */ /* 0x000fe20003f44070 */
[----:B------:R-:W-:Y:S02]  /*16a90*/  IMAD.MOV.U32 R14, RZ, RZ, R6 ;  /* 0x000000ffff0e7224 */ /* 0x000fe400078e0006 */
[----:B------:R-:W-:Y:S02]  /*16aa0*/  @!P4 IMAD.MOV R10, RZ, RZ, -R10 ;  /* 0x000000ffff0ac224 */ /* 0x000fe400078e0a0a */
[----:B------:R-:W-:Y:S02]  /*16ab0*/  @!P6 IMAD.IADD R9, R9, 0x1, -R2 ;  /* 0x000000010909e824 */ /* 0x000fe400078e0a02 */
[----:B------:R-:W-:Y:S02]  /*16ac0*/  @!P3 IMAD.MOV R14, RZ, RZ, -R14 ;  /* 0x000000ffff0eb224 */ /* 0x000fe400078e0a0e */
[----:B------:R-:W-:-:S04]  /*16ad0*/  @!P0 IMAD.MOV R3, RZ, RZ, -R3 ;  /* 0x000000ffff038224 */ /* 0x000fc800078e0a03 */
[----:B------:R-:W-:Y:S01]  /*16ae0*/  @!P2 IMAD.IADD R11, R11, 0x1, -R2 ;  /* 0x000000010b0ba824 */ /* 0x000fe200078e0a02 */
[----:B-----5:R-:W-:Y:S02]  /*16af0*/  ISETP.GE.AND P6, PT, R22, RZ, PT ;  /* 0x000000ff1600720c */ /* 0x020fe40003fc6270 */
[----:B------:R-:W2:Y:S04]  /*16b00*/  LDL.LU R22, [R1+0x52d0] ;  /* 0x0052d00001167983 */ /* 0x000ea80000300800 */
[----:B------:R0:W-:Y:S01]  /*16b10*/  STL [R1+0x4dc], R10 ;  /* 0x0004dc0a01007387 */ /* 0x0001e20000100800 */
[----:B---3--:R-:W-:-:S03]  /*16b20*/  ISETP.GE.AND P1, PT, R4, RZ, PT ;  /* 0x000000ff0400720c */ /* 0x008fc60003f26270 */
[----:B0-----:R-:W3:Y:S04]  /*16b30*/  LDL.LU R10, [R1+0x3ac] ;  /* 0x0003ac00010a7983 */ /* 0x001ee80000300800 */
[----:B------:R-:W4:Y:S04]  /*16b40*/  LDL.LU R6, [R1+0x3a8] ;  /* 0x0003a80001067983 */ /* 0x000f280000300800 */
[----:B------:R0:W-:Y:S01]  /*16b50*/  STL [R1+0x4ec], R14 ;  /* 0x0004ec0e01007387 */ /* 0x0001e20000100800 */
[----:B------:R-:W-:Y:S02]  /*16b60*/  IABS R4, R15 ;  /* 0x0000000f00047213 */ /* 0x000fe40000000000 */
[----:B------:R-:W-:Y:S01]  /*16b70*/  ISETP.GE.AND P2, PT, R15, RZ, PT ;  /* 0x000000ff0f00720c */ /* 0x000fe20003f46270 */
[----:B0-----:R-:W5:Y:S04]  /*16b80*/  LDL.LU R14, [R1+0x52cc] ;  /* 0x0052cc00010e7983 */ /* 0x001f680000300800 */
[----:B------:R-:W-:Y:S04]  /*16b90*/  STL [R1+0x4f8], R3 ;  /* 0x0004f80301007387 */ /* 0x000fe80000100800 */
[----:B------:R-:W2:Y:S01]  /*16ba0*/  LDL.LU R15, [R1+0x3c8] ;  /* 0x0003c800010f7983 */ /* 0x000ea20000300800 */
[----:B------:R-:W-:-:S05]  /*16bb0*/  IABS R8, R8 ;  /* 0x0000000800087213 */ /* 0x000fca0000000000 */
[----:B------:R-:W-:-:S04]  /*16bc0*/  IMAD.HI.U32 R7, R0, R8, RZ ;  /* 0x0000000800077227 */ /* 0x000fc800078e00ff */
[----:B------:R-:W-:-:S04]  /*16bd0*/  IMAD.MOV R7, RZ, RZ, -R7 ;  /* 0x000000ffff077224 */ /* 0x000fc800078e0a07 */
[----:B------:R-:W-:Y:S01]  /*16be0*/  IMAD R8, R2, R7, R8 ;  /* 0x0000000702087224 */ /* 0x000fe200078e0208 */
[----:B------:R-:W-:-:S04]  /*16bf0*/  IABS R12, R12 ;  /* 0x0000000c000c7213 */ /* 0x000fc80000000000 */
[----:B------:R-:W-:Y:S01]  /*16c00*/  ISETP.GT.U32.AND P5, PT, R2, R8, PT ;  /* 0x000000080200720c */ /* 0x000fe20003fa4070 */
[----:B------:R-:W-:-:S04]  /*16c10*/  IMAD.HI.U32 R7, R0, R12, RZ ;  /* 0x0000000c00077227 */ /* 0x000fc800078e00ff */
[----:B------:R-:W-:Y:S01]  /*16c20*/  IMAD.MOV R7, RZ, RZ, -R7 ;  /* 0x000000ffff077224 */ /* 0x000fe200078e0a07 */
[----:B--2---:R0:W-:Y:S04]  /*16c30*/  STL [R1+0x52c4], R15 ;  /* 0x0052c40f01007387 */ /* 0x0041e80000100800 */
[----:B0-----:R-:W2:Y:S01]  /*16c40*/  LDL.LU R15, [R1+0x3bc] ;  /* 0x0003bc00010f7983 */ /* 0x001ea20000300800 */
[----:B------:R-:W-:Y:S02]  /*16c50*/  IMAD R12, R2, R7, R12 ;  /* 0x00000007020c7224 */ /* 0x000fe400078e020c */
[----:B------:R-:W-:Y:S01]  /*16c60*/  @!P5 IMAD.IADD R8, R8, 0x1, -R2 ;  /* 0x000000010808d824 */ /* 0x000fe200078e0a02 */
[C---:B------:R-:W-:Y:S02]  /*16c70*/  ISETP.GT.U32.AND P4, PT, R2.reuse, R9, PT ;  /* 0x000000090200720c */ /* 0x040fe40003f84070 */
[----:B------:R-:W-:-:S02]  /*16c80*/  ISETP.GT.U32.AND P0, PT, R2, R12, PT ;  /* 0x0000000c0200720c */ /* 0x000fc40003f04070 */
[----:B------:R-:W-:Y:S01]  /*16c90*/  ISETP.GT.U32.AND P5, PT, R2, R8, PT ;  /* 0x000000080200720c */ /* 0x000fe20003fa4070 */
[----:B------:R-:W-:-:S04]  /*16ca0*/  IMAD.HI.U32 R7, R0, R4, RZ ;  /* 0x0000000400077227 */ /* 0x000fc800078e00ff */
[----:B------:R-:W-:-:S04]  /*16cb0*/  IMAD.MOV R7, RZ, RZ, -R7 ;  /* 0x000000ffff077224 */ /* 0x000fc800078e0a07 */
[----:B------:R-:W-:Y:S02]  /*16cc0*/  @!P4 IMAD.IADD R9, R9, 0x1, -R2 ;  /* 0x000000010909c824 */ /* 0x000fe400078e0a02 */
[----:B------:R-:W-:Y:S01]  /*16cd0*/  IMAD R4, R2, R7, R4 ;  /* 0x0000000702047224 */ /* 0x000fe200078e0204 */
[----:B-----5:R-:W-:Y:S01]  /*16ce0*/  IABS R7, R14 ;  /* 0x0000000e00077213 */ /* 0x020fe20000000000 */
[--C-:B------:R-:W-:Y:S01]  /*16cf0*/  @!P0 IMAD.IADD R12, R12, 0x1, -R2.reuse ;  /* 0x000000010c0c8824 */ /* 0x100fe200078e0a02 */
[----:B------:R-:W-:Y:S01]  /*16d00*/  ISETP.GT.U32.AND P0, PT, R2, R11, PT ;  /* 0x0000000b0200720c */ /* 0x000fe20003f04070 */
[----:B------:R-:W-:Y:S01]  /*16d10*/  @!P5 IMAD.IADD R8, R8, 0x1, -R2 ;  /* 0x000000010808d824 */ /* 0x000fe200078e0a02 */
[----:B---3--:R-:W-:Y:S01]  /*16d20*/  ISETP.GE.AND P5, PT, R10, RZ, PT ;  /* 0x000000ff0a00720c */ /* 0x008fe20003fa6270 */
[----:B------:R-:W-:Y:S02]  /*16d30*/  @!P1 IMAD.MOV R9, RZ, RZ, -R9 ;  /* 0x000000ffff099224 */ /* 0x000fe400078e0a09 */
[----:B------:R-:W-:Y:S01]  /*16d40*/  IMAD.HI.U32 R3, R0, R7, RZ ;  /* 0x0000000700037227 */ /* 0x000fe200078e00ff */
[----:B----4-:R-:W-:-:S03]  /*16d50*/  ISETP.GE.AND P3, PT, R6, RZ, PT ;  /* 0x000000ff0600720c */ /* 0x010fc60003f66270 */
[----:B------:R-:W-:Y:S01]  /*16d60*/  @!P6 IMAD.MOV R8, RZ, RZ, -R8 ;  /* 0x000000ffff08e224 */ /* 0x000fe200078e0a08 */
[----:B------:R-:W-:Y:S02]  /*16d70*/  IABS R6, R13 ;  /* 0x0000000d00067213 */ /* 0x000fe40000000000 */
[----:B------:R-:W-:Y:S01]  /*16d80*/  ISETP.GE.AND P6, PT, R14, RZ, PT ;  /* 0x000000ff0e00720c */ /* 0x000fe20003fc6270 */
[----:B------:R-:W-:Y:S01]  /*16d90*/  @!P0 IMAD.IADD R11, R11, 0x1, -R2 ;  /* 0x000000010b0b8824 */ /* 0x000fe200078e0a02 */
[----:B--2---:R-:W-:Y:S01]  /*16da0*/  IABS R10, R15 ;  /* 0x0000000f000a7213 */ /* 0x004fe20000000000 */
[----:B------:R0:W-:Y:S04]  /*16db0*/  STL [R1+0x52c8], R15 ;  /* 0x0052c80f01007387 */ /* 0x0001e80000100800 */
[----:B------:R1:W-:Y:S01]  /*16dc0*/  STL [R1+0x4f4], R9 ;  /* 0x0004f40901007387 */ /* 0x0003e20000100800 */
[----:B0-----:R-:W-:-:S03]  /*16dd0*/  IMAD.MOV.U32 R15, RZ, RZ, R13 ;  /* 0x000000ffff0f7224 */ /* 0x001fc600078e000d */
[----:B------:R-:W2:Y:S01]  /*16de0*/  LDL R13, [R1+0x3c0] ;  /* 0x0003c000010d7983 */ /* 0x000ea20000100800 */
[----:B-1----:R-:W-:Y:S02]  /*16df0*/  IMAD.MOV.U32 R9, RZ, RZ, R10 ;  /* 0x000000ffff097224 */ /* 0x002fe400078e000a */
[----:B------:R-:W-:Y:S01]  /*16e00*/  IMAD.MOV R10, RZ, RZ, -R3 ;  /* 0x000000ffff0a7224 */ /* 0x000fe200078e0a03 */
[----:B------:R0:W-:Y:S01]  /*16e10*/  STL [R1+0x4f0], R8 ;  /* 0x0004f00801007387 */ /* 0x0001e20000100800 */
[----:B------:R-:W-:Y:S02]  /*16e20*/  ISETP.GE.AND P0, PT, R15, RZ, PT ;  /* 0x000000ff0f00720c */ /* 0x000fe40003f06270 */
[C---:B------:R-:W-:Y:S01]  /*16e30*/  IMAD R7, R2.reuse, R10, R7 ;  /* 0x0000000a02077224 */ /* 0x040fe200078e0207 */
[----:B------:R-:W3:Y:S04]  /*16e40*/  LDL R14, [R1+0x3cc] ;  /* 0x0003cc00010e7983 */ /* 0x000ee80000100800 */
[----:B------:R-:W4:Y:S04]  /*16e50*/  LDL R10, [R1+0x3c4] ;  /* 0x0003c400010a7983 */ /* 0x000f280000100800 */
[----:B------:R-:W5:Y:S01]  /*16e60*/  LDL.LU R15, [R1+0x52c8] ;  /* 0x0052c800010f7983 */ /* 0x000f620000300800 */
[----:B------:R-:W-:Y:S01]  /*16e70*/  ISETP.GT.U32.AND P4, PT, R2, R4, PT ;  /* 0x000000040200720c */ /* 0x000fe20003f84070 */
[----:B0-----:R-:W-:-:S12]  /*16e80*/  IMAD.HI.U32 R8, R0, R9, RZ ;  /* 0x0000000900087227 */ /* 0x001fd800078e00ff */
[----:B------:R-:W-:Y:S01]  /*16e90*/  @!P4 IMAD.IADD R4, R4, 0x1, -R2 ;  /* 0x000000010404c824 */ /* 0x000fe200078e0a02 */
[----:B------:R-:W-:-:S04]  /*16ea0*/  ISETP.GT.U32.AND P4, PT, R2, R12, PT ;  /* 0x0000000c0200720c */ /* 0x000fc80003f84070 */
[----:B------:R-:W-:Y:S01]  /*16eb0*/  ISETP.GT.U32.AND P1, PT, R2, R4, PT ;  /* 0x000000040200720c */ /* 0x000fe20003f24070 */
[----:B------:R-:W-:-:S08]  /*16ec0*/  IMAD.MOV R8, RZ, RZ, -R8 ;  /* 0x000000ffff087224 */ /* 0x000fd000078e0a08 */
[--C-:B------:R-:W-:Y:S01]  /*16ed0*/  @!P4 IMAD.IADD R12, R12, 0x1, -R2.reuse ;  /* 0x000000010c0cc824 */ /* 0x100fe200078e0a02 */
[C---:B------:R-:W-:Y:S01]  /*16ee0*/  ISETP.GT.U32.AND P4, PT, R2.reuse, R7, PT ;  /* 0x000000070200720c */ /* 0x040fe20003f84070 */
[----:B------:R-:W-:Y:S02]  /*16ef0*/  IMAD R9, R2, R8, R9 ;  /* 0x0000000802097224 */ /* 0x000fe400078e0209 */
[----:B------:R-:W-:Y:S02]  /*16f00*/  @!P1 IMAD.IADD R4, R4, 0x1, -R2 ;  /* 0x0000000104049824 */ /* 0x000fe400078e0a02 */
[----:B------:R-:W-:-:S08]  /*16f10*/  IMAD.HI.U32 R3, R0, R6, RZ ;  /* 0x0000000600037227 */ /* 0x000fd000078e00ff */
[----:B------:R-:W-:Y:S02]  /*16f20*/  @!P4 IMAD.IADD R7, R7, 0x1, -R2 ;  /* 0x000000010707c824 */ /* 0x000fe400078e0a02 */
[----:B------:R-:W-:-:S04]  /*16f30*/  IMAD.MOV R3, RZ, RZ, -R3 ;  /* 0x000000ffff037224 */ /* 0x000fc800078e0a03 */
[----:B------:R-:W-:Y:S02]  /*16f40*/  IMAD R6, R2, R3, R6 ;  /* 0x0000000302067224 */ /* 0x000fe400078e0206 */
[----:B------:R-:W-:Y:S01]  /*16f50*/  @!P2 IMAD.MOV R4, RZ, RZ, -R4 ;  /* 0x000000ffff04a224 */ /* 0x000fe200078e0a04 */
[----:B--2---:R-:W-:Y:S02]  /*16f60*/  IABS R13, R13 ;  /* 0x0000000d000d7213 */ /* 0x004fe40000000000 */
[----:B-----5:R-:W-:Y:S02]  /*16f70*/  ISETP.GE.AND P1, PT, R15, RZ, PT ;  /* 0x000000ff0f00720c */ /* 0x020fe40003f26270 */
[----:B------:R-:W2:Y:S04]  /*16f80*/  LDL.LU R15, [R1+0x52c4] ;  /* 0x0052c400010f7983 */ /* 0x000ea80000300800 */
[----:B------:R0:W-:Y:S02]  /*16f90*/  STL [R1+0x52c0], R9 ;  /* 0x0052c00901007387 */ /* 0x0001e40000100800 */
[----:B0-----:R-:W-:-:S04]  /*16fa0*/  IMAD.MOV.U32 R9, RZ, RZ, R11 ;  /* 0x000000ffff097224 */ /* 0x001fc800078e000b */
[----:B------:R-:W-:Y:S01]  /*16fb0*/  @!P3 IMAD.MOV R9, RZ, RZ, -R9 ;  /* 0x000000ffff09b224 */ /* 0x000fe200078e0a09 */
[----:B------:R-:W-:-:S04]  /*16fc0*/  ISETP.GT.U32.AND P3, PT, R2, R7, PT ;  /* 0x000000070200720c */ /* 0x000fc80003f64070 */
[----:B------:R0:W-:Y:S01]  /*16fd0*/  STL [R1+0x4e8], R9 ;  /* 0x0004e80901007387 */ /* 0x0001e20000100800 */
[----:B---3--:R-:W-:Y:S01]  /*16fe0*/  IABS R3, R14 ;  /* 0x0000000e00037213 */ /* 0x008fe20000000000 */
[----:B------:R-:W-:-:S04]  /*16ff0*/  IMAD.HI.U32 R14, R0, R13, RZ ;  /* 0x0000000d000e7227 */ /* 0x000fc800078e00ff */
[----:B0-----:R-:W-:Y:S02]  /*17000*/  IMAD.MOV.U32 R9, RZ, RZ, R12 ;  /* 0x000000ffff097224 */ /* 0x001fe400078e000c */
[----:B------:R-:W3:Y:S02]  /*17010*/  LDL.LU R12, [R1+0x3c0] ;  /* 0x0003c000010c7983 */ /* 0x000ee40000300800 */
[----:B------:R-:W-:Y:S02]  /*17020*/  @!P5 IMAD.MOV R9, RZ, RZ, -R9 ;  /* 0x000000ffff09d224 */ /* 0x000fe400078e0a09 */
[----:B------:R-:W-:Y:S02]  /*17030*/  IMAD.MOV R14, RZ, RZ, -R14 ;  /* 0x000000ffff0e7224 */ /* 0x000fe400078e0a0e */
[----:B------:R-:W-:Y:S01]  /*17040*/  @!P3 IMAD.IADD R7, R7, 0x1, -R2 ;  /* 0x000000010707b824 */ /* 0x000fe200078e0a02 */
[----:B------:R0:W-:Y:S04]  /*17050*/  STL [R1+0x4e4], R9 ;  /* 0x0004e40901007387 */ /* 0x0001e80000100800 */
[----:B0-----:R-:W5:Y:S04]  /*17060*/  LDL.LU R9, [R1+0x52c0] ;  /* 0x0052c00001097983 */ /* 0x001f680000300800 */
[----:B------:R0:W-:Y:S02]  /*17070*/  STL [R1+0x4e0], R4 ;  /* 0x0004e00401007387 */ /* 0x0001e40000100800 */
[----:B0-----:R-:W-:-:S02]  /*17080*/  IMAD R4, R2, R14, R13 ;  /* 0x0000000e02047224 */ /* 0x001fc400078e020d */
[----:B------:R-:W-:Y:S01]  /*17090*/  IMAD.MOV.U32 R13, RZ, RZ, R7 ;  /* 0x000000ffff0d7224 */ /* 0x000fe200078e0007 */
[----:B------:R-:W5:Y:S04]  /*170a0*/  LDL R14, [R1+0x3d4] ;  /* 0x0003d400010e7983 */ /* 0x000f680000100800 */
[----:B------:R-:W5:Y:S01]  /*170b0*/  LDL R7, [R1+0x3d0] ;  /* 0x0003d00001077983 */ /* 0x000f620000100800 */
[----:B----4-:R-:W-:-:S05]  /*170c0*/  IABS R8, R10 ;  /* 0x0000000a00087213 */ /* 0x010fca0000000000 */
[----:B------:R-:W-:-:S04]  /*170d0*/  IMAD.HI.U32 R11, R0, R8, RZ ;  /* 0x00000008000b7227 */ /* 0x000fc800078e00ff */
[----:B------:R-:W-:-:S05]  /*170e0*/  @!P6 IMAD.MOV R13, RZ, RZ, -R13 ;  /* 0x000000ffff0de224 */ /* 0x000fca00078e0a0d */
[----:B------:R0:W-:Y:S04]  /*170f0*/  STL [R1+0x4d8], R13 ;  /* 0x0004d80d01007387 */ /* 0x0001e80000100800 */
[----:B0-----:R-:W4:Y:S01]  /*17100*/  LDL.LU R13, [R1+0x3d8] ;  /* 0x0003d800010d7983 */ /* 0x001f220000300800 */
[----:B--2---:R-:W-:Y:S02]  /*17110*/  IABS R10, R15 ;  /* 0x0000000f000a7213 */ /* 0x004fe40000000000 */
[----:B---3--:R-:W-:Y:S01]  /*17120*/  ISETP.GE.AND P2, PT, R12, RZ, PT ;  /* 0x000000ff0c00720c */ /* 0x008fe20003f46270 */
[----:B------:R-:W-:Y:S02]  /*17130*/  IMAD.MOV.U32 R12, RZ, RZ, R3 ;  /* 0x000000ffff0c7224 */ /* 0x000fe400078e0003 */
[----:B------:R-:W-:-:S02]  /*17140*/  IMAD.MOV R3, RZ, RZ, -R11 ;  /* 0x000000ffff037224 */ /* 0x000fc400078e0a0b */
[----:B------:R-:W-:-:S04]  /*17150*/  IMAD.HI.U32 R11, R0, R10, RZ ;  /* 0x0000000a000b7227 */ /* 0x000fc800078e00ff */
[----:B------:R-:W-:Y:S02]  /*17160*/  IMAD R3, R2, R3, R8 ;  /* 0x0000000302037224 */ /* 0x000fe400078e0208 */
[----:B------:R-:W-:-:S04]  /*17170*/  IMAD.HI.U32 R8, R0, R12, RZ ;  /* 0x0000000c00087227 */ /* 0x000fc800078e00ff */
[----:B------:R-:W-:Y:S02]  /*17180*/  IMAD.MOV R11, RZ, RZ, -R11 ;  /* 0x000000ffff0b7224 */ /* 0x000fe400078e0a0b */
[----:B------:R-:W-:Y:S02]  /*17190*/  IMAD.MOV R8, RZ, RZ, -R8 ;  /* 0x000000ffff087224 */ /* 0x000fe400078e0a08 */
[C---:B------:R-:W-:Y:S02]  /*171a0*/  IMAD R10, R2.reuse, R11, R10 ;  /* 0x0000000b020a7224 */ /* 0x040fe400078e020a */
[----:B------:R-:W-:Y:S02]  /*171b0*/  IMAD R11, R2, R8, R12 ;  /* 0x00000008020b7224 */ /* 0x000fe400078e020c */
[----:B------:R-:W2:Y:S01]  /*171c0*/  LDL.LU R12, [R1+0x3c4] ;  /* 0x0003c400010c7983 */ /* 0x000ea20000300800 */
[----:B-----5:R-:W-:Y:S02]  /*171d0*/  IABS R8, R7 ;  /* 0x0000000700087213 */ /* 0x020fe40000000000 */
[----:B------:R-:W-:-:S02]  /*171e0*/  IABS R7, R14 ;  /* 0x0000000e00077213 */ /* 0x000fc40000000000 */
[----:B------:R-:W3:Y:S01]  /*171f0*/  LDL.LU R14, [R1+0x3cc] ;  /* 0x0003cc00010e7983 */ /* 0x000ee20000300800 */
[C---:B------:R-:W-:Y:S02]  /*17200*/  ISETP.GT.U32.AND P4, PT, R2.reuse, R6, PT ;  /* 0x000000060200720c */ /* 0x040fe40003f84070 */
[C---:B------:R-:W-:Y:S02]  /*17210*/  ISETP.GT.U32.AND P5, PT, R2.reuse, R9, PT ;  /* 0x000000090200720c */ /* 0x040fe40003fa4070 */
[----:B------:R-:W-:-:S09]  /*17220*/  ISETP.GT.U32.AND P3, PT, R2, R4, PT ;  /* 0x000000040200720c */ /* 0x000fd20003f64070 */
[--C-:B------:R-:W-:Y:S02]  /*17230*/  @!P4 IMAD.IADD R6, R6, 0x1, -R2.reuse ;  /* 0x000000010606c824 */ /* 0x100fe400078e0a02 */
[----:B------:R-:W-:-:S03]  /*17240*/  @!P5 IMAD.IADD R9, R9, 0x1, -R2 ;  /* 0x000000010909d824 */ /* 0x000fc600078e0a02 */
[----:B------:R-:W-:Y:S01]  /*17250*/  ISETP.GT.U32.AND P4, PT, R2, R6, PT ;  /* 0x000000060200720c */ /* 0x000fe20003f84070 */
[----:B------:R-:W-:Y:S01]  /*17260*/  @!P3 IMAD.IADD R4, R4, 0x1, -R2 ;  /* 0x000000010404b824 */ /* 0x000fe200078e0a02 */
[----:B------:R-:W-:-:S04]  /*17270*/  ISETP.GT.U32.AND P5, PT, R2, R9, PT ;  /* 0x000000090200720c */ /* 0x000fc80003fa4070 */
[----:B------:R-:W-:-:S07]  /*17280*/  ISETP.GT.U32.AND P3, PT, R2, R4, PT ;  /* 0x000000040200720c */ /* 0x000fce0003f64070 */
[--C-:B------:R-:W-:Y:S01]  /*17290*/  @!P4 IMAD.IADD R6, R6, 0x1, -R2.reuse ;  /* 0x000000010606c824 */ /* 0x100fe200078e0a02 */
[----:B------:R-:W-:Y:S01]  /*172a0*/  ISETP.GT.U32.AND P4, PT, R2, R10, PT ;  /* 0x0000000a0200720c */ /* 0x000fe20003f84070 */
[----:B------:R-:W-:Y:S02]  /*172b0*/  @!P5 IMAD.IADD R9, R9, 0x1, -R2 ;  /* 0x000000010909d824 */ /* 0x000fe400078e0a02 */
[----:B------:R-:W-:Y:S02]  /*172c0*/  @!P0 IMAD.MOV R6, RZ, RZ, -R6 ;  /* 0x000000ffff068224 */ /* 0x000fe400078e0a06 */
[----:B------:R-:W-:Y:S02]  /*172d0*/  @!P1 IMAD.MOV R9, RZ, RZ, -R9 ;  /* 0x000000ffff099224 */ /* 0x000fe400078e0a09 */
[----:B------:R-:W-:Y:S01]  /*172e0*/  @!P3 IMAD.IADD R4, R4, 0x1, -R2 ;  /* 0x000000010404b824 */ /* 0x000fe200078e0a02 */
[----:B------:R-:W-:Y:S01]  /*172f0*/  STL [R1+0x4b0], R6 ;  /* 0x0004b00601007387 */ /* 0x000fe20000100800 */
[----:B------:R-:W-:-:S03]  /*17300*/  ISETP.GE.AND P3, PT, R15, RZ, PT ;  /* 0x000000ff0f00720c */ /* 0x000fc60003f66270 */
[----:B------:R-:W5:Y:S01]  /*17310*/  LDL.LU R15, [R1+0x3dc] ;  /* 0x0003dc00010f7983 */ /* 0x000f620000300800 */
[----:B------:R-:W-:-:S03]  /*17320*/  @!P4 IMAD.IADD R10, R10, 0x1, -R2 ;  /* 0x000000010a0ac824 */ /* 0x000fc600078e0a02 */
[----:B------:R0:W-:Y:S04]  /*17330*/  STL [R1+0x4bc], R9 ;  /* 0x0004bc0901007387 */ /* 0x0001e80000100800 */
[----:B0-----:R-:W5:Y:S01]  /*17340*/  LDL.LU R9, [R1+0x3d4] ;  /* 0x0003d40001097983 */ /* 0x001f620000300800 */
[----:B---3--:R-:W-:Y:S01]  /*17350*/  ISETP.GE.AND P4, PT, R14, RZ, PT ;  /* 0x000000ff0e00720c */ /* 0x008fe20003f86270 */
[----:B------:R-:W-:Y:S02]  /*17360*/  IMAD.MOV.U32 R14, RZ, RZ, R4 ;  /* 0x000000ffff0e7224 */ /* 0x000fe400078e0004 */
[----:B------:R-:W3:Y:S01]  /*17370*/  LDL.LU R4, [R1+0x3d0] ;  /* 0x0003d00001047983 */ /* 0x000ee20000300800 */
[C---:B------:R-:W-:Y:S02]  /*17380*/  ISETP.GT.U32.AND P6, PT, R2.reuse, R3, PT ;  /* 0x000000030200720c */ /* 0x040fe40003fc4070 */
[----:B------:R-:W-:-:S11]  /*17390*/  ISETP.GT.U32.AND P5, PT, R2, R11, PT ;  /* 0x0000000b0200720c */ /* 0x000fd60003fa4070 */
[----:B------:R-:W-:-:S05]  /*173a0*/  @!P6 IMAD.IADD R3, R3, 0x1, -R2 ;  /* 0x000000010303e824 */ /* 0x000fca00078e0a02 */
[----:B------:R-:W-:Y:S01]  /*173b0*/  ISETP.GT.U32.AND P6, PT, R2, R3, PT ;  /* 0x000000030200720c */ /* 0x000fe20003fc4070 */
[----:B------:R-:W-:Y:S01]  /*173c0*/  @!P5 IMAD.IADD R11, R11, 0x1, -R2 ;  /* 0x000000010b0bd824 */ /* 0x000fe200078e0a02 */
[----:B--2---:R-:W-:Y:S01]  /*173d0*/  ISETP.GE.AND P0, PT, R12, RZ, PT ;  /* 0x000000ff0c00720c */ /* 0x004fe20003f06270 */
[----:B------:R-:W-:-:S03]  /*173e0*/  IMAD.HI.U32 R12, R0, R8, RZ ;  /* 0x00000008000c7227 */ /* 0x000fc600078e00ff */
[C---:B------:R-:W-:Y:S01]  /*173f0*/  ISETP.GT.U32.AND P5, PT, R2.reuse, R11, PT ;  /* 0x0000000b0200720c */ /* 0x040fe20003fa4070 */
[----:B------:R-:W-:Y:S01]  /*17400*/  IMAD.MOV R12, RZ, RZ, -R12 ;  /* 0x000000ffff0c7224 */ /* 0x000fe200078e0a0c */
[----:B------:R-:W-:Y:S01]  /*17410*/  ISETP.GT.U32.AND P1, PT, R2, R10, PT ;  /* 0x0000000a0200720c */ /* 0x000fe20003f24070 */
[----:B------:R-:W-:-:S04]  /*17420*/  IMAD.HI.U32 R6, R0, R7, RZ ;  /* 0x0000000700067227 */ /* 0x000fc800078e00ff */
[----:B------:R-:W-:Y:S02]  /*17430*/  @!P6 IMAD.IADD R3, R3, 0x1, -R2 ;  /* 0x000000010303e824 */ /* 0x000fe400078e0a02 */
[C---:B------:R-:W-:Y:S02]  /*17440*/  IMAD R8, R2.reuse, R12, R8 ;  /* 0x0000000c02087224 */ /* 0x040fe400078e0208 */
[----:B------:R-:W-:Y:S02]  /*17450*/  IMAD.MOV.U32 R12, RZ, RZ, R3 ;  /* 0x000000ffff0c7224 */ /* 0x000fe400078e0003 */
[----:B------:R-:W-:Y:S02]  /*17460*/  @!P2 IMAD.MOV R14, RZ, RZ, -R14 ;  /* 0x000000ffff0ea224 */ /* 0x000fe400078e0a0e */
[----:B------:R-:W-:Y:S02]  /*17470*/  IMAD.MOV R6, RZ, RZ, -R6 ;  /* 0x000000ffff067224 */ /* 0x000fe400078e0a06 */
[----:B------:R-:W-:Y:S01]  /*17480*/  @!P0 IMAD.MOV R12, RZ, RZ, -R12 ;  /* 0x000000ffff0c8224 */ /* 0x000fe200078e0a0c */
[----:B------:R0:W-:Y:S01]  /*17490*/  STL [R1+0x4c4], R14 ;  /* 0x0004c40e01007387 */ /* 0x0001e20000100800 */
[C---:B------:R-:W-:Y:S01]  /*174a0*/  ISETP.GT.U32.AND P6, PT, R2.reuse, R8, PT ;  /* 0x000000080200720c */ /* 0x040fe20003fc4070 */
[----:B------:R-:W-:Y:S01]  /*174b0*/  IMAD R7, R2, R6, R7 ;  /* 0x0000000602077224 */ /* 0x000fe200078e0207 */
[----:B----4-:R-:W-:Y:S01]  /*174c0*/  IABS R6, R13 ;  /* 0x0000000d00067213 */ /* 0x010fe20000000000 */
[--C-:B------:R-:W-:Y:S01]  /*174d0*/  @!P5 IMAD.IADD R11, R11, 0x1, -R2.reuse ;  /* 0x000000010b0bd824 */ /* 0x100fe200078e0a02 */
[----:B------:R-:W-:Y:S01]  /*174e0*/  ISETP.GE.AND P5, PT, R13, RZ, PT ;  /* 0x000000ff0d00720c */ /* 0x000fe20003fa6270 */
[----:B0-----:R-:W2:Y:S04]  /*174f0*/  LDL.LU R14, [R1+0x3ec] ;  /* 0x0003ec00010e7983 */ /* 0x001ea80000300800 */
[----:B------:R0:W-:Y:S04]  /*17500*/  STL [R1+0x52bc], R20 ;  /* 0x0052bc1401007387 */ /* 0x0001e80000100800 */
[----:B------:R-:W-:Y:S04]  /*17510*/  STL [R1+0x4cc], R12 ;  /* 0x0004cc0c01007387 */ /* 0x000fe80000100800 */
[----:B------:R-:W4:Y:S01]  /*17520*/  LDL R13, [R1+0x3e0] ;  /* 0x0003e000010d7983 */ /* 0x000f220000100800 */
[----:B------:R-:W-:-:S02]  /*17530*/  @!P1 IMAD.IADD R10, R10, 0x1, -R2 ;  /* 0x000000010a0a9824 */ /* 0x000fc400078e0a02 */
[----:B------:R-:W-:Y:S02]  /*17540*/  @!P6 IMAD.IADD R8, R8, 0x1, -R2 ;  /* 0x000000010808e824 */ /* 0x000fe400078e0a02 */
[----:B0-----:R-:W-:Y:S01]  /*17550*/  IMAD.MOV.U32 R20, RZ, RZ, R10 ;  /* 0x000000ffff147224 */ /* 0x001fe200078e000a */
[----:B-----5:R-:W-:-:S03]  /*17560*/  ISETP.GE.AND P6, PT, R15, RZ, PT ;  /* 0x000000ff0f00720c */ /* 0x020fc60003fc6270 */
[----:B------:R-:W-:Y:S01]  /*17570*/  @!P3 IMAD.MOV R20, RZ, RZ, -R20 ;  /* 0x000000ffff14b224 */ /* 0x000fe200078e0a14 */
[----:B---3--:R-:W-:Y:S02]  /*17580*/  ISETP.GE.AND P2, PT, R4, RZ, PT ;  /* 0x000000ff0400720c */ /* 0x008fe40003f46270 */
[----:B------:R-:W-:Y:S02]  /*17590*/  IABS R4, R15 ;  /* 0x0000000f00047213 */ /* 0x000fe40000000000 */
[----:B------:R-:W3:Y:S04]  /*175a0*/  LDL R15, [R1+0x3e8] ;  /* 0x0003e800010f7983 */ /* 0x000ee80000100800 */
[----:B------:R0:W-:Y:S04]  /*175b0*/  STL [R1+0x4c8], R20 ;  /* 0x0004c81401007387 */ /* 0x0001e80000100800 */
[----:B0-----:R-:W5:Y:S01]  /*175c0*/  LDL.LU R20, [R1+0x52bc] ;  /* 0x0052bc0001147983 */ /* 0x001f620000300800 */
[----:B------:R-:W-:Y:S01]  /*175d0*/  ISETP.GT.U32.AND P0, PT, R2, R7, PT ;  /* 0x000000070200720c */ /* 0x000fe20003f04070 */
[----:B------:R-:W-:Y:S01]  /*175e0*/  @!P4 IMAD.MOV R11, RZ, RZ, -R11 ;  /* 0x000000ffff0bc224 */ /* 0x000fe200078e0a0b */
[----:B------:R-:W-:Y:S01]  /*175f0*/  ISETP.GE.AND P1, PT, R9, RZ, PT ;  /* 0x000000ff0900720c */ /* 0x000fe20003f26270 */
[----:B------:R-:W-:-:S10]  /*17600*/  IMAD.HI.U32 R9, R0, R4, RZ ;  /* 0x0000000400097227 */ /* 0x000fd400078e00ff */
[----:B------:R-:W-:Y:S01]  /*17610*/  @!P0 IMAD.IADD R7, R7, 0x1, -R2 ;  /* 0x0000000107078824 */ /* 0x000fe200078e0a02 */
[----:B------:R-:W-:-:S04]  /*17620*/  ISETP.GT.U32.AND P0, PT, R2, R8, PT ;  /* 0x000000080200720c */ /* 0x000fc80003f04070 */
[C---:B------:R-:W-:Y:S01]  /*17630*/  ISETP.GT.U32.AND P4, PT, R2.reuse, R7, PT ;  /* 0x000000070200720c */ /* 0x040fe20003f84070 */
[----:B------:R-:W-:Y:S01]  /*17640*/  IMAD.MOV R9, RZ, RZ, -R9 ;  /* 0x000000ffff097224 */ /* 0x000fe200078e0a09 */
[----:B------:R-:W-:Y:S03]  /*17650*/  STL [R1+0x4c0], R11 ;  /* 0x0004c00b01007387 */ /* 0x000fe60000100800 */
[----:B------:R-:W-:Y:S01]  /*17660*/  IMAD R4, R2, R9, R4 ;  /* 0x0000000902047224 */ /* 0x000fe200078e0204 */
[----:B------:R0:W-:Y:S03]  /*17670*/  STL [R1+0x52b4], R29 ;  /* 0x0052b41d01007387 */ /* 0x0001e60000100800 */
[----:B------:R-:W-:Y:S01]  /*17680*/  @!P0 IMAD.IADD R8, R8, 0x1, -R2 ;  /* 0x0000000108088824 */ /* 0x000fe200078e0a02 */
[----:B------:R1:W-:Y:S01]  /*17690*/  STL [R1+0x52b8], R28 ;  /* 0x0052b81c01007387 */ /* 0x0003e20000100800 */
[----:B--2---:R-:W-:Y:S01]  /*176a0*/  IABS R3, R14 ;  /* 0x0000000e00037213 */ /* 0x004fe20000000000 */
[----:B0-----:R-:W-:-:S02]  /*176b0*/  IMAD.MOV.U32 R29, RZ, RZ, R16 ;  /* 0x000000ffff1d7224 */ /* 0x001fc400078e0010 */
[----:B------:R-:W-:Y:S02]  /*176c0*/  @!P4 IMAD.IADD R7, R7, 0x1, -R2 ;  /* 0x000000010707c824 */ /* 0x000fe400078e0a02 */
[----:B-1----:R-:W-:Y:S02]  /*176d0*/  IMAD.MOV.U32 R28, RZ, RZ, R8 ;  /* 0x000000ffff1c7224 */ /* 0x002fe400078e0008 */
[----:B------:R-:W-:Y:S01]  /*176e0*/  IMAD.MOV.U32 R8, RZ, RZ, R29 ;  /* 0x000000ffff087224 */ /* 0x000fe200078e001d */
[----:B----4-:R-:W-:Y:S01]  /*176f0*/  IABS R9, R13 ;  /* 0x0000000d00097213 */ /* 0x010fe20000000000 */
[----:B------:R-:W-:-:S04]  /*17700*/  IMAD.HI.U32 R13, R0, R3, RZ ;  /* 0x00000003000d7227 */ /* 0x000fc800078e00ff */
[----:B------:R-:W-:Y:S02]  /*17710*/  IMAD.MOV R13, RZ, RZ, -R13 ;  /* 0x000000ffff0d7224 */ /* 0x000fe400078e0a0d */
[----:B------:R-:W-:Y:S02]  /*17720*/  IMAD.MOV.U32 R29, RZ, RZ, R7 ;  /* 0x000000ffff1d7224 */ /* 0x000fe400078e0007 */
[----:B------:R-:W-:Y:S01]  /*17730*/  @!P2 IMAD.MOV R28, RZ, RZ, -R28 ;  /* 0x000000ffff1ca224 */ /* 0x000fe200078e0a1c */
[----:B------:R-:W2:Y:S01]  /*17740*/  LDL.LU R7, [R1+0x3e0] ;  /* 0x0003e00001077983 */ /* 0x000ea20000300800 */
[----:B------:R-:W-:Y:S02]  /*17750*/  IMAD R3, R2, R13, R3 ;  /* 0x0000000d02037224 */ /* 0x000fe400078e0203 */
[----:B------:R-:W-:Y:S02]  /*17760*/  @!P1 IMAD.MOV R29, RZ, RZ, -R29 ;  /* 0x000000ffff1d9224 */ /* 0x000fe400078e0a1d */
[C---:B------:R-:W-:Y:S01]  /*17770*/  IMAD.HI.U32 R13, R0.reuse, R9, RZ ;  /* 0x00000009000d7227 */ /* 0x040fe200078e00ff */
[----:B------:R0:W-:Y:S03]  /*17780*/  STL [R1+0x4b8], R28 ;  /* 0x0004b81c01007387 */ /* 0x0001e60000100800 */
[----:B------:R-:W-:-:S04]  /*17790*/  IMAD.HI.U32 R12, R0, R6, RZ ;  /* 0x00000006000c7227 */ /* 0x000fc800078e00ff */
[----:B------:R-:W-:Y:S01]  /*177a0*/  IMAD.MOV R13, RZ, RZ, -R13 ;  /* 0x000000ffff0d7224 */ /* 0x000fe200078e0a0d */
[----:B0-----:R-:W4:Y:S01]  /*177b0*/  LDL.LU R28, [R1+0x52b8] ;  /* 0x0052b800011c7983 */ /* 0x001f220000300800 */
[----:B------:R-:W-:-:S03]  /*177c0*/  IMAD.MOV R10, RZ, RZ, -R12 ;  /* 0x000000ffff0a7224 */ /* 0x000fc600078e0a0c */
[----:B------:R0:W-:Y:S01]  /*177d0*/  STL [R1+0x4b4], R29 ;  /* 0x0004b41d01007387 */ /* 0x0001e20000100800 */
[----:B------:R-:W-:-:S03]  /*177e0*/  IMAD R9, R2, R13, R9 ;  /* 0x0000000d02097224 */ /* 0x000fc600078e0209 */
[----:B0-----:R-:W4:Y:S04]  /*177f0*/  LDL.LU R29, [R1+0x52b4] ;  /* 0x0052b400011d7983 */ /* 0x001f280000300800 */
[----:B------:R0:W-:Y:S02]  /*17800*/  STL [R1+0x52b0], R25 ;  /* 0x0052b01901007387 */ /* 0x0001e40000100800 */
[----:B0-----:R-:W-:Y:S01]  /*17810*/  IMAD.MOV.U32 R25, RZ, RZ, R8 ;  /* 0x000000ffff197224 */ /* 0x001fe200078e0008 */
[----:B---3--:R-:W-:-:S05]  /*17820*/  IABS R11, R15 ;  /* 0x0000000f000b7213 */ /* 0x008fca0000000000 */
[----:B------:R-:W-:-:S04]  /*17830*/  IMAD.HI.U32 R15, R0, R11, RZ ;  /* 0x0000000b000f7227 */ /* 0x000fc800078e00ff */
[----:B------:R-:W-:Y:S01]  /*17840*/  IMAD.MOV R15, RZ, RZ, -R15 ;  /* 0x000000ffff0f7224 */ /* 0x000fe200078e0a0f */
[----:B-----5:R-:W-:Y:S01]  /*17850*/  IABS R12, R20 ;  /* 0x00000014000c7213 */ /* 0x020fe20000000000 */
[----:B------:R-:W-:Y:S02]  /*17860*/  IMAD.MOV.U32 R8, RZ, RZ, R20 ;  /* 0x000000ffff087224 */ /* 0x000fe400078e0014 */
[----:B------:R-:W3:Y:S04]  /*17870*/  LDL.LU R20, [R1+0x3fc] ;  /* 0x0003fc0001147983 */ /* 0x000ee80000300800 */
[----:B------:R-:W5:Y:S01]  /*17880*/  LDL.LU R13, [R1+0x3f4] ;  /* 0x0003f400010d7983 */ /* 0x000f620000300800 */
[----:B------:R-:W-:-:S03]  /*17890*/  IMAD R15, R2, R15, R11 ;  /* 0x0000000f020f7224 */ /* 0x000fc600078e020b */
[----:B------:R-:W3:Y:S01]  /*178a0*/  LDL.LU R11, [R1+0x3e8] ;  /* 0x0003e800010b7983 */ /* 0x000ee20000300800 */
[----:B------:R-:W-:-:S05]  /*178b0*/  IMAD R6, R2, R10, R6 ;  /* 0x0000000a02067224 */ /* 0x000fca00078e0206 */
[C---:B------:R-:W-:Y:S02]  /*178c0*/  ISETP.GT.U32.AND P0, PT, R2.reuse, R6, PT ;  /* 0x000000060200720c */ /* 0x040fe40003f04070 */
[----:B------:R-:W-:-:S11]  /*178d0*/  ISETP.GT.U32.AND P4, PT, R2, R4, PT ;  /* 0x000000040200720c */ /* 0x000fd60003f84070 */
[--C-:B------:R-:W-:Y:S01]  /*178e0*/  @!P0 IMAD.IADD R6, R6, 0x1, -R2.reuse ;  /* 0x0000000106068824 */ /* 0x100fe200078e0a02 */
[----:B------:R-:W-:Y:S01]  /*178f0*/  ISETP.GT.U32.AND P0, PT, R2, R3, PT ;  /* 0x000000030200720c */ /* 0x000fe20003f04070 */
[----:B------:R-:W-:-:S03]  /*17900*/  @!P4 IMAD.IADD R4, R4, 0x1, -R2 ;  /* 0x000000010404c824 */ /* 0x000fc600078e0a02 */
[C---:B------:R-:W-:Y:S02]  /*17910*/  ISETP.GT.U32.AND P2, PT, R2.reuse, R6, PT ;  /* 0x000000060200720c */ /* 0x040fe40003f44070 */
[----:B------:R-:W-:Y:S02]  /*17920*/  ISETP.GT.U32.AND P4, PT, R2, R4, PT ;  /* 0x000000040200720c */ /* 0x000fe40003f84070 */
[----:B------:R-:W-:-:S05]  /*17930*/  IABS R10, R16 ;  /* 0x00000010000a7213 */ /* 0x000fca0000000000 */
[----:B------:R-:W-:Y:S01]  /*17940*/  @!P0 IMAD.IADD R3, R3, 0x1, -R2 ;  /* 0x0000000103038824 */ /* 0x000fe200078e0a02 */
[----:B------:R-:W-:Y:S01]  /*17950*/  ISETP.GE.AND P3, PT, R14, RZ, PT ;  /* 0x000000ff0e00720c */ /* 0x000fe20003f66270 */
[----:B------:R-:W-:-:S03]  /*17960*/  IMAD.HI.U32 R14, R0, R10, RZ ;  /* 0x0000000a000e7227 */ /* 0x000fc600078e00ff */
[----:B------:R-:W-:Y:S01]  /*17970*/  ISETP.GT.U32.AND P0, PT, R2, R3, PT ;  /* 0x000000030200720c */ /* 0x000fe20003f04070 */
[----:B------:R-:W-:Y:S01]  /*17980*/  @!P2 IMAD.IADD R6, R6, 0x1, -R2 ;  /* 0x000000010606a824 */ /* 0x000fe200078e0a02 */
[----:B------:R-:W-:Y:S01]  /*17990*/  ISETP.GT.U32.AND P2, PT, R2, R9, PT ;  /* 0x000000090200720c */ /* 0x000fe20003f44070 */
[----:B------:R-:W-:Y:S02]  /*179a0*/  IMAD.MOV R14, RZ, RZ, -R14 ;  /* 0x000000ffff0e7224 */ /* 0x000fe400078e0a0e */
[----:B------:R-:W-:Y:S02]  /*179b0*/  @!P4 IMAD.IADD R4, R4, 0x1, -R2 ;  /* 0x000000010404c824 */ /* 0x000fe400078e0a02 */
[----:B------:R-:W-:Y:S01]  /*179c0*/  IMAD R10, R2, R14, R10 ;  /* 0x0000000e020a7224 */ /* 0x000fe200078e020a */
[----:B--2---:R-:W-:Y:S01]  /*179d0*/  ISETP.GE.AND P1, PT, R7, RZ, PT ;  /* 0x000000ff0700720c */ /* 0x004fe20003f26270 */
[----:B------:R-:W-:-:S04]  /*179e0*/  IMAD.HI.U32 R16, R0, R12, RZ ;  /* 0x0000000c00107227 */ /* 0x000fc800078e00ff */
[----:B------:R-:W-:Y:S02]  /*179f0*/  IMAD.MOV.U32 R14, RZ, RZ, R6 ;  /* 0x000000ffff0e7224 */ /* 0x000fe400078e0006 */
[----:B------:R-:W-:Y:S02]  /*17a00*/  IMAD.MOV.U32 R6, RZ, RZ, R25 ;  /* 0x000000ffff067224 */ /* 0x000fe400078e0019 */
[----:B------:R-:W-:Y:S02]  /*17a10*/  IMAD.MOV.U32 R25, RZ, RZ, R4 ;  /* 0x000000ffff197224 */ /* 0x000fe400078e0004 */
[----:B------:R-:W-:Y:S02]  /*17a20*/  @!P0 IMAD.IADD R3, R3, 0x1, -R2 ;  /* 0x0000000103038824 */ /* 0x000fe400078e0a02 */
[----:B------:R-:W-:Y:S02]  /*17a30*/  IMAD.MOV R16, RZ, RZ, -R16 ;  /* 0x000000ffff107224 */ /* 0x000fe400078e0a10 */
[----:B------:R-:W-:-:S02]  /*17a40*/  @!P2 IMAD.IADD R9, R9, 0x1, -R2 ;  /* 0x000000010909a824 */ /* 0x000fc400078e0a02 */
[----:B------:R-:W-:Y:S02]  /*17a50*/  @!P5 IMAD.MOV R14, RZ, RZ, -R14 ;  /* 0x000000ffff0ed224 */ /* 0x000fe400078e0a0e */
[----:B------:R-:W-:Y:S02]  /*17a60*/  IMAD R12, R2, R16, R12 ;  /* 0x00000010020c7224 */ /* 0x000fe400078e020c */
[----:B------:R-:W2:Y:S04]  /*17a70*/  LDL.LU R16, [R1+0x3f8] ;  /* 0x0003f80001107983 */ /* 0x000ea80000300800 */
[----:B------:R0:W-:Y:S01]  /*17a80*/  STL [R1+0x4a8], R25 ;  /* 0x0004a81901007387 */ /* 0x0001e20000100800 */
[----:B-----5:R-:W-:Y:S02]  /*17a90*/  IABS R7, R13 ;  /* 0x0000000d00077213 */ /* 0x020fe40000000000 */
[----:B---3--:R-:W-:-:S03]  /*17aa0*/  ISETP.GE.AND P2, PT, R11, RZ, PT ;  /* 0x000000ff0b00720c */ /* 0x008fc60003f46270 */
[----:B------:R-:W-:Y:S02]  /*17ab0*/  IMAD.MOV.U32 R4, RZ, RZ, R7 ;  /* 0x000000ffff047224 */ /* 0x000fe400078e0007 */
[----:B------:R-:W-:Y:S02]  /*17ac0*/  IMAD.MOV.U32 R7, RZ, RZ, R25 ;  /* 0x000000ffff077224 */ /* 0x000fe400078e0019 */
[----:B------:R-:W-:Y:S01]  /*17ad0*/  IMAD.MOV.U32 R11, RZ, RZ, R3 ;  /* 0x000000ffff0b7224 */ /* 0x000fe200078e0003 */
[----:B0-----:R-:W3:Y:S01]  /*17ae0*/  LDL.LU R25, [R1+0x52b0] ;  /* 0x0052b00001197983 */ /* 0x001ee20000300800 */
[----:B------:R-:W-:Y:S02]  /*17af0*/  @!P6 IMAD.MOV R7, RZ, RZ, -R7 ;  /* 0x000000ffff07e224 */ /* 0x000fe400078e0a07 */
[----:B------:R-:W-:Y:S01]  /*17b00*/  @!P3 IMAD.MOV R11, RZ, RZ, -R11 ;  /* 0x000000ffff0bb224 */ /* 0x000fe200078e0a0b */
[----:B------:R0:W-:Y:S04]  /*17b10*/  STL [R1+0x4ac], R14 ;  /* 0x0004ac0e01007387 */ /* 0x0001e80000100800 */
[----:B0-----:R-:W5:Y:S04]  /*17b20*/  LDL.LU R14, [R1+0x404] ;  /* 0x00040400010e7983 */ /* 0x001f680000300800 */
[----:B------:R-:W-:Y:S04]  /*17b30*/  @!P6 STL [R1+0x4a8], R7 ;  /* 0x0004a8070100e387 */ /* 0x000fe80000100800 */
[----:B------:R0:W-:Y:S04]  /*17b40*/  STL [R1+0x4a4], R11 ;  /* 0x0004a40b01007387 */ /* 0x0001e80000100800 */
[----:B------:R1:W-:Y:S01]  /*17b50*/  STL [R1+0x52ac], R20 ;  /* 0x0052ac1401007387 */ /* 0x0003e20000100800 */
[----:B0-----:R-:W-:-:S03]  /*17b60*/  IABS R11, R20 ;  /* 0x00000014000b7213 */ /* 0x001fc60000000000 */
[----:B-1----:R-:W3:Y:S01]  /*17b70*/  LDL.LU R20, [R1+0x400] ;  /* 0x0004000001147983 */ /* 0x002ee20000300800 */
[C---:B------:R-:W-:Y:S02]  /*17b80*/  ISETP.GT.U32.AND P4, PT, R2.reuse, R10, PT ;  /* 0x0000000a0200720c */ /* 0x040fe40003f84070 */
[C---:B------:R-:W-:Y:S02]  /*17b90*/  ISETP.GT.U32.AND P5, PT, R2.reuse, R15, PT ;  /* 0x0000000f0200720c */ /* 0x040fe40003fa4070 */
[----:B------:R-:W-:Y:S01]  /*17ba0*/  ISETP.GT.U32.AND P0, PT, R2, R12, PT ;  /* 0x0000000c0200720c */ /* 0x000fe20003f04070 */
[----:B------:R-:W-:-:S08]  /*17bb0*/  IMAD.HI.U32 R7, R0, R4, RZ ;  /* 0x0000000400077227 */ /* 0x000fd000078e00ff */
[--C-:B------:R-:W-:Y:S02]  /*17bc0*/  @!P4 IMAD.IADD R10, R10, 0x1, -R2.reuse ;  /* 0x000000010a0ac824 */ /* 0x100fe400078e0a02 */
[----:B------:R-:W-:-:S03]  /*17bd0*/  @!P5 IMAD.IADD R15, R15, 0x1, -R2 ;  /* 0x000000010f0fd824 */ /* 0x000fc600078e0a02 */
[C---:B------:R-:W-:Y:S01]  /*17be0*/  ISETP.GT.U32.AND P5, PT, R2.reuse, R10, PT ;  /* 0x0000000a0200720c */ /* 0x040fe20003fa4070 */
[----:B------:R-:W-:Y:S01]  /*17bf0*/  IMAD.MOV R7, RZ, RZ, -R7 ;  /* 0x000000ffff077224 */ /* 0x000fe200078e0a07 */
[----:B------:R-:W-:Y:S01]  /*17c00*/  ISETP.GT.U32.AND P4, PT, R2, R9, PT ;  /* 0x000000090200720c */ /* 0x000fe20003f84070 */
[----:B------:R-:W-:Y:S02]  /*17c10*/  @!P0 IMAD.IADD R12, R12, 0x1, -R2 ;  /* 0x000000010c0c8824 */ /* 0x000fe400078e0a02 */
[----:B------:R-:W-:-:S03]  /*17c20*/  IMAD R4, R2, R7, R4 ;  /* 0x0000000702047224 */ /* 0x000fc600078e0204 */
[----:B------:R-:W-:-:S05]  /*17c30*/  ISETP.GT.U32.AND P0, PT, R2, R12, PT ;  /* 0x0000000c0200720c */ /* 0x000fca0003f04070 */
[--C-:B------:R-:W-:Y:S01]  /*17c40*/  @!P5 IMAD.IADD R10, R10, 0x1, -R2.reuse ;  /* 0x000000010a0ad824 */ /* 0x100fe200078e0a02 */
[----:B------:R-:W-:Y:S01]  /*17c50*/  ISETP.GT.U32.AND P5, PT, R2, R4, PT ;  /* 0x000000040200720c */ /* 0x000fe20003fa4070 */
[----:B------:R-:W-:Y:S01]  /*17c60*/  @!P4 IMAD.IADD R9, R9, 0x1, -R2 ;  /* 0x000000010909c824 */ /* 0x000fe200078e0a02 */
[----:B------:R-:W-:Y:S02]  /*17c70*/  ISETP.GE.AND P4, PT, R8, RZ, PT ;  /* 0x000000ff0800720c */ /* 0x000fe40003f86270 */
[----:B------:R-:W-:-:S03]  /*17c80*/  ISETP.GE.AND P6, PT, R6, RZ, PT ;  /* 0x000000ff0600720c */ /* 0x000fc60003fc6270 */
[----:B------:R-:W-:Y:S01]  /*17c90*/  @!P0 IMAD.IADD R12, R12, 0x1, -R2 ;  /* 0x000000010c0c8824 */ /* 0x000fe200078e0a02 */
[----:B------:R-:W-:Y:S02]  /*17ca0*/  ISETP.GE.AND P0, PT, R13, RZ, PT ;  /* 0x000000ff0d00720c */ /* 0x000fe40003f06270 */
[----:B--2---:R-:W-:-:S03]  /*17cb0*/  IABS R6, R16 ;  /* 0x0000001000067213 */ /* 0x004fc60000000000 */
[----:B------:R-:W-:Y:S01]  /*17cc0*/  @!P5 IMAD.IADD R4, R4, 0x1, -R2 ;  /* 0x000000010404d824 */ /* 0x000fe200078e0a02 */
[----:B------:R-:W-:Y:S01]  /*17cd0*/  ISETP.GE.AND P5, PT, R16, RZ, PT ;  /* 0x000000ff1000720c */ /* 0x000fe20003fa6270 */
[----:B------:R-:W-:Y:S01]  /*17ce0*/  IMAD.MOV.U32 R16, RZ, RZ, R9 ;  /* 0x000000ffff107224 */ /* 0x000fe200078e0009 */
[----:B---3--:R-:W-:-:S05]  /*17cf0*/  IABS R8, R20 ;  /* 0x0000001400087213 */ /* 0x008fca0000000000 */
[----:B------:R-:W-:-:S04]  /*17d00*/  IMAD.HI.U32 R13, R0, R8, RZ ;  /* 0x00000008000d7227 */ /* 0x000fc800078e00ff */
[----:B------:R-:W-:Y:S02]  /*17d10*/  IMAD.MOV R9, RZ, RZ, -R13 ;  /* 0x000000ffff097224 */ /* 0x000fe400078e0a0d */
[----:B------:R-:W-:Y:S02]  /*17d20*/  IMAD.MOV.U32 R13, RZ, RZ, R20 ;  /* 0x000000ffff0d7224 */ /* 0x000fe400078e0014 */
[----:B------:R-:W2:Y:S01]  /*17d30*/  LDL.LU R20, [R1+0x52ac] ;  /* 0x0052ac0001147983 */ /* 0x000ea20000300800 */
[----:B------:R-:W-:Y:S01]  /*17d40*/  ISETP.GT.U32.AND P3, PT, R2, R15, PT ;  /* 0x0000000f0200720c */ /* 0x000fe20003f64070 */
[----:B------:R-:W-:Y:S02]  /*17d50*/  @!P1 IMAD.MOV R16, RZ, RZ, -R16 ;  /* 0x000000ffff109224 */ /* 0x000fe400078e0a10 */
[----:B------:R-:W-:-:S03]  /*17d60*/  @!P6 IMAD.MOV R10, RZ, RZ, -R10 ;  /* 0x000000ffff0ae224 */ /* 0x000fc600078e0a0a */
[----:B------:R0:W-:Y:S07]  /*17d70*/  STL [R1+0x4a0], R16 ;  /* 0x0004a01001007387 */ /* 0x0001ee0000100800 */
[----:B------:R-:W-:Y:S01]  /*17d80*/  @!P3 IMAD.IADD R15, R15, 0x1, -R2 ;  /* 0x000000010f0fb824 */ /* 0x000fe200078e0a02 */
[----:B0-----:R-:W3:Y:S03]  /*17d90*/  LDL.LU R16, [R1+0x410] ;  /* 0x0004100001107983 */ /* 0x001ee60000300800 */
[----:B------:R-:W-:Y:S01]  /*17da0*/  @!P2 IMAD.MOV R15, RZ, RZ, -R15 ;  /* 0x000000ffff0fa224 */ /* 0x000fe200078e0a0f */
[----:B------:R0:W-:Y:S01]  /*17db0*/  STL [R1+0x49c], R10 ;  /* 0x00049c0a01007387 */ /* 0x0001e20000100800 */
[----:B------:R-:W-:-:S04]  /*17dc0*/  IMAD.HI.U32 R3, R0, R6, RZ ;  /* 0x0000000600037227 */ /* 0x000fc800078e00ff */
[----:B------:R-:W-:-:S04]  /*17dd0*/  IMAD.MOV R3, RZ, RZ, -R3 ;  /* 0x000000ffff037224 */ /* 0x000fc800078e0a03 */
[----:B------:R-:W-:-:S05]  /*17de0*/  IMAD R3, R2, R3, R6 ;  /* 0x0000000302037224 */ /* 0x000fca00078e0206 */
[----:B------:R-:W-:Y:S02]  /*17df0*/  ISETP.GT.U32.AND P3, PT, R2, R3, PT ;  /* 0x000000030200720c */ /* 0x000fe40003f64070 */
[----:B--2---:R-:W-:Y:S02]  /*17e00*/  ISETP.GE.AND P2, PT, R20, RZ, PT ;  /* 0x000000ff1400720c */ /* 0x004fe40003f46270 */
[----:B------:R-:W2:Y:S09]  /*17e10*/  LDL.LU R20, [R1+0x414] ;  /* 0x0004140001147983 */ /* 0x000eb20000300800 */
[----:B------:R-:W-:Y:S01]  /*17e20*/  @!P3 IMAD.IADD R3, R3, 0x1, -R2 ;  /* 0x000000010303b824 */ /* 0x000fe200078e0a02 */
[----:B------:R-:W-:-:S04]  /*17e30*/  ISETP.GT.U32.AND P3, PT, R2, R4, PT ;  /* 0x000000040200720c */ /* 0x000fc80003f64070 */
[C---:B------:R-:W-:Y:S01]  /*17e40*/  ISETP.GT.U32.AND P1, PT, R2.reuse, R3, PT ;  /* 0x000000030200720c */ /* 0x040fe20003f24070 */
[----:B0-----:R-:W-:Y:S02]  /*17e50*/  IMAD R10, R2, R9, R8 ;  /* 0x00000009020a7224 */ /* 0x001fe400078e0208 */
[----:B------:R-:W-:-:S06]  /*17e60*/  @!P4 IMAD.MOV R12, RZ, RZ, -R12 ;  /* 0x000000ffff0cc224 */ /* 0x000fcc00078e0a0c */
[----:B------:R-:W-:-:S04]  /*17e70*/  @!P3 IMAD.IADD R4, R4, 0x1, -R2 ;  /* 0x000000010404b824 */ /* 0x000fc800078e0a02 */
[----:B------:R-:W-:-:S04]  /*17e80*/  @!P1 IMAD.IADD R3, R3, 0x1, -R2 ;  /* 0x0000000103039824 */ /* 0x000fc800078e0a02 */
[----:B------:R-:W-:Y:S02]  /*17e90*/  IMAD.MOV.U32 R8, RZ, RZ, R3 ;  /* 0x000000ffff087224 */ /* 0x000fe400078e0003 */
[----:B------:R-:W-:Y:S01]  /*17ea0*/  @!P0 IMAD.MOV R4, RZ, RZ, -R4 ;  /* 0x000000ffff048224 */ /* 0x000fe200078e0a04 */
[----:B------:R-:W-:Y:S01]  /*17eb0*/  STL [R1+0x498], R15 ;  /* 0x0004980f01007387 */ /* 0x000fe20000100800 */
[----:B------:R-:W-:Y:S01]  /*17ec0*/  @!P5 IMAD.MOV R8, RZ, RZ, -R8 ;  /* 0x000000ffff08d224 */ /* 0x000fe200078e0a08 */
[----:B-----5:R-:W-:Y:S02]  /*17ed0*/  IABS R6, R14 ;  /* 0x0000000e00067213 */ /* 0x020fe40000000000 */
[----:B------:R-:W-:Y:S01]  /*17ee0*/  STL [R1+0x48c], R12 ;  /* 0x00048c0c01007387 */ /* 0x000fe20000100800 */
[----:B------:R-:W-:-:S03]  /*17ef0*/  ISETP.GE.AND P3, PT, R14, RZ, PT ;  /* 0x000000ff0e00720c */ /* 0x000fc60003f66270 */
[----:B------:R-:W5:Y:S04]  /*17f00*/  LDL R14, [R1+0x418] ;  /* 0x00041800010e7983 */ /* 0x000f680000100800 */
[----:B------:R-:W-:Y:S04]  /*17f10*/  STL [R1+0x490], R4 ;  /* 0x0004900401007387 */ /* 0x000fe80000100800 */
[----:B------:R-:W-:Y:S01]  /*17f20*/  STL [R1+0x494], R8 ;  /* 0x0004940801007387 */ /* 0x000fe20000100800 */
[----:B--2---:R-:W-:Y:S02]  /*17f30*/  ISETP.GE.AND P5, PT, R20, RZ, PT ;  /* 0x000000ff1400720c */ /* 0x004fe40003fa6270 */
[----:B------:R-:W-:-:S02]  /*17f40*/  IABS R3, R20 ;  /* 0x0000001400037213 */ /* 0x000fc40000000000 */
        /* <DEDUP_REMOVED lines=11> */
[----:B------:R-:W-:-:S08]  /*18000*/  IMAD R6, R2, R7, R6 ;  /* 0x0000000702067224 */ /* 0x000fd000078e0206 */
[--C-:B------:R-:W-:Y:S01]  /*18010*/  @!P0 IMAD.IADD R11, R11, 0x1, -R2.reuse ;  /* 0x000000010b0b8824 */ /* 0x100fe200078e0a02 */
[----:B------:R-:W-:Y:S02]  /*18020*/  ISETP.GT.U32.AND P0, PT, R2, R6, PT ;  /* 0x000000060200720c */ /* 0x000fe40003f04070 */
[----:B---3--:R-:W-:Y:S02]  /*18030*/  ISETP.GE.AND P6, PT, R16, RZ, PT ;  /* 0x000000ff1000720c */ /* 0x008fe40003fc6270 */
[----:B------:R-:W-:Y:S02]  /*18040*/  IABS R4, R16 ;  /* 0x0000001000047213 */ /* 0x000fe40000000000 */
[----:B------:R-:W3:Y:S07]  /*18050*/  LDL R16, [R1+0x428] ;  /* 0x0004280001107983 */ /* 0x000eee0000100800 */
[----:B------:R-:W-:Y:S01]  /*18060*/  @!P0 IMAD.IADD R6, R6, 0x1, -R2 ;  /* 0x0000000106068824 */ /* 0x000fe200078e0a02 */
[----:B------:R-:W-:-:S02]  /*18070*/  ISETP.GT.U32.AND P1, PT, R2, R10, PT ;  /* 0x0000000a0200720c */ /* 0x000fc40003f24070 */
[----:B-----5:R-:W-:Y:S02]  /*18080*/  IABS R7, R14 ;  /* 0x0000000e00077213 */ /* 0x020fe40000000000 */
[----:B--2---:R-:W-:Y:S02]  /*18090*/  IABS R9, R20 ;  /* 0x0000001400097213 */ /* 0x004fe40000000000 */
[----:B------:R-:W-:Y:S02]  /*180a0*/  ISETP.GE.AND P0, PT, R20, RZ, PT ;  /* 0x000000ff1400720c */ /* 0x000fe40003f06270 */
[----:B------:R-:W2:Y:S01]  /*180b0*/  LDL.LU R20, [R1+0x52a8] ;  /* 0x0052a80001147983 */ /* 0x000ea20000300800 */
[----:B------:R-:W-:-:S04]  /*180c0*/  IMAD.HI.U32 R14, R0, R9, RZ ;  /* 0x00000009000e7227 */ /* 0x000fc800078e00ff */
[----:B------:R-:W-:-:S04]  /*180d0*/  IMAD.MOV R14, RZ, RZ, -R14 ;  /* 0x000000ffff0e7224 */ /* 0x000fc800078e0a0e */
[----:B------:R-:W-:Y:S02]  /*180e0*/  IMAD R9, R2, R14, R9 ;  /* 0x0000000e02097224 */ /* 0x000fe400078e0209 */
[----:B------:R-:W5:Y:S01]  /*180f0*/  LDL R14, [R1+0x424] ;  /* 0x00042400010e7983 */ /* 0x000f620000100800 */
[----:B------:R-:W-:Y:S01]  /*18100*/  @!P1 IMAD.IADD R10, R10, 0x1, -R2 ;  /* 0x000000010a0a9824 */ /* 0x000fe200078e0a02 */
[----:B------:R-:W-:Y:S01]  /*18110*/  ISETP.GE.AND P4, PT, R13, RZ, PT ;  /* 0x000000ff0d00720c */ /* 0x000fe20003f86270 */
[----:B------:R-:W-:-:S03]  /*18120*/  IMAD.HI.U32 R12, R0, R4, RZ ;  /* 0x00000004000c7227 */ /* 0x000fc600078e00ff */
[----:B------:R-:W-:Y:S01]  /*18130*/  ISETP.GT.U32.AND P1, PT, R2, R10, PT ;  /* 0x0000000a0200720c */ /* 0x000fe20003f24070 */
[----:B------:R-:W-:Y:S01]  /*18140*/  IMAD.MOV R12, RZ, RZ, -R12 ;  /* 0x000000ffff0c7224 */ /* 0x000fe200078e0a0c */
[----:B------:R-:W-:Y:S01]  /*18150*/  IABS R8, R18 ;  /* 0x0000001200087213 */ /* 0x000fe20000000000 */
[----:B------:R-:W-:-:S04]  /*18160*/  IMAD.HI.U32 R15, R0, R3, RZ ;  /* 0x00000003000f7227 */ /* 0x000fc800078e00ff */
[----:B------:R-:W-:Y:S02]  /*18170*/  IMAD R4, R2, R12, R4 ;  /* 0x0000000c02047224 */ /* 0x000fe400078e0204 */
[----:B------:R-:W-:-:S04]  /*18180*/  IMAD.HI.U32 R12, R0, R8, RZ ;  /* 0x00000008000c7227 */ /* 0x000fc800078e00ff */
[----:B------:R-:W-:Y:S02]  /*18190*/  @!P1 IMAD.IADD R10, R10, 0x1, -R2 ;  /* 0x000000010a0a9824 */ /* 0x000fe400078e0a02 */
[----:B------:R-:W-:Y:S02]  /*181a0*/  IMAD.MOV R15, RZ, RZ, -R15 ;  /* 0x000000ffff0f7224 */ /* 0x000fe400078e0a0f */
[----:B------:R-:W-:Y:S02]  /*181b0*/  @!P2 IMAD.MOV R11, RZ, RZ, -R11 ;  /* 0x000000ffff0ba224 */ /* 0x000fe400078e0a0b */
[----:B------:R-:W-:Y:S02]  /*181c0*/  IMAD.MOV R12, RZ, RZ, -R12 ;  /* 0x000000ffff0c7224 */ /* 0x000fe400078e0a0c */
[----:B------:R-:W-:Y:S02]  /*181d0*/  @!P4 IMAD.MOV R10, RZ, RZ, -R10 ;  /* 0x000000ffff0ac224 */ /* 0x000fe400078e0a0a */
[----:B------:R-:W-:-:S02]  /*181e0*/  IMAD R3, R2, R15, R3 ;  /* 0x0000000f02037224 */ /* 0x000fc400078e0203 */
[----:B------:R-:W4:Y:S01]  /*181f0*/  LDL R15, [R1+0x420] ;  /* 0x00042000010f7983 */ /* 0x000f220000100800 */
[----:B------:R-:W-:-:S03]  /*18200*/  IMAD R8, R2, R12, R8 ;  /* 0x0000000c02087224 */ /* 0x000fc600078e0208 */
[----:B------:R-:W-:Y:S01]  /*18210*/  STL [R1+0x488], R11 ;  /* 0x0004880b01007387 */ /* 0x000fe20000100800 */
[----:B--2---:R-:W-:-:S03]  /*18220*/  IABS R12, R20 ;  /* 0x00000014000c7213 */ /* 0x004fc60000000000 */
[----:B------:R0:W-:Y:S04]  /*18230*/  STL [R1+0x529c], R20 ;  /* 0x00529c1401007387 */ /* 0x0001e80000100800 */
[----:B------:R1:W-:Y:S01]  /*18240*/  STL [R1+0x484], R10 ;  /* 0x0004840a01007387 */ /* 0x0003e20000100800 */
[----:B0-----:R-:W-:-:S03]  /*18250*/  IMAD.MOV.U32 R20, RZ, RZ, R18 ;  /* 0x000000ffff147224 */ /* 0x001fc600078e0012 */
[----:B------:R-:W2:Y:S01]  /*18260*/  LDL.LU R18, [R1+0x430] ;  /* 0x0004300001127983 */ /* 0x000ea20000300800 */
[----:B------:R-:W-:Y:S01]  /*18270*/  ISETP.GT.U32.AND P1, PT, R2, R4, PT ;  /* 0x000000040200720c */ /* 0x000fe20003f24070 */
[----:B------:R-:W-:-:S04]  /*18280*/  IMAD.HI.U32 R13, R0, R7, RZ ;  /* 0x00000007000d7227 */ /* 0x000fc800078e00ff */
[----:B------:R-:W-:Y:S01]  /*18290*/  IMAD.MOV R13, RZ, RZ, -R13 ;  /* 0x000000ffff0d7224 */ /* 0x000fe200078e0a0d */
[----:B------:R-:W-:-:S03]  /*182a0*/  ISETP.GT.U32.AND P2, PT, R2, R6, PT ;  /* 0x000000060200720c */ /* 0x000fc60003f44070 */
[----:B------:R-:W-:Y:S01]  /*182b0*/  IMAD R7, R2, R13, R7 ;  /* 0x0000000d02077224 */ /* 0x000fe200078e0207 */
[----:B-----5:R-:W-:-:S03]  /*182c0*/  IABS R13, R14 ;  /* 0x0000000e000d7213 */ /* 0x020fc60000000000 */
[----:B------:R-:W-:Y:S01]  /*182d0*/  @!P1 IMAD.IADD R4, R4, 0x1, -R2 ;  /* 0x0000000104049824 */ /* 0x000fe200078e0a02 */
[----:B---3--:R-:W-:Y:S01]  /*182e0*/  IABS R11, R16 ;  /* 0x00000010000b7213 */ /* 0x008fe20000000000 */
[----:B-1----:R-:W-:-:S03]  /*182f0*/  IMAD.MOV.U32 R10, RZ, RZ, R13 ;  /* 0x000000ffff0a7224 */ /* 0x002fc600078e000d */
[----:B------:R-:W-:Y:S01]  /*18300*/  ISETP.GT.U32.AND P1, PT, R2, R4, PT ;  /* 0x000000040200720c */ /* 0x000fe20003f24070 */
[----:B------:R-:W-:-:S04]  /*18310*/  IMAD.HI.U32 R14, R0, R10, RZ ;  /* 0x0000000a000e7227 */ /* 0x000fc800078e00ff */
[----:B------:R-:W-:-:S04]  /*18320*/  IMAD.HI.U32 R13, R0, R11, RZ ;  /* 0x0000000b000d7227 */ /* 0x000fc800078e00ff */
[----:B------:R-:W-:Y:S02]  /*18330*/  @!P2 IMAD.IADD R6, R6, 0x1, -R2 ;  /* 0x000000010606a824 */ /* 0x000fe400078e0a02 */
[----:B------:R-:W-:Y:S02]  /*18340*/  IMAD.MOV R14, RZ, RZ, -R14 ;  /* 0x000000ffff0e7224 */ /* 0x000fe400078e0a0e */
[----:B------:R-:W-:Y:S02]  /*18350*/  IMAD.MOV R13, RZ, RZ, -R13 ;  /* 0x000000ffff0d7224 */ /* 0x000fe400078e0a0d */
[----:B------:R-:W-:Y:S02]  /*18360*/  @!P3 IMAD.MOV R6, RZ, RZ, -R6 ;  /* 0x000000ffff06b224 */ /* 0x000fe400078e0a06 */
[----:B------:R-:W-:Y:S02]  /*18370*/  @!P1 IMAD.IADD R4, R4, 0x1, -R2 ;  /* 0x0000000104049824 */ /* 0x000fe400078e0a02 */
[----:B------:R-:W-:-:S02]  /*18380*/  IMAD R10, R2, R14, R10 ;  /* 0x0000000e020a7224 */ /* 0x000fc400078e020a */
[----:B------:R-:W3:Y:S01]  /*18390*/  LDL.LU R14, [R1+0x418] ;  /* 0x00041800010e7983 */ /* 0x000ee20000300800 */
[----:B------:R-:W-:-:S03]  /*183a0*/  IMAD R11, R2, R13, R11 ;  /* 0x0000000d020b7224 */ /* 0x000fc600078e020b */
[----:B------:R-:W5:Y:S04]  /*183b0*/  LDL R13, [R1+0x434] ;  /* 0x00043400010d7983 */ /* 0x000f680000100800 */
[----:B------:R0:W-:Y:S02]  /*183c0*/  STL [R1+0x47c], R6 ;  /* 0x00047c0601007387 */ /* 0x0001e40000100800 */
[----:B0-----:R-:W-:-:S04]  /*183d0*/  IMAD.MOV.U32 R6, RZ, RZ, R4 ;  /* 0x000000ffff067224 */ /* 0x001fc800078e0004 */
[----:B------:R-:W-:Y:S01]  /*183e0*/  @!P6 IMAD.MOV R6, RZ, RZ, -R6 ;  /* 0x000000ffff06e224 */ /* 0x000fe200078e0a06 */
[----:B--2---:R0:W-:Y:S01]  /*183f0*/  STL [R1+0x52a0], R18 ;  /* 0x0052a01201007387 */ /* 0x0041e20000100800 */
[----:B------:R-:W-:-:S03]  /*18400*/  IABS R4, R18 ;  /* 0x0000001200047213 */ /* 0x000fc60000000000 */
[----:B------:R-:W-:Y:S04]  /*18410*/  STL [R1+0x478], R6 ;  /* 0x0004780601007387 */ /* 0x000fe80000100800 */
[----:B0-----:R-:W2:Y:S01]  /*18420*/  LDL.LU R18, [R1+0x420] ;  /* 0x0004200001127983 */ /* 0x001ea20000300800 */
[----:B----4-:R-:W-:Y:S02]  /*18430*/  IABS R15, R15 ;  /* 0x0000000f000f7213 */ /* 0x010fe40000000000 */
[----:B------:R-:W-:-:S03]  /*18440*/  ISETP.GT.U32.AND P2, PT, R2, R9, PT ;  /* 0x000000090200720c */ /* 0x000fc60003f44070 */
[----:B------:R-:W-:-:S04]  /*18450*/  IMAD.HI.U32 R16, R0, R15, RZ ;  /* 0x0000000f00107227 */ /* 0x000fc800078e00ff */
[----:B------:R-:W-:-:S04]  /*18460*/  IMAD.MOV R16, RZ, RZ, -R16 ;  /* 0x000000ffff107224 */ /* 0x000fc800078e0a10 */
[----:B------:R-:W-:Y:S02]  /*18470*/  IMAD R15, R2, R16, R15 ;  /* 0x00000010020f7224 */ /* 0x000fe400078e020f */
[----:B------:R-:W-:-:S03]  /*18480*/  @!P2 IMAD.IADD R9, R9, 0x1, -R2 ;  /* 0x000000010909a824 */ /* 0x000fc600078e0a02 */
[----:B------:R-:W-:Y:S01]  /*18490*/  ISETP.GT.U32.AND P2, PT, R2, R15, PT ;  /* 0x0000000f0200720c */ /* 0x000fe20003f44070 */
[----:B------:R-:W-:-:S12]  /*184a0*/  IMAD.HI.U32 R16, R0, R12, RZ ;  /* 0x0000000c00107227 */ /* 0x000fd800078e00ff */
[----:B------:R-:W-:-:S05]  /*184b0*/  @!P2 IMAD.IADD R15, R15, 0x1, -R2 ;  /* 0x000000010f0fa824 */ /* 0x000fca00078e0a02 */
[----:B------:R-:W-:Y:S01]  /*184c0*/  ISETP.GT.U32.AND P6, PT, R2, R15, PT ;  /* 0x0000000f0200720c */ /* 0x000fe20003fc4070 */
[----:B------:R-:W-:-:S04]  /*184d0*/  IMAD.MOV R16, RZ, RZ, -R16 ;  /* 0x000000ffff107224 */ /* 0x000fc800078e0a10 */
[----:B------:R-:W-:-:S08]  /*184e0*/  IMAD R12, R2, R16, R12 ;  /* 0x00000010020c7224 */ /* 0x000fd000078e020c */
[----:B------:R-:W-:Y:S01]  /*184f0*/  @!P6 IMAD.IADD R15, R15, 0x1, -R2 ;  /* 0x000000010f0fe824 */ /* 0x000fe200078e0a02 */
[----:B--2---:R0:W-:Y:S04]  /*18500*/  STL [R1+0x52a4], R18 ;  /* 0x0052a41201007387 */ /* 0x0041e80000100800 */
[----:B------:R-:W2:Y:S01]  /*18510*/  LDL.LU R16, [R1+0x424] ;  /* 0x0004240001107983 */ /* 0x000ea20000300800 */
[----:B0-----:R-:W-:-:S03]  /*18520*/  IMAD.MOV.U32 R18, RZ, RZ, R20 ;  /* 0x000000ffff127224 */ /* 0x001fc600078e0014 */
[----:B------:R-:W4:Y:S02]  /*18530*/  LDL.LU R20, [R1+0x438] ;  /* 0x0004380001147983 */ /* 0x000f240000300800 */
[----:B------:R-:W-:Y:S02]  /*18540*/  ISETP.GE.AND P6, PT, R18, RZ, PT ;  /* 0x000000ff1200720c */ /* 0x000fe40003fc6270 */
[----:B------:R-:W4:Y:S01]  /*18550*/  LDL.LU R18, [R1+0x52a4] ;  /* 0x0052a40001127983 */ /* 0x000f220000300800 */
[C---:B------:R-:W-:Y:S02]  /*18560*/  ISETP.GT.U32.AND P4, PT, R2.reuse, R3, PT ;  /* 0x000000030200720c */ /* 0x040fe40003f84070 */
[----:B------:R-:W-:-:S11]  /*18570*/  ISETP.GT.U32.AND P1, PT, R2, R7, PT ;  /* 0x000000070200720c */ /* 0x000fd60003f24070 */
[--C-:B------:R-:W-:Y:S01]  /*18580*/  @!P4 IMAD.IADD R3, R3, 0x1, -R2.reuse ;  /* 0x000000010303c824 */ /* 0x100fe200078e0a02 */
[----:B------:R-:W-:Y:S01]  /*18590*/  ISETP.GT.U32.AND P4, PT, R2, R8, PT ;  /* 0x000000080200720c */ /* 0x000fe20003f84070 */
[----:B------:R-:W-:-:S03]  /*185a0*/  @!P1 IMAD.IADD R7, R7, 0x1, -R2 ;  /* 0x0000000107079824 */ /* 0x000fc600078e0a02 */
[C---:B------:R-:W-:Y:S02]  /*185b0*/  ISETP.GT.U32.AND P1, PT, R2.reuse, R3, PT ;  /* 0x000000030200720c */ /* 0x040fe40003f24070 */
[----:B------:R-:W-:-:S07]  /*185c0*/  ISETP.GT.U32.AND P3, PT, R2, R7, PT ;  /* 0x000000070200720c */ /* 0x000fce0003f64070 */
[----:B------:R-:W-:Y:S01]  /*185d0*/  @!P4 IMAD.IADD R8, R8, 0x1, -R2 ;  /* 0x000000010808c824 */ /* 0x000fe200078e0a02 */
[----:B------:R-:W-:-:S03]  /*185e0*/  ISETP.GT.U32.AND P4, PT, R2, R9, PT ;  /* 0x000000090200720c */ /* 0x000fc60003f84070 */
[--C-:B------:R-:W-:Y:S01]  /*185f0*/  @!P1 IMAD.IADD R3, R3, 0x1, -R2.reuse ;  /* 0x0000000103039824 */ /* 0x100fe200078e0a02 */
[----:B------:R-:W-:Y:S02]  /*18600*/  ISETP.GT.U32.AND P1, PT, R2, R10, PT ;  /* 0x0000000a0200720c */ /* 0x000fe40003f24070 */
[----:B-----5:R-:W-:Y:S01]  /*18610*/  IABS R6, R13 ;  /* 0x0000000d00067213 */ /* 0x020fe20000000000 */
[----:B------:R-:W-:-:S06]  /*18620*/  @!P3 IMAD.IADD R7, R7, 0x1, -R2 ;  /* 0x000000010707b824 */ /* 0x000fcc00078e0a02 */
[----:B------:R-:W-:Y:S01]  /*18630*/  @!P4 IMAD.IADD R9, R9, 0x1, -R2 ;  /* 0x000000010909c824 */ /* 0x000fe200078e0a02 */
[----:B------:R-:W-:Y:S01]  /*18640*/  ISETP.GT.U32.AND P4, PT, R2, R11, PT ;  /* 0x0000000b0200720c */ /* 0x000fe20003f84070 */
[----:B------:R-:W-:Y:S01]  /*18650*/  IMAD.HI.U32 R13, R0, R4, RZ ;  /* 0x00000004000d7227 */ /* 0x000fe200078e00ff */
[----:B---3--:R-:W-:-:S03]  /*18660*/  ISETP.GE.AND P3, PT, R14, RZ, PT ;  /* 0x000000ff0e00720c */ /* 0x008fc60003f66270 */
[----:B------:R-:W-:-:S04]  /*18670*/  IMAD.HI.U32 R14, R0, R6, RZ ;  /* 0x00000006000e7227 */ /* 0x000fc800078e00ff */
[----:B------:R-:W-:Y:S02]  /*18680*/  IMAD.MOV R13, RZ, RZ, -R13 ;  /* 0x000000ffff0d7224 */ /* 0x000fe400078e0a0d */
[----:B------:R-:W-:Y:S02]  /*18690*/  IMAD.MOV R14, RZ, RZ, -R14 ;  /* 0x000000ffff0e7224 */ /* 0x000fe400078e0a0e */
[--C-:B------:R-:W-:Y:S02]  /*186a0*/  @!P1 IMAD.IADD R10, R10, 0x1, -R2.reuse ;  /* 0x000000010a0a9824 */ /* 0x100fe400078e0a02 */
[----:B------:R-:W-:Y:S02]  /*186b0*/  @!P4 IMAD.IADD R11, R11, 0x1, -R2 ;  /* 0x000000010b0bc824 */ /* 0x000fe400078e0a02 */
[C---:B------:R-:W-:Y:S02]  /*186c0*/  IMAD R4, R2.reuse, R13, R4 ;  /* 0x0000000d02047224 */ /* 0x040fe400078e0204 */
[----:B------:R-:W-:Y:S01]  /*186d0*/  IMAD R6, R2, R14, R6 ;  /* 0x0000000e02067224 */ /* 0x000fe200078e0206 */
[----:B--2---:R-:W-:-:S02]  /*186e0*/  ISETP.GE.AND P4, PT, R16, RZ, PT ;  /* 0x000000ff1000720c */ /* 0x004fc40003f86270 */
[----:B----4-:R-:W-:Y:S01]  /*186f0*/  IABS R16, R20 ;  /* 0x0000001400107213 */ /* 0x010fe20000000000 */
[----:B------:R-:W-:Y:S01]  /*18700*/  IMAD.MOV.U32 R14, RZ, RZ, R20 ;  /* 0x000000ffff0e7224 */ /* 0x000fe200078e0014 */
[----:B------:R-:W-:Y:S02]  /*18710*/  ISETP.GE.AND P1, PT, R18, RZ, PT ;  /* 0x000000ff1200720c */ /* 0x000fe40003f26270 */
[----:B------:R-:W2:Y:S04]  /*18720*/  LDL.LU R18, [R1+0x52a0] ;  /* 0x0052a00001127983 */ /* 0x000ea80000300800 */
[----:B------:R-:W3:Y:S04]  /*18730*/  LDL.LU R13, [R1+0x428] ;  /* 0x00042800010d7983 */ /* 0x000ee80000300800 */
[----:B------:R-:W4:Y:S01]  /*18740*/  LDL.LU R20, [R1+0x529c] ;  /* 0x00529c0001147983 */ /* 0x000f220000300800 */
[----:B------:R-:W-:Y:S01]  /*18750*/  ISETP.GT.U32.AND P2, PT, R2, R8, PT ;  /* 0x000000080200720c */ /* 0x000fe20003f44070 */
[----:B------:R-:W-:-:S12]  /*18760*/  @!P5 IMAD.MOV R3, RZ, RZ, -R3 ;  /* 0x000000ffff03d224 */ /* 0x000fd800078e0a03 */
[----:B------:R-:W-:Y:S01]  /*18770*/  @!P2 IMAD.IADD R8, R8, 0x1, -R2 ;  /* 0x000000010808a824 */ /* 0x000fe200078e0a02 */
[----:B------:R-:W-:Y:S01]  /*18780*/  ISETP.GT.U32.AND P2, PT, R2, R12, PT ;  /* 0x0000000c0200720c */ /* 0x000fe20003f44070 */
[----:B------:R0:W-:Y:S01]  /*18790*/  STL [R1+0x474], R3 ;  /* 0x0004740301007387 */ /* 0x0001e20000100800 */
[----:B------:R-:W-:Y:S02]  /*187a0*/  @!P0 IMAD.MOV R9, RZ, RZ, -R9 ;  /* 0x000000ffff098224 */ /* 0x000fe400078e0a09 */
[----:B0-----:R-:W-:-:S09]  /*187b0*/  IMAD.MOV.U32 R3, RZ, RZ, R7 ;  /* 0x000000ffff037224 */ /* 0x001fd200078e0007 */
[----:B------:R-:W-:Y:S01]  /*187c0*/  @!P2 IMAD.IADD R12, R12, 0x1, -R2 ;  /* 0x000000010c0ca824 */ /* 0x000fe200078e0a02 */
[----:B------:R-:W-:Y:S01]  /*187d0*/  ISETP.GT.U32.AND P2, PT, R2, R10, PT ;  /* 0x0000000a0200720c */ /* 0x000fe20003f44070 */
[----:B------:R-:W-:Y:S02]  /*187e0*/  IMAD.MOV.U32 R7, RZ, RZ, R8 ;  /* 0x000000ffff077224 */ /* 0x000fe400078e0008 */
[----:B------:R-:W-:Y:S02]  /*187f0*/  IMAD.MOV.U32 R8, RZ, RZ, R15 ;  /* 0x000000ffff087224 */ /* 0x000fe400078e000f */
[----:B------:R-:W-:Y:S02]  /*18800*/  @!P3 IMAD.MOV R3, RZ, RZ, -R3 ;  /* 0x000000ffff03b224 */ /* 0x000fe400078e0a03 */
[----:B------:R-:W-:Y:S01]  /*18810*/  @!P6 IMAD.MOV R7, RZ, RZ, -R7 ;  /* 0x000000ffff07e224 */ /* 0x000fe200078e0a07 */
[----:B------:R0:W-:Y:S01]  /*18820*/  STL [R1+0x470], R9 ;  /* 0x0004700901007387 */ /* 0x0001e20000100800 */
[----:B------:R-:W-:-:S03]  /*18830*/  @!P1 IMAD.MOV R8, RZ, RZ, -R8 ;  /* 0x000000ffff089224 */ /* 0x000fc600078e0a08 */
[----:B------:R1:W-:Y:S01]  /*18840*/  STL [R1+0x46c], R3 ;  /* 0x00046c0301007387 */ /* 0x0003e20000100800 */
[----:B------:R-:W-:-:S03]  /*18850*/  @!P2 IMAD.IADD R10, R10, 0x1, -R2 ;  /* 0x000000010a0aa824 */ /* 0x000fc600078e0a02 */
[----:B0-----:R-:W5:Y:S04]  /*18860*/  LDL.LU R9, [R1+0x434] ;  /* 0x0004340001097983 */ /* 0x001f680000300800 */
[----:B------:R-:W-:Y:S04]  /*18870*/  STL [R1+0x468], R7 ;  /* 0x0004680701007387 */ /* 0x000fe80000100800 */
[----:B------:R0:W-:Y:S01]  /*18880*/  STL [R1+0x464], R8 ;  /* 0x0004640801007387 */ /* 0x0001e20000100800 */
[----:B------:R-:W-:-:S13]  /*18890*/  ISETP.GT.U32.AND P0, PT, R2, R11, PT ;  /* 0x0000000b0200720c */ /* 0x000fda0003f04070 */
[----:B------:R-:W-:Y:S01]  /*188a0*/  @!P0 IMAD.IADD R11, R11, 0x1, -R2 ;  /* 0x000000010b0b8824 */ /* 0x000fe200078e0a02 */
[----:B---3--:R-:W-:Y:S02]  /*188b0*/  ISETP.GE.AND P6, PT, R13, RZ, PT ;  /* 0x000000ff0d00720c */ /* 0x008fe40003fc6270 */
[----:B------:R-:W3:Y:S01]  /*188c0*/  LDL.LU R13, [R1+0x448] ;  /* 0x00044800010d7983 */ /* 0x000ee20000300800 */
[----:B----4-:R-:W-:-:S03]  /*188d0*/  ISETP.GE.AND P2, PT, R20, RZ, PT ;  /* 0x000000ff1400720c */ /* 0x010fc60003f46270 */
[----:B------:R-:W4:Y:S01]  /*188e0*/  LDL.LU R20, [R1+0x43c] ;  /* 0x00043c0001147983 */ /* 0x000f220000300800 */
[----:B--2---:R-:W-:-:S03]  /*188f0*/  ISETP.GE.AND P0, PT, R18, RZ, PT ;  /* 0x000000ff1200720c */ /* 0x004fc60003f06270 */
[----:B------:R-:W2:Y:S01]  /*18900*/  LDL.LU R18, [R1+0x440] ;  /* 0x0004400001127983 */ /* 0x000ea20000300800 */
[C---:B------:R-:W-:Y:S01]  /*18910*/  ISETP.GT.U32.AND P5, PT, R2.reuse, R4, PT ;  /* 0x000000040200720c */ /* 0x040fe20003fa4070 */
[----:B-1----:R-:W-:Y:S01]  /*18920*/  IMAD.MOV.U32 R3, RZ, RZ, R14 ;  /* 0x000000ffff037224 */ /* 0x002fe200078e000e */
[C---:B------:R-:W-:Y:S01]  /*18930*/  ISETP.GT.U32.AND P3, PT, R2.reuse, R12, PT ;  /* 0x0000000c0200720c */ /* 0x040fe20003f64070 */
[----:B0-----:R-:W-:Y:S01]  /*18940*/  IMAD.MOV.U32 R8, RZ, RZ, R10 ;  /* 0x000000ffff087224 */ /* 0x001fe200078e000a */
[----:B------:R-:W-:Y:S01]  /*18950*/  ISETP.GT.U32.AND P1, PT, R2, R6, PT ;  /* 0x000000060200720c */ /* 0x000fe20003f24070 */
[----:B------:R-:W2:Y:S02]  /*18960*/  LDL.LU R14, [R1+0x444] ;  /* 0x00044400010e7983 */ /* 0x000ea40000300800 */
[----:B------:R-:W-:-:S06]  /*18970*/  @!P4 IMAD.MOV R8, RZ, RZ, -R8 ;  /* 0x000000ffff08c224 */ /* 0x000fcc00078e0a08 */
[----:B------:R-:W-:Y:S01]  /*18980*/  @!P5 IMAD.IADD R4, R4, 0x1, -R2 ;  /* 0x000000010404d824 */ /* 0x000fe200078e0a02 */
[----:B------:R-:W-:Y:S01]  /*18990*/  ISETP.GE.AND P5, PT, R3, RZ, PT ;  /* 0x000000ff0300720c */ /* 0x000fe20003fa6270 */
[----:B------:R-:W-:-:S04]  /*189a0*/  IMAD.MOV.U32 R3, RZ, RZ, R11 ;  /* 0x000000ffff037224 */ /* 0x000fc800078e000b */
[----:B------:R-:W-:Y:S01]  /*189b0*/  @!P6 IMAD.MOV R3, RZ, RZ, -R3 ;  /* 0x000000ffff03e224 */ /* 0x000fe200078e0a03 */
[----:B------:R-:W-:Y:S01]  /*189c0*/  STL [R1+0x460], R8 ;  /* 0x0004600801007387 */ /* 0x000fe20000100800 */
[----:B------:R-:W-:-:S03]  /*189d0*/  @!P3 IMAD.IADD R12, R12, 0x1, -R2 ;  /* 0x000000010c0cb824 */ /* 0x000fc600078e0a02 */
[----:B------:R4:W-:Y:S01]  /*189e0*/  STL [R1+0x45c], R3 ;  /* 0x00045c0301007387 */ /* 0x0009e20000100800 */
[----:B------:R-:W-:-:S04]  /*189f0*/  IMAD.HI.U32 R7, R0, R16, RZ ;  /* 0x0000001000077227 */ /* 0x000fc800078e00ff */
[----:B------:R-:W-:Y:S01]  /*18a00*/  @!P1 IMAD.IADD R6, R6, 0x1, -R2 ;  /* 0x0000000106069824 */ /* 0x000fe200078e0a02 */
[C---:B------:R-:W-:Y:S01]  /*18a10*/  ISETP.GT.U32.AND P1, PT, R2.reuse, R4, PT ;  /* 0x000000040200720c */ /* 0x040fe20003f24070 */
[----:B------:R-:W-:Y:S02]  /*18a20*/  IMAD.MOV.U32 R10, RZ, RZ, R12 ;  /* 0x000000ffff0a7224 */ /* 0x000fe400078e000c */
[----:B------:R-:W-:Y:S01]  /*18a30*/  IMAD.MOV R7, RZ, RZ, -R7 ;  /* 0x000000ffff077224 */ /* 0x000fe200078e0a07 */
[C---:B------:R-:W-:Y:S01]  /*18a40*/  ISETP.GT.U32.AND P4, PT, R2.reuse, R6, PT ;  /* 0x000000060200720c */ /* 0x040fe20003f84070 */
[----:B------:R-:W-:Y:S02]  /*18a50*/  @!P2 IMAD.MOV R10, RZ, RZ, -R10 ;  /* 0x000000ffff0aa224 */ /* 0x000fe400078e0a0a */
[----:B------:R-:W-:Y:S02]  /*18a60*/  IMAD R7, R2, R7, R16 ;  /* 0x0000000702077224 */ /* 0x000fe400078e0210 */
[----:B------:R-:W3:Y:S01]  /*18a70*/  LDL.LU R16, [R1+0x4d4] ;  /* 0x0004d40001107983 */ /* 0x000ee20000300800 */
[----:B-----5:R-:W-:-:S03]  /*18a80*/  ISETP.GE.AND P3, PT, R9, RZ, PT ;  /* 0x000000ff0900720c */ /* 0x020fc60003f66270 */
[----:B------:R-:W-:Y:S01]  /*18a90*/  STL [R1+0x458], R10 ;  /* 0x0004580a01007387 */ /* 0x000fe20000100800 */
[----:B------:R-:W-:-:S03]  /*18aa0*/  @!P1 IMAD.IADD R4, R4, 0x1, -R2 ;  /* 0x0000000104049824 */ /* 0x000fc600078e0a02 */
[----:B------:R-:W-:Y:S02]  /*18ab0*/  @!P4 IMAD.IADD R6, R6, 0x1, -R2 ;  /* 0x000000010606c824 */ /* 0x000fe400078e0a02 */
[----:B------:R-:W-:-:S04]  /*18ac0*/  IMAD.MOV.U32 R15, RZ, RZ, R4 ;  /* 0x000000ffff0f7224 */ /* 0x000fc800078e0004 */
[----:B------:R-:W-:Y:S01]  /*18ad0*/  @!P0 IMAD.MOV R15, RZ, RZ, -R15 ;  /* 0x000000ffff0f8224 */ /* 0x000fe200078e0a0f */
[----:B----4-:R-:W-:-:S05]  /*18ae0*/  IABS R3, R20 ;  /* 0x0000001400037213 */ /* 0x010fca0000000000 */
[----:B------:R-:W-:-:S04]  /*18af0*/  IMAD.HI.U32 R12, R0, R3, RZ ;  /* 0x00000003000c7227 */ /* 0x000fc800078e00ff */
[----:B------:R-:W-:Y:S01]  /*18b00*/  IMAD.MOV R12, RZ, RZ, -R12 ;  /* 0x000000ffff0c7224 */ /* 0x000fe200078e0a0c */
[----:B------:R-:W-:Y:S02]  /*18b10*/  ISETP.GE.AND P1, PT, R20, RZ, PT ;  /* 0x000000ff1400720c */ /* 0x000fe40003f26270 */
[----:B------:R-:W4:Y:S01]  /*18b20*/  LDL R20, [R1+0x44c] ;  /* 0x00044c0001147983 */ /* 0x000f220000100800 */
[----:B------:R-:W-:-:S03]  /*18b30*/  IMAD R3, R2, R12, R3 ;  /* 0x0000000c02037224 */ /* 0x000fc600078e0203 */
[----:B------:R-:W5:Y:S01]  /*18b40*/  LDL R12, [R1+0x650] ;  /* 0x00065000010c7983 */ /* 0x000f620000100800 */
[----:B--2---:R-:W-:Y:S02]  /*18b50*/  IABS R9, R18 ;  /* 0x0000001200097213 */ /* 0x004fe40000000000 */
[----:B------:R-:W-:Y:S01]  /*18b60*/  ISETP.GE.AND P4, PT, R18, RZ, PT ;  /* 0x000000ff1200720c */ /* 0x000fe20003f86270 */
[----:B------:R-:W-:Y:S01]  /*18b70*/  IMAD.MOV.U32 R18, RZ, RZ, R6 ;  /* 0x000000ffff127224 */ /* 0x000fe200078e0006 */
[----:B------:R0:W-:Y:S03]  /*18b80*/  STL [R1+0x454], R15 ;  /* 0x0004540f01007387 */ /* 0x0001e60000100800 */
[----:B------:R-:W-:Y:S01]  /*18b90*/  @!P3 IMAD.MOV R18, RZ, RZ, -R18 ;  /* 0x000000ffff12b224 */ /* 0x000fe200078e0a12 */
[----:B0-----:R-:W2:Y:S04]  /*18ba0*/  LDL.LU R15, [R1+0x658] ;  /* 0x00065800010f7983 */ /* 0x001ea80000300800 */
[----:B------:R0:W-:Y:S04]  /*18bb0*/  STL [R1+0x440], R18 ;  /* 0x0004401201007387 */ /* 0x0001e80000100800 */
[----:B0-----:R-:W2:Y:S01]  /*18bc0*/  LDL.LU R18, [R1+0x660] ;  /* 0x0006600001127983 */ /* 0x001ea20000300800 */
[----:B------:R-:W-:-:S02]  /*18bd0*/  ISETP.GT.U32.AND P2, PT, R2, R7, PT ;  /* 0x000000070200720c */ /* 0x000fc40003f44070 */
[----:B---3--:R-:W-:Y:S02]  /*18be0*/  IABS R8, R13 ;  /* 0x0000000d00087213 */ /* 0x008fe40000000000 */
[----:B------:R-:W-:-:S09]  /*18bf0*/  ISETP.GE.AND P6, PT, R13, RZ, PT ;  /* 0x000000ff0d00720c */ /* 0x000fd20003fc6270 */
[----:B------:R-:W-:-:S05]  /*18c00*/  @!P2 IMAD.IADD R7, R7, 0x1, -R2 ;  /* 0x000000010707a824 */ /* 0x000fca00078e0a02 */
[----:B------:R-:W-:Y:S01]  /*18c10*/  ISETP.GT.U32.AND P2, PT, R2, R7, PT ;  /* 0x000000070200720c */ /* 0x000fe20003f44070 */
[----:B------:R-:W-:-:S04]  /*18c20*/  IMAD.HI.U32 R13, R0, R8, RZ ;  /* 0x00000008000d7227 */ /* 0x000fc800078e00ff */
[----:B------:R-:W-:Y:S02]  /*18c30*/  IMAD.MOV R13, RZ, RZ, -R13 ;  /* 0x000000ffff0d7224 */ /* 0x000fe400078e0a0d */
[----:B------:R-:W-:-:S04]  /*18c40*/  IMAD.HI.U32 R10, R0, R9, RZ ;  /* 0x00000009000a7227 */ /* 0x000fc800078e00ff */
[C---:B------:R-:W-:Y:S01]  /*18c50*/  IMAD R8, R2.reuse, R13, R8 ;  /* 0x0000000d02087224 */ /* 0x040fe200078e0208 */
[----:B------:R-:W-:Y:S01]  /*18c60*/  IABS R13, R16 ;  /* 0x00000010000d7213 */ /* 0x000fe20000000000 */
[----:B------:R-:W-:Y:S02]  /*18c70*/  IMAD.MOV R10, RZ, RZ, -R10 ;  /* 0x000000ffff0a7224 */ /* 0x000fe400078e0a0a */
[----:B------:R-:W-:Y:S02]  /*18c80*/  @!P2 IMAD.IADD R7, R7, 0x1, -R2 ;  /* 0x000000010707a824 */ /* 0x000fe400078e0a02 */
[----:B------:R-:W-:Y:S02]  /*18c90*/  IMAD R9, R2, R10, R9 ;  /* 0x0000000a02097224 */ /* 0x000fe400078e0209 */
[----:B------:R-:W-:Y:S02]  /*18ca0*/  @!P5 IMAD.MOV R7, RZ, RZ, -R7 ;  /* 0x000000ffff07d224 */ /* 0x000fe400078e0a07 */
[----:B------:R-:W-:-:S04]  /*18cb0*/  IMAD.HI.U32 R10, R0, R13, RZ ;  /* 0x0000000d000a7227 */ /* 0x000fc800078e00ff */
[----:B------:R-:W-:-:S04]  /*18cc0*/  IMAD.MOV R10, RZ, RZ, -R10 ;  /* 0x000000ffff0a7224 */ /* 0x000fc800078e0a0a */
[----:B------:R-:W-:Y:S01]  /*18cd0*/  IMAD R13, R2, R10, R13 ;  /* 0x0000000a020d7224 */ /* 0x000fe200078e020d */
[----:B----4-:R-:W-:Y:S02]  /*18ce0*/  IABS R6, R20 ;  /* 0x0000001400067213 */ /* 0x010fe40000000000 */
[----:B------:R-:W3:Y:S01]  /*18cf0*/  LDL.LU R20, [R1+0x668] ;  /* 0x0006680001147983 */ /* 0x000ee20000300800 */
[----:B-----5:R-:W-:-:S03]  /*18d00*/  IABS R12, R12 ;  /* 0x0000000c000c7213 */ /* 0x020fc60000000000 */
[----:B------:R0:W-:Y:S02]  /*18d10*/  STL [R1+0x450], R7 ;  /* 0x0004500701007387 */ /* 0x0001e40000100800 */
[----:B0-----:R-:W-:-:S04]  /*18d20*/  IMAD.MOV.U32 R7, RZ, RZ, R12 ;  /* 0x000000ffff077224 */ /* 0x001fc800078e000c */
[----:B------:R-:W-:-:S04]  /*18d30*/  IMAD.HI.U32 R10, R0, R7, RZ ;  /* 0x00000007000a7227 */ /* 0x000fc800078e00ff */
[----:B------:R-:W-:-:S04]  /*18d40*/  IMAD.MOV R10, RZ, RZ, -R10 ;  /* 0x000000ffff0a7224 */ /* 0x000fc800078e0a0a */
[C---:B------:R-:W-:Y:S01]  /*18d50*/  IMAD R7, R2.reuse, R10, R7 ;  /* 0x0000000a02077224 */ /* 0x040fe200078e0207 */
[----:B--2---:R-:W-:Y:S01]  /*18d60*/  IABS R10, R18 ;  /* 0x00000012000a7213 */ /* 0x004fe20000000000 */
[----:B------:R0:W-:Y:S04]  /*18d70*/  STL [R1+0x5298], R18 ;  /* 0x0052981201007387 */ /* 0x0001e80000100800 */
[----:B0-----:R-:W2:Y:S01]  /*18d80*/  LDL.LU R18, [R1+0x44c] ;  /* 0x00044c0001127983 */ /* 0x001ea20000300800 */
[C---:B------:R-:W-:Y:S02]  /*18d90*/  ISETP.GT.U32.AND P0, PT, R2.reuse, R8, PT ;  /* 0x000000080200720c */ /* 0x040fe40003f04070 */
[----:B------:R-:W-:Y:S02]  /*18da0*/  ISETP.GT.U32.AND P3, PT, R2, R3, PT ;  /* 0x000000030200720c */ /* 0x000fe40003f64070 */
[----:B------:R-:W-:-:S02]  /*18db0*/  IABS R11, R14 ;  /* 0x0000000e000b7213 */ /* 0x000fc40000000000 */
[----:B------:R-:W-:-:S03]  /*18dc0*/  ISETP.GT.U32.AND P2, PT, R2, R9, PT ;  /* 0x000000090200720c */ /* 0x000fc60003f44070 */
[----:B------:R-:W-:-:S04]  /*18dd0*/  IMAD.HI.U32 R4, R0, R11, RZ ;  /* 0x0000000b00047227 */ /* 0x000fc800078e00ff */
[----:B------:R-:W-:Y:S02]  /*18de0*/  @!P0 IMAD.IADD R8, R8, 0x1, -R2 ;  /* 0x0000000108088824 */ /* 0x000fe400078e0a02 */
[----:B------:R-:W-:Y:S02]  /*18df0*/  IMAD.MOV R4, RZ, RZ, -R4 ;  /* 0x000000ffff047224 */ /* 0x000fe400078e0a04 */
[----:B------:R-:W-:Y:S01]  /*18e00*/  @!P3 IMAD.IADD R3, R3, 0x1, -R2 ;  /* 0x000000010303b824 */ /* 0x000fe200078e0a02 */
[C---:B------:R-:W-:Y:S01]  /*18e10*/  ISETP.GT.U32.AND P3, PT, R2.reuse, R8, PT ;  /* 0x000000080200720c */ /* 0x040fe20003f64070 */
[----:B------:R-:W-:Y:S02]  /*18e20*/  IMAD R11, R2, R4, R11 ;  /* 0x00000004020b7224 */ /* 0x000fe400078e020b */
[----:B------:R-:W-:-:S04]  /*18e30*/  IMAD.HI.U32 R4, R0, R6, RZ ;  /* 0x0000000600047227 */ /* 0x000fc800078e00ff */
[----:B------:R-:W-:Y:S02]  /*18e40*/  IMAD.MOV R4, RZ, RZ, -R4 ;  /* 0x000000ffff047224 */ /* 0x000fe400078e0a04 */
[----:B------:R-:W-:Y:S01]  /*18e50*/  @!P2 IMAD.IADD R9, R9, 0x1, -R2 ;  /* 0x000000010909a824 */ /* 0x000fe200078e0a02 */
[C---:B------:R-:W-:Y:S01]  /*18e60*/  ISETP.GT.U32.AND P2, PT, R2.reuse, R3, PT ;  /* 0x000000030200720c */ /* 0x040fe20003f44070 */
[----:B------:R-:W-:Y:S02]  /*18e70*/  IMAD R6, R2, R4, R6 ;  /* 0x0000000402067224 */ /* 0x000fe400078e0206 */
[----:B------:R-:W-:-:S03]  /*18e80*/  @!P3 IMAD.IADD R8, R8, 0x1, -R2 ;  /* 0x000000010808b824 */ /* 0x000fc600078e0a02 */
[C---:B------:R-:W-:Y:S02]  /*18e90*/  ISETP.GT.U32.AND P3, PT, R2.reuse, R6, PT ;  /* 0x000000060200720c */ /* 0x040fe40003f64070 */
[----:B------:R-:W-:-:S05]  /*18ea0*/  ISETP.GT.U32.AND P5, PT, R2, R9, PT ;  /* 0x000000090200720c */ /* 0x000fca0003fa4070 */
[----:B------:R-:W-:Y:S01]  /*18eb0*/  @!P2 IMAD.IADD R3, R3, 0x1, -R2 ;  /* 0x000000010303a824 */ /* 0x000fe200078e0a02 */
[----:B------:R-:W-:-:S05]  /*18ec0*/  ISETP.GT.U32.AND P2, PT, R2, R13, PT ;  /* 0x0000000d0200720c */ /* 0x000fca0003f44070 */
[--C-:B------:R-:W-:Y:S02]  /*18ed0*/  @!P3 IMAD.IADD R6, R6, 0x1, -R2.reuse ;  /* 0x000000010606b824 */ /* 0x100fe400078e0a02 */
[----:B------:R-:W-:-:S06]  /*18ee0*/  @!P5 IMAD.IADD R9, R9, 0x1, -R2 ;  /* 0x000000010909d824 */ /* 0x000fcc00078e0a02 */
[----:B------:R-:W-:Y:S01]  /*18ef0*/  @!P2 IMAD.IADD R13, R13, 0x1, -R2 ;  /* 0x000000010d0da824 */ /* 0x000fe200078e0a02 */
[----:B------:R-:W-:Y:S02]  /*18f00*/  ISETP.GE.AND P2, PT, R16, RZ, PT ;  /* 0x000000ff1000720c */ /* 0x000fe40003f46270 */
[----:B------:R-:W4:Y:S01]  /*18f10*/  LDL.LU R16, [R1+0x680] ;  /* 0x0006800001107983 */ /* 0x000f220000300800 */
[----:B------:R-:W-:Y:S01]  /*18f20*/  @!P1 IMAD.MOV R3, RZ, RZ, -R3 ;  /* 0x000000ffff039224 */ /* 0x000fe200078e0a03 */
[----:B--2---:R-:W-:Y:S01]  /*18f30*/  ISETP.GE.AND P3, PT, R18, RZ, PT ;  /* 0x000000ff1200720c */ /* 0x004fe20003f66270 */
[----:B------:R-:W-:-:S04]  /*18f40*/  IMAD.MOV.U32 R18, RZ, RZ, R8 ;  /* 0x000000ffff127224 */ /* 0x000fc800078e0008 */
[----:B------:R-:W-:-:S05]  /*18f50*/  @!P6 IMAD.MOV R18, RZ, RZ, -R18 ;  /* 0x000000ffff12e224 */ /* 0x000fca00078e0a12 */
[----:B------:R0:W-:Y:S02]  /*18f60*/  STL [R1+0x44c], R18 ;  /* 0x00044c1201007387 */ /* 0x0001e40000100800 */
[----:B0-----:R-:W-:Y:S02]  /*18f70*/  IMAD.MOV.U32 R18, RZ, RZ, R9 ;  /* 0x000000ffff127224 */ /* 0x001fe400078e0009 */
[----:B------:R-:W-:Y:S02]  /*18f80*/  STL [R1+0x448], R3 ;  /* 0x0004480301007387 */ /* 0x000fe40000100800 */
[----:B------:R-:W-:Y:S02]  /*18f90*/  @!P4 IMAD.MOV R18, RZ, RZ, -R18 ;  /* 0x000000ffff12c224 */ /* 0x000fe400078e0a12 */
[----:B------:R-:W2:Y:S04]  /*18fa0*/  LDL.LU R9, [R1+0x650] ;  /* 0x0006500001097983 */ /* 0x000ea80000300800 */
[----:B------:R0:W-:Y:S04]  /*18fb0*/  STL [R1+0x444], R18 ;  /* 0x0004441201007387 */ /* 0x0001e80000100800 */
[----:B0-----:R-:W5:Y:S01]  /*18fc0*/  LDL.LU R18, [R1+0x5298] ;  /* 0x0052980001127983 */ /* 0x001f620000300800 */
[----:B------:R-:W-:-:S13]  /*18fd0*/  ISETP.GT.U32.AND P0, PT, R2, R11, PT ;  /* 0x0000000b0200720c */ /* 0x000fda0003f04070 */
[----:B------:R-:W-:-:S05]  /*18fe0*/  @!P0 IMAD.IADD R11, R11, 0x1, -R2 ;  /* 0x000000010b0b8824 */ /* 0x000fca00078e0a02 */
[----:B------:R-:W-:Y:S02]  /*18ff0*/  ISETP.GT.U32.AND P0, PT, R2, R11, PT ;  /* 0x0000000b0200720c */ /* 0x000fe40003f04070 */
[----:B------:R-:W-:Y:S02]  /*19000*/  IABS R4, R15 ;  /* 0x0000000f00047213 */ /* 0x000fe40000000000 */
[----:B------:R-:W-:-:S09]  /*19010*/  ISETP.GE.AND P5, PT, R14, RZ, PT ;  /* 0x000000ff0e00720c */ /* 0x000fd20003fa6270 */
[----:B------:R-:W-:Y:S01]  /*19020*/  @!P0 IMAD.IADD R11, R11, 0x1, -R2 ;  /* 0x000000010b0b8824 */ /* 0x000fe200078e0a02 */
[----:B------:R-:W-:Y:S01]  /*19030*/  ISETP.GT.U32.AND P0, PT, R2, R7, PT ;  /* 0x000000070200720c */ /* 0x000fe20003f04070 */
[----:B------:R-:W-:-:S04]  /*19040*/  IMAD.HI.U32 R14, R0, R4, RZ ;  /* 0x00000004000e7227 */ /* 0x000fc800078e00ff */
[----:B------:R-:W-:Y:S02]  /*19050*/  IMAD.MOV R14, RZ, RZ, -R14 ;  /* 0x000000ffff0e7224 */ /* 0x000fe400078e0a0e */
[----:B------:R-:W-:Y:S02]  /*19060*/  IMAD.MOV.U32 R3, RZ, RZ, R11 ;  /* 0x000000ffff037224 */ /* 0x000fe400078e000b */
[----:B------:R-:W-:-:S04]  /*19070*/  IMAD R4, R2, R14, R4 ;  /* 0x0000000e02047224 */ /* 0x000fc800078e0204 */
[----:B------:R-:W-:Y:S01]  /*19080*/  @!P0 IMAD.IADD R7, R7, 0x1, -R2 ;  /* 0x0000000107078824 */ /* 0x000fe200078e0a02 */
[----:B------:R-:W-:Y:S01]  /*19090*/  ISETP.GT.U32.AND P0, PT, R2, R6, PT ;  /* 0x000000060200720c */ /* 0x000fe20003f04070 */
[----:B------:R-:W-:-:S04]  /*190a0*/  IMAD.HI.U32 R14, R0, R10, RZ ;  /* 0x0000000a000e7227 */ /* 0x000fc800078e00ff */
[----:B------:R-:W-:Y:S02]  /*190b0*/  @!P5 IMAD.MOV R3, RZ, RZ, -R3 ;  /* 0x000000ffff03d224 */ /* 0x000fe400078e0a03 */
[----:B------:R-:W-:Y:S01]  /*190c0*/  IMAD.MOV R14, RZ, RZ, -R14 ;  /* 0x000000ffff0e7224 */ /* 0x000fe200078e0a0e */
[C---:B------:R-:W-:Y:S02]  /*190d0*/  ISETP.GT.U32.AND P1, PT, R2.reuse, R7, PT ;  /* 0x000000070200720c */ /* 0x040fe40003f24070 */
[----:B------:R-:W-:Y:S01]  /*190e0*/  ISETP.GT.U32.AND P6, PT, R2, R13, PT ;  /* 0x0000000d0200720c */ /* 0x000fe20003fc4070 */
[----:B------:R0:W-:Y:S02]  /*190f0*/  STL [R1+0x424], R3 ;  /* 0x0004240301007387 */ /* 0x0001e40000100800 */
[----:B------:R-:W-:Y:S01]  /*19100*/  @!P0 IMAD.IADD R6, R6, 0x1, -R2 ;  /* 0x0000000106068824 */ /* 0x000fe200078e0a02 */
[----:B------:R-:W-:Y:S01]  /*19110*/  ISETP.GE.AND P0, PT, R15, RZ, PT ;  /* 0x000000ff0f00720c */ /* 0x000fe20003f06270 */
[----:B0-----:R-:W-:-:S02]  /*19120*/  IMAD R3, R2, R14, R10 ;  /* 0x0000000e02037224 */ /* 0x001fc400078e020a */
[----:B------:R-:W4:Y:S01]  /*19130*/  LDL.LU R14, [R1+0x678] ;  /* 0x00067800010e7983 */ /* 0x000f220000300800 */
[----:B------:R-:W-:-:S03]  /*19140*/  IMAD.MOV.U32 R15, RZ, RZ, R6 ;  /* 0x000000ffff0f7224 */ /* 0x000fc600078e0006 */
[--C-:B------:R-:W-:Y:S02]  /*19150*/  @!P1 IMAD.IADD R7, R7, 0x1, -R2.reuse ;  /* 0x0000000107079824 */ /* 0x100fe400078e0a02 */
[----:B------:R-:W-:Y:S01]  /*19160*/  @!P3 IMAD.MOV R15, RZ, RZ, -R15 ;  /* 0x000000ffff0fb224 */ /* 0x000fe200078e0a0f */
[----:B---3--:R-:W-:Y:S01]  /*19170*/  IABS R12, R20 ;  /* 0x00000014000c7213 */ /* 0x008fe20000000000 */
[----:B------:R-:W-:Y:S01]  /*19180*/  @!P6 IMAD.IADD R13, R13, 0x1, -R2 ;  /* 0x000000010d0de824 */ /* 0x000fe200078e0a02 */
[----:B------:R-:W-:Y:S02]  /*19190*/  ISETP.GE.AND P3, PT, R20, RZ, PT ;  /* 0x000000ff1400720c */ /* 0x000fe40003f66270 */
[----:B------:R-:W-:Y:S02]  /*191a0*/  IABS R11, R19 ;  /* 0x00000013000b7213 */ /* 0x000fe40000000000 */
[----:B-----5:R-:W-:Y:S02]  /*191b0*/  ISETP.GE.AND P1, PT, R18, RZ, PT ;  /* 0x000000ff1200720c */ /* 0x020fe40003f26270 */
[----:B------:R-:W3:Y:S04]  /*191c0*/  LDL.LU R18, [R1+0x688] ;  /* 0x0006880001127983 */ /* 0x000ee80000300800 */
[----:B------:R-:W5:Y:S04]  /*191d0*/  LDL.LU R20, [R1+0x690] ;  /* 0x0006900001147983 */ /* 0x000f680000300800 */
[----:B------:R0:W-:Y:S02]  /*191e0*/  STL [R1+0x428], R15 ;  /* 0x0004280f01007387 */ /* 0x0001e40000100800 */
[----:B0-----:R-:W-:-:S04]  /*191f0*/  IMAD.MOV.U32 R15, RZ, RZ, R13 ;  /* 0x000000ffff0f7224 */ /* 0x001fc800078e000d */
[----:B------:R-:W-:Y:S02]  /*19200*/  @!P2 IMAD.MOV R15, RZ, RZ, -R15 ;  /* 0x000000ffff0fa224 */ /* 0x000fe400078e0a0f */
[----:B------:R-:W-:Y:S02]  /*19210*/  IMAD.MOV.U32 R13, RZ, RZ, R19 ;  /* 0x000000ffff0d7224 */ /* 0x000fe400078e0013 */
[----:B------:R-:W-:Y:S01]  /*19220*/  IMAD.MOV.U32 R19, RZ, RZ, R17 ;  /* 0x000000ffff137224 */ /* 0x000fe200078e0011 */
[----:B------:R0:W-:Y:S04]  /*19230*/  STL [R1+0x42c], R15 ;  /* 0x00042c0f01007387 */ /* 0x0001e80000100800 */
[----:B------:R-:W3:Y:S01]  /*19240*/  LDL R17, [R1+0x698] ;  /* 0x0006980001117983 */ /* 0x000ee20000100800 */
[----:B------:R-:W-:Y:S01]  /*19250*/  ISETP.GT.U32.AND P5, PT, R2, R4, PT ;  /* 0x000000040200720c */ /* 0x000fe20003fa4070 */
[----:B------:R-:W-:-:S04]  /*19260*/  IMAD.HI.U32 R8, R0, R12, RZ ;  /* 0x0000000c00087227 */ /* 0x000fc800078e00ff */
[----:B------:R-:W-:Y:S01]  /*19270*/  IMAD.MOV R8, RZ, RZ, -R8 ;  /* 0x000000ffff087224 */ /* 0x000fe200078e0a08 */
[C---:B------:R-:W-:Y:S01]  /*19280*/  ISETP.GT.U32.AND P6, PT, R2.reuse, R3, PT ;  /* 0x000000030200720c */ /* 0x040fe20003fc4070 */
[----:B0-----:R-:W5:Y:S02]  /*19290*/  LDL R15, [R1+0x694] ;  /* 0x00069400010f7983 */ /* 0x001f640000100800 */
[----:B------:R-:W-:-:S04]  /*192a0*/  IMAD R12, R2, R8, R12 ;  /* 0x00000008020c7224 */ /* 0x000fc800078e020c */
[----:B------:R-:W-:Y:S01]  /*192b0*/  @!P5 IMAD.IADD R4, R4, 0x1, -R2 ;  /* 0x000000010404d824 */ /* 0x000fe200078e0a02 */
[----:B------:R-:W-:-:S05]  /*192c0*/  ISETP.GT.U32.AND P5, PT, R2, R12, PT ;  /* 0x0000000c0200720c */ /* 0x000fca0003fa4070 */
[----:B------:R-:W-:Y:S01]  /*192d0*/  @!P6 IMAD.IADD R3, R3, 0x1, -R2 ;  /* 0x000000010303e824 */ /* 0x000fe200078e0a02 */
[----:B------:R-:W-:Y:S02]  /*192e0*/  ISETP.GT.U32.AND P6, PT, R2, R4, PT ;  /* 0x000000040200720c */ /* 0x000fe40003fc4070 */
[----:B--2---:R-:W-:-:S05]  /*192f0*/  ISETP.GE.AND P4, PT, R9, RZ, PT ;  /* 0x000000ff0900720c */ /* 0x004fca0003f86270 */
[----:B------:R-:W-:Y:S01]  /*19300*/  @!P5 IMAD.IADD R12, R12, 0x1, -R2 ;  /* 0x000000010c0cd824 */ /* 0x000fe200078e0a02 */
[----:B------:R-:W-:Y:S02]  /*19310*/  ISETP.GT.U32.AND P5, PT, R2, R3, PT ;  /* 0x000000030200720c */ /* 0x000fe40003fa4070 */
[----:B----4-:R-:W-:-:S05]  /*19320*/  IABS R10, R14 ;  /* 0x0000000e000a7213 */ /* 0x010fca0000000000 */
[----:B------:R-:W-:-:S04]  /*19330*/  IMAD.HI.U32 R8, R0, R10, RZ ;  /* 0x0000000a00087227 */ /* 0x000fc800078e00ff */
[----:B------:R-:W-:Y:S02]  /*19340*/  IMAD.MOV R8, RZ, RZ, -R8 ;  /* 0x000000ffff087224 */ /* 0x000fe400078e0a08 */
[----:B------:R-:W-:Y:S02]  /*19350*/  @!P6 IMAD.IADD R4, R4, 0x1, -R2 ;  /* 0x000000010404e824 */ /* 0x000fe400078e0a02 */
[----:B------:R-:W-:Y:S02]  /*19360*/  IMAD R10, R2, R8, R10 ;  /* 0x00000008020a7224 */ /* 0x000fe400078e020a */
[----:B------:R-:W-:Y:S02]  /*19370*/  IMAD.MOV.U32 R8, RZ, RZ, R13 ;  /* 0x000000ffff087224 */ /* 0x000fe400078e000d */
[----:B------:R-:W-:Y:S02]  /*19380*/  IMAD.MOV.U32 R13, RZ, RZ, R4 ;  /* 0x000000ffff0d7224 */ /* 0x000fe400078e0004 */
[----:B------:R-:W-:-:S02]  /*19390*/  @!P5 IMAD.IADD R3, R3, 0x1, -R2 ;  /* 0x000000010303d824 */ /* 0x000fc400078e0a02 */
[----:B------:R-:W-:Y:S02]  /*193a0*/  @!P4 IMAD.MOV R7, RZ, RZ, -R7 ;  /* 0x000000ffff07c224 */ /* 0x000fe400078e0a07 */
[----:B------:R-:W-:Y:S02]  /*193b0*/  @!P0 IMAD.MOV R13, RZ, RZ, -R13 ;  /* 0x000000ffff0d8224 */ /* 0x000fe400078e0a0d */
[----:B------:R-:W-:Y:S01]  /*193c0*/  @!P1 IMAD.MOV R3, RZ, RZ, -R3 ;  /* 0x000000ffff039224 */ /* 0x000fe200078e0a03 */
[----:B------:R-:W-:Y:S04]  /*193d0*/  STL [R1+0x430], R7 ;  /* 0x0004300701007387 */ /* 0x000fe80000100800 */
[----:B------:R0:W-:Y:S04]  /*193e0*/  STL [R1+0x434], R13 ;  /* 0x0004340d01007387 */ /* 0x0001e80000100800 */
[----:B------:R1:W-:Y:S01]  /*193f0*/  STL [R1+0x43c], R3 ;  /* 0x00043c0301007387 */ /* 0x0003e20000100800 */
[----:B---3--:R-:W-:-:S03]  /*19400*/  IABS R4, R17 ;  /* 0x0000001100047213 */ /* 0x008fc60000000000 */
[----:B------:R-:W2:Y:S01]  /*19410*/  LDL R17, [R1+0x6a8] ;  /* 0x0006a80001117983 */ /* 0x000ea20000100800 */
[----:B------:R-:W-:Y:S01]  /*19420*/  IMAD.HI.U32 R6, R0, R11, RZ ;  /* 0x0000000b00067227 */ /* 0x000fe200078e00ff */
[----:B------:R-:W-:-:S03]  /*19430*/  IABS R9, R16 ;  /* 0x0000001000097213 */ /* 0x000fc60000000000 */
[----:B------:R-:W-:Y:S01]  /*19440*/  IMAD.MOV R6, RZ, RZ, -R6 ;  /* 0x000000ffff067224 */ /* 0x000fe200078e0a06 */
[C---:B------:R-:W-:Y:S02]  /*19450*/  ISETP.GT.U32.AND P2, PT, R2.reuse, R12, PT ;  /* 0x0000000c0200720c */ /* 0x040fe40003f44070 */
[C---:B------:R-:W-:Y:S01]  /*19460*/  ISETP.GT.U32.AND P0, PT, R2.reuse, R10, PT ;  /* 0x0000000a0200720c */ /* 0x040fe20003f04070 */
[----:B------:R-:W-:Y:S02]  /*19470*/  IMAD R11, R2, R6, R11 ;  /* 0x00000006020b7224 */ /* 0x000fe400078e020b */
[----:B------:R-:W-:-:S04]  /*19480*/  IMAD.HI.U32 R6, R0, R9, RZ ;  /* 0x0000000900067227 */ /* 0x000fc800078e00ff */
[----:B------:R-:W-:-:S04]  /*19490*/  IMAD.MOV R6, RZ, RZ, -R6 ;  /* 0x000000ffff067224 */ /* 0x000fc800078e0a06 */
[----:B------:R-:W-:Y:S01]  /*194a0*/  IMAD R9, R2, R6, R9 ;  /* 0x0000000602097224 */ /* 0x000fe200078e0209 */
[----:B------:R-:W-:Y:S01]  /*194b0*/  ISETP.GE.AND P4, PT, R8, RZ, PT ;  /* 0x000000ff0800720c */ /* 0x000fe20003f86270 */
[--C-:B------:R-:W-:Y:S01]  /*194c0*/  @!P2 IMAD.IADD R12, R12, 0x1, -R2.reuse ;  /* 0x000000010c0ca824 */ /* 0x100fe200078e0a02 */
[----:B------:R-:W-:Y:S01]  /*194d0*/  IABS R8, R18 ;  /* 0x0000001200087213 */ /* 0x000fe20000000000 */
[----:B------:R-:W-:Y:S01]  /*194e0*/  @!P0 IMAD.IADD R10, R10, 0x1, -R2 ;  /* 0x000000010a0a8824 */ /* 0x000fe200078e0a02 */
[C---:B------:R-:W-:Y:S02]  /*194f0*/  ISETP.GT.U32.AND P2, PT, R2.reuse, R9, PT ;  /* 0x000000090200720c */ /* 0x040fe40003f44070 */
[----:B------:R-:W-:Y:S01]  /*19500*/  ISETP.GT.U32.AND P6, PT, R2, R11, PT ;  /* 0x0000000b0200720c */ /* 0x000fe20003fc4070 */
[----:B0-----:R-:W-:Y:S01]  /*19510*/  IMAD.HI.U32 R13, R0, R8, RZ ;  /* 0x00000008000d7227 */ /* 0x001fe200078e00ff */
[----:B------:R-:W-:-:S03]  /*19520*/  ISETP.GT.U32.AND P0, PT, R2, R10, PT ;  /* 0x0000000a0200720c */ /* 0x000fc60003f04070 */
[----:B------:R-:W-:Y:S01]  /*19530*/  IMAD.MOV R13, RZ, RZ, -R13 ;  /* 0x000000ffff0d7224 */ /* 0x000fe200078e0a0d */
[----:B-----5:R-:W-:Y:S02]  /*19540*/  IABS R7, R20 ;  /* 0x0000001400077213 */ /* 0x020fe40000000000 */
[----:B------:R-:W-:Y:S01]  /*19550*/  IABS R6, R15 ;  /* 0x0000000f00067213 */ /* 0x000fe20000000000 */
[----:B------:R-:W-:Y:S01]  /*19560*/  IMAD R8, R2, R13, R8 ;  /* 0x0000000d02087224 */ /* 0x000fe200078e0208 */
[----:B------:R-:W-:Y:S01]  /*19570*/  ISETP.GE.AND P5, PT, R14, RZ, PT ;  /* 0x000000ff0e00720c */ /* 0x000fe20003fa6270 */
[--C-:B------:R-:W-:Y:S01]  /*19580*/  @!P2 IMAD.IADD R9, R9, 0x1, -R2.reuse ;  /* 0x000000010909a824 */ /* 0x100fe200078e0a02 */
[----:B------:R-:W3:Y:S01]  /*19590*/  LDL R15, [R1+0x6f4] ;  /* 0x0006f400010f7983 */ /* 0x000ee20000100800 */
[--C-:B------:R-:W-:Y:S02]  /*195a0*/  @!P6 IMAD.IADD R11, R11, 0x1, -R2.reuse ;  /* 0x000000010b0be824 */ /* 0x100fe400078e0a02 */
[----:B------:R-:W-:Y:S01]  /*195b0*/  @!P0 IMAD.IADD R10, R10, 0x1, -R2 ;  /* 0x000000010a0a8824 */ /* 0x000fe200078e0a02 */
[----:B------:R-:W-:Y:S01]  /*195c0*/  ISETP.GT.U32.AND P2, PT, R2, R9, PT ;  /* 0x000000090200720c */ /* 0x000fe20003f44070 */
[----:B-1----:R-:W-:Y:S01]  /*195d0*/  IMAD.HI.U32 R3, R0, R7, RZ ;  /* 0x0000000700037227 */ /* 0x002fe200078e00ff */
[----:B------:R-:W-:-:S03]  /*195e0*/  ISETP.GT.U32.AND P0, PT, R2, R8, PT ;  /* 0x000000080200720c */ /* 0x000fc60003f04070 */
[----:B------:R-:W-:Y:S01]  /*195f0*/  IMAD.HI.U32 R14, R0, R6, RZ ;  /* 0x00000006000e7227 */ /* 0x000fe200078e00ff */
[----:B------:R-:W-:-:S03]  /*19600*/  ISETP.GT.U32.AND P1, PT, R2, R11, PT ;  /* 0x0000000b0200720c */ /* 0x000fc60003f24070 */
[----:B------:R-:W-:Y:S02]  /*19610*/  IMAD.MOV R3, RZ, RZ, -R3 ;  /* 0x000000ffff037224 */ /* 0x000fe400078e0a03 */
[----:B------:R-:W-:Y:S02]  /*19620*/  IMAD.MOV R14, RZ, RZ, -R14 ;  /* 0x000000ffff0e7224 */ /* 0x000fe400078e0a0e */
[C---:B------:R-:W-:Y:S02]  /*19630*/  IMAD R7, R2.reuse, R3, R7 ;  /* 0x0000000302077224 */ /* 0x040fe400078e0207 */
[----:B------:R-:W-:Y:S01]  /*19640*/  IMAD R6, R2, R14, R6 ;  /* 0x0000000e02067224 */ /* 0x000fe200078e0206 */
[----:B------:R-:W-:Y:S01]  /*19650*/  ISETP.GE.AND P6, PT, R16, RZ, PT ;  /* 0x000000ff1000720c */ /* 0x000fe20003fc6270 */
[--C-:B------:R-:W-:Y:S01]  /*19660*/  @!P2 IMAD.IADD R9, R9, 0x1, -R2.reuse ;  /* 0x000000010909a824 */ /* 0x100fe200078e0a02 */
[----:B------:R-:W4:Y:S01]  /*19670*/  LDL R16, [R1+0x6c4] ;  /* 0x0006c40001107983 */ /* 0x000f220000100800 */
[----:B------:R-:W-:Y:S01]  /*19680*/  ISETP.GT.U32.AND P2, PT, R2, R7, PT ;  /* 0x000000070200720c */ /* 0x000fe20003f44070 */
[--C-:B------:R-:W-:Y:S01]  /*19690*/  @!P0 IMAD.IADD R8, R8, 0x1, -R2.reuse ;  /* 0x0000000108088824 */ /* 0x100fe200078e0a02 */
[----:B------:R-:W-:Y:S01]  /*196a0*/  ISETP.GT.U32.AND P0, PT, R2, R6, PT ;  /* 0x000000060200720c */ /* 0x000fe20003f04070 */
[----:B------:R-:W-:Y:S01]  /*196b0*/  @!P1 IMAD.IADD R11, R11, 0x1, -R2 ;  /* 0x000000010b0b9824 */ /* 0x000fe200078e0a02 */
[----:B------:R-:W-:-:S02]  /*196c0*/  ISETP.GE.AND P1, PT, R18, RZ, PT ;  /* 0x000000ff1200720c */ /* 0x000fc40003f26270 */
[----:B------:R-:W5:Y:S07]  /*196d0*/  LDL R18, [R1+0x700] ;  /* 0x0007000001127983 */ /* 0x000f6e0000100800 */
[--C-:B------:R-:W-:Y:S02]  /*196e0*/  @!P2 IMAD.IADD R7, R7, 0x1, -R2.reuse ;  /* 0x000000010707a824 */ /* 0x100fe400078e0a02 */
[----:B------:R-:W-:Y:S01]  /*196f0*/  @!P0 IMAD.IADD R6, R6, 0x1, -R2 ;  /* 0x0000000106068824 */ /* 0x000fe200078e0a02 */
[----:B--2---:R-:W-:-:S02]  /*19700*/  IABS R3, R17 ;  /* 0x0000001100037213 */ /* 0x004fc40000000000 */
[----:B------:R-:W2:Y:S04]  /*19710*/  LDL R17, [R1+0x704] ;  /* 0x0007040001117983 */ /* 0x000ea80000100800 */
[----:B------:R-:W-:Y:S04]  /*19720*/  STL [R1+0x5294], R7 ;  /* 0x0052940701007387 */ /* 0x000fe80000100800 */
[----:B------:R0:W-:Y:S04]  /*19730*/  STL [R1+0x5290], R6 ;  /* 0x0052900601007387 */ /* 0x0001e80000100800 */
[----:B0-----:R-:W2:Y:S01]  /*19740*/  LDL.LU R6, [R1+0xa50] ;  /* 0x000a500001067983 */ /* 0x001ea20000300800 */
[----:B------:R-:W-:-:S04]  /*19750*/  IMAD.HI.U32 R13, R0, R4, RZ ;  /* 0x00000004000d7227 */ /* 0x000fc800078e00ff */
[----:B------:R-:W-:-:S04]  /*19760*/  IMAD.MOV R13, RZ, RZ, -R13 ;  /* 0x000000ffff0d7224 */ /* 0x000fc800078e0a0d */
[----:B------:R-:W-:Y:S02]  /*19770*/  IMAD R4, R2, R13, R4 ;  /* 0x0000000d02047224 */ /* 0x000fe400078e0204 */
[----:B------:R-:W-:Y:S01]  /*19780*/  IMAD.MOV.U32 R7, RZ, RZ, R19 ;  /* 0x000000ffff077224 */ /* 0x000fe200078e0013 */
[----:B---3--:R-:W-:Y:S02]  /*19790*/  IABS R14, R15 ;  /* 0x0000000f000e7213 */ /* 0x008fe40000000000 */
[----:B----4-:R-:W-:Y:S01]  /*197a0*/  IABS R13, R16 ;  /* 0x00000010000d7213 */ /* 0x010fe20000000000 */
[----:B------:R-:W-:-:S04]  /*197b0*/  IMAD.HI.U32 R16, R0, R3, RZ ;  /* 0x0000000300107227 */ /* 0x000fc800078e00ff */
[----:B------:R-:W-:Y:S01]  /*197c0*/  IMAD.MOV R16, RZ, RZ, -R16 ;  /* 0x000000ffff107224 */ /* 0x000fe200078e0a10 */
[----:B-----5:R-:W-:-:S03]  /*197d0*/  IABS R15, R18 ;  /* 0x00000012000f7213 */ /* 0x020fc60000000000 */
[----:B------:R-:W-:Y:S02]  /*197e0*/  IMAD R3, R2, R16, R3 ;  /* 0x0000001002037224 */ /* 0x000fe400078e0203 */
[----:B------:R-:W-:-:S04]  /*197f0*/  IMAD.HI.U32 R19, R0, R15, RZ ;  /* 0x0000000f00137227 */ /* 0x000fc800078e00ff */
[----:B------:R-:W-:-:S04]  /*19800*/  IMAD.MOV R19, RZ, RZ, -R19 ;  /* 0x000000ffff137224 */ /* 0x000fc800078e0a13 */
[----:B------:R-:W-:Y:S01]  /*19810*/  IMAD R15, R2, R19, R15 ;  /* 0x00000013020f7224 */ /* 0x000fe200078e020f */
[----:B--2---:R-:W-:Y:S01]  /*19820*/  IABS R16, R17 ;  /* 0x0000001100107213 */ /* 0x004fe20000000000 */
[----:B------:R-:W-:-:S04]  /*19830*/  IMAD.HI.U32 R17, R0, R13, RZ ;  /* 0x0000000d00117227 */ /* 0x000fc800078e00ff */
[----:B------:R-:W-:-:S04]  /*19840*/  IMAD.MOV R17, RZ, RZ, -R17 ;  /* 0x000000ffff117224 */ /* 0x000fc800078e0a11 */
[C---:B------:R-:W-:Y:S02]  /*19850*/  IMAD R13, R2.reuse, R17, R13 ;  /* 0x00000011020d7224 */ /* 0x040fe400078e020d */
[----:B------:R-:W2:Y:S01]  /*19860*/  LDL.LU R17, [R1+0xac0] ;  /* 0x000ac00001117983 */ /* 0x000ea20000300800 */
[----:B------:R-:W-:Y:S02]  /*19870*/  IMAD.MOV.U32 R19, RZ, RZ, R6 ;  /* 0x000000ffff137224 */ /* 0x000fe400078e0006 */
[----:B------:R-:W-:Y:S02]  /*19880*/  IMAD.MOV.U32 R6, RZ, RZ, R12 ;  /* 0x000000ffff067224 */ /* 0x000fe400078e000c */
[----:B------:R-:W3:Y:S01]  /*19890*/  LDL R12, [R1+0x72c] ;  /* 0x00072c00010c7983 */ /* 0x000ee20000100800 */
[----:B------:R-:W-:Y:S01]  /*198a0*/  ISETP.GT.U32.AND P0, PT, R2, R3, PT ;  /* 0x000000030200720c */ /* 0x000fe20003f04070 */
[----:B------:R-:W-:-:S04]  /*198b0*/  IMAD.HI.U32 R18, R0, R14, RZ ;  /* 0x0000000e00127227 */ /* 0x000fc800078e00ff */
[----:B------:R-:W-:Y:S02]  /*198c0*/  IMAD.MOV R18, RZ, RZ, -R18 ;  /* 0x000000ffff127224 */ /* 0x000fe400078e0a12 */
[----:B------:R-:W-:Y:S02]  /*198d0*/  @!P3 IMAD.MOV R6, RZ, RZ, -R6 ;  /* 0x000000ffff06b224 */ /* 0x000fe400078e0a06 */
[C---:B------:R-:W-:Y:S02]  /*198e0*/  IMAD R14, R2.reuse, R18, R14 ;  /* 0x00000012020e7224 */ /* 0x040fe400078e020e */
[----:B------:R-:W-:Y:S02]  /*198f0*/  IMAD.MOV.U32 R18, RZ, RZ, R7 ;  /* 0x000000ffff127224 */ /* 0x000fe400078e0007 */
[----:B------:R-:W-:Y:S01]  /*19900*/  @!P0 IMAD.IADD R3, R3, 0x1, -R2 ;  /* 0x0000000103038824 */ /* 0x000fe200078e0a02 */
[----:B------:R-:W-:Y:S01]  /*19910*/  ISETP.GT.U32.AND P0, PT, R2, R8, PT ;  /* 0x000000080200720c */ /* 0x000fe20003f04070 */
[----:B------:R-:W-:-:S02]  /*19920*/  IMAD.MOV.U32 R7, RZ, RZ, R11 ;  /* 0x000000ffff077224 */ /* 0x000fc400078e000b */
[----:B------:R-:W4:Y:S04]  /*19930*/  LDL.LU R11, [R1+0xa84] ;  /* 0x000a8400010b7983 */ /* 0x000f280000300800 */
[----:B------:R0:W-:Y:S01]  /*19940*/  STL [R1+0x420], R6 ;  /* 0x0004200601007387 */ /* 0x0001e20000100800 */
[----:B------:R-:W-:Y:S02]  /*19950*/  @!P4 IMAD.MOV R7, RZ, RZ, -R7 ;  /* 0x000000ffff07c224 */ /* 0x000fe400078e0a07 */
[----:B------:R-:W-:Y:S02]  /*19960*/  @!P6 IMAD.MOV R9, RZ, RZ, -R9 ;  /* 0x000000ffff09e224 */ /* 0x000fe400078e0a09 */
[----:B0-----:R-:W-:Y:S02]  /*19970*/  IMAD.MOV.U32 R6, RZ, RZ, R10 ;  /* 0x000000ffff067224 */ /* 0x001fe400078e000a */
[----:B------:R-:W5:Y:S02]  /*19980*/  LDL R10, [R1+0x71c] ;  /* 0x00071c00010a7983 */ /* 0x000f640000100800 */
[----:B------:R-:W-:-:S02]  /*19990*/  @!P5 IMAD.MOV R6, RZ, RZ, -R6 ;  /* 0x000000ffff06d224 */ /* 0x000fc400078e0a06 */
[----:B------:R0:W-:Y:S01]  /*199a0*/  STL [R1+0x41c], R7 ;  /* 0x00041c0701007387 */ /* 0x0001e20000100800 */
[----:B------:R-:W-:-:S03]  /*199b0*/  @!P0 IMAD.IADD R8, R8, 0x1, -R2 ;  /* 0x0000000108088824 */ /* 0x000fc600078e0a02 */
[----:B0-----:R-:W4:Y:S04]  /*199c0*/  LDL.LU R7, [R1+0x5294] ;  /* 0x0052940001077983 */ /* 0x001f280000300800 */
[----:B------:R0:W-:Y:S04]  /*199d0*/  STL [R1+0x418], R6 ;  /* 0x0004180601007387 */ /* 0x0001e80000100800 */
[----:B0-----:R-:W5:Y:S04]  /*199e0*/  LDL.LU R6, [R1+0x5290] ;  /* 0x0052900001067983 */ /* 0x001f680000300800 */
[----:B------:R3:W-:Y:S02]  /*199f0*/  STL [R1+0x410], R9 ;  /* 0x0004100901007387 */ /* 0x0007e40000100800 */
[----:B---3--:R-:W-:-:S02]  /*19a00*/  IABS R9, R12 ;  /* 0x0000000c00097213 */ /* 0x008fc40000000000 */
[----:B------:R-:W3:Y:S04]  /*19a10*/  LDL.LU R12, [R1+0x694] ;  /* 0x00069400010c7983 */ /* 0x000ee80000300800 */
[----:B--2---:R0:W-:Y:S04]  /*19a20*/  STL [R1+0x528c], R17 ;  /* 0x00528c1101007387 */ /* 0x0041e80000100800 */
[----:B0-----:R-:W2:Y:S04]  /*19a30*/  LDL.LU R17, [R1+0x698] ;  /* 0x0006980001117983 */ /* 0x001ea80000300800 */
[----:B------:R0:W-:Y:S04]  /*19a40*/  STL [R1+0x5284], R8 ;  /* 0x0052840801007387 */ /* 0x0001e80000100800 */
[----:B0-----:R-:W2:Y:S01]  /*19a50*/  LDL.LU R8, [R1+0x6c4] ;  /* 0x0006c40001087983 */ /* 0x001ea20000300800 */
[----:B------:R-:W-:-:S02]  /*19a60*/  ISETP.GT.U32.AND P2, PT, R2, R4, PT ;  /* 0x000000040200720c */ /* 0x000fc40003f44070 */
[C---:B------:R-:W-:Y:S02]  /*19a70*/  ISETP.GT.U32.AND P0, PT, R2.reuse, R13, PT ;  /* 0x0000000d0200720c */ /* 0x040fe40003f04070 */
[----:B----4-:R-:W-:-:S09]  /*19a80*/  ISETP.GT.U32.AND P3, PT, R2, R7, PT ;  /* 0x000000070200720c */ /* 0x010fd20003f64070 */
[--C-:B------:R-:W-:Y:S01]  /*19a90*/  @!P2 IMAD.IADD R4, R4, 0x1, -R2.reuse ;  /* 0x000000010404a824 */ /* 0x100fe200078e0a02 */
[----:B--2---:R0:W-:Y:S04]  /*19aa0*/  STL [R1+0x5288], R8 ;  /* 0x0052880801007387 */ /* 0x0041e80000100800 */
[----:B0-----:R-:W2:Y:S01]  /*19ab0*/  LDL.LU R8, [R1+0x6a8] ;  /* 0x0006a80001087983 */ /* 0x001ea20000300800 */
[C---:B------:R-:W-:Y:S01]  /*19ac0*/  ISETP.GT.U32.AND P6, PT, R2.reuse, R4, PT ;  /* 0x000000040200720c */ /* 0x040fe20003fc4070 */
[----:B------:R-:W-:Y:S01]  /*19ad0*/  @!P3 IMAD.IADD R7, R7, 0x1, -R2 ;  /* 0x000000010707b824 */ /* 0x000fe200078e0a02 */
[----:B------:R-:W-:Y:S02]  /*19ae0*/  ISETP.GT.U32.AND P3, PT, R2, R14, PT ;  /* 0x0000000e0200720c */ /* 0x000fe40003f64070 */
[----:B------:R-:W-:Y:S01]  /*19af0*/  ISETP.GE.AND P2, PT, R20, RZ, PT ;  /* 0x000000ff1400720c */ /* 0x000fe20003f46270 */
[----:B------:R-:W-:Y:S01]  /*19b00*/  IMAD.HI.U32 R20, R0, R16, RZ ;  /* 0x0000001000147227 */ /* 0x000fe200078e00ff */
[----:B-----5:R-:W-:-:S03]  /*19b10*/  IABS R10, R10 ;  /* 0x0000000a000a7213 */ /* 0x020fc60000000000 */
[----:B------:R-:W-:Y:S01]  /*19b20*/  IMAD.MOV R20, RZ, RZ, -R20 ;  /* 0x000000ffff147224 */ /* 0x000fe200078e0a14 */
[----:B------:R0:W-:Y:S01]  /*19b30*/  STL [R1+0x527c], R0 ;  /* 0x00527c0001007387 */ /* 0x0001e20000100800 */
[----:B------:R-:W-:Y:S02]  /*19b40*/  @!P0 IMAD.IADD R13, R13, 0x1, -R2 ;  /* 0x000000010d0d8824 */ /* 0x000fe400078e0a02 */
[----:B------:R-:W-:Y:S02]  /*19b50*/  IMAD R16, R2, R20, R16 ;  /* 0x0000001402107224 */ /* 0x000fe400078e0210 */
[----:B------:R-:W-:Y:S01]  /*19b60*/  @!P6 IMAD.IADD R4, R4, 0x1, -R2 ;  /* 0x000000010404e824 */ /* 0x000fe200078e0a02 */
[----:B---3--:R-:W-:Y:S01]  /*19b70*/  ISETP.GE.AND P6, PT, R12, RZ, PT ;  /* 0x000000ff0c00720c */ /* 0x008fe20003fc6270 */
[----:B------:R-:W-:Y:S01]  /*19b80*/  IMAD.MOV.U32 R20, RZ, RZ, R11 ;  /* 0x000000ffff147224 */ /* 0x000fe200078e000b */
        /* <DEDUP_REMOVED lines=14> */
[----:B------:R-:W-:-:S04]  /*19c70*/  IMAD.MOV R12, RZ, RZ, -R12 ;  /* 0x000000ffff0c7224 */ /* 0x000fc800078e0a0c */
[C---:B------:R-:W-:Y:S02]  /*19c80*/  IMAD R10, R2.reuse, R12, R10 ;  /* 0x0000000c020a7224 */ /* 0x040fe400078e020a */
[----:B---3--:R-:W-:Y:S02]  /*19c90*/  IMAD.MOV.U32 R12, RZ, RZ, R0 ;  /* 0x000000ffff0c7224 */ /* 0x008fe400078e0000 */
[----:B------:R-:W-:Y:S01]  /*19ca0*/  IMAD.MOV R11, RZ, RZ, -R11 ;  /* 0x000000ffff0b7224 */ /* 0x000fe200078e0a0b */
[----:B------:R0:W-:Y:S03]  /*19cb0*/  STL [R1+0x5280], R10 ;  /* 0x0052800a01007387 */ /* 0x0001e60000100800 */
[----:B------:R-:W-:Y:S01]  /*19cc0*/  IMAD R9, R2, R11, R9 ;  /* 0x0000000b02097224 */ /* 0x000fe200078e0209 */
[----:B------:R1:W-:Y:S01]  /*19cd0*/  STL [R1+0x5278], R12 ;  /* 0x0052780c01007387 */ /* 0x0003e20000100800 */
[----:B------:R-:W-:Y:S01]  /*19ce0*/  IABS R11, R12 ;  /* 0x0000000c000b7213 */ /* 0x000fe20000000000 */
[----:B0-----:R-:W-:-:S02]  /*19cf0*/  IMAD.MOV.U32 R10, RZ, RZ, R7 ;  /* 0x000000ffff0a7224 */ /* 0x001fc400078e0007 */
[----:B------:R-:W3:Y:S01]  /*19d00*/  LDL.LU R7, [R1+0x76c] ;  /* 0x00076c0001077983 */ /* 0x000ee20000300800 */
[----:B------:R-:W-:Y:S01]  /*19d10*/  ISETP.GT.U32.AND P5, PT, R2, R3, PT ;  /* 0x000000030200720c */ /* 0x000fe20003fa4070 */
[----:B------:R-:W-:Y:S02]  /*19d20*/  IMAD.MOV.U32 R0, RZ, RZ, R6 ;  /* 0x000000ffff007224 */ /* 0x000fe400078e0006 */
[----:B------:R-:W-:Y:S02]  /*19d30*/  @!P2 IMAD.MOV R10, RZ, RZ, -R10 ;  /* 0x000000ffff0aa224 */ /* 0x000fe400078e0a0a */
[----:B------:R-:W-:Y:S02]  /*19d40*/  @!P6 IMAD.MOV R0, RZ, RZ, -R0 ;  /* 0x000000ffff00e224 */ /* 0x000fe400078e0a00 */
[----:B--2---:R-:W-:-:S05]  /*19d50*/  @!P1 IMAD.MOV R8, RZ, RZ, -R8 ;  /* 0x000000ffff089224 */ /* 0x004fca00078e0a08 */
[----:B------:R0:W-:Y:S04]  /*19d60*/  STL [R1+0x408], R8 ;  /* 0x0004080801007387 */ /* 0x0001e80000100800 */
[----:B-1----:R-:W2:Y:S01]  /*19d70*/  LDL.LU R12, [R1+0x700] ;  /* 0x00070000010c7983 */ /* 0x002ea20000300800 */
[----:B------:R-:W-:-:S03]  /*19d80*/  @!P5 IMAD.IADD R3, R3, 0x1, -R2 ;  /* 0x000000010303d824 */ /* 0x000fc600078e0a02 */
[----:B------:R1:W-:Y:S04]  /*19d90*/  STL [R1+0x404], R10 ;  /* 0x0004040a01007387 */ /* 0x0003e80000100800 */
[----:B------:R-:W5:Y:S04]  /*19da0*/  LDL.LU R6, [R1+0x71c] ;  /* 0x00071c0001067983 */ /* 0x000f680000300800 */
[----:B0-----:R-:W3:Y:S01]  /*19db0*/  LDL.LU R8, [R1+0x72c] ;  /* 0x00072c0001087983 */ /* 0x001ee20000300800 */
[----:B-1----:R-:W-:-:S03]  /*19dc0*/  IMAD.MOV.U32 R10, RZ, RZ, R4 ;  /* 0x000000ffff0a7224 */ /* 0x002fc600078e0004 */
[----:B------:R0:W-:Y:S01]  /*19dd0*/  STL [R1+0x400], R0 ;  /* 0x0004000001007387 */ /* 0x0001e20000100800 */
[----:B------:R-:W-:-:S03]  /*19de0*/  @!P0 IMAD.MOV R10, RZ, RZ, -R10 ;  /* 0x000000ffff0a8224 */ /* 0x000fc600078e0a0a */
[----:B------:R-:W3:Y:S01]  /*19df0*/  LDL.LU R4, [R1+0x6f4] ;  /* 0x0006f40001047983 */ /* 0x000ee20000300800 */
[----:B0-----:R-:W-:-:S03]  /*19e00*/  IMAD.MOV.U32 R0, RZ, RZ, R3 ;  /* 0x000000ffff007224 */ /* 0x001fc600078e0003 */
[----:B------:R-:W4:Y:S01]  /*19e10*/  LDL.LU R3, [R1+0x704] ;  /* 0x0007040001037983 */ /* 0x000f220000300800 */
[----:B------:R-:W-:-:S03]  /*19e20*/  @!P3 IMAD.MOV R0, RZ, RZ, -R0 ;  /* 0x000000ffff00b224 */ /* 0x000fc600078e0a00 */
[----:B------:R0:W-:Y:S04]  /*19e30*/  STL [R1+0x3fc], R10 ;  /* 0x0003fc0a01007387 */ /* 0x0001e80000100800 */
[----:B0-----:R-:W4:Y:S04]  /*19e40*/  LDL.LU R10, [R1+0x5280] ;  /* 0x00528000010a7983 */ /* 0x001f280000300800 */
[----:B------:R0:W-:Y:S01]  /*19e50*/  STL [R1+0x3f8], R0 ;  /* 0x0003f80001007387 */ /* 0x0001e20000100800 */
[----:B------:R-:W-:-:S03]  /*19e60*/  ISETP.GT.U32.AND P2, PT, R2, R14, PT ;  /* 0x0000000e0200720c */ /* 0x000fc60003f44070 */
[----:B0-----:R-:W5:Y:S10]  /*19e70*/  LDL.LU R0, [R1+0x527c] ;  /* 0x00527c0001007983 */ /* 0x001f740000300800 */
[----:B------:R-:W-:Y:S01]  /*19e80*/  @!P2 IMAD.IADD R14, R14, 0x1, -R2 ;  /* 0x000000010e0ea824 */ /* 0x000fe200078e0a02 */
[----:B--2---:R-:W-:-:S02]  /*19e90*/  ISETP.GE.AND P2, PT, R12, RZ, PT ;  /* 0x000000ff0c00720c */ /* 0x004fc40003f46270 */
[----:B------:R-:W2:Y:S01]  /*19ea0*/  LDL.LU R12, [R1+0x5278] ;  /* 0x00527800010c7983 */ /* 0x000ea20000300800 */
[C---:B------:R-:W-:Y:S02]  /*19eb0*/  ISETP.GT.U32.AND P5, PT, R2.reuse, R16, PT ;  /* 0x000000100200720c */ /* 0x040fe40003fa4070 */
[----:B------:R-:W-:Y:S02]  /*19ec0*/  ISETP.GT.U32.AND P1, PT, R2, R13, PT ;  /* 0x0000000d0200720c */ /* 0x000fe40003f24070 */
[----:B---3--:R-:W-:-:S09]  /*19ed0*/  ISETP.GE.AND P3, PT, R4, RZ, PT ;  /* 0x000000ff0400720c */ /* 0x008fd20003f66270 */
[--C-:B------:R-:W-:Y:S01]  /*19ee0*/  @!P5 IMAD.IADD R16, R16, 0x1, -R2.reuse ;  /* 0x000000011010d824 */ /* 0x100fe200078e0a02 */
[----:B------:R-:W-:Y:S01]  /*19ef0*/  ISETP.GT.U32.AND P5, PT, R2, R15, PT ;  /* 0x0000000f0200720c */ /* 0x000fe20003fa4070 */
[----:B------:R-:W-:-:S03]  /*19f00*/  @!P1 IMAD.IADD R13, R13, 0x1, -R2 ;  /* 0x000000010d0d9824 */ /* 0x000fc600078e0a02 */
[C---:B------:R-:W-:Y:S02]  /*19f10*/  ISETP.GT.U32.AND P6, PT, R2.reuse, R16, PT ;  /* 0x000000100200720c */ /* 0x040fe40003fc4070 */
[----:B----4-:R-:W-:Y:S01]  /*19f20*/  ISETP.GT.U32.AND P0, PT, R2, R10, PT ;  /* 0x0000000a0200720c */ /* 0x010fe20003f04070 */
[----:B-----5:R-:W-:-:S04]  /*19f30*/  IMAD.HI.U32 R4, R0, R11, RZ ;  /* 0x0000000b00047227 */ /* 0x020fc800078e00ff */
[----:B------:R-:W-:-:S04]  /*19f40*/  IMAD.MOV R4, RZ, RZ, -R4 ;  /* 0x000000ffff047224 */ /* 0x000fc800078e0a04 */
[----:B------:R-:W-:Y:S02]  /*19f50*/  IMAD R4, R2, R4, R11 ;  /* 0x0000000402047224 */ /* 0x000fe400078e020b */
[----:B------:R-:W3:Y:S01]  /*19f60*/  LDL.LU R11, [R1+0x7ac] ;  /* 0x0007ac00010b7983 */ /* 0x000ee20000300800 */
[--C-:B------:R-:W-:Y:S01]  /*19f70*/  @!P5 IMAD.IADD R15, R15, 0x1, -R2.reuse ;  /* 0x000000010f0fd824 */ /* 0x100fe200078e0a02 */
[----:B------:R-:W-:Y:S01]  /*19f80*/  ISETP.GE.AND P5, PT, R3, RZ, PT ;  /* 0x000000ff0300720c */ /* 0x000fe20003fa6270 */
[--C-:B------:R-:W-:Y:S01]  /*19f90*/  @!P0 IMAD.IADD R10, R10, 0x1, -R2.reuse ;  /* 0x000000010a0a8824 */ /* 0x100fe200078e0a02 */
[----:B------:R-:W-:Y:S01]  /*19fa0*/  ISETP.GE.AND P0, PT, R8, RZ, PT ;  /* 0x000000ff0800720c */ /* 0x000fe20003f06270 */
[----:B------:R-:W-:Y:S02]  /*19fb0*/  IMAD.MOV.U32 R3, RZ, RZ, R13 ;  /* 0x000000ffff037224 */ /* 0x000fe400078e000d */
[----:B------:R-:W-:Y:S02]  /*19fc0*/  @!P6 IMAD.IADD R16, R16, 0x1, -R2 ;  /* 0x000000011010e824 */ /* 0x000fe400078e0a02 */
[----:B------:R-:W-:-:S02]  /*19fd0*/  @!P4 IMAD.MOV R3, RZ, RZ, -R3 ;  /* 0x000000ffff03c224 */ /* 0x000fc400078e0a03 */
[----:B------:R-:W-:-:S03]  /*19fe0*/  IMAD.MOV.U32 R13, RZ, RZ, R16 ;  /* 0x000000ffff0d7224 */ /* 0x000fc600078e0010 */
[----:B------:R-:W-:Y:S01]  /*19ff0*/  STL [R1+0x3f4], R3 ;  /* 0x0003f40301007387 */ /* 0x000fe20000100800 */
[----:B--2---:R-:W-:Y:S02]  /*1a000*/  IMAD.MOV.U32 R8, RZ, RZ, R12 ;  /* 0x000000ffff087224 */ /* 0x004fe400078e000c */
[----:B------:R-:W-:Y:S02]  /*1a010*/  IMAD.MOV.U32 R12, RZ, RZ, R14 ;  /* 0x000000ffff0c7224 */ /* 0x000fe400078e000e */
[----:B------:R-:W-:Y:S02]  /*1a020*/  IMAD.MOV.U32 R14, RZ, RZ, R15 ;  /* 0x000000ffff0e7224 */ /* 0x000fe400078e000f */
[----:B------:R-:W-:Y:S02]  /*1a030*/  @!P3 IMAD.MOV R12, RZ, RZ, -R12 ;  /* 0x000000ffff0cb224 */ /* 0x000fe400078e0a0c */
[----:B------:R-:W-:Y:S01]  /*1a040*/  @!P2 IMAD.MOV R14, RZ, RZ, -R14 ;  /* 0x000000ffff0ea224 */ /* 0x000fe200078e0a0e */
[----:B------:R-:W-:-:S02]  /*1a050*/  ISETP.GE.AND P2, PT, R8, RZ, PT ;  /* 0x000000ff0800720c */ /* 0x000fc40003f46270 */
[----:B------:R0:W-:Y:S04]  /*1a060*/  STL [R1+0x3f0], R12 ;  /* 0x0003f00c01007387 */ /* 0x0001e80000100800 */
[----:B0-----:R-:W2:Y:S04]  /*1a070*/  LDL.LU R12, [R1+0x7b4] ;  /* 0x0007b400010c7983 */ /* 0x001ea80000300800 */
[----:B------:R-:W4:Y:S04]  /*1a080*/  LDL.LU R16, [R1+0x798] ;  /* 0x0007980001107983 */ /* 0x000f280000300800 */
[----:B------:R-:W5:Y:S04]  /*1a090*/  LDL.LU R8, [R1+0x7c4] ;  /* 0x0007c40001087983 */ /* 0x000f680000300800 */
[----:B------:R-:W5:Y:S01]  /*1a0a0*/  LDL.LU R15, [R1+0x7a0] ;  /* 0x0007a000010f7983 */ /* 0x000f620000300800 */
[----:B------:R-:W-:-:S02]  /*1a0b0*/  ISETP.GT.U32.AND P1, PT, R2, R9, PT ;  /* 0x000000090200720c */ /* 0x000fc40003f24070 */
[----:B------:R-:W-:Y:S02]  /*1a0c0*/  ISETP.GT.U32.AND P3, PT, R2, R4, PT ;  /* 0x000000040200720c */ /* 0x000fe40003f64070 */
[----:B------:R-:W-:-:S09]  /*1a0d0*/  ISETP.GE.AND P6, PT, R6, RZ, PT ;  /* 0x000000ff0600720c */ /* 0x000fd20003fc6270 */
[--C-:B------:R-:W-:Y:S01]  /*1a0e0*/  @!P1 IMAD.IADD R9, R9, 0x1, -R2.reuse ;  /* 0x0000000109099824 */ /* 0x100fe200078e0a02 */
[----:B------:R-:W-:Y:S02]  /*1a0f0*/  ISETP.GT.U32.AND P1, PT, R2, R10, PT ;  /* 0x0000000a0200720c */ /* 0x000fe40003f24070 */
[----:B------:R-:W-:Y:S01]  /*1a100*/  IABS R6, R7 ;  /* 0x0000000700067213 */ /* 0x000fe20000000000 */
[----:B------:R-:W-:Y:S01]  /*1a110*/  @!P5 IMAD.MOV R13, RZ, RZ, -R13 ;  /* 0x000000ffff0dd224 */ /* 0x000fe200078e0a0d */
[----:B------:R-:W-:Y:S01]  /*1a120*/  ISETP.GE.AND P5, PT, R7, RZ, PT ;  /* 0x000000ff0700720c */ /* 0x000fe20003fa6270 */
[----:B------:R-:W-:Y:S02]  /*1a130*/  @!P3 IMAD.IADD R4, R4, 0x1, -R2 ;  /* 0x000000010404b824 */ /* 0x000fe400078e0a02 */
[----:B------:R-:W-:-:S06]  /*1a140*/  IMAD.HI.U32 R3, R0, R6, RZ ;  /* 0x0000000600037227 */ /* 0x000fcc00078e00ff */
[----:B------:R-:W-:Y:S01]  /*1a150*/  @!P1 IMAD.IADD R10, R10, 0x1, -R2 ;  /* 0x000000010a0a9824 */ /* 0x000fe200078e0a02 */
[----:B---3--:R-:W-:Y:S02]  /*1a160*/  IABS R7, R11 ;  /* 0x0000000b00077213 */ /* 0x008fe40000000000 */
[----:B------:R-:W-:Y:S01]  /*1a170*/  ISETP.GE.AND P1, PT, R11, RZ, PT ;  /* 0x000000ff0b00720c */ /* 0x000fe20003f26270 */
[----:B------:R-:W-:Y:S02]  /*1a180*/  IMAD.MOV.U32 R11, RZ, RZ, R10 ;  /* 0x000000ffff0b7224 */ /* 0x000fe400078e000a */
[----:B------:R-:W-:Y:S02]  /*1a190*/  IMAD.MOV R3, RZ, RZ, -R3 ;  /* 0x000000ffff037224 */ /* 0x000fe400078e0a03 */
[----:B------:R-:W-:Y:S01]  /*1a1a0*/  @!P6 IMAD.MOV R11, RZ, RZ, -R11 ;  /* 0x000000ffff0be224 */ /* 0x000fe200078e0a0b */
[C---:B------:R-:W-:Y:S01]  /*1a1b0*/  ISETP.GT.U32.AND P6, PT, R2.reuse, R4, PT ;  /* 0x000000040200720c */ /* 0x040fe20003fc4070 */
[----:B------:R-:W-:-:S02]  /*1a1c0*/  IMAD R6, R2, R3, R6 ;  /* 0x0000000302067224 */ /* 0x000fc400078e0206 */
[----:B------:R-:W-:Y:S01]  /*1a1d0*/  IMAD.HI.U32 R10, R0, R7, RZ ;  /* 0x00000007000a7227 */ /* 0x000fe200078e00ff */
[C---:B------:R-:W-:Y:S02]  /*1a1e0*/  ISETP.GT.U32.AND P4, PT, R2.reuse, R9, PT ;  /* 0x000000090200720c */ /* 0x040fe40003f84070 */
[----:B------:R-:W-:Y:S01]  /*1a1f0*/  ISETP.GT.U32.AND P3, PT, R2, R6, PT ;  /* 0x000000060200720c */ /* 0x000fe20003f64070 */
[----:B------:R-:W-:-:S04]  /*1a200*/  IMAD.MOV R10, RZ, RZ, -R10 ;  /* 0x000000ffff0a7224 */ /* 0x000fc800078e0a0a */
[----:B------:R-:W-:Y:S02]  /*1a210*/  IMAD R10, R2, R10, R7 ;  /* 0x0000000a020a7224 */ /* 0x000fe400078e0207 */
[----:B------:R-:W-:-:S03]  /*1a220*/  @!P6 IMAD.IADD R4, R4, 0x1, -R2 ;  /* 0x000000010404e824 */ /* 0x000fc600078e0a02 */
[----:B------:R-:W-:Y:S01]  /*1a230*/  ISETP.GT.U32.AND P6, PT, R2, R10, PT ;  /* 0x0000000a0200720c */ /* 0x000fe20003fc4070 */
[--C-:B------:R-:W-:Y:S01]  /*1a240*/  @!P4 IMAD.IADD R9, R9, 0x1, -R2.reuse ;  /* 0x000000010909c824 */ /* 0x100fe200078e0a02 */
[----:B------:R-:W-:Y:S01]  /*1a250*/  STL [R1+0x26c], R14 ;  /* 0x00026c0e01007387 */ /* 0x000fe20000100800 */
[----:B------:R-:W-:-:S03]  /*1a260*/  @!P3 IMAD.IADD R6, R6, 0x1, -R2 ;  /* 0x000000010606b824 */ /* 0x000fc600078e0a02 */
[----:B------:R5:W-:Y:S01]  /*1a270*/  STL [R1+0x3ec], R13 ;  /* 0x0003ec0d01007387 */ /* 0x000be20000100800 */
[----:B------:R-:W-:Y:S01]  /*1a280*/  @!P0 IMAD.MOV R9, RZ, RZ, -R9 ;  /* 0x000000ffff098224 */ /* 0x000fe200078e0a09 */
[----:B------:R-:W-:Y:S02]  /*1a290*/  ISETP.GT.U32.AND P3, PT, R2, R6, PT ;  /* 0x000000060200720c */ /* 0x000fe40003f64070 */
[----:B------:R0:W-:Y:S03]  /*1a2a0*/  STL [R1+0x3d4], R11 ;  /* 0x0003d40b01007387 */ /* 0x0001e60000100800 */
[----:B------:R-:W-:-:S05]  /*1a2b0*/  @!P6 IMAD.IADD R10, R10, 0x1, -R2 ;  /* 0x000000010a0ae824 */ /* 0x000fca00078e0a02 */
[----:B------:R-:W-:-:S03]  /*1a2c0*/  ISETP.GT.U32.AND P6, PT, R2, R10, PT ;  /* 0x0000000a0200720c */ /* 0x000fc60003fc4070 */
[----:B------:R-:W-:-:S04]  /*1a2d0*/  @!P3 IMAD.IADD R6, R6, 0x1, -R2 ;  /* 0x000000010606b824 */ /* 0x000fc800078e0a02 */
[----:B------:R-:W-:-:S06]  /*1a2e0*/  @!P5 IMAD.MOV R6, RZ, RZ, -R6 ;  /* 0x000000ffff06d224 */ /* 0x000fcc00078e0a06 */
[----:B------:R-:W-:Y:S01]  /*1a2f0*/  @!P6 IMAD.IADD R10, R10, 0x1, -R2 ;  /* 0x000000010a0ae824 */ /* 0x000fe200078e0a02 */
[----:B--2---:R-:W-:Y:S02]  /*1a300*/  IABS R3, R12 ;  /* 0x0000000c00037213 */ /* 0x004fe40000000000 */
[----:B------:R-:W-:Y:S02]  /*1a310*/  ISETP.GE.AND P4, PT, R12, RZ, PT ;  /* 0x000000ff0c00720c */ /* 0x000fe40003f86270 */
[----:B----4-:R-:W-:Y:S01]  /*1a320*/  IABS R12, R16 ;  /* 0x00000010000c7213 */ /* 0x010fe20000000000 */
[----:B------:R-:W-:Y:S01]  /*1a330*/  IMAD.HI.U32 R7, R0, R3, RZ ;  /* 0x0000000300077227 */ /* 0x000fe200078e00ff */
[----:B-----5:R-:W-:Y:S02]  /*1a340*/  IABS R13, R8 ;  /* 0x00000008000d7213 */ /* 0x020fe40000000000 */
[----:B------:R-:W-:Y:S02]  /*1a350*/  ISETP.GE.AND P0, PT, R8, RZ, PT ;  /* 0x000000ff0800720c */ /* 0x000fe40003f06270 */
[----:B------:R-:W2:Y:S01]  /*1a360*/  LDL R8, [R1+0x7b0] ;  /* 0x0007b00001087983 */ /* 0x000ea20000100800 */
[----:B------:R-:W-:-:S03]  /*1a370*/  IMAD.HI.U32 R14, R0, R13, RZ ;  /* 0x0000000d000e7227 */ /* 0x000fc600078e00ff */
[----:B------:R1:W-:Y:S01]  /*1a380*/  STL [R1+0x3e4], R9 ;  /* 0x0003e40901007387 */ /* 0x0003e20000100800 */
[----:B------:R-:W-:Y:S02]  /*1a390*/  IMAD.MOV R7, RZ, RZ, -R7 ;  /* 0x000000ffff077224 */ /* 0x000fe400078e0a07 */
[----:B0-----:R-:W-:-:S04]  /*1a3a0*/  IMAD.HI.U32 R11, R0, R12, RZ ;  /* 0x0000000c000b7227 */ /* 0x001fc800078e00ff */
[----:B------:R-:W-:Y:S01]  /*1a3b0*/  IMAD.MOV R14, RZ, RZ, -R14 ;  /* 0x000000ffff0e7224 */ /* 0x000fe200078e0a0e */
[----:B-1----:R-:W-:Y:S01]  /*1a3c0*/  IABS R9, R15 ;  /* 0x0000000f00097213 */ /* 0x002fe20000000000 */
[----:B------:R-:W-:Y:S02]  /*1a3d0*/  IMAD R3, R2, R7, R3 ;  /* 0x0000000702037224 */ /* 0x000fe400078e0203 */
[----:B------:R-:W-:Y:S02]  /*1a3e0*/  IMAD.MOV R11, RZ, RZ, -R11 ;  /* 0x000000ffff0b7224 */ /* 0x000fe400078e0a0b */
[----:B------:R-:W-:-:S04]  /*1a3f0*/  IMAD.HI.U32 R7, R0, R9, RZ ;  /* 0x0000000900077227 */ /* 0x000fc800078e00ff */
[C---:B------:R-:W-:Y:S02]  /*1a400*/  IMAD R13, R2.reuse, R14, R13 ;  /* 0x0000000e020d7224 */ /* 0x040fe400078e020d */
[----:B------:R-:W-:Y:S02]  /*1a410*/  IMAD.MOV.U32 R14, RZ, RZ, R4 ;  /* 0x000000ffff0e7224 */ /* 0x000fe400078e0004 */
[C---:B------:R-:W-:Y:S02]  /*1a420*/  IMAD R12, R2.reuse, R11, R12 ;  /* 0x0000000b020c7224 */ /* 0x040fe400078e020c */
[----:B------:R-:W-:Y:S02]  /*1a430*/  IMAD.MOV R11, RZ, RZ, -R7 ;  /* 0x000000ffff0b7224 */ /* 0x000fe400078e0a07 */
[----:B------:R-:W-:Y:S02]  /*1a440*/  @!P2 IMAD.MOV R14, RZ, RZ, -R14 ;  /* 0x000000ffff0ea224 */ /* 0x000fe400078e0a0e */
[----:B------:R-:W-:-:S02]  /*1a450*/  IMAD R4, R2, R11, R9 ;  /* 0x0000000b02047224 */ /* 0x000fc400078e0209 */
[----:B------:R-:W3:Y:S01]  /*1a460*/  LDL R11, [R1+0x7cc] ;  /* 0x0007cc00010b7983 */ /* 0x000ee20000100800 */
[----:B------:R-:W-:-:S03]  /*1a470*/  ISETP.GE.AND P6, PT, R16, RZ, PT ;  /* 0x000000ff1000720c */ /* 0x000fc60003fc6270 */
[----:B------:R-:W4:Y:S04]  /*1a480*/  LDL R9, [R1+0x7d4] ;  /* 0x0007d40001097983 */ /* 0x000f280000100800 */
[----:B------:R0:W-:Y:S04]  /*1a490*/  STL [R1+0x3d8], R14 ;  /* 0x0003d80e01007387 */ /* 0x0001e80000100800 */
[----:B0-----:R-:W5:Y:S04]  /*1a4a0*/  LDL R14, [R1+0x7d8] ;  /* 0x0007d800010e7983 */ /* 0x001f680000100800 */
[----:B------:R-:W-:Y:S04]  /*1a4b0*/  STL [R1+0x3e0], R6 ;  /* 0x0003e00601007387 */ /* 0x000fe80000100800 */
[----:B------:R-:W2:Y:S04]  /*1a4c0*/  LDL.LU R16, [R1+0x7f0] ;  /* 0x0007f00001107983 */ /* 0x000ea80000300800 */
[----:B--2---:R0:W-:Y:S04]  /*1a4d0*/  STL [R1+0x5270], R16 ;  /* 0x0052701001007387 */ /* 0x0041e80000100800 */
[----:B0-----:R-:W2:Y:S01]  /*1a4e0*/  LDL.LU R16, [R1+0x7b8] ;  /* 0x0007b80001107983 */ /* 0x001ea20000300800 */
[----:B------:R-:W-:-:S05]  /*1a4f0*/  IABS R8, R8 ;  /* 0x0000000800087213 */ /* 0x000fca0000000000 */
[----:B------:R-:W-:-:S04]  /*1a500*/  IMAD.HI.U32 R7, R0, R8, RZ ;  /* 0x0000000800077227 */ /* 0x000fc800078e00ff */
[----:B------:R-:W-:-:S04]  /*1a510*/  IMAD.MOV R7, RZ, RZ, -R7 ;  /* 0x000000ffff077224 */ /* 0x000fc800078e0a07 */
[C---:B------:R-:W-:Y:S01]  /*1a520*/  IMAD R8, R2.reuse, R7, R8 ;  /* 0x0000000702087224 */ /* 0x040fe200078e0208 */
[----:B------:R-:W-:-:S13]  /*1a530*/  ISETP.GT.U32.AND P3, PT, R2, R3, PT ;  /* 0x000000030200720c */ /* 0x000fda0003f64070 */
[--C-:B------:R-:W-:Y:S01]  /*1a540*/  @!P3 IMAD.IADD R3, R3, 0x1, -R2.reuse ;  /* 0x000000010303b824 */ /* 0x100fe200078e0a02 */
[----:B------:R-:W-:Y:S02]  /*1a550*/  ISETP.GT.U32.AND P3, PT, R2, R4, PT ;  /* 0x000000040200720c */ /* 0x000fe40003f64070 */
[----:B--2---:R-:W-:Y:S01]  /*1a560*/  IABS R7, R16 ;  /* 0x0000001000077213 */ /* 0x004fe20000000000 */
[----:B------:R0:W-:Y:S04]  /*1a570*/  STL [R1+0x5274], R16 ;  /* 0x0052741001007387 */ /* 0x0001e80000100800 */
[----:B0-----:R-:W2:Y:S06]  /*1a580*/  LDL.LU R16, [R1+0x7b0] ;  /* 0x0007b00001107983 */ /* 0x001eac0000300800 */
[----:B------:R-:W-:Y:S01]  /*1a590*/  @!P3 IMAD.IADD R4, R4, 0x1, -R2 ;  /* 0x000000010404b824 */ /* 0x000fe200078e0a02 */
[----:B----4-:R-:W-:-:S04]  /*1a5a0*/  IABS R6, R9 ;  /* 0x0000000900067213 */ /* 0x010fc80000000000 */
[----:B------:R-:W-:Y:S02]  /*1a5b0*/  ISETP.GT.U32.AND P3, PT, R2, R4, PT ;  /* 0x000000040200720c */ /* 0x000fe40003f64070 */
[----:B-----5:R-:W-:Y:S01]  /*1a5c0*/  IABS R9, R14 ;  /* 0x0000000e00097213 */ /* 0x020fe20000000000 */
[----:B------:R-:W-:-:S04]  /*1a5d0*/  IMAD.MOV.U32 R14, RZ, RZ, R10 ;  /* 0x000000ffff0e7224 */ /* 0x000fc800078e000a */
[----:B------:R-:W-:-:S05]  /*1a5e0*/  @!P1 IMAD.MOV R14, RZ, RZ, -R14 ;  /* 0x000000ffff0e9224 */ /* 0x000fca00078e0a0e */
[----:B------:R0:W-:Y:S01]  /*1a5f0*/  STL [R1+0x3dc], R14 ;  /* 0x0003dc0e01007387 */ /* 0x0001e20000100800 */
[--C-:B------:R-:W-:Y:S01]  /*1a600*/  @!P3 IMAD.IADD R4, R4, 0x1, -R2.reuse ;  /* 0x000000010404b824 */ /* 0x100fe200078e0a02 */
[----:B------:R-:W-:Y:S02]  /*1a610*/  ISETP.GT.U32.AND P2, PT, R2, R13, PT ;  /* 0x0000000d0200720c */ /* 0x000fe40003f44070 */
[----:B--2---:R-:W-:Y:S02]  /*1a620*/  ISETP.GE.AND P3, PT, R16, RZ, PT ;  /* 0x000000ff1000720c */ /* 0x004fe40003f66270 */
[----:B------:R-:W2:Y:S09]  /*1a630*/  LDL.LU R16, [R1+0x5274] ;  /* 0x0052740001107983 */ /* 0x000eb20000300800 */
[----:B------:R-:W-:Y:S01]  /*1a640*/  @!P2 IMAD.IADD R13, R13, 0x1, -R2 ;  /* 0x000000010d0da824 */ /* 0x000fe200078e0a02 */
[----:B------:R-:W-:Y:S01]  /*1a650*/  ISETP.GT.U32.AND P2, PT, R2, R3, PT ;  /* 0x000000030200720c */ /* 0x000fe20003f44070 */
[----:B0-----:R-:W-:-:S12]  /*1a660*/  IMAD.HI.U32 R14, R0, R6, RZ ;  /* 0x00000006000e7227 */ /* 0x001fd800078e00ff */
[----:B------:R-:W-:Y:S01]  /*1a670*/  @!P2 IMAD.IADD R3, R3, 0x1, -R2 ;  /* 0x000000010303a824 */ /* 0x000fe200078e0a02 */
[----:B------:R-:W-:Y:S01]  /*1a680*/  ISETP.GT.U32.AND P2, PT, R2, R8, PT ;  /* 0x000000080200720c */ /* 0x000fe20003f44070 */
[----:B------:R-:W-:-:S04]  /*1a690*/  IMAD.MOV R14, RZ, RZ, -R14 ;  /* 0x000000ffff0e7224 */ /* 0x000fc800078e0a0e */
[----:B------:R-:W-:-:S08]  /*1a6a0*/  IMAD R6, R2, R14, R6 ;  /* 0x0000000e02067224 */ /* 0x000fd000078e0206 */
[--C-:B------:R-:W-:Y:S01]  /*1a6b0*/  @!P2 IMAD.IADD R8, R8, 0x1, -R2.reuse ;  /* 0x000000010808a824 */ /* 0x100fe200078e0a02 */
[----:B------:R-:W-:Y:S02]  /*1a6c0*/  ISETP.GT.U32.AND P5, PT, R2, R12, PT ;  /* 0x0000000c0200720c */ /* 0x000fe40003fa4070 */
[----:B--2---:R-:W-:Y:S02]  /*1a6d0*/  ISETP.GE.AND P2, PT, R16, RZ, PT ;  /* 0x000000ff1000720c */ /* 0x004fe40003f46270 */
[----:B------:R-:W2:Y:S04]  /*1a6e0*/  LDL.LU R16, [R1+0x5270] ;  /* 0x0052700001107983 */ /* 0x000ea80000300800 */
[----:B------:R-:W4:Y:S05]  /*1a6f0*/  LDL R14, [R1+0x7fc] ;  /* 0x0007fc00010e7983 */ /* 0x000f2a0000100800 */
[----:B------:R-:W-:Y:S01]  /*1a700*/  @!P5 IMAD.IADD R12, R12, 0x1, -R2 ;  /* 0x000000010c0cd824 */ /* 0x000fe200078e0a02 */
[----:B------:R-:W-:-:S02]  /*1a710*/  ISETP.GT.U32.AND P5, PT, R2, R13, PT ;  /* 0x0000000d0200720c */ /* 0x000fc40003fa4070 */
[----:B---3--:R-:W-:-:S11]  /*1a720*/  IABS R11, R11 ;  /* 0x0000000b000b7213 */ /* 0x008fd60000000000 */
[----:B------:R-:W-:Y:S01]  /*1a730*/  @!P5 IMAD.IADD R13, R13, 0x1, -R2 ;  /* 0x000000010d0dd824 */ /* 0x000fe200078e0a02 */
[----:B------:R-:W-:Y:S01]  /*1a740*/  ISETP.GE.AND P5, PT, R15, RZ, PT ;  /* 0x000000ff0f00720c */ /* 0x000fe20003fa6270 */
[----:B------:R-:W-:-:S04]  /*1a750*/  IMAD.HI.U32 R15, R0, R11, RZ ;  /* 0x0000000b000f7227 */ /* 0x000fc800078e00ff */
[----:B------:R-:W-:-:S04]  /*1a760*/  IMAD.MOV R15, RZ, RZ, -R15 ;  /* 0x000000ffff0f7224 */ /* 0x000fc800078e0a0f */
[C---:B------:R-:W-:Y:S02]  /*1a770*/  IMAD R11, R2.reuse, R15, R11 ;  /* 0x0000000f020b7224 */ /* 0x040fe400078e020b */
[----:B------:R-:W-:Y:S01]  /*1a780*/  IMAD.MOV.U32 R15, RZ, RZ, R3 ;  /* 0x000000ffff0f7224 */ /* 0x000fe200078e0003 */
[----:B------:R-:W-:Y:S01]  /*1a790*/  ISETP.GT.U32.AND P1, PT, R2, R12, PT ;  /* 0x0000000c0200720c */ /* 0x000fe20003f24070 */
[----:B------:R-:W-:-:S04]  /*1a7a0*/  IMAD.HI.U32 R10, R0, R7, RZ ;  /* 0x00000007000a7227 */ /* 0x000fc800078e00ff */
[----:B------:R-:W-:-:S04]  /*1a7b0*/  IMAD.MOV R10, RZ, RZ, -R10 ;  /* 0x000000ffff0a7224 */ /* 0x000fc800078e0a0a */
[----:B------:R-:W-:Y:S01]  /*1a7c0*/  IMAD R7, R2, R10, R7 ;  /* 0x0000000a02077224 */ /* 0x000fe200078e0207 */
[----:B----4-:R-:W-:Y:S02]  /*1a7d0*/  IABS R3, R14 ;  /* 0x0000000e00037213 */ /* 0x010fe40000000000 */
[----:B------:R-:W3:Y:S01]  /*1a7e0*/  LDL.LU R14, [R1+0x7cc] ;  /* 0x0007cc00010e7983 */ /* 0x000ee20000300800 */
[----:B------:R-:W-:Y:S01]  /*1a7f0*/  @!P1 IMAD.IADD R12, R12, 0x1, -R2 ;  /* 0x000000010c0c9824 */ /* 0x000fe200078e0a02 */
[----:B------:R-:W-:Y:S01]  /*1a800*/  ISETP.GT.U32.AND P1, PT, R2, R7, PT ;  /* 0x000000070200720c */ /* 0x000fe20003f24070 */
[----:B------:R-:W-:Y:S02]  /*1a810*/  @!P4 IMAD.MOV R15, RZ, RZ, -R15 ;  /* 0x000000ffff0fc224 */ /* 0x000fe400078e0a0f */
[----:B------:R-:W-:-:S10]  /*1a820*/  @!P0 IMAD.MOV R13, RZ, RZ, -R13 ;  /* 0x000000ffff0d8224 */ /* 0x000fd400078e0a0d */
[----:B------:R-:W-:Y:S01]  /*1a830*/  @!P1 IMAD.IADD R7, R7, 0x1, -R2 ;  /* 0x0000000107079824 */ /* 0x000fe200078e0a02 */
[----:B------:R0:W-:Y:S04]  /*1a840*/  STL [R1+0x3c0], R15 ;  /* 0x0003c00f01007387 */ /* 0x0001e80000100800 */
[----:B------:R-:W-:Y:S01]  /*1a850*/  ISETP.GT.U32.AND P0, PT, R2, R7, PT ;  /* 0x000000070200720c */ /* 0x000fe20003f04070 */
[----:B0-----:R-:W4:Y:S04]  /*1a860*/  LDL.LU R15, [R1+0x7d4] ;  /* 0x0007d400010f7983 */ /* 0x001f280000300800 */
[----:B------:R0:W-:Y:S01]  /*1a870*/  STL [R1+0x3c4], R13 ;  /* 0x0003c40d01007387 */ /* 0x0001e20000100800 */
[----:B------:R-:W-:-:S07]  /*1a880*/  @!P5 IMAD.MOV R4, RZ, RZ, -R4 ;  /* 0x000000ffff04d224 */ /* 0x000fce00078e0a04 */
[----:B------:R-:W-:Y:S02]  /*1a890*/  @!P0 IMAD.IADD R7, R7, 0x1, -R2 ;  /* 0x0000000107078824 */ /* 0x000fe400078e0a02 */
[----:B0-----:R-:W-:-:S04]  /*1a8a0*/  IMAD.MOV.U32 R13, RZ, RZ, R12 ;  /* 0x000000ffff0d7224 */ /* 0x001fc800078e000c */
[----:B------:R-:W-:-:S05]  /*1a8b0*/  @!P6 IMAD.MOV R13, RZ, RZ, -R13 ;  /* 0x000000ffff0de224 */ /* 0x000fca00078e0a0d */
        /* <DEDUP_REMOVED lines=14> */
[----:B------:R-:W-:Y:S02]  /*1a9a0*/  IMAD.MOV R12, RZ, RZ, -R12 ;  /* 0x000000ffff0c7224 */ /* 0x000fe400078e0a0c */
[----:B------:R-:W-:Y:S02]  /*1a9b0*/  @!P1 IMAD.IADD R8, R8, 0x1, -R2 ;  /* 0x0000000108089824 */ /* 0x000fe400078e0a02 */
[C---:B------:R-:W-:Y:S02]  /*1a9c0*/  IMAD R10, R2.reuse, R12, R10 ;  /* 0x0000000c020a7224 */ /* 0x040fe400078e020a */
[----:B------:R-:W2:Y:S01]  /*1a9d0*/  LDL R12, [R1+0x808] ;  /* 0x00080800010c7983 */ /* 0x000ea20000100800 */
[----:B------:R-:W-:Y:S01]  /*1a9e0*/  @!P4 IMAD.IADD R11, R11, 0x1, -R2 ;  /* 0x000000010b0bc824 */ /* 0x000fe200078e0a02 */
[----:B----4-:R-:W-:Y:S02]  /*1a9f0*/  ISETP.GE.AND P0, PT, R15, RZ, PT ;  /* 0x000000ff0f00720c */ /* 0x010fe40003f06270 */
[----:B------:R-:W4:Y:S01]  /*1aa00*/  LDL R15, [R1+0x82c] ;  /* 0x00082c00010f7983 */ /* 0x000f220000100800 */
[----:B------:R-:W-:-:S02]  /*1aa10*/  ISETP.GT.U32.AND P6, PT, R2, R6, PT ;  /* 0x000000060200720c */ /* 0x000fc40003fc4070 */
[----:B-----5:R-:W-:Y:S01]  /*1aa20*/  ISETP.GE.AND P4, PT, R7, RZ, PT ;  /* 0x000000ff0700720c */ /* 0x020fe20003f86270 */
[----:B------:R-:W-:-:S04]  /*1aa30*/  IMAD.MOV.U32 R7, RZ, RZ, R8 ;  /* 0x000000ffff077224 */ /* 0x000fc800078e0008 */
[----:B------:R-:W-:-:S05]  /*1aa40*/  @!P3 IMAD.MOV R7, RZ, RZ, -R7 ;  /* 0x000000ffff07b224 */ /* 0x000fca00078e0a07 */
[----:B------:R0:W-:Y:S04]  /*1aa50*/  STL [R1+0x3cc], R7 ;  /* 0x0003cc0701007387 */ /* 0x0001e80000100800 */
[----:B0-----:R-:W5:Y:S01]  /*1aa60*/  LDL.LU R7, [R1+0x7fc] ;  /* 0x0007fc0001077983 */ /* 0x001f620000300800 */
[----:B------:R-:W-:Y:S01]  /*1aa70*/  ISETP.GT.U32.AND P1, PT, R2, R9, PT ;  /* 0x000000090200720c */ /* 0x000fe20003f24070 */
[----:B------:R-:W-:Y:S02]  /*1aa80*/  @!P6 IMAD.IADD R6, R6, 0x1, -R2 ;  /* 0x000000010606e824 */ /* 0x000fe400078e0a02 */
[----:B------:R-:W-:-:S03]  /*1aa90*/  IMAD.HI.U32 R4, R0, R3, RZ ;  /* 0x0000000300047227 */ /* 0x000fc600078e00ff */
[----:B------:R-:W-:Y:S01]  /*1aaa0*/  ISETP.GT.U32.AND P3, PT, R2, R6, PT ;  /* 0x000000060200720c */ /* 0x000fe20003f64070 */
[----:B------:R-:W-:-:S06]  /*1aab0*/  IMAD.MOV R4, RZ, RZ, -R4 ;  /* 0x000000ffff047224 */ /* 0x000fcc00078e0a04 */
[----:B------:R-:W-:-:S05]  /*1aac0*/  @!P1 IMAD.IADD R9, R9, 0x1, -R2 ;  /* 0x0000000109099824 */ /* 0x000fca00078e0a02 */
[C---:B------:R-:W-:Y:S01]  /*1aad0*/  ISETP.GT.U32.AND P1, PT, R2.reuse, R9, PT ;  /* 0x000000090200720c */ /* 0x040fe20003f24070 */
[----:B------:R-:W-:Y:S01]  /*1aae0*/  IMAD R3, R2, R4, R3 ;  /* 0x0000000402037224 */ /* 0x000fe200078e0203 */
[----:B--2---:R-:W-:Y:S01]  /*1aaf0*/  IABS R8, R12 ;  /* 0x0000000c00087213 */ /* 0x004fe20000000000 */
[----:B------:R-:W-:Y:S01]  /*1ab00*/  @!P3 IMAD.IADD R6, R6, 0x1, -R2 ;  /* 0x000000010606b824 */ /* 0x000fe200078e0a02 */
[----:B---3--:R-:W-:Y:S02]  /*1ab10*/  IABS R12, R13 ;  /* 0x0000000d000c7213 */ /* 0x008fe40000000000 */
[----:B------:R-:W-:Y:S02]  /*1ab20*/  ISETP.GT.U32.AND P3, PT, R2, R3, PT ;  /* 0x000000030200720c */ /* 0x000fe40003f64070 */
[----:B------:R-:W-:-:S05]  /*1ab30*/  IABS R14, R14 ;  /* 0x0000000e000e7213 */ /* 0x000fca0000000000 */
        /* <DEDUP_REMOVED lines=8> */
[C---:B------:R-:W-:Y:S01]  /*1abc0*/  IMAD R13, R2.reuse, R13, R14 ;  /* 0x0000000d020d7224 */ /* 0x040fe200078e020e */
        /* <DEDUP_REMOVED lines=25> */
[----:B------:R0:W-:Y:S04]  /*1ad60*/  STL [R1+0x3b8], R12 ;  /* 0x0003b80c01007387 */ /* 0x0001e80000100800 */
[----:B------:R-:W-:Y:S04]  /*1ad70*/  STL [R1+0x3b0], R11 ;  /* 0x0003b00b01007387 */ /* 0x000fe80000100800 */
[----:B------:R1:W-:Y:S01]  /*1ad80*/  STL [R1+0x5264], R8 ;  /* 0x0052640801007387 */ /* 0x0003e20000100800 */
[----:B0-----:R-:W-:-:S03]  /*1ad90*/  IMAD.MOV.U32 R12, RZ, RZ, R9 ;  /* 0x000000ffff0c7224 */ /* 0x001fc600078e0009 */
[----:B-1----:R-:W4:Y:S04]  /*1ada0*/  LDL.LU R8, [R1+0x808] ;  /* 0x0008080001087983 */ /* 0x002f280000300800 */
[----:B------:R-:W4:Y:S01]  /*1adb0*/  LDL.LU R9, [R1+0x838] ;  /* 0x0008380001097983 */ /* 0x000f220000300800 */
[----:B------:R-:W-:Y:S01]  /*1adc0*/  ISETP.GT.U32.AND P6, PT, R2, R3, PT ;  /* 0x000000030200720c */ /* 0x000fe20003fc4070 */
[----:B------:R-:W-:Y:S01]  /*1add0*/  @!P0 IMAD.MOV R6, RZ, RZ, -R6 ;  /* 0x000000ffff068224 */ /* 0x000fe200078e0a06 */
[----:B---3--:R-:W-:Y:S01]  /*1ade0*/  IABS R14, R14 ;  /* 0x0000000e000e7213 */ /* 0x008fe20000000000 */
[----:B------:R-:W-:-:S10]  /*1adf0*/  @!P4 IMAD.MOV R12, RZ, RZ, -R12 ;  /* 0x000000ffff0cc224 */ /* 0x000fd400078e0a0c */
[----:B------:R-:W-:Y:S02]  /*1ae00*/  @!P6 IMAD.IADD R3, R3, 0x1, -R2 ;  /* 0x000000010303e824 */ /* 0x000fe400078e0a02 */
[----:B--2---:R-:W-:Y:S02]  /*1ae10*/  IMAD.MOV.U32 R11, RZ, RZ, R7 ;  /* 0x000000ffff0b7224 */ /* 0x004fe400078e0007 */
[----:B------:R-:W-:Y:S01]  /*1ae20*/  IMAD.HI.U32 R7, R0, R14, RZ ;  /* 0x0000000e00077227 */ /* 0x000fe200078e00ff */
[----:B----4-:R0:W-:Y:S01]  /*1ae30*/  STL [R1+0x5260], R9 ;  /* 0x0052600901007387 */ /* 0x0101e20000100800 */
[----:B------:R-:W-:-:S03]  /*1ae40*/  ISETP.GE.AND P6, PT, R8, RZ, PT ;  /* 0x000000ff0800720c */ /* 0x000fc60003fc6270 */
[----:B0-----:R-:W2:Y:S04]  /*1ae50*/  LDL.LU R9, [R1+0x814] ;  /* 0x0008140001097983 */ /* 0x001ea80000300800 */
[----:B------:R0:W-:Y:S04]  /*1ae60*/  STL [R1+0x3a8], R6 ;  /* 0x0003a80601007387 */ /* 0x0001e80000100800 */
[----:B------:R1:W-:Y:S01]  /*1ae70*/  STL [R1+0x5258], R0 ;  /* 0x0052580001007387 */ /* 0x0003e20000100800 */
[----:B0-----:R-:W-:-:S03]  /*1ae80*/  IMAD.HI.U32 R6, R0, R15, RZ ;  /* 0x0000000f00067227 */ /* 0x001fc600078e00ff */
[----:B-1----:R-:W3:Y:S04]  /*1ae90*/  LDL.LU R0, [R1+0x818] ;  /* 0x0008180001007983 */ /* 0x002ee80000300800 */
[----:B------:R0:W-:Y:S04]  /*1aea0*/  STL [R1+0x3a0], R12 ;  /* 0x0003a00c01007387 */ /* 0x0001e80000100800 */
[----:B0-----:R-:W4:Y:S04]  /*1aeb0*/  LDL.LU R12, [R1+0x5268] ;  /* 0x00526800010c7983 */ /* 0x001f280000300800 */
[----:B------:R-:W2:Y:S01]  /*1aec0*/  LDL.LU R8, [R1+0x5264] ;  /* 0x0052640001087983 */ /* 0x000ea20000300800 */
[----:B------:R-:W-:-:S02]  /*1aed0*/  ISETP.GT.U32.AND P2, PT, R2, R10, PT ;  /* 0x0000000a0200720c */ /* 0x000fc40003f44070 */
[----:B------:R-:W-:Y:S01]  /*1aee0*/  ISETP.GT.U32.AND P0, PT, R2, R13, PT ;  /* 0x0000000d0200720c */ /* 0x000fe20003f04070 */
[----:B------:R-:W-:-:S04]  /*1aef0*/  IMAD.MOV R7, RZ, RZ, -R7 ;  /* 0x000000ffff077224 */ /* 0x000fc800078e0a07 */
[----:B------:R-:W-:-:S06]  /*1af00*/  IMAD R7, R2, R7, R14 ;  /* 0x0000000702077224 */ /* 0x000fcc00078e020e */
[--C-:B------:R-:W-:Y:S02]  /*1af10*/  @!P2 IMAD.IADD R10, R10, 0x1, -R2.reuse ;  /* 0x000000010a0aa824 */ /* 0x100fe400078e0a02 */
[--C-:B------:R-:W-:Y:S02]  /*1af20*/  @!P0 IMAD.IADD R13, R13, 0x1, -R2.reuse ;  /* 0x000000010d0d8824 */ /* 0x100fe400078e0a02 */
[----:B--2---:R-:W-:Y:S01]  /*1af30*/  @!P5 IMAD.IADD R8, R8, 0x1, -R2 ;  /* 0x000000010808d824 */ /* 0x004fe200078e0a02 */
[----:B------:R-:W-:Y:S02]  /*1af40*/  ISETP.GE.AND P5, PT, R9, RZ, PT ;  /* 0x000000ff0900720c */ /* 0x000fe40003fa6270 */
[----:B------:R-:W2:Y:S01]  /*1af50*/  LDL.LU R9, [R1+0x5260] ;  /* 0x0052600001097983 */ /* 0x000ea20000300800 */
[----:B---3--:R-:W-:Y:S01]  /*1af60*/  ISETP.GE.AND P0, PT, R0, RZ, PT ;  /* 0x000000ff0000720c */ /* 0x008fe20003f06270 */
[----:B------:R-:W-:Y:S02]  /*1af70*/  IMAD.MOV.U32 R0, RZ, RZ, R10 ;  /* 0x000000ffff007224 */ /* 0x000fe400078e000a */
[----:B------:R0:W-:Y:S04]  /*1af80*/  STL [R1+0x525c], R25 ;  /* 0x00525c1901007387 */ /* 0x0001e80000100800 */
[----:B------:R-:W3:Y:S04]  /*1af90*/  LDL.LU R10, [R1+0x830] ;  /* 0x00083000010a7983 */ /* 0x000ee80000300800 */
[----:B------:R-:W5:Y:S01]  /*1afa0*/  LDL.LU R14, [R1+0x834] ;  /* 0x00083400010e7983 */ /* 0x000f620000300800 */
[----:B----4-:R-:W-:-:S02]  /*1afb0*/  ISETP.GT.U32.AND P4, PT, R2, R12, PT ;  /* 0x0000000c0200720c */ /* 0x010fc40003f84070 */
[C---:B------:R-:W-:Y:S01]  /*1afc0*/  ISETP.GT.U32.AND P2, PT, R2.reuse, R4, PT ;  /* 0x000000040200720c */ /* 0x040fe20003f44070 */
[----:B0-----:R-:W-:Y:S02]  /*1afd0*/  IMAD.MOV.U32 R25, RZ, RZ, R3 ;  /* 0x000000ffff197224 */ /* 0x001fe400078e0003 */
[----:B------:R-:W-:Y:S02]  /*1afe0*/  IMAD.MOV R6, RZ, RZ, -R6 ;  /* 0x000000ffff067224 */ /* 0x000fe400078e0a06 */
[----:B------:R-:W-:Y:S02]  /*1aff0*/  @!P1 IMAD.MOV R0, RZ, RZ, -R0 ;  /* 0x000000ffff009224 */ /* 0x000fe400078e0a00 */
[----:B------:R-:W-:Y:S02]  /*1b000*/  @!P3 IMAD.MOV R25, RZ, RZ, -R25 ;  /* 0x000000ffff19b224 */ /* 0x000fe400078e0a19 */
[----:B------:R-:W-:Y:S02]  /*1b010*/  IMAD R6, R2, R6, R15 ;  /* 0x0000000602067224 */ /* 0x000fe400078e020f */
[----:B------:R-:W-:-:S02]  /*1b020*/  IMAD.MOV.U32 R15, RZ, RZ, R11 ;  /* 0x000000ffff0f7224 */ /* 0x000fc400078e000b */
[----:B------:R-:W4:Y:S01]  /*1b030*/  LDL.LU R11, [R1+0x850] ;  /* 0x00085000010b7983 */ /* 0x000f220000300800 */
[----:B------:R-:W-:-:S03]  /*1b040*/  @!P4 IMAD.IADD R12, R12, 0x1, -R2 ;  /* 0x000000010c0cc824 */ /* 0x000fc600078e0a02 */
[----:B------:R0:W-:Y:S01]  /*1b050*/  STL [R1+0x39c], R0 ;  /* 0x00039c0001007387 */ /* 0x0001e20000100800 */
[----:B------:R-:W-:-:S03]  /*1b060*/  @!P2 IMAD.IADD R4, R4, 0x1, -R2 ;  /* 0x000000010404a824 */ /* 0x000fc600078e0a02 */
[----:B------:R1:W-:Y:S01]  /*1b070*/  STL [R1+0x398], R25 ;  /* 0x0003981901007387 */ /* 0x0003e20000100800 */
[C---:B------:R-:W-:Y:S01]  /*1b080*/  ISETP.GT.U32.AND P4, PT, R2.reuse, R13, PT ;  /* 0x0000000d0200720c */ /* 0x040fe20003f84070 */
[----:B0-----:R-:W-:Y:S02]  /*1b090*/  IMAD.MOV.U32 R0, RZ, RZ, R8 ;  /* 0x000000ffff007224 */ /* 0x001fe400078e0008 */
[----:B-1----:R-:W4:Y:S01]  /*1b0a0*/  LDL.LU R25, [R1+0x525c] ;  /* 0x00525c0001197983 */ /* 0x002f220000300800 */
[C---:B------:R-:W-:Y:S02]  /*1b0b0*/  ISETP.GT.U32.AND P3, PT, R2.reuse, R7, PT ;  /* 0x000000070200720c */ /* 0x040fe40003f64070 */
[C---:B------:R-:W-:Y:S02]  /*1b0c0*/  ISETP.GT.U32.AND P2, PT, R2.reuse, R12, PT ;  /* 0x0000000c0200720c */ /* 0x040fe40003f44070 */
[----:B------:R-:W-:Y:S01]  /*1b0d0*/  ISETP.GT.U32.AND P1, PT, R2, R4, PT ;  /* 0x000000040200720c */ /* 0x000fe20003f24070 */
[----:B------:R-:W-:-:S04]  /*1b0e0*/  @!P6 IMAD.MOV R0, RZ, RZ, -R0 ;  /* 0x000000ffff00e224 */ /* 0x000fc800078e0a00 */
[----:B------:R-:W-:-:S04]  /*1b0f0*/  @!P4 IMAD.IADD R13, R13, 0x1, -R2 ;  /* 0x000000010d0dc824 */ /* 0x000fc800078e0a02 */
[--C-:B------:R-:W-:Y:S02]  /*1b100*/  @!P3 IMAD.IADD R7, R7, 0x1, -R2.reuse ;  /* 0x000000010707b824 */ /* 0x100fe400078e0a02 */
[--C-:B------:R-:W-:Y:S02]  /*1b110*/  @!P2 IMAD.IADD R12, R12, 0x1, -R2.reuse ;  /* 0x000000010c0ca824 */ /* 0x100fe400078e0a02 */
[----:B------:R-:W-:Y:S01]  /*1b120*/  @!P1 IMAD.IADD R4, R4, 0x1, -R2 ;  /* 0x0000000104049824 */ /* 0x000fe200078e0a02 */
[----:B--2---:R-:W-:-:S05]  /*1b130*/  IABS R3, R9 ;  /* 0x0000000900037213 */ /* 0x004fca0000000000 */
[----:B------:R-:W-:Y:S02]  /*1b140*/  IMAD.MOV.U32 R8, RZ, RZ, R3 ;  /* 0x000000ffff087224 */ /* 0x000fe400078e0003 */
[----:B------:R-:W2:Y:S01]  /*1b150*/  LDL.LU R3, [R1+0x82c] ;  /* 0x00082c0001037983 */ /* 0x000ea20000300800 */
[----:B------:R-:W-:Y:S01]  /*1b160*/  ISETP.GE.AND P3, PT, R9, RZ, PT ;  /* 0x000000ff0900720c */ /* 0x000fe20003f66270 */
[----:B------:R-:W-:Y:S01]  /*1b170*/  IMAD.MOV.U32 R9, RZ, RZ, R13 ;  /* 0x000000ffff097224 */ /* 0x000fe200078e000d */
[----:B---3--:R-:W-:Y:S01]  /*1b180*/  ISETP.GE.AND P2, PT, R10, RZ, PT ;  /* 0x000000ff0a00720c */ /* 0x008fe20003f46270 */
[----:B------:R0:W-:Y:S01]  /*1b190*/  STL [R1+0x394], R0 ;  /* 0x0003940001007387 */ /* 0x0001e20000100800 */
[----:B-----5:R-:W-:Y:S01]  /*1b1a0*/  ISETP.GE.AND P1, PT, R14, RZ, PT ;  /* 0x000000ff0e00720c */ /* 0x020fe20003f26270 */
[----:B------:R-:W-:Y:S01]  /*1b1b0*/  IMAD.MOV.U32 R13, RZ, RZ, R15 ;  /* 0x000000ffff0d7224 */ /* 0x000fe200078e000f */
[----:B------:R-:W-:Y:S01]  /*1b1c0*/  IABS R10, R15 ;  /* 0x0000000f000a7213 */ /* 0x000fe20000000000 */
[----:B0-----:R-:W3:Y:S04]  /*1b1d0*/  LDL.LU R0, [R1+0x5258] ;  /* 0x0052580001007983 */ /* 0x001ee80000300800 */
[----:B------:R-:W5:Y:S04]  /*1b1e0*/  LDL.LU R14, [R1+0x868] ;  /* 0x00086800010e7983 */ /* 0x000f680000300800 */
[----:B------:R-:W3:Y:S01]  /*1b1f0*/  LDL.LU R15, [R1+0x8b8] ;  /* 0x0008b800010f7983 */ /* 0x000ee20000300800 */
[----:B------:R-:W-:Y:S01]  /*1b200*/  ISETP.GT.U32.AND P4, PT, R2, R6, PT ;  /* 0x000000060200720c */ /* 0x000fe20003f84070 */
[----:B------:R-:W-:-:S12]  /*1b210*/  @!P5 IMAD.MOV R9, RZ, RZ, -R9 ;  /* 0x000000ffff09d224 */ /* 0x000fd800078e0a09 */
[----:B------:R-:W-:Y:S01]  /*1b220*/  @!P4 IMAD.IADD R6, R6, 0x1, -R2 ;  /* 0x000000010606c824 */ /* 0x000fe200078e0a02 */
[----:B------:R-:W-:Y:S01]  /*1b230*/  ISETP.GT.U32.AND P4, PT, R2, R7, PT ;  /* 0x000000070200720c */ /* 0x000fe20003f84070 */
[----:B------:R-:W-:Y:S01]  /*1b240*/  @!P0 IMAD.MOV R12, RZ, RZ, -R12 ;  /* 0x000000ffff0c8224 */ /* 0x000fe200078e0a0c */
[----:B------:R4:W-:Y:S04]  /*1b250*/  STL [R1+0x38c], R9 ;  /* 0x00038c0901007387 */ /* 0x0009e80000100800 */
[----:B------:R-:W-:Y:S07]  /*1b260*/  STL [R1+0x268], R12 ;  /* 0x0002680c01007387 */ /* 0x000fee0000100800 */
[----:B------:R-:W-:Y:S01]  /*1b270*/  @!P4 IMAD.IADD R7, R7, 0x1, -R2 ;  /* 0x000000010707c824 */ /* 0x000fe200078e0a02 */
[----:B----4-:R-:W-:-:S03]  /*1b280*/  IABS R9, R11 ;  /* 0x0000000b00097213 */ /* 0x010fc60000000000 */
[----:B------:R-:W-:Y:S01]  /*1b290*/  @!P2 IMAD.MOV R7, RZ, RZ, -R7 ;  /* 0x000000ffff07a224 */ /* 0x000fe200078e0a07 */
[----:B--2---:R-:W-:-:S13]  /*1b2a0*/  ISETP.GE.AND P6, PT, R3, RZ, PT ;  /* 0x000000ff0300720c */ /* 0x004fda0003fc6270 */
[----:B------:R-:W-:Y:S01]  /*1b2b0*/  @!P6 IMAD.MOV R4, RZ, RZ, -R4 ;  /* 0x000000ffff04e224 */ /* 0x000fe200078e0a04 */
[----:B------:R-:W-:-:S04]  /*1b2c0*/  ISETP.GE.AND P6, PT, R13, RZ, PT ;  /* 0x000000ff0d00720c */ /* 0x000fc80003fc6270 */
[----:B------:R0:W-:Y:S04]  /*1b2d0*/  STL [R1+0x264], R4 ;  /* 0x0002640401007387 */ /* 0x0001e80000100800 */
[----:B------:R-:W2:Y:S01]  /*1b2e0*/  LDL.LU R13, [R1+0x87c] ;  /* 0x00087c00010d7983 */ /* 0x000ea20000300800 */
[----:B---3--:R-:W-:-:S03]  /*1b2f0*/  ISETP.GE.AND P2, PT, R15, RZ, PT ;  /* 0x000000ff0f00720c */ /* 0x008fc60003f46270 */
[----:B------:R-:W-:Y:S01]  /*1b300*/  STL [R1+0x384], R7 ;  /* 0x0003840701007387 */ /* 0x000fe20000100800 */
[----:B0-----:R-:W-:Y:S01]  /*1b310*/  IMAD.MOV.U32 R4, RZ, RZ, R9 ;  /* 0x000000ffff047224 */ /* 0x001fe200078e0009 */
[----:B------:R-:W-:Y:S02]  /*1b320*/  IABS R9, R15 ;  /* 0x0000000f00097213 */ /* 0x000fe40000000000 */
[----:B------:R-:W3:Y:S01]  /*1b330*/  LDL.LU R15, [R1+0x880] ;  /* 0x00088000010f7983 */ /* 0x000ee20000300800 */
[----:B------:R-:W-:-:S04]  /*1b340*/  IMAD.HI.U32 R3, R0, R8, RZ ;  /* 0x0000000800037227 */ /* 0x000fc800078e00ff */
[----:B------:R-:W-:Y:S01]  /*1b350*/  IMAD.MOV R3, RZ, RZ, -R3 ;  /* 0x000000ffff037224 */ /* 0x000fe200078e0a03 */
[----:B------:R-:W-:-:S03]  /*1b360*/  ISETP.GT.U32.AND P5, PT, R2, R6, PT ;  /* 0x000000060200720c */ /* 0x000fc60003fa4070 */
[----:B------:R-:W-:Y:S02]  /*1b370*/  IMAD R8, R2, R3, R8 ;  /* 0x0000000302087224 */ /* 0x000fe400078e0208 */
[----:B------:R-:W-:-:S03]  /*1b380*/  IMAD.HI.U32 R3, R0, R10, RZ ;  /* 0x0000000a00037227 */ /* 0x000fc600078e00ff */
[----:B------:R-:W-:Y:S01]  /*1b390*/  ISETP.GT.U32.AND P0, PT, R2, R8, PT ;  /* 0x000000080200720c */ /* 0x000fe20003f04070 */
[----:B------:R-:W-:-:S04]  /*1b3a0*/  IMAD.MOV R3, RZ, RZ, -R3 ;  /* 0x000000ffff037224 */ /* 0x000fc800078e0a03 */
[----:B------:R-:W-:Y:S02]  /*1b3b0*/  IMAD R10, R2, R3, R10 ;  /* 0x00000003020a7224 */ /* 0x000fe400078e020a */
[----:B------:R-:W-:-:S03]  /*1b3c0*/  @!P5 IMAD.IADD R6, R6, 0x1, -R2 ;  /* 0x000000010606d824 */ /* 0x000fc600078e0a02 */
[----:B------:R-:W-:-:S03]  /*1b3d0*/  ISETP.GT.U32.AND P5, PT, R2, R10, PT ;  /* 0x0000000a0200720c */ /* 0x000fc60003fa4070 */
[----:B------:R-:W-:Y:S01]  /*1b3e0*/  @!P0 IMAD.IADD R8, R8, 0x1, -R2 ;  /* 0x0000000108088824 */ /* 0x000fe200078e0a02 */
[----:B---3--:R0:W-:Y:S04]  /*1b3f0*/  STL [R1+0x5250], R15 ;  /* 0x0052500f01007387 */ /* 0x0081e80000100800 */
[----:B0-----:R-:W3:Y:S01]  /*1b400*/  LDL.LU R15, [R1+0x870] ;  /* 0x00087000010f7983 */ /* 0x001ee20000300800 */
[----:B------:R-:W-:-:S04]  /*1b410*/  ISETP.GT.U32.AND P0, PT, R2, R8, PT ;  /* 0x000000080200720c */ /* 0x000fc80003f04070 */
[----:B------:R-:W-:Y:S02]  /*1b420*/  @!P5 IMAD.IADD R10, R10, 0x1, -R2 ;  /* 0x000000010a0ad824 */ /* 0x000fe400078e0a02 */
[----:B------:R-:W-:-:S03]  /*1b430*/  IMAD.MOV.U32 R7, RZ, RZ, R6 ;  /* 0x000000ffff077224 */ /* 0x000fc600078e0006 */
[----:B------:R-:W-:Y:S01]  /*1b440*/  ISETP.GT.U32.AND P5, PT, R2, R10, PT ;  /* 0x0000000a0200720c */ /* 0x000fe20003fa4070 */
[----:B------:R-:W-:Y:S02]  /*1b450*/  @!P1 IMAD.MOV R7, RZ, RZ, -R7 ;  /* 0x000000ffff079224 */ /* 0x000fe400078e0a07 */
[----:B------:R-:W-:-:S04]  /*1b460*/  IMAD.HI.U32 R12, R0, R9, RZ ;  /* 0x00000009000c7227 */ /* 0x000fc800078e00ff */
[----:B------:R-:W-:Y:S01]  /*1b470*/  @!P0 IMAD.IADD R8, R8, 0x1, -R2 ;  /* 0x0000000108088824 */ /* 0x000fe200078e0a02 */
[----:B------:R-:W-:Y:S01]  /*1b480*/  STL [R1+0x380], R7 ;  /* 0x0003800701007387 */ /* 0x000fe20000100800 */
[----:B------:R-:W-:-:S03]  /*1b490*/  IMAD.HI.U32 R3, R0, R4, RZ ;  /* 0x0000000400037227 */ /* 0x000fc600078e00ff */
[----:B------:R0:W-:Y:S01]  /*1b4a0*/  STL [R1+0x5254], R5 ;  /* 0x0052540501007387 */ /* 0x0001e20000100800 */
[----:B------:R-:W-:Y:S01]  /*1b4b0*/  IMAD.MOV R12, RZ, RZ, -R12 ;  /* 0x000000ffff0c7224 */ /* 0x000fe200078e0a0c */
[----:B------:R-:W-:Y:S01]  /*1b4c0*/  ISETP.GE.AND P4, PT, R11, RZ, PT ;  /* 0x000000ff0b00720c */ /* 0x000fe20003f86270 */
[----:B------:R-:W-:Y:S01]  /*1b4d0*/  IMAD.MOV R3, RZ, RZ, -R3 ;  /* 0x000000ffff037224 */ /* 0x000fe200078e0a03 */
[----:B-----5:R-:W-:Y:S01]  /*1b4e0*/  IABS R11, R14 ;  /* 0x0000000e000b7213 */ /* 0x020fe20000000000 */
[----:B------:R-:W-:Y:S02]  /*1b4f0*/  @!P5 IMAD.IADD R10, R10, 0x1, -R2 ;  /* 0x000000010a0ad824 */ /* 0x000fe400078e0a02 */
[----:B0-----:R-:W-:Y:S01]  /*1b500*/  IMAD.MOV.U32 R5, RZ, RZ, R8 ;  /* 0x000000ffff057224 */ /* 0x001fe200078e0008 */
[----:B------:R-:W-:Y:S01]  /*1b510*/  ISETP.GE.AND P0, PT, R14, RZ, PT ;  /* 0x000000ff0e00720c */ /* 0x000fe20003f06270 */
[----:B------:R-:W-:Y:S01]  /*1b520*/  IMAD R9, R2, R12, R9 ;  /* 0x0000000c02097224 */ /* 0x000fe200078e0209 */
[----:B------:R-:W4:Y:S01]  /*1b530*/  LDL.LU R14, [R1+0x884] ;  /* 0x00088400010e7983 */ /* 0x000f220000300800 */
[----:B------:R-:W-:-:S02]  /*1b540*/  @!P3 IMAD.MOV R5, RZ, RZ, -R5 ;  /* 0x000000ffff05b224 */ /* 0x000fc400078e0a05 */
[----:B------:R-:W-:Y:S01]  /*1b550*/  IMAD R4, R2, R3, R4 ;  /* 0x0000000302047224 */ /* 0x000fe200078e0204 */
[----:B------:R-:W5:Y:S01]  /*1b560*/  LDL.LU R12, [R1+0x88c] ;  /* 0x00088c00010c7983 */ /* 0x000f620000300800 */
[----:B------:R-:W-:-:S03]  /*1b570*/  @!P6 IMAD.MOV R10, RZ, RZ, -R10 ;  /* 0x000000ffff0ae224 */ /* 0x000fc600078e0a0a */
[----:B------:R0:W-:Y:S04]  /*1b580*/  STL [R1+0x34c], R5 ;  /* 0x00034c0501007387 */ /* 0x0001e80000100800 */
[----:B0-----:R-:W4:Y:S01]  /*1b590*/  LDL.LU R5, [R1+0x5254] ;  /* 0x0052540001057983 */ /* 0x001f220000300800 */
[----:B---3--:R-:W-:Y:S02]  /*1b5a0*/  IABS R3, R15 ;  /* 0x0000000f00037213 */ /* 0x008fe40000000000 */
[----:B------:R-:W-:Y:S02]  /*1b5b0*/  ISETP.GE.AND P6, PT, R15, RZ, PT ;  /* 0x000000ff0f00720c */ /* 0x000fe40003fc6270 */
[----:B------:R-:W3:Y:S01]  /*1b5c0*/  LDL.LU R15, [R1+0x5250] ;  /* 0x00525000010f7983 */ /* 0x000ee20000300800 */
[----:B------:R-:W-:-:S02]  /*1b5d0*/  ISETP.GT.U32.AND P1, PT, R2, R4, PT ;  /* 0x000000040200720c */ /* 0x000fc40003f24070 */
[----:B------:R-:W-:Y:S01]  /*1b5e0*/  ISETP.GT.U32.AND P5, PT, R2, R9, PT ;  /* 0x000000090200720c */ /* 0x000fe20003fa4070 */
[----:B------:R-:W-:-:S10]  /*1b5f0*/  IMAD.HI.U32 R6, R0, R11, RZ ;  /* 0x0000000b00067227 */ /* 0x000fd400078e00ff */
[----:B------:R-:W-:Y:S02]  /*1b600*/  @!P1 IMAD.IADD R4, R4, 0x1, -R2 ;  /* 0x0000000104049824 */ /* 0x000fe400078e0a02 */
[----:B------:R-:W-:-:S03]  /*1b610*/  IMAD.MOV R6, RZ, RZ, -R6 ;  /* 0x000000ffff067224 */ /* 0x000fc600078e0a06 */
[C---:B------:R-:W-:Y:S01]  /*1b620*/  ISETP.GT.U32.AND P1, PT, R2.reuse, R4, PT ;  /* 0x000000040200720c */ /* 0x040fe20003f24070 */
[----:B------:R-:W-:Y:S02]  /*1b630*/  @!P5 IMAD.IADD R9, R9, 0x1, -R2 ;  /* 0x000000010909d824 */ /* 0x000fe400078e0a02 */
[----:B------:R-:W-:Y:S02]  /*1b640*/  IMAD R11, R2, R6, R11 ;  /* 0x00000006020b7224 */ /* 0x000fe400078e020b */
[----:B------:R-:W-:Y:S01]  /*1b650*/  IMAD.HI.U32 R6, R0, R3, RZ ;  /* 0x0000000300067227 */ /* 0x000fe200078e00ff */
[----:B------:R-:W-:-:S03]  /*1b660*/  ISETP.GT.U32.AND P5, PT, R2, R9, PT ;  /* 0x000000090200720c */ /* 0x000fc60003fa4070 */
[----:B------:R-:W-:Y:S01]  /*1b670*/  IMAD.MOV R6, RZ, RZ, -R6 ;  /* 0x000000ffff067224 */ /* 0x000fe200078e0a06 */
[----:B------:R-:W-:Y:S03]  /*1b680*/  STL [R1+0x364], R10 ;  /* 0x0003640a01007387 */ /* 0x000fe60000100800 */
[----:B------:R-:W-:Y:S02]  /*1b690*/  @!P1 IMAD.IADD R4, R4, 0x1, -R2 ;  /* 0x0000000104049824 */ /* 0x000fe400078e0a02 */
[----:B------:R-:W-:-:S04]  /*1b6a0*/  IMAD R3, R2, R6, R3 ;  /* 0x0000000602037224 */ /* 0x000fc800078e0203 */
[----:B------:R-:W-:Y:S01]  /*1b6b0*/  @!P5 IMAD.IADD R9, R9, 0x1, -R2 ;  /* 0x000000010909d824 */ /* 0x000fe200078e0a02 */
[----:B--2---:R-:W-:Y:S02]  /*1b6c0*/  IABS R7, R13 ;  /* 0x0000000d00077213 */ /* 0x004fe40000000000 */
[----:B------:R-:W-:Y:S02]  /*1b6d0*/  ISETP.GE.AND P5, PT, R13, RZ, PT ;  /* 0x000000ff0d00720c */ /* 0x000fe40003fa6270 */
[----:B---3--:R-:W-:Y:S01]  /*1b6e0*/  IABS R6, R15 ;  /* 0x0000000f00067213 */ /* 0x008fe20000000000 */
[----:B------:R0:W-:Y:S02]  /*1b6f0*/  STL [R1+0x524c], R15 ;  /* 0x00524c0f01007387 */ /* 0x0001e40000100800 */
[----:B0-----:R-:W-:-:S04]  /*1b700*/  IMAD.MOV.U32 R15, RZ, RZ, R4 ;  /* 0x000000ffff0f7224 */ /* 0x001fc800078e0004 */
[----:B------:R-:W-:-:S05]  /*1b710*/  @!P4 IMAD.MOV R15, RZ, RZ, -R15 ;  /* 0x000000ffff0fc224 */ /* 0x000fca00078e0a0f */
[----:B------:R0:W-:Y:S04]  /*1b720*/  STL [R1+0x37c], R15 ;  /* 0x00037c0f01007387 */ /* 0x0001e80000100800 */
[----:B------:R-:W2:Y:S01]  /*1b730*/  LDL.LU R13, [R1+0x8a4] ;  /* 0x0008a400010d7983 */ /* 0x000ea20000300800 */
[----:B0-----:R-:W-:-:S04]  /*1b740*/  IMAD.MOV.U32 R15, RZ, RZ, R9 ;  /* 0x000000ffff0f7224 */ /* 0x001fc800078e0009 */
[----:B------:R-:W-:-:S05]  /*1b750*/  @!P2 IMAD.MOV R15, RZ, RZ, -R15 ;  /* 0x000000ffff0fa224 */ /* 0x000fca00078e0a0f */
[----:B------:R0:W-:Y:S04]  /*1b760*/  STL [R1+0x378], R15 ;  /* 0x0003780f01007387 */ /* 0x0001e80000100800 */
[----:B0-----:R-:W3:Y:S01]  /*1b770*/  LDL.LU R15, [R1+0x524c] ;  /* 0x00524c00010f7983 */ /* 0x001ee20000300800 */
[----:B------:R-:W-:-:S13]  /*1b780*/  ISETP.GT.U32.AND P3, PT, R2, R11, PT ;  /* 0x0000000b0200720c */ /* 0x000fda0003f64070 */
[----:B------:R-:W-:-:S05]  /*1b790*/  @!P3 IMAD.IADD R11, R11, 0x1, -R2 ;  /* 0x000000010b0bb824 */ /* 0x000fca00078e0a02 */
[----:B------:R-:W-:Y:S01]  /*1b7a0*/  ISETP.GT.U32.AND P3, PT, R2, R11, PT ;  /* 0x0000000b0200720c */ /* 0x000fe20003f64070 */
[----:B------:R-:W-:-:S04]  /*1b7b0*/  IMAD.HI.U32 R8, R0, R7, RZ ;  /* 0x0000000700087227 */ /* 0x000fc800078e00ff */
[----:B------:R-:W-:-:S04]  /*1b7c0*/  IMAD.MOV R8, RZ, RZ, -R8 ;  /* 0x000000ffff087224 */ /* 0x000fc800078e0a08 */
[----:B------:R-:W-:-:S04]  /*1b7d0*/  IMAD R7, R2, R8, R7 ;  /* 0x0000000802077224 */ /* 0x000fc800078e0207 */
[----:B------:R-:W-:Y:S02]  /*1b7e0*/  @!P3 IMAD.IADD R11, R11, 0x1, -R2 ;  /* 0x000000010b0bb824 */ /* 0x000fe400078e0a02 */
[----:B------:R-:W-:Y:S01]  /*1b7f0*/  IMAD.MOV.U32 R8, RZ, RZ, R6 ;  /* 0x000000ffff087224 */ /* 0x000fe200078e0006 */
[----:B----4-:R-:W-:Y:S01]  /*1b800*/  IABS R6, R14 ;  /* 0x0000000e00067213 */ /* 0x010fe20000000000 */
[----:B------:R-:W-:Y:S01]  /*1b810*/  @!P0 IMAD.MOV R11, RZ, RZ, -R11 ;  /* 0x000000ffff0b8224 */ /* 0x000fe200078e0a0b */
[----:B------:R-:W-:Y:S01]  /*1b820*/  ISETP.GE.AND P0, PT, R14, RZ, PT ;  /* 0x000000ff0e00720c */ /* 0x000fe20003f06270 */
[----:B------:R-:W-:Y:S01]  /*1b830*/  IMAD.HI.U32 R10, R0, R8, RZ ;  /* 0x00000008000a7227 */ /* 0x000fe200078e00ff */
[C---:B------:R-:W-:Y:S02]  /*1b840*/  ISETP.GT.U32.AND P1, PT, R2.reuse, R3, PT ;  /* 0x000000030200720c */ /* 0x040fe40003f24070 */
[----:B------:R-:W-:Y:S01]  /*1b850*/  ISETP.GT.U32.AND P4, PT, R2, R7, PT ;  /* 0x000000070200720c */ /* 0x000fe20003f84070 */
[----:B------:R-:W-:Y:S01]  /*1b860*/  IMAD.MOV R10, RZ, RZ, -R10 ;  /* 0x000000ffff0a7224 */ /* 0x000fe200078e0a0a */
[----:B---3--:R-:W-:-:S02]  /*1b870*/  ISETP.GE.AND P2, PT, R15, RZ, PT ;  /* 0x000000ff0f00720c */ /* 0x008fc40003f46270 */
[----:B------:R-:W3:Y:S04]  /*1b880*/  LDL.LU R15, [R1+0x8d0] ;  /* 0x0008d000010f7983 */ /* 0x000ee80000300800 */
[----:B------:R-:W4:Y:S01]  /*1b890*/  LDL.LU R14, [R1+0x8f8] ;  /* 0x0008f800010e7983 */ /* 0x000f220000300800 */
[----:B------:R-:W-:-:S05]  /*1b8a0*/  IMAD R8, R2, R10, R8 ;  /* 0x0000000a02087224 */ /* 0x000fca00078e0208 */
[----:B------:R-:W-:Y:S01]  /*1b8b0*/  ISETP.GT.U32.AND P3, PT, R2, R8, PT ;  /* 0x000000080200720c */ /* 0x000fe20003f64070 */
[--C-:B------:R-:W-:Y:S02]  /*1b8c0*/  @!P1 IMAD.IADD R3, R3, 0x1, -R2.reuse ;  /* 0x0000000103039824 */ /* 0x100fe400078e0a02 */
[----:B------:R-:W-:-:S03]  /*1b8d0*/  @!P4 IMAD.IADD R7, R7, 0x1, -R2 ;  /* 0x000000010707c824 */ /* 0x000fc600078e0a02 */
[C---:B------:R-:W-:Y:S02]  /*1b8e0*/  ISETP.GT.U32.AND P1, PT, R2.reuse, R3, PT ;  /* 0x000000030200720c */ /* 0x040fe40003f24070 */
[----:B------:R-:W-:Y:S01]  /*1b8f0*/  ISETP.GT.U32.AND P4, PT, R2, R7, PT ;  /* 0x000000070200720c */ /* 0x000fe20003f84070 */
[----:B------:R-:W-:-:S04]  /*1b900*/  IMAD.HI.U32 R10, R0, R6, RZ ;  /* 0x00000006000a7227 */ /* 0x000fc800078e00ff */
[----:B------:R-:W-:Y:S01]  /*1b910*/  @!P3 IMAD.IADD R8, R8, 0x1, -R2 ;  /* 0x000000010808b824 */ /* 0x000fe200078e0a02 */
[----:B-----5:R-:W-:Y:S01]  /*1b920*/  IABS R4, R12 ;  /* 0x0000000c00047213 */ /* 0x020fe20000000000 */
[----:B------:R-:W-:-:S03]  /*1b930*/  IMAD.MOV R10, RZ, RZ, -R10 ;  /* 0x000000ffff0a7224 */ /* 0x000fc600078e0a0a */
[----:B------:R-:W-:Y:S01]  /*1b940*/  ISETP.GT.U32.AND P3, PT, R2, R8, PT ;  /* 0x000000080200720c */ /* 0x000fe20003f64070 */
[--C-:B------:R-:W-:Y:S02]  /*1b950*/  @!P1 IMAD.IADD R3, R3, 0x1, -R2.reuse ;  /* 0x0000000103039824 */ /* 0x100fe400078e0a02 */
[----:B------:R-:W-:Y:S01]  /*1b960*/  @!P4 IMAD.IADD R7, R7, 0x1, -R2 ;  /* 0x000000010707c824 */ /* 0x000fe200078e0a02 */
[----:B------:R0:W-:Y:S01]  /*1b970*/  STL [R1+0x368], R11 ;  /* 0x0003680b01007387 */ /* 0x0001e20000100800 */
[----:B------:R-:W-:Y:S01]  /*1b980*/  IMAD.HI.U32 R9, R0, R4, RZ ;  /* 0x0000000400097227 */ /* 0x000fe200078e00ff */
[----:B------:R-:W-:Y:S02]  /*1b990*/  ISETP.GE.AND P1, PT, R12, RZ, PT ;  /* 0x000000ff0c00720c */ /* 0x000fe40003f26270 */
[----:B------:R-:W5:Y:S01]  /*1b9a0*/  LDL R12, [R1+0x8cc] ;  /* 0x0008cc00010c7983 */ /* 0x000f620000100800 */
[----:B------:R-:W-:Y:S02]  /*1b9b0*/  IMAD R6, R2, R10, R6 ;  /* 0x0000000a02067224 */ /* 0x000fe400078e0206 */
[----:B------:R-:W-:-:S02]  /*1b9c0*/  IMAD.MOV.U32 R10, RZ, RZ, R3 ;  /* 0x000000ffff0a7224 */ /* 0x000fc400078e0003 */
[----:B0-----:R-:W-:Y:S02]  /*1b9d0*/  IMAD.MOV.U32 R11, RZ, RZ, R7 ;  /* 0x000000ffff0b7224 */ /* 0x001fe400078e0007 */
[----:B------:R-:W-:Y:S02]  /*1b9e0*/  IMAD.MOV R9, RZ, RZ, -R9 ;  /* 0x000000ffff097224 */ /* 0x000fe400078e0a09 */
[----:B------:R-:W-:Y:S02]  /*1b9f0*/  @!P6 IMAD.MOV R10, RZ, RZ, -R10 ;  /* 0x000000ffff0ae224 */ /* 0x000fe400078e0a0a */
[----:B------:R-:W-:Y:S02]  /*1ba00*/  @!P5 IMAD.MOV R11, RZ, RZ, -R11 ;  /* 0x000000ffff0bd224 */ /* 0x000fe400078e0a0b */
[----:B------:R-:W-:Y:S01]  /*1ba10*/  @!P3 IMAD.IADD R8, R8, 0x1, -R2 ;  /* 0x000000010808b824 */ /* 0x000fe200078e0a02 */
[----:B--2---:R-:W-:Y:S01]  /*1ba20*/  ISETP.GE.AND P6, PT, R13, RZ, PT ;  /* 0x000000ff0d00720c */ /* 0x004fe20003fc6270 */
[----:B------:R-:W-:Y:S01]  /*1ba30*/  IMAD R4, R2, R9, R4 ;  /* 0x0000000902047224 */ /* 0x000fe200078e0204 */
[----:B------:R-:W-:Y:S01]  /*1ba40*/  IABS R9, R13 ;  /* 0x0000000d00097213 */ /* 0x000fe20000000000 */
[----:B------:R-:W-:Y:S04]  /*1ba50*/  STL [R1+0x370], R10 ;  /* 0x0003700a01007387 */ /* 0x000fe80000100800 */
[----:B------:R3:W-:Y:S01]  /*1ba60*/  STL [R1+0x374], R11 ;  /* 0x0003740b01007387 */ /* 0x0007e20000100800 */
[----:B----4-:R-:W-:-:S02]  /*1ba70*/  IABS R13, R14 ;  /* 0x0000000e000d7213 */ /* 0x010fc40000000000 */
[----:B------:R-:W-:Y:S01]  /*1ba80*/  ISETP.GE.AND P3, PT, R14, RZ, PT ;  /* 0x000000ff0e00720c */ /* 0x000fe20003f66270 */
[----:B------:R-:W-:Y:S01]  /*1ba90*/  IMAD.MOV.U32 R14, RZ, RZ, R8 ;  /* 0x000000ffff0e7224 */ /* 0x000fe200078e0008 */
[C---:B------:R-:W-:Y:S01]  /*1baa0*/  ISETP.GT.U32.AND P4, PT, R2.reuse, R6, PT ;  /* 0x000000060200720c */ /* 0x040fe20003f84070 */
[----:B------:R-:W2:Y:S01]  /*1bab0*/  LDL R8, [R1+0x8d8] ;  /* 0x0008d80001087983 */ /* 0x000ea20000100800 */
[----:B------:R-:W-:Y:S01]  /*1bac0*/  ISETP.GT.U32.AND P5, PT, R2, R4, PT ;  /* 0x000000040200720c */ /* 0x000fe20003fa4070 */
[----:B------:R-:W-:Y:S02]  /*1bad0*/  IMAD.MOV.U32 R3, RZ, RZ, R9 ;  /* 0x000000ffff037224 */ /* 0x000fe400078e0009 */
[----:B------:R-:W-:Y:S01]  /*1bae0*/  IMAD.HI.U32 R9, R0, R13, RZ ;  /* 0x0000000d00097227 */ /* 0x000fe200078e00ff */
[----:B---3--:R-:W-:Y:S01]  /*1baf0*/  IABS R11, R15 ;  /* 0x0000000f000b7213 */ /* 0x008fe20000000000 */
[----:B------:R-:W3:Y:S06]  /*1bb00*/  LDL R10, [R1+0x8d4] ;  /* 0x0008d400010a7983 */ /* 0x000eec0000100800 */
[----:B------:R-:W-:-:S02]  /*1bb10*/  @!P4 IMAD.IADD R6, R6, 0x1, -R2 ;  /* 0x000000010606c824 */ /* 0x000fc400078e0a02 */
[----:B------:R-:W-:-:S03]  /*1bb20*/  @!P5 IMAD.IADD R4, R4, 0x1, -R2 ;  /* 0x000000010404d824 */ /* 0x000fc600078e0a02 */
[----:B------:R-:W-:Y:S01]  /*1bb30*/  ISETP.GT.U32.AND P4, PT, R2, R6, PT ;  /* 0x000000060200720c */ /* 0x000fe20003f84070 */
[----:B------:R-:W-:Y:S01]  /*1bb40*/  IMAD.HI.U32 R7, R0, R3, RZ ;  /* 0x0000000300077227 */ /* 0x000fe200078e00ff */
[----:B------:R-:W-:-:S03]  /*1bb50*/  ISETP.GT.U32.AND P5, PT, R2, R4, PT ;  /* 0x000000040200720c */ /* 0x000fc60003fa4070 */
[----:B------:R-:W-:Y:S02]  /*1bb60*/  IMAD.MOV R9, RZ, RZ, -R9 ;  /* 0x000000ffff097224 */ /* 0x000fe400078e0a09 */
[----:B------:R-:W-:Y:S02]  /*1bb70*/  IMAD.MOV R7, RZ, RZ, -R7 ;  /* 0x000000ffff077224 */ /* 0x000fe400078e0a07 */
[C---:B------:R-:W-:Y:S01]  /*1bb80*/  IMAD R13, R2.reuse, R9, R13 ;  /* 0x00000009020d7224 */ /* 0x040fe200078e020d */
[----:B-----5:R-:W-:Y:S01]  /*1bb90*/  IABS R12, R12 ;  /* 0x0000000c000c7213 */ /* 0x020fe20000000000 */
[----:B------:R-:W-:Y:S02]  /*1bba0*/  IMAD R3, R2, R7, R3 ;  /* 0x0000000702037224 */ /* 0x000fe400078e0203 */
[----:B------:R-:W-:Y:S01]  /*1bbb0*/  @!P4 IMAD.IADD R6, R6, 0x1, -R2 ;  /* 0x000000010606c824 */ /* 0x000fe200078e0a02 */
[----:B------:R-:W-:Y:S01]  /*1bbc0*/  ISETP.GT.U32.AND P4, PT, R2, R13, PT ;  /* 0x0000000d0200720c */ /* 0x000fe20003f84070 */
[----:B------:R-:W-:-:S04]  /*1bbd0*/  IMAD.HI.U32 R7, R0, R12, RZ ;  /* 0x0000000c00077227 */ /* 0x000fc800078e00ff */
[----:B------:R-:W-:Y:S02]  /*1bbe0*/  @!P2 IMAD.MOV R14, RZ, RZ, -R14 ;  /* 0x000000ffff0ea224 */ /* 0x000fe400078e0a0e */
[----:B------:R-:W-:Y:S02]  /*1bbf0*/  IMAD.MOV R7, RZ, RZ, -R7 ;  /* 0x000000ffff077224 */ /* 0x000fe400078e0a07 */
[----:B------:R-:W-:Y:S02]  /*1bc00*/  @!P5 IMAD.IADD R4, R4, 0x1, -R2 ;  /* 0x000000010404d824 */ /* 0x000fe400078e0a02 */
[----:B------:R-:W-:Y:S01]  /*1bc10*/  @!P0 IMAD.MOV R6, RZ, RZ, -R6 ;  /* 0x000000ffff068224 */ /* 0x000fe200078e0a06 */
[----:B------:R0:W-:Y:S01]  /*1bc20*/  STL [R1+0x36c], R14 ;  /* 0x00036c0e01007387 */ /* 0x0001e20000100800 */
[----:B------:R-:W-:Y:S02]  /*1bc30*/  @!P1 IMAD.MOV R4, RZ, RZ, -R4 ;  /* 0x000000ffff049224 */ /* 0x000fe400078e0a04 */
[----:B------:R-:W-:-:S02]  /*1bc40*/  IMAD R12, R2, R7, R12 ;  /* 0x00000007020c7224 */ /* 0x000fc400078e020c */
[----:B------:R-:W-:Y:S01]  /*1bc50*/  @!P4 IMAD.IADD R13, R13, 0x1, -R2 ;  /* 0x000000010d0dc824 */ /* 0x000fe200078e0a02 */
[----:B0-----:R-:W4:Y:S04]  /*1bc60*/  LDL.LU R14, [R1+0x8e0] ;  /* 0x0008e000010e7983 */ /* 0x001f280000300800 */
[----:B------:R-:W5:Y:S01]  /*1bc70*/  LDL.LU R7, [R1+0x8cc] ;  /* 0x0008cc0001077983 */ /* 0x000f620000300800 */
[----:B------:R-:W-:-:S03]  /*1bc80*/  ISETP.GE.AND P4, PT, R15, RZ, PT ;  /* 0x000000ff0f00720c */ /* 0x000fc60003f86270 */
[----:B------:R0:W-:Y:S04]  /*1bc90*/  STL [R1+0x360], R6 ;  /* 0x0003600601007387 */ /* 0x0001e80000100800 */
[----:B------:R-:W-:Y:S04]  /*1bca0*/  STL [R1+0x5248], R0 ;  /* 0x0052480001007387 */ /* 0x000fe80000100800 */
[----:B------:R-:W-:Y:S01]  /*1bcb0*/  STL [R1+0x35c], R4 ;  /* 0x00035c0401007387 */ /* 0x000fe20000100800 */
[----:B--2---:R-:W-:Y:S01]  /*1bcc0*/  IABS R9, R8 ;  /* 0x0000000800097213 */ /* 0x004fe20000000000 */
[----:B------:R-:W-:-:S04]  /*1bcd0*/  IMAD.HI.U32 R8, R0, R11, RZ ;  /* 0x0000000b00087227 */ /* 0x000fc800078e00ff */
[----:B------:R-:W-:-:S04]  /*1bce0*/  IMAD.MOV R8, RZ, RZ, -R8 ;  /* 0x000000ffff087224 */ /* 0x000fc800078e0a08 */
[----:B------:R-:W-:Y:S02]  /*1bcf0*/  IMAD R11, R2, R8, R11 ;  /* 0x00000008020b7224 */ /* 0x000fe400078e020b */
[----:B------:R-:W2:Y:S04]  /*1bd00*/  LDL.LU R8, [R1+0x8d4] ;  /* 0x0008d40001087983 */ /* 0x000ea80000300800 */
[----:B------:R-:W2:Y:S01]  /*1bd10*/  LDL.LU R15, [R1+0x910] ;  /* 0x00091000010f7983 */ /* 0x000ea20000300800 */
[----:B---3--:R-:W-:-:S05]  /*1bd20*/  IABS R10, R10 ;  /* 0x0000000a000a7213 */ /* 0x008fca0000000000 */
[----:B0-----:R-:W-:-:S04]  /*1bd30*/  IMAD.HI.U32 R6, R0, R10, RZ ;  /* 0x0000000a00067227 */ /* 0x001fc800078e00ff */
[----:B------:R-:W-:-:S04]  /*1bd40*/  IMAD.MOV R6, RZ, RZ, -R6 ;  /* 0x000000ffff067224 */ /* 0x000fc800078e0a06 */
[C---:B------:R-:W-:Y:S01]  /*1bd50*/  IMAD R10, R2.reuse, R6, R10 ;  /* 0x00000006020a7224 */ /* 0x040fe200078e020a */
[C---:B------:R-:W-:Y:S02]  /*1bd60*/  ISETP.GT.U32.AND P2, PT, R2.reuse, R3, PT ;  /* 0x000000030200720c */ /* 0x040fe40003f44070 */
[----:B------:R-:W-:-:S11]  /*1bd70*/  ISETP.GT.U32.AND P5, PT, R2, R12, PT ;  /* 0x0000000c0200720c */ /* 0x000fd60003fa4070 */
[--C-:B------:R-:W-:Y:S01]  /*1bd80*/  @!P2 IMAD.IADD R3, R3, 0x1, -R2.reuse ;  /* 0x000000010303a824 */ /* 0x100fe200078e0a02 */
[----:B--2---:R0:W-:Y:S04]  /*1bd90*/  STL [R1+0x5244], R15 ;  /* 0x0052440f01007387 */ /* 0x0041e80000100800 */
[----:B0-----:R-:W2:Y:S04]  /*1bda0*/  LDL R15, [R1+0x90c] ;  /* 0x00090c00010f7983 */ /* 0x001ea80000100800 */
[----:B------:R-:W3:Y:S01]  /*1bdb0*/  LDL.LU R6, [R1+0x8d8] ;  /* 0x0008d80001067983 */ /* 0x000ee20000300800 */
[----:B------:R-:W-:Y:S01]  /*1bdc0*/  ISETP.GT.U32.AND P2, PT, R2, R3, PT ;  /* 0x000000030200720c */ /* 0x000fe20003f44070 */
[----:B------:R-:W-:Y:S01]  /*1bdd0*/  @!P5 IMAD.IADD R12, R12, 0x1, -R2 ;  /* 0x000000010c0cd824 */ /* 0x000fe200078e0a02 */
[----:B------:R-:W-:-:S02]  /*1bde0*/  ISETP.GT.U32.AND P5, PT, R2, R13, PT ;  /* 0x0000000d0200720c */ /* 0x000fc40003fa4070 */
[----:B-----5:R-:W-:Y:S02]  /*1bdf0*/  ISETP.GE.AND P0, PT, R7, RZ, PT ;  /* 0x000000ff0700720c */ /* 0x020fe40003f06270 */
[----:B------:R-:W-:-:S07]  /*1be00*/  ISETP.GT.U32.AND P1, PT, R2, R12, PT ;  /* 0x0000000c0200720c */ /* 0x000fce0003f24070 */
[----:B------:R-:W-:Y:S01]  /*1be10*/  @!P2 IMAD.IADD R3, R3, 0x1, -R2 ;  /* 0x000000010303a824 */ /* 0x000fe200078e0a02 */
[----:B------:R-:W-:Y:S01]  /*1be20*/  ISETP.GT.U32.AND P2, PT, R2, R11, PT ;  /* 0x0000000b0200720c */ /* 0x000fe20003f44070 */
[----:B------:R-:W-:-:S04]  /*1be30*/  IMAD.HI.U32 R7, R0, R9, RZ ;  /* 0x0000000900077227 */ /* 0x000fc800078e00ff */
[----:B------:R-:W-:Y:S02]  /*1be40*/  IMAD.MOV.U32 R0, RZ, RZ, R3 ;  /* 0x000000ffff007224 */ /* 0x000fe400078e0003 */
[----:B------:R-:W-:Y:S01]  /*1be50*/  @!P5 IMAD.IADD R13, R13, 0x1, -R2 ;  /* 0x000000010d0dd824 */ /* 0x000fe200078e0a02 */
[----:B------:R-:W5:Y:S01]  /*1be60*/  LDL R3, [R1+0x8f4] ;  /* 0x0008f40001037983 */ /* 0x000f620000100800 */
[----:B------:R-:W-:-:S04]  /*1be70*/  @!P6 IMAD.MOV R0, RZ, RZ, -R0 ;  /* 0x000000ffff00e224 */ /* 0x000fc800078e0a00 */
[--C-:B------:R-:W-:Y:S01]  /*1be80*/  @!P2 IMAD.IADD R11, R11, 0x1, -R2.reuse ;  /* 0x000000010b0ba824 */ /* 0x100fe200078e0a02 */
[----:B------:R0:W-:Y:S01]  /*1be90*/  STL [R1+0x354], R0 ;  /* 0x0003540001007387 */ /* 0x0001e20000100800 */
[----:B------:R-:W-:-:S03]  /*1bea0*/  @!P1 IMAD.IADD R12, R12, 0x1, -R2 ;  /* 0x000000010c0c9824 */ /* 0x000fc600078e0a02 */
[----:B0-----:R-:W5:Y:S01]  /*1beb0*/  LDL.LU R0, [R1+0x5248] ;  /* 0x0052480001007983 */ /* 0x001f620000300800 */
[----:B---3--:R-:W-:Y:S02]  /*1bec0*/  ISETP.GE.AND P2, PT, R6, RZ, PT ;  /* 0x000000ff0600720c */ /* 0x008fe40003f46270 */
[----:B--2---:R-:W-:Y:S01]  /*1bed0*/  IABS R6, R15 ;  /* 0x0000000f00067213 */ /* 0x004fe20000000000 */
[----:B------:R-:W-:-:S04]  /*1bee0*/  IMAD.MOV.U32 R15, RZ, RZ, R13 ;  /* 0x000000ffff0f7224 */ /* 0x000fc800078e000d */
[----:B------:R-:W-:Y:S02]  /*1bef0*/  @!P3 IMAD.MOV R15, RZ, RZ, -R15 ;  /* 0x000000ffff0fb224 */ /* 0x000fe400078e0a0f */
[----:B------:R-:W-:Y:S02]  /*1bf00*/  IMAD.MOV.U32 R13, RZ, RZ, R12 ;  /* 0x000000ffff0d7224 */ /* 0x000fe400078e000c */
[----:B------:R-:W2:Y:S04]  /*1bf10*/  LDL R12, [R1+0x918] ;  /* 0x00091800010c7983 */ /* 0x000ea80000100800 */
[----:B------:R0:W-:Y:S04]  /*1bf20*/  STL [R1+0x33c], R15 ;  /* 0x00033c0f01007387 */ /* 0x0001e80000100800 */
[----:B0-----:R-:W3:Y:S01]  /*1bf30*/  LDL.LU R15, [R1+0x5244] ;  /* 0x00524400010f7983 */ /* 0x001ee20000300800 */
[----:B------:R-:W-:-:S04]  /*1bf40*/  IMAD.MOV R7, RZ, RZ, -R7 ;  /* 0x000000ffff077224 */ /* 0x000fc800078e0a07 */
[----:B------:R-:W-:Y:S01]  /*1bf50*/  IMAD R9, R2, R7, R9 ;  /* 0x0000000702097224 */ /* 0x000fe200078e0209 */
[----:B----4-:R-:W-:-:S04]  /*1bf60*/  IABS R4, R14 ;  /* 0x0000000e00047213 */ /* 0x010fc80000000000 */
[----:B------:R-:W-:Y:S02]  /*1bf70*/  ISETP.GT.U32.AND P5, PT, R2, R9, PT ;  /* 0x000000090200720c */ /* 0x000fe40003fa4070 */
[----:B-----5:R-:W-:Y:S01]  /*1bf80*/  IABS R7, R3 ;  /* 0x0000000300077213 */ /* 0x020fe20000000000 */
[----:B------:R-:W-:Y:S01]  /*1bf90*/  IMAD.MOV.U32 R3, RZ, RZ, R4 ;  /* 0x000000ffff037224 */ /* 0x000fe200078e0004 */
[----:B------:R-:W-:Y:S01]  /*1bfa0*/  ISETP.GE.AND P1, PT, R8, RZ, PT ;  /* 0x000000ff0800720c */ /* 0x000fe20003f26270 */
[----:B------:R-:W-:Y:S02]  /*1bfb0*/  @!P0 IMAD.MOV R13, RZ, RZ, -R13 ;  /* 0x000000ffff0d8224 */ /* 0x000fe400078e0a0d */
[----:B------:R-:W-:-:S03]  /*1bfc0*/  IMAD.HI.U32 R8, R0, R3, RZ ;  /* 0x0000000300087227 */ /* 0x000fc600078e00ff */
[----:B------:R0:W-:Y:S01]  /*1bfd0*/  STL [R1+0x348], R13 ;  /* 0x0003480d01007387 */ /* 0x0001e20000100800 */
[----:B------:R-:W-:Y:S02]  /*1bfe0*/  IMAD.MOV R8, RZ, RZ, -R8 ;  /* 0x000000ffff087224 */ /* 0x000fe400078e0a08 */
[----:B------:R-:W-:Y:S01]  /*1bff0*/  @!P5 IMAD.IADD R9, R9, 0x1, -R2 ;  /* 0x000000010909d824 */ /* 0x000fe200078e0a02 */
[----:B------:R-:W-:Y:S01]  /*1c000*/  ISETP.GE.AND P5, PT, R14, RZ, PT ;  /* 0x000000ff0e00720c */ /* 0x000fe20003fa6270 */
[C---:B------:R-:W-:Y:S01]  /*1c010*/  IMAD R3, R2.reuse, R8, R3 ;  /* 0x0000000802037224 */ /* 0x040fe200078e0203 */
[----:B0-----:R-:W4:Y:S04]  /*1c020*/  LDL.LU R13, [R1+0x8f4] ;  /* 0x0008f400010d7983 */ /* 0x001f280000300800 */
[----:B------:R-:W5:Y:S01]  /*1c030*/  LDL R14, [R1+0x91c] ;  /* 0x00091c00010e7983 */ /* 0x000f620000100800 */
[----:B------:R-:W-:-:S03]  /*1c040*/  ISETP.GT.U32.AND P6, PT, R2, R10, PT ;  /* 0x0000000a0200720c */ /* 0x000fc60003fc4070 */
[----:B---3--:R0:W-:Y:S01]  /*1c050*/  STL [R1+0x523c], R15 ;  /* 0x00523c0f01007387 */ /* 0x0081e20000100800 */
[----:B------:R-:W-:-:S03]  /*1c060*/  IABS R8, R15 ;  /* 0x0000000f00087213 */ /* 0x000fc60000000000 */
[----:B------:R1:W-:Y:S04]  /*1c070*/  STL [R1+0x5240], R22 ;  /* 0x0052401601007387 */ /* 0x0003e80000100800 */
[----:B0-----:R-:W3:Y:S02]  /*1c080*/  LDL.LU R15, [R1+0x90c] ;  /* 0x00090c00010f7983 */ /* 0x001ee40000300800 */
[----:B------:R-:W-:Y:S01]  /*1c090*/  @!P6 IMAD.IADD R10, R10, 0x1, -R2 ;  /* 0x000000010a0ae824 */ /* 0x000fe200078e0a02 */
[----:B------:R-:W-:Y:S01]  /*1c0a0*/  ISETP.GT.U32.AND P6, PT, R2, R11, PT ;  /* 0x0000000b0200720c */ /* 0x000fe20003fc4070 */
[----:B------:R-:W-:-:S03]  /*1c0b0*/  IMAD.HI.U32 R4, R0, R7, RZ ;  /* 0x0000000700047227 */ /* 0x000fc600078e00ff */
[----:B------:R-:W-:Y:S01]  /*1c0c0*/  ISETP.GT.U32.AND P3, PT, R2, R10, PT ;  /* 0x0000000a0200720c */ /* 0x000fe20003f64070 */
[----:B------:R-:W-:-:S04]  /*1c0d0*/  IMAD.MOV R4, RZ, RZ, -R4 ;  /* 0x000000ffff047224 */ /* 0x000fc800078e0a04 */
[----:B------:R-:W-:-:S04]  /*1c0e0*/  IMAD R7, R2, R4, R7 ;  /* 0x0000000402077224 */ /* 0x000fc800078e0207 */
[----:B------:R-:W-:-:S04]  /*1c0f0*/  @!P6 IMAD.IADD R11, R11, 0x1, -R2 ;  /* 0x000000010b0be824 */ /* 0x000fc800078e0a02 */
[----:B------:R-:W-:Y:S01]  /*1c100*/  @!P3 IMAD.IADD R10, R10, 0x1, -R2 ;  /* 0x000000010a0ab824 */ /* 0x000fe200078e0a02 */
[----:B------:R-:W-:Y:S01]  /*1c110*/  ISETP.GT.U32.AND P3, PT, R2, R7, PT ;  /* 0x000000070200720c */ /* 0x000fe20003f64070 */
[----:B-1----:R-:W-:Y:S02]  /*1c120*/  IMAD.MOV.U32 R22, RZ, RZ, R11 ;  /* 0x000000ffff167224 */ /* 0x002fe400078e000b */
[----:B------:R-:W4:Y:S02]  /*1c130*/  LDL R11, [R1+0x928] ;  /* 0x00092800010b7983 */ /* 0x000f240000100800 */
[----:B------:R-:W-:-:S05]  /*1c140*/  @!P4 IMAD.MOV R22, RZ, RZ, -R22 ;  /* 0x000000ffff16c224 */ /* 0x000fca00078e0a16 */
[----:B------:R0:W-:Y:S03]  /*1c150*/  STL [R1+0x344], R22 ;  /* 0x0003441601007387 */ /* 0x0001e60000100800 */
[----:B------:R-:W-:Y:S01]  /*1c160*/  @!P3 IMAD.IADD R7, R7, 0x1, -R2 ;  /* 0x000000010707b824 */ /* 0x000fe200078e0a02 */
[----:B0-----:R-:W4:Y:S01]  /*1c170*/  LDL.LU R22, [R1+0x5240] ;  /* 0x0052400001167983 */ /* 0x001f220000300800 */
[----:B---3--:R-:W-:-:S03]  /*1c180*/  ISETP.GE.AND P3, PT, R15, RZ, PT ;  /* 0x000000ff0f00720c */ /* 0x008fc60003f66270 */
[----:B------:R-:W3:Y:S01]  /*1c190*/  LDL.LU R15, [R1+0x523c] ;  /* 0x00523c00010f7983 */ /* 0x000ee20000300800 */
[----:B------:R-:W-:Y:S01]  /*1c1a0*/  ISETP.GT.U32.AND P0, PT, R2, R9, PT ;  /* 0x000000090200720c */ /* 0x000fe20003f04070 */
[----:B------:R-:W-:Y:S01]  /*1c1b0*/  IMAD.HI.U32 R4, R0, R6, RZ ;  /* 0x0000000600047227 */ /* 0x000fe200078e00ff */
[----:B------:R-:W-:-:S03]  /*1c1c0*/  ISETP.GT.U32.AND P6, PT, R2, R3, PT ;  /* 0x000000030200720c */ /* 0x000fc60003fc4070 */
[----:B------:R-:W-:Y:S01]  /*1c1d0*/  IMAD.MOV R4, RZ, RZ, -R4 ;  /* 0x000000ffff047224 */ /* 0x000fe200078e0a04 */
[----:B--2---:R-:W-:-:S03]  /*1c1e0*/  IABS R12, R12 ;  /* 0x0000000c000c7213 */ /* 0x004fc60000000000 */
[----:B------:R-:W-:Y:S01]  /*1c1f0*/  IMAD R6, R2, R4, R6 ;  /* 0x0000000402067224 */ /* 0x000fe200078e0206 */
[----:B-----5:R-:W-:Y:S01]  /*1c200*/  IABS R4, R14 ;  /* 0x0000000e00047213 */ /* 0x020fe20000000000 */
[----:B------:R-:W-:-:S04]  /*1c210*/  IMAD.HI.U32 R14, R0, R8, RZ ;  /* 0x00000008000e7227 */ /* 0x000fc800078e00ff */
[--C-:B------:R-:W-:Y:S01]  /*1c220*/  @!P0 IMAD.IADD R9, R9, 0x1, -R2.reuse ;  /* 0x0000000109098824 */ /* 0x100fe200078e0a02 */
[----:B----4-:R-:W-:Y:S01]  /*1c230*/  ISETP.GE.AND P0, PT, R13, RZ, PT ;  /* 0x000000ff0d00720c */ /* 0x010fe20003f06270 */
[----:B------:R-:W-:Y:S01]  /*1c240*/  @!P6 IMAD.IADD R3, R3, 0x1, -R2 ;  /* 0x000000010303e824 */ /* 0x000fe200078e0a02 */
[----:B------:R-:W-:Y:S01]  /*1c250*/  ISETP.GT.U32.AND P6, PT, R2, R6, PT ;  /* 0x000000060200720c */ /* 0x000fe20003fc4070 */
[----:B------:R-:W-:-:S04]  /*1c260*/  IMAD.HI.U32 R13, R0, R12, RZ ;  /* 0x0000000c000d7227 */ /* 0x000fc800078e00ff */
[----:B------:R-:W-:Y:S02]  /*1c270*/  IMAD.MOV R14, RZ, RZ, -R14 ;  /* 0x000000ffff0e7224 */ /* 0x000fe400078e0a0e */
[----:B------:R-:W-:Y:S02]  /*1c280*/  IMAD.MOV R13, RZ, RZ, -R13 ;  /* 0x000000ffff0d7224 */ /* 0x000fe400078e0a0d */
[C---:B------:R-:W-:Y:S02]  /*1c290*/  IMAD R8, R2.reuse, R14, R8 ;  /* 0x0000000e02087224 */ /* 0x040fe400078e0208 */
[----:B------:R-:W-:Y:S02]  /*1c2a0*/  IMAD.MOV.U32 R14, RZ, RZ, R4 ;  /* 0x000000ffff0e7224 */ /* 0x000fe400078e0004 */
[C---:B------:R-:W-:Y:S02]  /*1c2b0*/  IMAD R4, R2.reuse, R13, R12 ;  /* 0x0000000d02047224 */ /* 0x040fe400078e020c */
[----:B------:R-:W-:Y:S01]  /*1c2c0*/  IMAD.MOV.U32 R12, RZ, RZ, R10 ;  /* 0x000000ffff0c7224 */ /* 0x000fe200078e000a */
[----:B------:R-:W-:Y:S01]  /*1c2d0*/  ISETP.GT.U32.AND P4, PT, R2, R3, PT ;  /* 0x000000030200720c */ /* 0x000fe20003f84070 */
[----:B------:R-:W-:-:S02]  /*1c2e0*/  @!P6 IMAD.IADD R6, R6, 0x1, -R2 ;  /* 0x000000010606e824 */ /* 0x000fc400078e0a02 */
[----:B------:R-:W-:Y:S01]  /*1c2f0*/  @!P1 IMAD.MOV R12, RZ, RZ, -R12 ;  /* 0x000000ffff0c9224 */ /* 0x000fe200078e0a0c */
[----:B------:R-:W-:Y:S01]  /*1c300*/  STL [R1+0x5238], R4 ;  /* 0x0052380401007387 */ /* 0x000fe20000100800 */
[----:B------:R-:W-:Y:S01]  /*1c310*/  @!P2 IMAD.MOV R9, RZ, RZ, -R9 ;  /* 0x000000ffff09a224 */ /* 0x000fe200078e0a09 */
[----:B------:R-:W-:Y:S02]  /*1c320*/  ISETP.GT.U32.AND P1, PT, R2, R6, PT ;  /* 0x000000060200720c */ /* 0x000fe40003f24070 */
[----:B------:R0:W-:Y:S01]  /*1c330*/  STL [R1+0x5234], R6 ;  /* 0x0052340601007387 */ /* 0x0001e20000100800 */
[----:B------:R-:W-:-:S03]  /*1c340*/  IMAD.HI.U32 R10, R0, R14, RZ ;  /* 0x0000000e000a7227 */ /* 0x000fc600078e00ff */
[----:B------:R1:W-:Y:S01]  /*1c350*/  STL [R1+0x334], R12 ;  /* 0x0003340c01007387 */ /* 0x0003e20000100800 */
[----:B------:R-:W-:-:S03]  /*1c360*/  @!P4 IMAD.IADD R3, R3, 0x1, -R2 ;  /* 0x000000010303c824 */ /* 0x000fc600078e0a02 */
[----:B0-----:R-:W2:Y:S04]  /*1c370*/  LDL.LU R6, [R1+0x918] ;  /* 0x0009180001067983 */ /* 0x001ea80000300800 */
[----:B------:R-:W4:Y:S01]  /*1c380*/  LDL.LU R13, [R1+0x91c] ;  /* 0x00091c00010d7983 */ /* 0x000f220000300800 */
[----:B------:R-:W-:-:S03]  /*1c390*/  IMAD.MOV R10, RZ, RZ, -R10 ;  /* 0x000000ffff0a7224 */ /* 0x000fc600078e0a0a */
[----:B-1----:R-:W5:Y:S04]  /*1c3a0*/  LDL R12, [R1+0x938] ;  /* 0x00093800010c7983 */ /* 0x002f680000100800 */
[----:B------:R0:W-:Y:S01]  /*1c3b0*/  STL [R1+0x330], R9 ;  /* 0x0003300901007387 */ /* 0x0001e20000100800 */
[----:B------:R-:W-:Y:S02]  /*1c3c0*/  IMAD.MOV.U32 R4, RZ, RZ, R3 ;  /* 0x000000ffff047224 */ /* 0x000fe400078e0003 */
[----:B------:R-:W-:Y:S02]  /*1c3d0*/  IMAD R3, R2, R10, R14 ;  /* 0x0000000a02037224 */ /* 0x000fe400078e020e */
[----:B------:R-:W5:Y:S04]  /*1c3e0*/  LDL R10, [R1+0x94c] ;  /* 0x00094c00010a7983 */ /* 0x000f680000100800 */
[----:B------:R-:W5:Y:S01]  /*1c3f0*/  LDL R14, [R1+0x95c] ;  /* 0x00095c00010e7983 */ /* 0x000f620000100800 */
[----:B---3--:R-:W-:-:S03]  /*1c400*/  ISETP.GE.AND P2, PT, R15, RZ, PT ;  /* 0x000000ff0f00720c */ /* 0x008fc60003f46270 */
[----:B------:R-:W3:Y:S01]  /*1c410*/  LDL R15, [R1+0x960] ;  /* 0x00096000010f7983 */ /* 0x000ee20000100800 */
[C---:B------:R-:W-:Y:S02]  /*1c420*/  ISETP.GT.U32.AND P6, PT, R2.reuse, R7, PT ;  /* 0x000000070200720c */ /* 0x040fe40003fc4070 */
[----:B------:R-:W-:Y:S02]  /*1c430*/  ISETP.GT.U32.AND P4, PT, R2, R8, PT ;  /* 0x000000080200720c */ /* 0x000fe40003f84070 */
[----:B------:R-:W-:-:S05]  /*1c440*/  IABS R11, R11 ;  /* 0x0000000b000b7213 */ /* 0x000fca0000000000 */
[----:B0-----:R-:W-:-:S04]  /*1c450*/  IMAD.HI.U32 R9, R0, R11, RZ ;  /* 0x0000000b00097227 */ /* 0x001fc800078e00ff */
[----:B------:R-:W-:Y:S02]  /*1c460*/  IMAD.MOV R9, RZ, RZ, -R9 ;  /* 0x000000ffff097224 */ /* 0x000fe400078e0a09 */
[--C-:B------:R-:W-:Y:S02]  /*1c470*/  @!P6 IMAD.IADD R7, R7, 0x1, -R2.reuse ;  /* 0x000000010707e824 */ /* 0x100fe400078e0a02 */
[----:B------:R-:W-:Y:S02]  /*1c480*/  @!P4 IMAD.IADD R8, R8, 0x1, -R2 ;  /* 0x000000010808c824 */ /* 0x000fe400078e0a02 */
[----:B------:R-:W-:-:S05]  /*1c490*/  @!P5 IMAD.MOV R4, RZ, RZ, -R4 ;  /* 0x000000ffff04d224 */ /* 0x000fca00078e0a04 */
[----:B------:R0:W-:Y:S04]  /*1c4a0*/  STL [R1+0x32c], R4 ;  /* 0x00032c0401007387 */ /* 0x0001e80000100800 */
[----:B0-----:R-:W3:Y:S01]  /*1c4b0*/  LDL.LU R4, [R1+0x5238] ;  /* 0x0052380001047983 */ /* 0x001ee20000300800 */
[----:B----4-:R-:W-:Y:S01]  /*1c4c0*/  ISETP.GE.AND P4, PT, R13, RZ, PT ;  /* 0x000000ff0d00720c */ /* 0x010fe20003f86270 */
[----:B------:R-:W-:Y:S01]  /*1c4d0*/  IMAD R13, R2, R9, R11 ;  /* 0x00000009020d7224 */ /* 0x000fe200078e020b */
[----:B--2---:R-:W-:Y:S02]  /*1c4e0*/  ISETP.GE.AND P6, PT, R6, RZ, PT ;  /* 0x000000ff0600720c */ /* 0x004fe40003fc6270 */
[----:B------:R-:W2:Y:S01]  /*1c4f0*/  LDL.LU R6, [R1+0x5234] ;  /* 0x0052340001067983 */ /* 0x000ea20000300800 */
[----:B-----5:R-:W-:-:S02]  /*1c500*/  IABS R11, R10 ;  /* 0x0000000a000b7213 */ /* 0x020fc40000000000 */
[----:B------:R-:W-:Y:S02]  /*1c510*/  IABS R10, R14 ;  /* 0x0000000e000a7213 */ /* 0x000fe40000000000 */
[----:B------:R-:W4:Y:S01]  /*1c520*/  LDL.LU R14, [R1+0x928] ;  /* 0x00092800010e7983 */ /* 0x000f220000300800 */
[----:B---3--:R-:W-:Y:S01]  /*1c530*/  IABS R9, R15 ;  /* 0x0000000f00097213 */ /* 0x008fe20000000000 */
[----:B------:R-:W-:-:S04]  /*1c540*/  IMAD.MOV.U32 R15, RZ, RZ, R7 ;  /* 0x000000ffff0f7224 */ /* 0x000fc800078e0007 */
[----:B------:R-:W-:-:S05]  /*1c550*/  @!P0 IMAD.MOV R15, RZ, RZ, -R15 ;  /* 0x000000ffff0f8224 */ /* 0x000fca00078e0a0f */
[----:B------:R0:W-:Y:S04]  /*1c560*/  STL [R1+0x328], R15 ;  /* 0x0003280f01007387 */ /* 0x0001e80000100800 */
[----:B0-----:R-:W3:Y:S01]  /*1c570*/  LDL.LU R15, [R1+0x96c] ;  /* 0x00096c00010f7983 */ /* 0x001ee20000300800 */
[----:B--2---:R-:W-:-:S03]  /*1c580*/  @!P1 IMAD.IADD R6, R6, 0x1, -R2 ;  /* 0x0000000106069824 */ /* 0x004fc600078e0a02 */
[----:B---3--:R0:W-:Y:S02]  /*1c590*/  STL [R1+0x5230], R15 ;  /* 0x0052300f01007387 */ /* 0x0081e40000100800 */
[----:B0-----:R-:W-:Y:S02]  /*1c5a0*/  IMAD.MOV.U32 R15, RZ, RZ, R6 ;  /* 0x000000ffff0f7224 */ /* 0x001fe400078e0006 */
[----:B------:R-:W2:Y:S02]  /*1c5b0*/  LDL.LU R6, [R1+0x938] ;  /* 0x0009380001067983 */ /* 0x000ea40000300800 */
[----:B------:R-:W-:-:S05]  /*1c5c0*/  @!P3 IMAD.MOV R15, RZ, RZ, -R15 ;  /* 0x000000ffff0fb224 */ /* 0x000fca00078e0a0f */
[----:B------:R0:W-:Y:S04]  /*1c5d0*/  STL [R1+0x324], R15 ;  /* 0x0003240f01007387 */ /* 0x0001e80000100800 */
[----:B0-----:R-:W3:Y:S01]  /*1c5e0*/  LDL.LU R15, [R1+0x94c] ;  /* 0x00094c00010f7983 */ /* 0x001ee20000300800 */
[----:B------:R-:W-:-:S13]  /*1c5f0*/  ISETP.GT.U32.AND P3, PT, R2, R13, PT ;  /* 0x0000000d0200720c */ /* 0x000fda0003f64070 */
[----:B------:R-:W-:Y:S01]  /*1c600*/  @!P3 IMAD.IADD R13, R13, 0x1, -R2 ;  /* 0x000000010d0db824 */ /* 0x000fe200078e0a02 */
[C---:B------:R-:W-:Y:S02]  /*1c610*/  ISETP.GT.U32.AND P5, PT, R2.reuse, R4, PT ;  /* 0x000000040200720c */ /* 0x040fe40003fa4070 */
[----:B------:R-:W-:Y:S02]  /*1c620*/  ISETP.GT.U32.AND P1, PT, R2, R3, PT ;  /* 0x000000030200720c */ /* 0x000fe40003f24070 */
[----:B------:R-:W-:-:S09]  /*1c630*/  IABS R12, R12 ;  /* 0x0000000c000c7213 */ /* 0x000fd20000000000 */
[--C-:B------:R-:W-:Y:S02]  /*1c640*/  @!P5 IMAD.IADD R4, R4, 0x1, -R2.reuse ;  /* 0x000000010404d824 */ /* 0x100fe400078e0a02 */
[----:B------:R-:W-:Y:S01]  /*1c650*/  @!P1 IMAD.IADD R3, R3, 0x1, -R2 ;  /* 0x0000000103039824 */ /* 0x000fe200078e0a02 */
[----:B------:R-:W-:Y:S01]  /*1c660*/  ISETP.GT.U32.AND P5, PT, R2, R8, PT ;  /* 0x000000080200720c */ /* 0x000fe20003fa4070 */
[----:B------:R-:W-:Y:S01]  /*1c670*/  IMAD.HI.U32 R7, R0, R12, RZ ;  /* 0x0000000c00077227 */ /* 0x000fe200078e00ff */
[----:B------:R-:W-:-:S03]  /*1c680*/  ISETP.GT.U32.AND P1, PT, R2, R4, PT ;  /* 0x000000040200720c */ /* 0x000fc60003f24070 */
[----:B------:R-:W-:Y:S01]  /*1c690*/  IMAD.MOV R7, RZ, RZ, -R7 ;  /* 0x000000ffff077224 */ /* 0x000fe200078e0a07 */
[----:B---3--:R-:W-:Y:S02]  /*1c6a0*/  ISETP.GE.AND P3, PT, R15, RZ, PT ;  /* 0x000000ff0f00720c */ /* 0x008fe40003f66270 */
[----:B------:R-:W3:Y:S01]  /*1c6b0*/  LDL.LU R15, [R1+0x5230] ;  /* 0x00523000010f7983 */ /* 0x000ee20000300800 */
[----:B------:R-:W-:-:S06]  /*1c6c0*/  IMAD R12, R2, R7, R12 ;  /* 0x00000007020c7224 */ /* 0x000fcc00078e020c */
[--C-:B------:R-:W-:Y:S02]  /*1c6d0*/  @!P1 IMAD.IADD R4, R4, 0x1, -R2.reuse ;  /* 0x0000000104049824 */ /* 0x100fe400078e0a02 */
[----:B------:R-:W-:Y:S01]  /*1c6e0*/  @!P5 IMAD.IADD R8, R8, 0x1, -R2 ;  /* 0x000000010808d824 */ /* 0x000fe200078e0a02 */
[----:B------:R-:W-:Y:S01]  /*1c6f0*/  ISETP.GT.U32.AND P1, PT, R2, R12, PT ;  /* 0x0000000c0200720c */ /* 0x000fe20003f24070 */
[----:B------:R-:W-:Y:S01]  /*1c700*/  IMAD.MOV.U32 R7, RZ, RZ, R9 ;  /* 0x000000ffff077224 */ /* 0x000fe200078e0009 */
[----:B----4-:R-:W-:Y:S01]  /*1c710*/  ISETP.GE.AND P5, PT, R14, RZ, PT ;  /* 0x000000ff0e00720c */ /* 0x010fe20003fa6270 */
[----:B------:R-:W-:-:S04]  /*1c720*/  IMAD.HI.U32 R14, R0, R11, RZ ;  /* 0x0000000b000e7227 */ /* 0x000fc800078e00ff */
[----:B------:R-:W-:-:S04]  /*1c730*/  IMAD.HI.U32 R9, R0, R10, RZ ;  /* 0x0000000a00097227 */ /* 0x000fc800078e00ff */
[----:B------:R-:W-:Y:S02]  /*1c740*/  IMAD.MOV R14, RZ, RZ, -R14 ;  /* 0x000000ffff0e7224 */ /* 0x000fe400078e0a0e */
[----:B------:R-:W-:Y:S02]  /*1c750*/  IMAD.MOV R9, RZ, RZ, -R9 ;  /* 0x000000ffff097224 */ /* 0x000fe400078e0a09 */
[C---:B------:R-:W-:Y:S01]  /*1c760*/  IMAD R11, R2.reuse, R14, R11 ;  /* 0x0000000e020b7224 */ /* 0x040fe200078e020b */
[C---:B------:R-:W-:Y:S01]  /*1c770*/  ISETP.GT.U32.AND P0, PT, R2.reuse, R3, PT ;  /* 0x000000030200720c */ /* 0x040fe20003f04070 */
[----:B------:R-:W-:Y:S02]  /*1c780*/  IMAD R10, R2, R9, R10 ;  /* 0x00000009020a7224 */ /* 0x000fe400078e020a */
[----:B------:R-:W-:Y:S02]  /*1c790*/  IMAD.MOV.U32 R14, RZ, RZ, R4 ;  /* 0x000000ffff0e7224 */ /* 0x000fe400078e0004 */
[----:B------:R-:W-:Y:S01]  /*1c7a0*/  IMAD.MOV.U32 R9, RZ, RZ, R8 ;  /* 0x000000ffff097224 */ /* 0x000fe200078e0008 */
[----:B------:R-:W4:Y:S01]  /*1c7b0*/  LDL R4, [R1+0x984] ;  /* 0x0009840001047983 */ /* 0x000f220000100800 */
[----:B------:R-:W-:-:S02]  /*1c7c0*/  @!P1 IMAD.IADD R12, R12, 0x1, -R2 ;  /* 0x000000010c0c9824 */ /* 0x000fc400078e0a02 */
[----:B------:R-:W-:Y:S01]  /*1c7d0*/  @!P6 IMAD.MOV R14, RZ, RZ, -R14 ;  /* 0x000000ffff0ee224 */ /* 0x000fe200078e0a0e */
[----:B------:R-:W5:Y:S01]  /*1c7e0*/  LDL R8, [R1+0x970] ;  /* 0x0009700001087983 */ /* 0x000f620000100800 */
[----:B------:R-:W-:Y:S01]  /*1c7f0*/  @!P2 IMAD.MOV R9, RZ, RZ, -R9 ;  /* 0x000000ffff09a224 */ /* 0x000fe200078e0a09 */
[----:B------:R-:W-:Y:S02]  /*1c800*/  ISETP.GT.U32.AND P6, PT, R2, R12, PT ;  /* 0x0000000c0200720c */ /* 0x000fe40003fc4070 */
[----:B------:R0:W-:Y:S04]  /*1c810*/  STL [R1+0x314], R14 ;  /* 0x0003140e01007387 */ /* 0x0001e80000100800 */
[----:B------:R-:W-:Y:S01]  /*1c820*/  STL [R1+0x308], R9 ;  /* 0x0003080901007387 */ /* 0x000fe20000100800 */
[----:B------:R-:W-:-:S03]  /*1c830*/  @!P0 IMAD.IADD R3, R3, 0x1, -R2 ;  /* 0x0000000103038824 */ /* 0x000fc600078e0a02 */
[----:B0-----:R-:W4:Y:S01]  /*1c840*/  LDL.LU R14, [R1+0x95c] ;  /* 0x00095c00010e7983 */ /* 0x001f220000300800 */
[----:B------:R-:W-:Y:S02]  /*1c850*/  @!P4 IMAD.MOV R3, RZ, RZ, -R3 ;  /* 0x000000ffff03c224 */ /* 0x000fe400078e0a03 */
[----:B------:R-:W-:Y:S01]  /*1c860*/  @!P6 IMAD.IADD R12, R12, 0x1, -R2 ;  /* 0x000000010c0ce824 */ /* 0x000fe200078e0a02 */
[----:B---3--:R-:W-:Y:S04]  /*1c870*/  STL [R1+0x522c], R15 ;  /* 0x00522c0f01007387 */ /* 0x008fe80000100800 */
[----:B------:R-:W-:Y:S04]  /*1c880*/  STL [R1+0x318], R3 ;  /* 0x0003180301007387 */ /* 0x000fe80000100800 */
[----:B------:R0:W-:Y:S04]  /*1c890*/  STL [R1+0x5228], R12 ;  /* 0x0052280c01007387 */ /* 0x0001e80000100800 */
[----:B0-----:R-:W3:Y:S01]  /*1c8a0*/  LDL R12, [R1+0x990] ;  /* 0x00099000010c7983 */ /* 0x001ee20000100800 */
[----:B------:R-:W-:-:S02]  /*1c8b0*/  ISETP.GT.U32.AND P1, PT, R2, R13, PT ;  /* 0x0000000d0200720c */ /* 0x000fc40003f24070 */
[----:B------:R-:W-:Y:S02]  /*1c8c0*/  IABS R9, R15 ;  /* 0x0000000f00097213 */ /* 0x000fe40000000000 */
[----:B--2---:R-:W-:Y:S01]  /*1c8d0*/  ISETP.GE.AND P0, PT, R6, RZ, PT ;  /* 0x000000ff0600720c */ /* 0x004fe20003f06270 */
[----:B------:R-:W-:-:S08]  /*1c8e0*/  IMAD.HI.U32 R6, R0, R7, RZ ;  /* 0x0000000700067227 */ /* 0x000fd000078e00ff */
[----:B------:R-:W-:-:S04]  /*1c8f0*/  @!P1 IMAD.IADD R13, R13, 0x1, -R2 ;  /* 0x000000010d0d9824 */ /* 0x000fc800078e0a02 */
[----:B------:R-:W-:Y:S02]  /*1c900*/  IMAD.MOV.U32 R15, RZ, RZ, R13 ;  /* 0x000000ffff0f7224 */ /* 0x000fe400078e000d */
[----:B------:R-:W-:Y:S02]  /*1c910*/  IMAD.MOV R6, RZ, RZ, -R6 ;  /* 0x000000ffff067224 */ /* 0x000fe400078e0a06 */
[----:B------:R-:W-:Y:S02]  /*1c920*/  @!P5 IMAD.MOV R15, RZ, RZ, -R15 ;  /* 0x000000ffff0fd224 */ /* 0x000fe400078e0a0f */
[----:B------:R-:W-:Y:S01]  /*1c930*/  IMAD R7, R2, R6, R7 ;  /* 0x0000000602077224 */ /* 0x000fe200078e0207 */
[----:B----4-:R-:W-:Y:S02]  /*1c940*/  ISETP.GE.AND P6, PT, R14, RZ, PT ;  /* 0x000000ff0e00720c */ /* 0x010fe40003fc6270 */
[----:B------:R-:W2:Y:S01]  /*1c950*/  LDL R14, [R1+0x994] ;  /* 0x00099400010e7983 */ /* 0x000ea20000100800 */
[----:B------:R-:W-:-:S03]  /*1c960*/  IABS R6, R4 ;  /* 0x0000000400067213 */ /* 0x000fc60000000000 */
[----:B------:R-:W4:Y:S01]  /*1c970*/  LDL.LU R13, [R1+0x960] ;  /* 0x00096000010d7983 */ /* 0x000f220000300800 */
[----:B------:R-:W-:-:S03]  /*1c980*/  IMAD.HI.U32 R4, R0, R9, RZ ;  /* 0x0000000900047227 */ /* 0x000fc600078e00ff */
[----:B------:R0:W-:Y:S01]  /*1c990*/  STL [R1+0x310], R15 ;  /* 0x0003100f01007387 */ /* 0x0001e20000100800 */
[----:B------:R-:W-:-:S03]  /*1c9a0*/  IMAD.MOV R4, RZ, RZ, -R4 ;  /* 0x000000ffff047224 */ /* 0x000fc600078e0a04 */
[----:B0-----:R-:W2:Y:S01]  /*1c9b0*/  LDL.LU R15, [R1+0x522c] ;  /* 0x00522c00010f7983 */ /* 0x001ea20000300800 */
[C---:B------:R-:W-:Y:S01]  /*1c9c0*/  IMAD R9, R2.reuse, R4, R9 ;  /* 0x0000000402097224 */ /* 0x040fe200078e0209 */
[----:B---3--:R-:W-:Y:S02]  /*1c9d0*/  IABS R4, R12 ;  /* 0x0000000c00047213 */ /* 0x008fe40000000000 */
[----:B------:R-:W3:Y:S01]  /*1c9e0*/  LDL.LU R12, [R1+0x970] ;  /* 0x00097000010c7983 */ /* 0x000ee20000300800 */
[C---:B------:R-:W-:Y:S02]  /*1c9f0*/  ISETP.GT.U32.AND P4, PT, R2.reuse, R10, PT ;  /* 0x0000000a0200720c */ /* 0x040fe40003f84070 */
[----:B------:R-:W-:Y:S02]  /*1ca00*/  ISETP.GT.U32.AND P1, PT, R2, R7, PT ;  /* 0x000000070200720c */ /* 0x000fe40003f24070 */
[----:B-----5:R-:W-:-:S09]  /*1ca10*/  IABS R8, R8 ;  /* 0x0000000800087213 */ /* 0x020fd20000000000 */
[--C-:B------:R-:W-:Y:S02]  /*1ca20*/  @!P4 IMAD.IADD R10, R10, 0x1, -R2.reuse ;  /* 0x000000010a0ac824 */ /* 0x100fe400078e0a02 */
[----:B------:R-:W-:Y:S02]  /*1ca30*/  @!P1 IMAD.IADD R7, R7, 0x1, -R2 ;  /* 0x0000000107079824 */ /* 0x000fe400078e0a02 */
[----:B------:R-:W-:Y:S01]  /*1ca40*/  IMAD.HI.U32 R3, R0, R8, RZ ;  /* 0x0000000800037227 */ /* 0x000fe200078e00ff */
[C---:B------:R-:W-:Y:S02]  /*1ca50*/  ISETP.GT.U32.AND P4, PT, R2.reuse, R10, PT ;  /* 0x0000000a0200720c */ /* 0x040fe40003f84070 */
[----:B------:R-:W-:Y:S01]  /*1ca60*/  ISETP.GT.U32.AND P1, PT, R2, R7, PT ;  /* 0x000000070200720c */ /* 0x000fe20003f24070 */
[----:B------:R-:W-:-:S04]  /*1ca70*/  IMAD.MOV R3, RZ, RZ, -R3 ;  /* 0x000000ffff037224 */ /* 0x000fc800078e0a03 */
[----:B------:R-:W-:-:S06]  /*1ca80*/  IMAD R8, R2, R3, R8 ;  /* 0x0000000302087224 */ /* 0x000fcc00078e0208 */
[--C-:B------:R-:W-:Y:S01]  /*1ca90*/  @!P4 IMAD.IADD R10, R10, 0x1, -R2.reuse ;  /* 0x000000010a0ac824 */ /* 0x100fe200078e0a02 */
[----:B------:R-:W-:Y:S01]  /*1caa0*/  ISETP.GT.U32.AND P4, PT, R2, R8, PT ;  /* 0x000000080200720c */ /* 0x000fe20003f84070 */
[----:B------:R-:W-:Y:S01]  /*1cab0*/  @!P1 IMAD.IADD R7, R7, 0x1, -R2 ;  /* 0x0000000107079824 */ /* 0x000fe200078e0a02 */
[----:B----4-:R-:W-:Y:S01]  /*1cac0*/  ISETP.GE.AND P5, PT, R13, RZ, PT ;  /* 0x000000ff0d00720c */ /* 0x010fe20003fa6270 */
[----:B------:R-:W-:-:S04]  /*1cad0*/  IMAD.HI.U32 R13, R0, R6, RZ ;  /* 0x00000006000d7227 */ /* 0x000fc800078e00ff */
[----:B------:R-:W-:Y:S01]  /*1cae0*/  IMAD.MOV R13, RZ, RZ, -R13 ;  /* 0x000000ffff0d7224 */ /* 0x000fe200078e0a0d */
[----:B--2---:R-:W-:Y:S01]  /*1caf0*/  ISETP.GE.AND P1, PT, R15, RZ, PT ;  /* 0x000000ff0f00720c */ /* 0x004fe20003f26270 */
[----:B------:R-:W-:-:S04]  /*1cb00*/  IMAD.HI.U32 R15, R0, R4, RZ ;  /* 0x00000004000f7227 */ /* 0x000fc800078e00ff */
[----:B------:R-:W-:Y:S02]  /*1cb10*/  IMAD.MOV R15, RZ, RZ, -R15 ;  /* 0x000000ffff0f7224 */ /* 0x000fe400078e0a0f */
[C---:B------:R-:W-:Y:S02]  /*1cb20*/  IMAD R6, R2.reuse, R13, R6 ;  /* 0x0000000d02067224 */ /* 0x040fe400078e0206 */
[----:B------:R-:W-:Y:S01]  /*1cb30*/  IMAD R4, R2, R15, R4 ;  /* 0x0000000f02047224 */ /* 0x000fe200078e0204 */
[----:B------:R-:W2:Y:S01]  /*1cb40*/  LDL R13, [R1+0x998] ;  /* 0x00099800010d7983 */ /* 0x000ea20000100800 */
[----:B------:R-:W-:Y:S01]  /*1cb50*/  @!P4 IMAD.IADD R8, R8, 0x1, -R2 ;  /* 0x000000010808c824 */ /* 0x000fe200078e0a02 */
[----:B---3--:R-:W-:Y:S02]  /*1cb60*/  ISETP.GE.AND P4, PT, R12, RZ, PT ;  /* 0x000000ff0c00720c */ /* 0x008fe40003f86270 */
[----:B------:R-:W3:Y:S04]  /*1cb70*/  LDL.LU R12, [R1+0x5228] ;  /* 0x00522800010c7983 */ /* 0x000ee80000300800 */
[----:B------:R-:W4:Y:S04]  /*1cb80*/  LDL.LU R15, [R1+0xa18] ;  /* 0x000a1800010f7983 */ /* 0x000f280000300800 */
[----:B------:R0:W-:Y:S04]  /*1cb90*/  STL [R1+0x5220], R4 ;  /* 0x0052200401007387 */ /* 0x0001e80000100800 */
[----:B0-----:R-:W5:Y:S01]  /*1cba0*/  LDL R4, [R1+0x9a8] ;  /* 0x0009a80001047983 */ /* 0x001f620000100800 */
        /* <DEDUP_REMOVED lines=8> */
[----:B------:R3:W-:Y:S01]  /*1cc30*/  STL [R1+0x5224], R3 ;  /* 0x0052240301007387 */ /* 0x0007e20000100800 */
[----:B-----5:R-:W-:Y:S02]  /*1cc40*/  IABS R14, R4 ;  /* 0x00000004000e7213 */ /* 0x020fe40000000000 */
[----:B------:R-:W-:Y:S02]  /*1cc50*/  IMAD.MOV.U32 R4, RZ, RZ, R11 ;  /* 0x000000ffff047224 */ /* 0x000fe400078e000b */
[----:B------:R-:W5:Y:S01]  /*1cc60*/  LDL.LU R11, [R1+0x9ac] ;  /* 0x0009ac00010b7983 */ /* 0x000f620000300800 */
[----:B---3--:R-:W-:-:S04]  /*1cc70*/  IMAD.MOV.U32 R3, RZ, RZ, R12 ;  /* 0x000000ffff037224 */ /* 0x008fc800078e000c */
[----:B------:R-:W-:Y:S02]  /*1cc80*/  @!P0 IMAD.MOV R3, RZ, RZ, -R3 ;  /* 0x000000ffff038224 */ /* 0x000fe400078e0a03 */
[----:B------:R-:W-:Y:S01]  /*1cc90*/  @!P3 IMAD.MOV R4, RZ, RZ, -R4 ;  /* 0x000000ffff04b224 */ /* 0x000fe200078e0a04 */
[----:B------:R-:W-:Y:S01]  /*1cca0*/  ISETP.GT.U32.AND P2, PT, R2, R9, PT ;  /* 0x000000090200720c */ /* 0x000fe20003f44070 */
[----:B-----5:R-:W-:Y:S04]  /*1ccb0*/  STL [R1+0x521c], R11 ;  /* 0x00521c0b01007387 */ /* 0x020fe80000100800 */
[----:B------:R0:W-:Y:S04]  /*1ccc0*/  STL [R1+0x304], R3 ;  /* 0x0003040301007387 */ /* 0x0001e80000100800 */
[----:B0-----:R-:W3:Y:S04]  /*1ccd0*/  LDL.LU R3, [R1+0x5224] ;  /* 0x0052240001037983 */ /* 0x001ee80000300800 */
[----:B------:R-:W5:Y:S04]  /*1cce0*/  LDL.LU R11, [R1+0x990] ;  /* 0x00099000010b7983 */ /* 0x000f680000300800 */
[----:B------:R0:W-:Y:S02]  /*1ccf0*/  STL [R1+0x300], R4 ;  /* 0x0003000401007387 */ /* 0x0001e40000100800 */
[----:B0-----:R-:W-:-:S02]  /*1cd00*/  IMAD.MOV.U32 R4, RZ, RZ, R10 ;  /* 0x000000ffff047224 */ /* 0x001fc400078e000a */
[----:B------:R-:W3:Y:S01]  /*1cd10*/  LDL.LU R10, [R1+0x984] ;  /* 0x00098400010a7983 */ /* 0x000ee20000300800 */
[----:B------:R-:W-:Y:S02]  /*1cd20*/  @!P2 IMAD.IADD R9, R9, 0x1, -R2 ;  /* 0x000000010909a824 */ /* 0x000fe400078e0a02 */
[----:B------:R-:W-:Y:S01]  /*1cd30*/  @!P6 IMAD.MOV R4, RZ, RZ, -R4 ;  /* 0x000000ffff04e224 */ /* 0x000fe200078e0a04 */
[C---:B------:R-:W-:Y:S02]  /*1cd40*/  ISETP.GT.U32.AND P3, PT, R2.reuse, R8, PT ;  /* 0x000000080200720c */ /* 0x040fe40003f64070 */
[----:B------:R-:W-:Y:S02]  /*1cd50*/  ISETP.GT.U32.AND P0, PT, R2, R9, PT ;  /* 0x000000090200720c */ /* 0x000fe40003f04070 */
[----:B------:R0:W-:Y:S01]  /*1cd60*/  STL [R1+0x2fc], R4 ;  /* 0x0002fc0401007387 */ /* 0x0001e20000100800 */
[----:B--2---:R-:W-:Y:S01]  /*1cd70*/  IABS R13, R13 ;  /* 0x0000000d000d7213 */ /* 0x004fe20000000000 */
[----:B------:R-:W-:-:S02]  /*1cd80*/  @!P5 IMAD.MOV R7, RZ, RZ, -R7 ;  /* 0x000000ffff07d224 */ /* 0x000fc400078e0a07 */
[----:B0-----:R-:W2:Y:S02]  /*1cd90*/  LDL.LU R4, [R1+0x5220] ;  /* 0x0052200001047983 */ /* 0x001ea40000300800 */
[----:B------:R-:W-:-:S04]  /*1cda0*/  IMAD.HI.U32 R12, R0, R13, RZ ;  /* 0x0000000d000c7227 */ /* 0x000fc800078e00ff */
[----:B------:R-:W-:Y:S02]  /*1cdb0*/  IMAD.MOV R12, RZ, RZ, -R12 ;  /* 0x000000ffff0c7224 */ /* 0x000fe400078e0a0c */
[--C-:B------:R-:W-:Y:S01]  /*1cdc0*/  @!P0 IMAD.IADD R9, R9, 0x1, -R2.reuse ;  /* 0x0000000109098824 */ /* 0x100fe200078e0a02 */
[----:B------:R0:W-:Y:S01]  /*1cdd0*/  STL [R1+0x2f4], R7 ;  /* 0x0002f40701007387 */ /* 0x0001e20000100800 */
[----:B------:R-:W-:Y:S02]  /*1cde0*/  @!P3 IMAD.IADD R8, R8, 0x1, -R2 ;  /* 0x000000010808b824 */ /* 0x000fe400078e0a02 */
[----:B0-----:R-:W-:Y:S02]  /*1cdf0*/  IMAD R7, R2, R12, R13 ;  /* 0x0000000c02077224 */ /* 0x001fe400078e020d */
[----:B------:R-:W-:-:S04]  /*1ce00*/  IMAD.HI.U32 R13, R0, R14, RZ ;  /* 0x0000000e000d7227 */ /* 0x000fc800078e00ff */
[----:B------:R-:W-:-:S04]  /*1ce10*/  IMAD.MOV R13, RZ, RZ, -R13 ;  /* 0x000000ffff0d7224 */ /* 0x000fc800078e0a0d */
[----:B------:R-:W-:Y:S01]  /*1ce20*/  IMAD R13, R2, R13, R14 ;  /* 0x0000000d020d7224 */ /* 0x000fe200078e020e */
[----:B-----5:R-:W-:Y:S01]  /*1ce30*/  ISETP.GE.AND P3, PT, R11, RZ, PT ;  /* 0x000000ff0b00720c */ /* 0x020fe20003f66270 */
[----:B------:R-:W-:-:S04]  /*1ce40*/  IMAD.MOV.U32 R11, RZ, RZ, R9 ;  /* 0x000000ffff0b7224 */ /* 0x000fc800078e0009 */
[----:B------:R-:W-:Y:S01]  /*1ce50*/  @!P1 IMAD.MOV R11, RZ, RZ, -R11 ;  /* 0x000000ffff0b9224 */ /* 0x000fe200078e0a0b */
[----:B---3--:R-:W-:Y:S02]  /*1ce60*/  ISETP.GE.AND P5, PT, R10, RZ, PT ;  /* 0x000000ff0a00720c */ /* 0x008fe40003fa6270 */
[----:B------:R-:W3:Y:S04]  /*1ce70*/  LDL R10, [R1+0x9b0] ;  /* 0x0009b000010a7983 */ /* 0x000ee80000100800 */
[----:B------:R-:W5:Y:S04]  /*1ce80*/  LDL.LU R12, [R1+0x998] ;  /* 0x00099800010c7983 */ /* 0x000f680000300800 */
[----:B------:R-:W4:Y:S04]  /*1ce90*/  LDL.LU R9, [R1+0x994] ;  /* 0x0009940001097983 */ /* 0x000f280000300800 */
[----:B------:R0:W-:Y:S04]  /*1cea0*/  STL [R1+0x2ec], R11 ;  /* 0x0002ec0b01007387 */ /* 0x0001e80000100800 */
[----:B0-----:R-:W4:Y:S04]  /*1ceb0*/  LDL.LU R11, [R1+0x521c] ;  /* 0x00521c00010b7983 */ /* 0x001f280000300800 */
[----:B------:R-:W4:Y:S01]  /*1cec0*/  LDL.LU R14, [R1+0x9a8] ;  /* 0x0009a800010e7983 */ /* 0x000f220000300800 */
[----:B------:R-:W-:-:S02]  /*1ced0*/  ISETP.GT.U32.AND P2, PT, R2, R6, PT ;  /* 0x000000060200720c */ /* 0x000fc40003f44070 */
[C---:B--2---:R-:W-:Y:S02]  /*1cee0*/  ISETP.GT.U32.AND P6, PT, R2.reuse, R4, PT ;  /* 0x000000040200720c */ /* 0x044fe40003fc4070 */
[----:B------:R-:W-:-:S09]  /*1cef0*/  ISETP.GT.U32.AND P0, PT, R2, R3, PT ;  /* 0x000000030200720c */ /* 0x000fd20003f04070 */
[--C-:B------:R-:W-:Y:S02]  /*1cf00*/  @!P2 IMAD.IADD R6, R6, 0x1, -R2.reuse ;  /* 0x000000010606a824 */ /* 0x100fe400078e0a02 */
[----:B------:R-:W-:-:S03]  /*1cf10*/  @!P6 IMAD.IADD R4, R4, 0x1, -R2 ;  /* 0x000000010404e824 */ /* 0x000fc600078e0a02 */
[C---:B------:R-:W-:Y:S01]  /*1cf20*/  ISETP.GT.U32.AND P2, PT, R2.reuse, R6, PT ;  /* 0x000000060200720c */ /* 0x040fe20003f44070 */
[----:B------:R-:W-:Y:S01]  /*1cf30*/  @!P0 IMAD.IADD R3, R3, 0x1, -R2 ;  /* 0x0000000103038824 */ /* 0x000fe200078e0a02 */
[----:B------:R-:W-:-:S11]  /*1cf40*/  ISETP.GT.U32.AND P6, PT, R2, R4, PT ;  /* 0x000000040200720c */ /* 0x000fd60003fc4070 */
[--C-:B------:R-:W-:Y:S02]  /*1cf50*/  @!P2 IMAD.IADD R6, R6, 0x1, -R2.reuse ;  /* 0x000000010606a824 */ /* 0x100fe400078e0a02 */
[----:B------:R-:W-:Y:S01]  /*1cf60*/  @!P6 IMAD.IADD R4, R4, 0x1, -R2 ;  /* 0x000000010404e824 */ /* 0x000fe200078e0a02 */
[----:B-----5:R-:W-:Y:S02]  /*1cf70*/  ISETP.GE.AND P0, PT, R12, RZ, PT ;  /* 0x000000ff0c00720c */ /* 0x020fe40003f06270 */
[----:B---3--:R-:W-:Y:S01]  /*1cf80*/  IABS R12, R10 ;  /* 0x0000000a000c7213 */ /* 0x008fe20000000000 */
[----:B------:R-:W-:Y:S01]  /*1cf90*/  IMAD.MOV.U32 R10, RZ, RZ, R8 ;  /* 0x000000ffff0a7224 */ /* 0x000fe200078e0008 */
[----:B----4-:R-:W-:-:S03]  /*1cfa0*/  ISETP.GE.AND P1, PT, R9, RZ, PT ;  /* 0x000000ff0900720c */ /* 0x010fc60003f26270 */
[----:B------:R-:W-:-:S05]  /*1cfb0*/  @!P4 IMAD.MOV R10, RZ, RZ, -R10 ;  /* 0x000000ffff0ac224 */ /* 0x000fca00078e0a0a */
[----:B------:R0:W-:Y:S01]  /*1cfc0*/  STL [R1+0x260], R10 ;  /* 0x0002600a01007387 */ /* 0x0001e20000100800 */
[----:B------:R-:W-:Y:S01]  /*1cfd0*/  IABS R9, R11 ;  /* 0x0000000b00097213 */ /* 0x000fe20000000000 */
[----:B0-----:R-:W-:-:S04]  /*1cfe0*/  IMAD.MOV.U32 R10, RZ, RZ, R6 ;  /* 0x000000ffff0a7224 */ /* 0x001fc800078e0006 */
[----:B------:R-:W-:-:S04]  /*1cff0*/  IMAD.HI.U32 R8, R0, R9, RZ ;  /* 0x0000000900087227 */ /* 0x000fc800078e00ff */
[----:B------:R-:W-:Y:S02]  /*1d000*/  @!P5 IMAD.MOV R10, RZ, RZ, -R10 ;  /* 0x000000ffff0ad224 */ /* 0x000fe400078e0a0a */
[----:B------:R-:W-:Y:S02]  /*1d010*/  IMAD.MOV R6, RZ, RZ, -R8 ;  /* 0x000000ffff067224 */ /* 0x000fe400078e0a08 */
[----:B------:R-:W-:Y:S01]  /*1d020*/  IMAD.MOV.U32 R8, RZ, RZ, R11 ;  /* 0x000000ffff087224 */ /* 0x000fe200078e000b */
[----:B------:R0:W-:Y:S01]  /*1d030*/  STL [R1+0x25c], R10 ;  /* 0x00025c0a01007387 */ /* 0x0001e20000100800 */
[----:B------:R-:W-:Y:S01]  /*1d040*/  IMAD.MOV.U32 R11, RZ, RZ, R4 ;  /* 0x000000ffff0b7224 */ /* 0x000fe200078e0004 */
[----:B------:R-:W-:Y:S01]  /*1d050*/  ISETP.GE.AND P5, PT, R14, RZ, PT ;  /* 0x000000ff0e00720c */ /* 0x000fe20003fa6270 */
[----:B------:R-:W-:Y:S02]  /*1d060*/  IMAD.MOV.U32 R4, RZ, RZ, R8 ;  /* 0x000000ffff047224 */ /* 0x000fe400078e0008 */
[----:B------:R-:W-:Y:S01]  /*1d070*/  @!P3 IMAD.MOV R11, RZ, RZ, -R11 ;  /* 0x000000ffff0bb224 */ /* 0x000fe200078e0a0b */
[----:B0-----:R-:W2:Y:S04]  /*1d080*/  LDL.LU R10, [R1+0x9e4] ;  /* 0x0009e400010a7983 */ /* 0x001ea80000300800 */
[----:B------:R-:W3:Y:S01]  /*1d090*/  LDL R14, [R1+0x9cc] ;  /* 0x0009cc00010e7983 */ /* 0x000ee20000100800 */
[----:B------:R-:W-:Y:S01]  /*1d0a0*/  ISETP.GE.AND P3, PT, R4, RZ, PT ;  /* 0x000000ff0400720c */ /* 0x000fe20003f66270 */
[----:B------:R-:W-:-:S02]  /*1d0b0*/  IMAD R4, R2, R6, R9 ;  /* 0x0000000602047224 */ /* 0x000fc400078e0209 */
[----:B------:R0:W-:Y:S04]  /*1d0c0*/  STL [R1+0x2dc], R11 ;  /* 0x0002dc0b01007387 */ /* 0x0001e80000100800 */
[----:B0-----:R-:W4:Y:S04]  /*1d0d0*/  LDL R11, [R1+0x9d0] ;  /* 0x0009d000010b7983 */ /* 0x001f280000100800 */
[----:B------:R-:W5:Y:S04]  /*1d0e0*/  LDL.LU R6, [R1+0x9b0] ;  /* 0x0009b00001067983 */ /* 0x000f680000300800 */
[----:B------:R-:W4:Y:S01]  /*1d0f0*/  LDL R9, [R1+0x9c8] ;  /* 0x0009c80001097983 */ /* 0x000f220000100800 */
[----:B------:R-:W-:Y:S01]  /*1d100*/  ISETP.GT.U32.AND P2, PT, R2, R7, PT ;  /* 0x000000070200720c */ /* 0x000fe20003f44070 */
[----:B------:R-:W-:Y:S01]  /*1d110*/  IMAD.HI.U32 R8, R0, R12, RZ ;  /* 0x0000000c00087227 */ /* 0x000fe200078e00ff */
[----:B------:R-:W-:-:S11]  /*1d120*/  ISETP.GT.U32.AND P6, PT, R2, R13, PT ;  /* 0x0000000d0200720c */ /* 0x000fd60003fc4070 */
[----:B------:R-:W-:Y:S01]  /*1d130*/  @!P2 IMAD.IADD R7, R7, 0x1, -R2 ;  /* 0x000000010707a824 */ /* 0x000fe200078e0a02 */
[----:B------:R-:W-:Y:S01]  /*1d140*/  ISETP.GT.U32.AND P2, PT, R2, R3, PT ;  /* 0x000000030200720c */ /* 0x000fe20003f44070 */
[----:B------:R-:W-:-:S03]  /*1d150*/  IMAD.MOV R8, RZ, RZ, -R8 ;  /* 0x000000ffff087224 */ /* 0x000fc600078e0a08 */
[C---:B------:R-:W-:Y:S01]  /*1d160*/  ISETP.GT.U32.AND P4, PT, R2.reuse, R7, PT ;  /* 0x000000070200720c */ /* 0x040fe20003f84070 */
[----:B------:R-:W-:-:S08]  /*1d170*/  IMAD R12, R2, R8, R12 ;  /* 0x00000008020c7224 */ /* 0x000fd000078e020c */
[--C-:B------:R-:W-:Y:S02]  /*1d180*/  @!P2 IMAD.IADD R3, R3, 0x1, -R2.reuse ;  /* 0x000000010303a824 */ /* 0x100fe400078e0a02 */
[--C-:B------:R-:W-:Y:S02]  /*1d190*/  @!P6 IMAD.IADD R13, R13, 0x1, -R2.reuse ;  /* 0x000000010d0de824 */ /* 0x100fe400078e0a02 */
[----:B------:R-:W-:Y:S01]  /*1d1a0*/  @!P4 IMAD.IADD R7, R7, 0x1, -R2 ;  /* 0x000000010707c824 */ /* 0x000fe200078e0a02 */
[----:B---3--:R-:W-:Y:S01]  /*1d1b0*/  IABS R8, R14 ;  /* 0x0000000e00087213 */ /* 0x008fe20000000000 */
[----:B------:R-:W-:Y:S01]  /*1d1c0*/  IMAD.MOV.U32 R14, RZ, RZ, R3 ;  /* 0x000000ffff0e7224 */ /* 0x000fe200078e0003 */
[----:B--2---:R-:W-:Y:S02]  /*1d1d0*/  ISETP.GE.AND P6, PT, R10, RZ, PT ;  /* 0x000000ff0a00720c */ /* 0x004fe40003fc6270 */
[----:B------:R-:W-:Y:S01]  /*1d1e0*/  IABS R10, R10 ;  /* 0x0000000a000a7213 */ /* 0x000fe20000000000 */
[----:B------:R-:W-:-:S05]  /*1d1f0*/  @!P1 IMAD.MOV R14, RZ, RZ, -R14 ;  /* 0x000000ffff0e9224 */ /* 0x000fca00078e0a0e */
[----:B------:R0:W-:Y:S01]  /*1d200*/  STL [R1+0x2e4], R14 ;  /* 0x0002e40e01007387 */ /* 0x0001e20000100800 */
[----:B-----5:R-:W-:Y:S01]  /*1d210*/  ISETP.GE.AND P2, PT, R6, RZ, PT ;  /* 0x000000ff0600720c */ /* 0x020fe20003f46270 */
[----:B0-----:R-:W-:Y:S01]  /*1d220*/  IMAD.MOV.U32 R14, RZ, RZ, R7 ;  /* 0x000000ffff0e7224 */ /* 0x001fe200078e0007 */
[----:B----4-:R-:W-:Y:S02]  /*1d230*/  IABS R6, R9 ;  /* 0x0000000900067213 */ /* 0x010fe40000000000 */
[----:B------:R-:W-:Y:S01]  /*1d240*/  IABS R9, R11 ;  /* 0x0000000b00097213 */ /* 0x000fe20000000000 */
[----:B------:R-:W-:-:S04]  /*1d250*/  IMAD.HI.U32 R11, R0, R10, RZ ;  /* 0x0000000a000b7227 */ /* 0x000fc800078e00ff */
[----:B------:R-:W-:Y:S02]  /*1d260*/  @!P0 IMAD.MOV R14, RZ, RZ, -R14 ;  /* 0x000000ffff0e8224 */ /* 0x000fe400078e0a0e */
[----:B------:R-:W-:Y:S02]  /*1d270*/  IMAD.MOV R7, RZ, RZ, -R11 ;  /* 0x000000ffff077224 */ /* 0x000fe400078e0a0b */
[----:B------:R-:W2:Y:S04]  /*1d280*/  LDL R11, [R1+0x9d4] ;  /* 0x0009d400010b7983 */ /* 0x000ea80000100800 */
[----:B------:R0:W-:Y:S04]  /*1d290*/  STL [R1+0x5218], R15 ;  /* 0x0052180f01007387 */ /* 0x0001e80000100800 */
[----:B0-----:R-:W3:Y:S04]  /*1d2a0*/  LDL.LU R15, [R1+0x9c8] ;  /* 0x0009c800010f7983 */ /* 0x001ee80000300800 */
[----:B------:R0:W-:Y:S04]  /*1d2b0*/  STL [R1+0x2e0], R14 ;  /* 0x0002e00e01007387 */ /* 0x0001e80000100800 */
[----:B0-----:R-:W4:Y:S01]  /*1d2c0*/  LDL R14, [R1+0x9d8] ;  /* 0x0009d800010e7983 */ /* 0x001f220000100800 */
[C---:B------:R-:W-:Y:S01]  /*1d2d0*/  ISETP.GT.U32.AND P4, PT, R2.reuse, R4, PT ;  /* 0x000000040200720c */ /* 0x040fe20003f84070 */
[----:B------:R-:W-:-:S02]  /*1d2e0*/  IMAD R10, R2, R7, R10 ;  /* 0x00000007020a7224 */ /* 0x000fc400078e020a */
[----:B------:R-:W-:-:S10]  /*1d2f0*/  IMAD.HI.U32 R7, R0, R8, RZ ;  /* 0x0000000800077227 */ /* 0x000fd400078e00ff */
[----:B------:R-:W-:Y:S01]  /*1d300*/  @!P4 IMAD.IADD R4, R4, 0x1, -R2 ;  /* 0x000000010404c824 */ /* 0x000fe200078e0a02 */
[C---:B------:R-:W-:Y:S02]  /*1d310*/  ISETP.GT.U32.AND P4, PT, R2.reuse, R13, PT ;  /* 0x0000000d0200720c */ /* 0x040fe40003f84070 */
[----:B------:R-:W-:Y:S01]  /*1d320*/  ISETP.GT.U32.AND P0, PT, R2, R12, PT ;  /* 0x0000000c0200720c */ /* 0x000fe20003f04070 */
[----:B------:R-:W-:-:S04]  /*1d330*/  IMAD.MOV R7, RZ, RZ, -R7 ;  /* 0x000000ffff077224 */ /* 0x000fc800078e0a07 */
[----:B------:R-:W-:-:S06]  /*1d340*/  IMAD R8, R2, R7, R8 ;  /* 0x0000000702087224 */ /* 0x000fcc00078e0208 */
[--C-:B------:R-:W-:Y:S02]  /*1d350*/  @!P4 IMAD.IADD R13, R13, 0x1, -R2.reuse ;  /* 0x000000010d0dc824 */ /* 0x100fe400078e0a02 */
[----:B------:R-:W-:Y:S01]  /*1d360*/  @!P0 IMAD.IADD R12, R12, 0x1, -R2 ;  /* 0x000000010c0c8824 */ /* 0x000fe200078e0a02 */
[----:B---3--:R-:W-:Y:S02]  /*1d370*/  ISETP.GE.AND P0, PT, R15, RZ, PT ;  /* 0x000000ff0f00720c */ /* 0x008fe40003f06270 */
[----:B------:R-:W3:Y:S01]  /*1d380*/  LDL.LU R15, [R1+0x5218] ;  /* 0x00521800010f7983 */ /* 0x000ee20000300800 */
[----:B----4-:R-:W-:Y:S01]  /*1d390*/  IABS R7, R14 ;  /* 0x0000000e00077213 */ /* 0x010fe20000000000 */
[----:B------:R-:W-:Y:S02]  /*1d3a0*/  IMAD.MOV.U32 R14, RZ, RZ, R13 ;  /* 0x000000ffff0e7224 */ /* 0x000fe400078e000d */
[----:B------:R-:W4:Y:S02]  /*1d3b0*/  LDL R13, [R1+0x9dc] ;  /* 0x0009dc00010d7983 */ /* 0x000f240000100800 */
[----:B------:R-:W-:-:S05]  /*1d3c0*/  @!P5 IMAD.MOV R14, RZ, RZ, -R14 ;  /* 0x000000ffff0ed224 */ /* 0x000fca00078e0a0e */
[----:B------:R0:W-:Y:S04]  /*1d3d0*/  STL [R1+0x2d4], R14 ;  /* 0x0002d40e01007387 */ /* 0x0001e80000100800 */
[----:B0-----:R-:W5:Y:S01]  /*1d3e0*/  LDL.LU R14, [R1+0x9e8] ;  /* 0x0009e800010e7983 */ /* 0x001f620000300800 */
[----:B------:R-:W-:Y:S01]  /*1d3f0*/  ISETP.GT.U32.AND P1, PT, R2, R4, PT ;  /* 0x000000040200720c */ /* 0x000fe20003f24070 */
[----:B------:R-:W-:-:S04]  /*1d400*/  IMAD.HI.U32 R3, R0, R6, RZ ;  /* 0x0000000600037227 */ /* 0x000fc800078e00ff */
[----:B------:R-:W-:-:S04]  /*1d410*/  IMAD.MOV R3, RZ, RZ, -R3 ;  /* 0x000000ffff037224 */ /* 0x000fc800078e0a03 */
[----:B------:R-:W-:-:S04]  /*1d420*/  IMAD R6, R2, R3, R6 ;  /* 0x0000000302067224 */ /* 0x000fc800078e0206 */
[----:B------:R-:W-:Y:S01]  /*1d430*/  @!P1 IMAD.IADD R4, R4, 0x1, -R2 ;  /* 0x0000000104049824 */ /* 0x000fe200078e0a02 */
[----:B------:R-:W-:Y:S01]  /*1d440*/  ISETP.GT.U32.AND P1, PT, R2, R6, PT ;  /* 0x000000060200720c */ /* 0x000fe20003f24070 */
[----:B------:R-:W-:Y:S01]  /*1d450*/  IMAD.HI.U32 R3, R0, R9, RZ ;  /* 0x0000000900037227 */ /* 0x000fe200078e00ff */
[----:B--2---:R-:W-:-:S03]  /*1d460*/  IABS R11, R11 ;  /* 0x0000000b000b7213 */ /* 0x004fc60000000000 */
[----:B------:R-:W-:-:S08]  /*1d470*/  IMAD.MOV R3, RZ, RZ, -R3 ;  /* 0x000000ffff037224 */ /* 0x000fd000078e0a03 */
[----:B------:R-:W-:-:S05]  /*1d480*/  @!P1 IMAD.IADD R6, R6, 0x1, -R2 ;  /* 0x0000000106069824 */ /* 0x000fca00078e0a02 */
[C---:B------:R-:W-:Y:S01]  /*1d490*/  ISETP.GT.U32.AND P1, PT, R2.reuse, R6, PT ;  /* 0x000000060200720c */ /* 0x040fe20003f24070 */
[----:B------:R-:W-:Y:S02]  /*1d4a0*/  IMAD R9, R2, R3, R9 ;  /* 0x0000000302097224 */ /* 0x000fe400078e0209 */
[----:B------:R-:W-:-:S04]  /*1d4b0*/  IMAD.HI.U32 R3, R0, R11, RZ ;  /* 0x0000000b00037227 */ /* 0x000fc800078e00ff */
[----:B------:R-:W-:Y:S02]  /*1d4c0*/  IMAD.MOV R3, RZ, RZ, -R3 ;  /* 0x000000ffff037224 */ /* 0x000fe400078e0a03 */
[----:B------:R-:W-:Y:S02]  /*1d4d0*/  @!P3 IMAD.MOV R4, RZ, RZ, -R4 ;  /* 0x000000ffff04b224 */ /* 0x000fe400078e0a04 */
[----:B------:R-:W-:Y:S02]  /*1d4e0*/  IMAD R11, R2, R3, R11 ;  /* 0x00000003020b7224 */ /* 0x000fe400078e020b */
[----:B------:R-:W-:Y:S01]  /*1d4f0*/  @!P1 IMAD.IADD R6, R6, 0x1, -R2 ;  /* 0x0000000106069824 */ /* 0x000fe200078e0a02 */
[----:B-----5:R0:W-:Y:S04]  /*1d500*/  STL [R1+0x5210], R14 ;  /* 0x0052100e01007387 */ /* 0x0201e80000100800 */
[----:B------:R-:W-:Y:S04]  /*1d510*/  STL [R1+0x2d8], R4 ;  /* 0x0002d80401007387 */ /* 0x000fe80000100800 */
[----:B------:R-:W2:Y:S04]  /*1d520*/  LDL.LU R3, [R1+0x9cc] ;  /* 0x0009cc0001037983 */ /* 0x000ea80000300800 */
[----:B0-----:R-:W5:Y:S04]  /*1d530*/  LDL R14, [R1+0x9e0] ;  /* 0x0009e000010e7983 */ /* 0x001f680000100800 */
[----:B------:R0:W-:Y:S04]  /*1d540*/  STL [R1+0x5214], R6 ;  /* 0x0052140601007387 */ /* 0x0001e80000100800 */
[----:B0-----:R-:W2:Y:S01]  /*1d550*/  LDL.LU R6, [R1+0x9d0] ;  /* 0x0009d00001067983 */ /* 0x001ea20000300800 */
[----:B------:R-:W-:-:S02]  /*1d560*/  ISETP.GT.U32.AND P4, PT, R2, R10, PT ;  /* 0x0000000a0200720c */ /* 0x000fc40003f84070 */
[----:B------:R-:W-:-:S11]  /*1d570*/  ISETP.GT.U32.AND P3, PT, R2, R8, PT ;  /* 0x000000080200720c */ /* 0x000fd60003f64070 */
[----:B------:R-:W-:Y:S01]  /*1d580*/  @!P4 IMAD.IADD R10, R10, 0x1, -R2 ;  /* 0x000000010a0ac824 */ /* 0x000fe200078e0a02 */
[----:B------:R-:W-:-:S04]  /*1d590*/  ISETP.GT.U32.AND P4, PT, R2, R12, PT ;  /* 0x0000000c0200720c */ /* 0x000fc80003f84070 */
[----:B------:R-:W-:Y:S01]  /*1d5a0*/  ISETP.GT.U32.AND P5, PT, R2, R10, PT ;  /* 0x0000000a0200720c */ /* 0x000fe20003fa4070 */
[----:B------:R-:W-:-:S04]  /*1d5b0*/  IMAD.HI.U32 R4, R0, R7, RZ ;  /* 0x0000000700047227 */ /* 0x000fc800078e00ff */
[----:B------:R-:W-:-:S04]  /*1d5c0*/  @!P3 IMAD.IADD R8, R8, 0x1, -R2 ;  /* 0x000000010808b824 */ /* 0x000fc800078e0a02 */
[----:B------:R-:W-:Y:S02]  /*1d5d0*/  @!P4 IMAD.IADD R12, R12, 0x1, -R2 ;  /* 0x000000010c0cc824 */ /* 0x000fe400078e0a02 */
[----:B------:R-:W-:Y:S02]  /*1d5e0*/  IMAD.MOV R4, RZ, RZ, -R4 ;  /* 0x000000ffff047224 */ /* 0x000fe400078e0a04 */
[----:B------:R-:W-:Y:S02]  /*1d5f0*/  @!P5 IMAD.IADD R10, R10, 0x1, -R2 ;  /* 0x000000010a0ad824 */ /* 0x000fe400078e0a02 */
[----:B------:R-:W-:Y:S01]  /*1d600*/  IMAD R7, R2, R4, R7 ;  /* 0x0000000402077224 */ /* 0x000fe200078e0207 */
[----:B-----5:R-:W-:Y:S01]  /*1d610*/  IABS R4, R14 ;  /* 0x0000000e00047213 */ /* 0x020fe20000000000 */
[----:B------:R-:W-:Y:S01]  /*1d620*/  IMAD.MOV.U32 R14, RZ, RZ, R10 ;  /* 0x000000ffff0e7224 */ /* 0x000fe200078e000a */
[----:B--2---:R-:W-:Y:S01]  /*1d630*/  ISETP.GE.AND P3, PT, R6, RZ, PT ;  /* 0x000000ff0600720c */ /* 0x004fe20003f66270 */
[----:B------:R-:W-:-:S02]  /*1d640*/  IMAD.MOV.U32 R6, RZ, RZ, R12 ;  /* 0x000000ffff067224 */ /* 0x000fc400078e000c */
[----:B------:R-:W2:Y:S02]  /*1d650*/  LDL.LU R12, [R1+0x9d8] ;  /* 0x0009d800010c7983 */ /* 0x000ea40000300800 */
[----:B------:R-:W-:Y:S02]  /*1d660*/  @!P2 IMAD.MOV R6, RZ, RZ, -R6 ;  /* 0x000000ffff06a224 */ /* 0x000fe400078e0a06 */
[----:B------:R-:W5:Y:S01]  /*1d670*/  LDL.LU R10, [R1+0x9d4] ;  /* 0x0009d400010a7983 */ /* 0x000f620000300800 */
[----:B------:R-:W-:-:S03]  /*1d680*/  @!P6 IMAD.MOV R14, RZ, RZ, -R14 ;  /* 0x000000ffff0ee224 */ /* 0x000fc600078e0a0e */
[----:B------:R0:W-:Y:S04]  /*1d690*/  STL [R1+0x258], R6 ;  /* 0x0002580601007387 */ /* 0x0001e80000100800 */
[----:B0-----:R-:W3:Y:S04]  /*1d6a0*/  LDL.LU R6, [R1+0x5214] ;  /* 0x0052140001067983 */ /* 0x001ee80000300800 */
[----:B------:R0:W-:Y:S04]  /*1d6b0*/  STL [R1+0x2cc], R14 ;  /* 0x0002cc0e01007387 */ /* 0x0001e80000100800 */
[----:B0-----:R-:W4:Y:S01]  /*1d6c0*/  LDL.LU R14, [R1+0x5210] ;  /* 0x00521000010e7983 */ /* 0x001f220000300800 */
[----:B------:R-:W-:-:S02]  /*1d6d0*/  ISETP.GT.U32.AND P5, PT, R2, R11, PT ;  /* 0x0000000b0200720c */ /* 0x000fc40003fa4070 */
[----:B------:R-:W-:-:S11]  /*1d6e0*/  ISETP.GT.U32.AND P4, PT, R2, R9, PT ;  /* 0x000000090200720c */ /* 0x000fd60003f84070 */
[--C-:B------:R-:W-:Y:S02]  /*1d6f0*/  @!P5 IMAD.IADD R11, R11, 0x1, -R2.reuse ;  /* 0x000000010b0bd824 */ /* 0x100fe400078e0a02 */
[----:B------:R-:W-:Y:S01]  /*1d700*/  @!P4 IMAD.IADD R9, R9, 0x1, -R2 ;  /* 0x000000010909c824 */ /* 0x000fe200078e0a02 */
[C---:B------:R-:W-:Y:S02]  /*1d710*/  ISETP.GT.U32.AND P4, PT, R2.reuse, R8, PT ;  /* 0x000000080200720c */ /* 0x040fe40003f84070 */
[----:B------:R-:W-:-:S11]  /*1d720*/  ISETP.GT.U32.AND P5, PT, R2, R11, PT ;  /* 0x0000000b0200720c */ /* 0x000fd60003fa4070 */
[--C-:B------:R-:W-:Y:S02]  /*1d730*/  @!P4 IMAD.IADD R8, R8, 0x1, -R2.reuse ;  /* 0x000000010808c824 */ /* 0x100fe400078e0a02 */
[----:B------:R-:W-:Y:S01]  /*1d740*/  @!P5 IMAD.IADD R11, R11, 0x1, -R2 ;  /* 0x000000010b0bd824 */ /* 0x000fe200078e0a02 */
[----:B--2---:R-:W-:Y:S02]  /*1d750*/  ISETP.GE.AND P4, PT, R12, RZ, PT ;  /* 0x000000ff0c00720c */ /* 0x004fe40003f86270 */
[----:B-----5:R-:W-:Y:S01]  /*1d760*/  ISETP.GE.AND P6, PT, R10, RZ, PT ;  /* 0x000000ff0a00720c */ /* 0x020fe20003fc6270 */
[----:B---3--:R-:W-:-:S05]  /*1d770*/  @!P0 IMAD.MOV R6, RZ, RZ, -R6 ;  /* 0x000000ffff068224 */ /* 0x008fca00078e0a06 */
[----:B------:R0:W-:Y:S04]  /*1d780*/  STL [R1+0x2d0], R6 ;  /* 0x0002d00601007387 */ /* 0x0001e80000100800 */
[----:B------:R-:W2:Y:S01]  /*1d790*/  LDL R12, [R1+0x9f0] ;  /* 0x0009f000010c7983 */ /* 0x000ea20000100800 */
[----:B----4-:R-:W-:-:S03]  /*1d7a0*/  IABS R10, R14 ;  /* 0x0000000e000a7213 */ /* 0x010fc60000000000 */
[----:B0-----:R-:W3:Y:S04]  /*1d7b0*/  LDL R6, [R1+0x9ec] ;  /* 0x0009ec0001067983 */ /* 0x001ee80000100800 */
[----:B------:R0:W-:Y:S04]  /*1d7c0*/  STL [R1+0x5208], R14 ;  /* 0x0052080e01007387 */ /* 0x0001e80000100800 */
[----:B0-----:R-:W4:Y:S04]  /*1d7d0*/  LDL.LU R14, [R1+0x9e0] ;  /* 0x0009e000010e7983 */ /* 0x001f280000300800 */
[----:B------:R0:W-:Y:S04]  /*1d7e0*/  STL [R1+0x520c], R11 ;  /* 0x00520c0b01007387 */ /* 0x0001e80000100800 */
[----:B0-----:R-:W5:Y:S01]  /*1d7f0*/  LDL.LU R11, [R1+0x9dc] ;  /* 0x0009dc00010b7983 */ /* 0x001f620000300800 */
[----:B------:R-:W-:-:S02]  /*1d800*/  ISETP.GE.AND P1, PT, R3, RZ, PT ;  /* 0x000000ff0300720c */ /* 0x000fc40003f26270 */
[C---:B------:R-:W-:Y:S02]  /*1d810*/  ISETP.GT.U32.AND P2, PT, R2.reuse, R9, PT ;  /* 0x000000090200720c */ /* 0x040fe40003f44070 */
[----:B------:R-:W-:Y:S02]  /*1d820*/  ISETP.GT.U32.AND P0, PT, R2, R7, PT ;  /* 0x000000070200720c */ /* 0x000fe40003f04070 */
[----:B------:R-:W-:Y:S02]  /*1d830*/  IABS R13, R13 ;  /* 0x0000000d000d7213 */ /* 0x000fe40000000000 */
[----:B-----5:R-:W-:Y:S01]  /*1d840*/  ISETP.GE.AND P5, PT, R11, RZ, PT ;  /* 0x000000ff0b00720c */ /* 0x020fe20003fa6270 */
[----:B------:R-:W-:-:S04]  /*1d850*/  IMAD.MOV.U32 R11, RZ, RZ, R8 ;  /* 0x000000ffff0b7224 */ /* 0x000fc800078e0008 */
[----:B------:R-:W-:-:S05]  /*1d860*/  @!P1 IMAD.MOV R11, RZ, RZ, -R11 ;  /* 0x000000ffff0b9224 */ /* 0x000fca00078e0a0b */
[----:B------:R0:W-:Y:S04]  /*1d870*/  STL [R1+0x2c8], R11 ;  /* 0x0002c80b01007387 */ /* 0x0001e80000100800 */
[----:B0-----:R-:W5:Y:S01]  /*1d880*/  LDL.LU R11, [R1+0x520c] ;  /* 0x00520c00010b7983 */ /* 0x001f620000300800 */
[----:B------:R-:W-:-:S04]  /*1d890*/  IMAD.HI.U32 R3, R0, R13, RZ ;  /* 0x0000000d00037227 */ /* 0x000fc800078e00ff */
[----:B------:R-:W-:Y:S02]  /*1d8a0*/  IMAD.MOV R3, RZ, RZ, -R3 ;  /* 0x000000ffff037224 */ /* 0x000fe400078e0a03 */
[--C-:B------:R-:W-:Y:S01]  /*1d8b0*/  @!P2 IMAD.IADD R9, R9, 0x1, -R2.reuse ;  /* 0x000000010909a824 */ /* 0x100fe200078e0a02 */
[----:B---3--:R-:W-:Y:S01]  /*1d8c0*/  IABS R6, R6 ;  /* 0x0000000600067213 */ /* 0x008fe20000000000 */
[----:B------:R-:W-:Y:S01]  /*1d8d0*/  @!P0 IMAD.IADD R7, R7, 0x1, -R2 ;  /* 0x0000000107078824 */ /* 0x000fe200078e0a02 */
[----:B----4-:R-:W-:Y:S01]  /*1d8e0*/  ISETP.GE.AND P0, PT, R14, RZ, PT ;  /* 0x000000ff0e00720c */ /* 0x010fe20003f06270 */
[----:B------:R-:W-:Y:S02]  /*1d8f0*/  IMAD R13, R2, R3, R13 ;  /* 0x00000003020d7224 */ /* 0x000fe400078e020d */
[----:B------:R-:W-:-:S04]  /*1d900*/  IMAD.HI.U32 R3, R0, R4, RZ ;  /* 0x0000000400037227 */ /* 0x000fc800078e00ff */
[----:B------:R-:W-:Y:S02]  /*1d910*/  IMAD.MOV.U32 R14, RZ, RZ, R9 ;  /* 0x000000ffff0e7224 */ /* 0x000fe400078e0009 */
[----:B------:R-:W-:Y:S02]  /*1d920*/  IMAD.MOV R3, RZ, RZ, -R3 ;  /* 0x000000ffff037224 */ /* 0x000fe400078e0a03 */
[----:B------:R-:W-:-:S04]  /*1d930*/  IMAD.HI.U32 R8, R0, R6, RZ ;  /* 0x0000000600087227 */ /* 0x000fc800078e00ff */
[----:B------:R-:W-:Y:S02]  /*1d940*/  @!P3 IMAD.MOV R14, RZ, RZ, -R14 ;  /* 0x000000ffff0eb224 */ /* 0x000fe400078e0a0e */
[----:B------:R-:W-:Y:S01]  /*1d950*/  IMAD R4, R2, R3, R4 ;  /* 0x0000000302047224 */ /* 0x000fe200078e0204 */
[----:B--2---:R-:W-:Y:S01]  /*1d960*/  IABS R3, R12 ;  /* 0x0000000c00037213 */ /* 0x004fe20000000000 */
[----:B------:R-:W-:Y:S01]  /*1d970*/  IMAD.MOV R8, RZ, RZ, -R8 ;  /* 0x000000ffff087224 */ /* 0x000fe200078e0a08 */
[----:B------:R0:W-:Y:S01]  /*1d980*/  STL [R1+0x2c4], R14 ;  /* 0x0002c40e01007387 */ /* 0x0001e20000100800 */
[----:B------:R-:W-:-:S04]  /*1d990*/  IMAD.HI.U32 R12, R0, R10, RZ ;  /* 0x0000000a000c7227 */ /* 0x000fc800078e00ff */
[----:B------:R-:W-:Y:S01]  /*1d9a0*/  IMAD R6, R2, R8, R6 ;  /* 0x0000000802067224 */ /* 0x000fe200078e0206 */
[----:B0-----:R-:W2:Y:S04]  /*1d9b0*/  LDL.LU R14, [R1+0x5208] ;  /* 0x00520800010e7983 */ /* 0x001ea80000300800 */
[----:B------:R0:W-:Y:S01]  /*1d9c0*/  STL [R1+0x5204], R24 ;  /* 0x0052041801007387 */ /* 0x0001e20000100800 */
[----:B------:R-:W-:-:S03]  /*1d9d0*/  IMAD.MOV R9, RZ, RZ, -R12 ;  /* 0x000000ffff097224 */ /* 0x000fc600078e0a0c */
[----:B0-----:R-:W3:Y:S01]  /*1d9e0*/  LDL.LU R24, [R1+0x9ec] ;  /* 0x0009ec0001187983 */ /* 0x001ee20000300800 */
[----:B-----5:R-:W-:-:S05]  /*1d9f0*/  @!P6 IMAD.MOV R11, RZ, RZ, -R11 ;  /* 0x000000ffff0be224 */ /* 0x020fca00078e0a0b */
[----:B------:R0:W-:Y:S04]  /*1da00*/  STL [R1+0x2bc], R11 ;  /* 0x0002bc0b01007387 */ /* 0x0001e80000100800 */
[----:B------:R-:W4:Y:S04]  /*1da10*/  LDL R8, [R1+0x9f4] ;  /* 0x0009f40001087983 */ /* 0x000f280000100800 */
[----:B------:R-:W5:Y:S04]  /*1da20*/  LDL R12, [R1+0x9fc] ;  /* 0x0009fc00010c7983 */ /* 0x000f680000100800 */
[----:B0-----:R-:W5:Y:S01]  /*1da30*/  LDL R11, [R1+0x9f8] ;  /* 0x0009f800010b7983 */ /* 0x001f620000100800 */
[C---:B------:R-:W-:Y:S01]  /*1da40*/  ISETP.GT.U32.AND P2, PT, R2.reuse, R13, PT ;  /* 0x0000000d0200720c */ /* 0x040fe20003f44070 */
[----:B------:R-:W-:-:S02]  /*1da50*/  IMAD R10, R2, R9, R10 ;  /* 0x00000009020a7224 */ /* 0x000fc400078e020a */
[----:B------:R-:W-:-:S10]  /*1da60*/  IMAD.HI.U32 R9, R0, R3, RZ ;  /* 0x0000000300097227 */ /* 0x000fd400078e00ff */
[----:B------:R-:W-:-:S05]  /*1da70*/  @!P2 IMAD.IADD R13, R13, 0x1, -R2 ;  /* 0x000000010d0da824 */ /* 0x000fca00078e0a02 */
[----:B------:R-:W-:Y:S01]  /*1da80*/  ISETP.GT.U32.AND P2, PT, R2, R13, PT ;  /* 0x0000000d0200720c */ /* 0x000fe20003f44070 */
[----:B------:R-:W-:-:S04]  /*1da90*/  IMAD.MOV R9, RZ, RZ, -R9 ;  /* 0x000000ffff097224 */ /* 0x000fc800078e0a09 */
[----:B------:R-:W-:Y:S01]  /*1daa0*/  IMAD R3, R2, R9, R3 ;  /* 0x0000000902037224 */ /* 0x000fe200078e0203 */
[----:B--2---:R-:W-:Y:S02]  /*1dab0*/  ISETP.GE.AND P6, PT, R14, RZ, PT ;  /* 0x000000ff0e00720c */ /* 0x004fe40003fc6270 */
[----:B------:R-:W2:Y:S05]  /*1dac0*/  LDL R14, [R1+0xa00] ;  /* 0x000a0000010e7983 */ /* 0x000eaa0000100800 */
[----:B------:R-:W-:Y:S01]  /*1dad0*/  @!P2 IMAD.IADD R13, R13, 0x1, -R2 ;  /* 0x000000010d0da824 */ /* 0x000fe200078e0a02 */
[----:B---3--:R-:W-:Y:S02]  /*1dae0*/  ISETP.GE.AND P2, PT, R24, RZ, PT ;  /* 0x000000ff1800720c */ /* 0x008fe40003f46270 */
[----:B------:R-:W3:Y:S04]  /*1daf0*/  LDL.LU R24, [R1+0x5204] ;  /* 0x0052040001187983 */ /* 0x000ee80000300800 */
[----:B------:R-:W-:Y:S01]  /*1db00*/  STL [R1+0x5200], R3 ;  /* 0x0052000301007387 */ /* 0x000fe20000100800 */
[----:B----4-:R-:W-:-:S02]  /*1db10*/  IABS R9, R8 ;  /* 0x0000000800097213 */ /* 0x010fc40000000000 */
[----:B-----5:R-:W-:Y:S02]  /*1db20*/  IABS R8, R11 ;  /* 0x0000000b00087213 */ /* 0x020fe40000000000 */
[----:B------:R-:W-:-:S05]  /*1db30*/  IABS R11, R12 ;  /* 0x0000000c000b7213 */ /* 0x000fca0000000000 */
[----:B------:R0:W-:Y:S04]  /*1db40*/  STL [R1+0x51fc], R11 ;  /* 0x0051fc0b01007387 */ /* 0x0001e80000100800 */
[----:B0-----:R-:W4:Y:S01]  /*1db50*/  LDL.LU R11, [R1+0x9f0] ;  /* 0x0009f000010b7983 */ /* 0x001f220000300800 */
[C---:B------:R-:W-:Y:S02]  /*1db60*/  ISETP.GT.U32.AND P1, PT, R2.reuse, R7, PT ;  /* 0x000000070200720c */ /* 0x040fe40003f24070 */
[----:B------:R-:W-:-:S11]  /*1db70*/  ISETP.GT.U32.AND P3, PT, R2, R4, PT ;  /* 0x000000040200720c */ /* 0x000fd60003f64070 */
[--C-:B------:R-:W-:Y:S01]  /*1db80*/  @!P1 IMAD.IADD R7, R7, 0x1, -R2.reuse ;  /* 0x0000000107079824 */ /* 0x100fe200078e0a02 */
[----:B------:R-:W-:Y:S01]  /*1db90*/  ISETP.GT.U32.AND P1, PT, R2, R10, PT ;  /* 0x0000000a0200720c */ /* 0x000fe20003f24070 */
[----:B------:R-:W-:Y:S02]  /*1dba0*/  @!P3 IMAD.IADD R4, R4, 0x1, -R2 ;  /* 0x000000010404b824 */ /* 0x000fe400078e0a02 */
[----:B------:R-:W-:-:S04]  /*1dbb0*/  IMAD.MOV.U32 R3, RZ, RZ, R7 ;  /* 0x000000ffff037224 */ /* 0x000fc800078e0007 */
[----:B------:R-:W-:-:S06]  /*1dbc0*/  @!P4 IMAD.MOV R3, RZ, RZ, -R3 ;  /* 0x000000ffff03c224 */ /* 0x000fcc00078e0a03 */
[----:B------:R-:W-:Y:S01]  /*1dbd0*/  @!P1 IMAD.IADD R10, R10, 0x1, -R2 ;  /* 0x000000010a0a9824 */ /* 0x000fe200078e0a02 */
[----:B------:R-:W-:Y:S01]  /*1dbe0*/  ISETP.GT.U32.AND P1, PT, R2, R4, PT ;  /* 0x000000040200720c */ /* 0x000fe20003f24070 */
[----:B------:R0:W-:Y:S01]  /*1dbf0*/  STL [R1+0x2b8], R3 ;  /* 0x0002b80301007387 */ /* 0x0001e20000100800 */
[----:B--2---:R-:W-:Y:S01]  /*1dc00*/  IABS R12, R14 ;  /* 0x0000000e000c7213 */ /* 0x004fe20000000000 */
[----:B------:R-:W-:-:S04]  /*1dc10*/  IMAD.HI.U32 R14, R0, R9, RZ ;  /* 0x00000009000e7227 */ /* 0x000fc800078e00ff */
[----:B0-----:R-:W-:Y:S02]  /*1dc20*/  IMAD.MOV.U32 R3, RZ, RZ, R13 ;  /* 0x000000ffff037224 */ /* 0x001fe400078e000d */
[----:B------:R-:W2:Y:S02]  /*1dc30*/  LDL.LU R13, [R1+0xa0c] ;  /* 0x000a0c00010d7983 */ /* 0x000ea40000300800 */
[----:B------:R-:W-:Y:S02]  /*1dc40*/  @!P5 IMAD.MOV R3, RZ, RZ, -R3 ;  /* 0x000000ffff03d224 */ /* 0x000fe400078e0a03 */
[----:B------:R-:W-:-:S03]  /*1dc50*/  @!P1 IMAD.IADD R4, R4, 0x1, -R2 ;  /* 0x0000000104049824 */ /* 0x000fc600078e0a02 */
[----:B------:R0:W-:Y:S01]  /*1dc60*/  STL [R1+0x2b4], R3 ;  /* 0x0002b40301007387 */ /* 0x0001e20000100800 */
[----:B------:R-:W-:-:S03]  /*1dc70*/  IMAD.MOV R14, RZ, RZ, -R14 ;  /* 0x000000ffff0e7224 */ /* 0x000fc600078e0a0e */
[----:B0-----:R-:W5:Y:S01]  /*1dc80*/  LDL.LU R3, [R1+0x5200] ;  /* 0x0052000001037983 */ /* 0x001f620000300800 */
[C---:B------:R-:W-:Y:S01]  /*1dc90*/  IMAD R9, R2.reuse, R14, R9 ;  /* 0x0000000e02097224 */ /* 0x040fe200078e0209 */
[----:B----4-:R-:W-:Y:S02]  /*1dca0*/  ISETP.GE.AND P1, PT, R11, RZ, PT ;  /* 0x000000ff0b00720c */ /* 0x010fe40003f26270 */
[----:B------:R-:W4:Y:S04]  /*1dcb0*/  LDL.LU R11, [R1+0x51fc] ;  /* 0x0051fc00010b7983 */ /* 0x000f280000300800 */
[----:B------:R-:W-:Y:S04]  /*1dcc0*/  STL [R1+0x51f0], R22 ;  /* 0x0051f01601007387 */ /* 0x000fe80000100800 */
[----:B------:R0:W-:Y:S04]  /*1dcd0*/  STL [R1+0x51f4], R18 ;  /* 0x0051f41201007387 */ /* 0x0001e80000100800 */
[----:B------:R1:W-:Y:S04]  /*1dce0*/  STL [R1+0x51f8], R27 ;  /* 0x0051f81b01007387 */ /* 0x0003e80000100800 */
[----:B0-----:R-:W2:Y:S04]  /*1dcf0*/  LDL.LU R18, [R1+0x9f4] ;  /* 0x0009f40001127983 */ /* 0x001ea80000300800 */
[----:B------:R-:W2:Y:S04]  /*1dd00*/  LDL.LU R22, [R1+0x9f8] ;  /* 0x0009f80001167983 */ /* 0x000ea80000300800 */
[----:B------:R-:W2:Y:S01]  /*1dd10*/  LDL.LU R14, [R1+0xa08] ;  /* 0x000a0800010e7983 */ /* 0x000ea20000300800 */
[----:B------:R-:W-:Y:S01]  /*1dd20*/  ISETP.GT.U32.AND P4, PT, R2, R10, PT ;  /* 0x0000000a0200720c */ /* 0x000fe20003f84070 */
[----:B-1----:R-:W-:-:S04]  /*1dd30*/  IMAD.MOV.U32 R27, RZ, RZ, R4 ;  /* 0x000000ffff1b7224 */ /* 0x002fc800078e0004 */
[----:B------:R-:W-:-:S08]  /*1dd40*/  @!P0 IMAD.MOV R27, RZ, RZ, -R27 ;  /* 0x000000ffff1b8224 */ /* 0x000fd000078e0a1b */
[----:B------:R-:W-:Y:S01]  /*1dd50*/  @!P4 IMAD.IADD R10, R10, 0x1, -R2 ;  /* 0x000000010a0ac824 */ /* 0x000fe200078e0a02 */
[C---:B------:R-:W-:Y:S02]  /*1dd60*/  ISETP.GT.U32.AND P4, PT, R2.reuse, R9, PT ;  /* 0x000000090200720c */ /* 0x040fe40003f84070 */
[----:B-----5:R-:W-:-:S11]  /*1dd70*/  ISETP.GT.U32.AND P5, PT, R2, R3, PT ;  /* 0x000000030200720c */ /* 0x020fd60003fa4070 */
[--C-:B------:R-:W-:Y:S02]  /*1dd80*/  @!P4 IMAD.IADD R9, R9, 0x1, -R2.reuse ;  /* 0x000000010909c824 */ /* 0x100fe400078e0a02 */
[----:B------:R-:W-:Y:S01]  /*1dd90*/  @!P5 IMAD.IADD R3, R3, 0x1, -R2 ;  /* 0x000000010303d824 */ /* 0x000fe200078e0a02 */
[----:B--2---:R0:W-:Y:S01]  /*1dda0*/  STL [R1+0x51ec], R14 ;  /* 0x0051ec0e01007387 */ /* 0x0041e20000100800 */
[----:B------:R-:W-:-:S03]  /*1ddb0*/  ISETP.GE.AND P5, PT, R18, RZ, PT ;  /* 0x000000ff1200720c */ /* 0x000fc60003fa6270 */
[----:B------:R-:W2:Y:S01]  /*1ddc0*/  LDL R4, [R1+0xa04] ;  /* 0x000a040001047983 */ /* 0x000ea20000100800 */
[----:B0-----:R-:W-:Y:S02]  /*1ddd0*/  IMAD.MOV.U32 R14, RZ, RZ, R13 ;  /* 0x000000ffff0e7224 */ /* 0x001fe400078e000d */
[----:B----4-:R-:W-:Y:S01]  /*1dde0*/  IMAD.HI.U32 R13, R0, R11, RZ ;  /* 0x0000000b000d7227 */ /* 0x010fe200078e00ff */
[----:B------:R0:W-:Y:S03]  /*1ddf0*/  STL [R1+0x254], R27 ;  /* 0x0002541b01007387 */ /* 0x0001e60000100800 */
[----:B------:R-:W-:Y:S01]  /*1de00*/  IMAD.MOV R13, RZ, RZ, -R13 ;  /* 0x000000ffff0d7224 */ /* 0x000fe200078e0a0d */
[----:B------:R-:W-:-:S03]  /*1de10*/  ISETP.GE.AND P4, PT, R22, RZ, PT ;  /* 0x000000ff1600720c */ /* 0x000fc60003f86270 */
[----:B------:R-:W-:Y:S01]  /*1de20*/  IMAD R11, R2, R13, R11 ;  /* 0x0000000d020b7224 */ /* 0x000fe200078e020b */
[----:B0-----:R-:W4:Y:S01]  /*1de30*/  LDL.LU R27, [R1+0x51f8] ;  /* 0x0051f800011b7983 */ /* 0x001f220000300800 */
[----:B------:R-:W-:-:S03]  /*1de40*/  IMAD.MOV.U32 R13, RZ, RZ, R14 ;  /* 0x000000ffff0d7224 */ /* 0x000fc600078e000e */
[----:B------:R-:W5:Y:S04]  /*1de50*/  LDL.LU R18, [R1+0x51f4] ;  /* 0x0051f40001127983 */ /* 0x000f680000300800 */
[----:B------:R-:W2:Y:S04]  /*1de60*/  LDL.LU R22, [R1+0x51f0] ;  /* 0x0051f00001167983 */ /* 0x000ea80000300800 */
[----:B------:R-:W2:Y:S01]  /*1de70*/  LDL.LU R14, [R1+0x9fc] ;  /* 0x0009fc00010e7983 */ /* 0x000ea20000300800 */
[C---:B------:R-:W-:Y:S02]  /*1de80*/  ISETP.GT.U32.AND P3, PT, R2.reuse, R6, PT ;  /* 0x000000060200720c */ /* 0x040fe40003f64070 */
[----:B------:R-:W-:-:S11]  /*1de90*/  ISETP.GT.U32.AND P0, PT, R2, R3, PT ;  /* 0x000000030200720c */ /* 0x000fd60003f04070 */
[----:B------:R-:W-:-:S05]  /*1dea0*/  @!P3 IMAD.IADD R6, R6, 0x1, -R2 ;  /* 0x000000010606b824 */ /* 0x000fca00078e0a02 */
[----:B------:R-:W-:Y:S01]  /*1deb0*/  ISETP.GT.U32.AND P3, PT, R2, R6, PT ;  /* 0x000000060200720c */ /* 0x000fe20003f64070 */
[----:B------:R-:W-:Y:S01]  /*1dec0*/  @!P6 IMAD.MOV R10, RZ, RZ, -R10 ;  /* 0x000000ffff0ae224 */ /* 0x000fe200078e0a0a */
[----:B------:R-:W-:Y:S01]  /*1ded0*/  STL [R1+0x51e8], R13 ;  /* 0x0051e80d01007387 */ /* 0x000fe20000100800 */
[----:B------:R-:W-:-:S03]  /*1dee0*/  @!P0 IMAD.IADD R3, R3, 0x1, -R2 ;  /* 0x0000000103038824 */ /* 0x000fc600078e0a02 */
[----:B------:R0:W-:Y:S07]  /*1def0*/  STL [R1+0x250], R10 ;  /* 0x0002500a01007387 */ /* 0x0001ee0000100800 */
[----:B------:R-:W-:-:S04]  /*1df00*/  @!P3 IMAD.IADD R6, R6, 0x1, -R2 ;  /* 0x000000010606b824 */ /* 0x000fc800078e0a02 */
[----:B0-----:R-:W-:Y:S02]  /*1df10*/  IMAD.MOV.U32 R10, RZ, RZ, R6 ;  /* 0x000000ffff0a7224 */ /* 0x001fe400078e0006 */
[----:B------:R-:W-:Y:S01]  /*1df20*/  IMAD.MOV.U32 R13, RZ, RZ, R3 ;  /* 0x000000ffff0d7224 */ /* 0x000fe200078e0003 */
[----:B------:R-:W3:Y:S01]  /*1df30*/  LDL.LU R6, [R1+0xa00] ;  /* 0x000a000001067983 */ /* 0x000ee20000300800 */
[----:B------:R-:W-:Y:S02]  /*1df40*/  @!P2 IMAD.MOV R10, RZ, RZ, -R10 ;  /* 0x000000ffff0aa224 */ /* 0x000fe400078e0a0a */
[----:B------:R-:W-:Y:S01]  /*1df50*/  @!P1 IMAD.MOV R13, RZ, RZ, -R13 ;  /* 0x000000ffff0d9224 */ /* 0x000fe200078e0a0d */
[----:B------:R-:W3:Y:S04]  /*1df60*/  LDL.LU R3, [R1+0xa04] ;  /* 0x000a040001037983 */ /* 0x000ee80000300800 */
[----:B------:R0:W-:Y:S04]  /*1df70*/  STL [R1+0x2a0], R10 ;  /* 0x0002a00a01007387 */ /* 0x0001e80000100800 */
[----:B0-----:R-:W3:Y:S01]  /*1df80*/  LDL R10, [R1+0xa10] ;  /* 0x000a1000010a7983 */ /* 0x001ee20000100800 */
[----:B--2---:R-:W-:-:S03]  /*1df90*/  ISETP.GE.AND P2, PT, R14, RZ, PT ;  /* 0x000000ff0e00720c */ /* 0x004fc60003f46270 */
[----:B------:R-:W2:Y:S04]  /*1dfa0*/  LDL.LU R14, [R1+0x51ec] ;  /* 0x0051ec00010e7983 */ /* 0x000ea80000300800 */
[----:B------:R0:W-:Y:S04]  /*1dfb0*/  STL [R1+0x2ac], R13 ;  /* 0x0002ac0d01007387 */ /* 0x0001e80000100800 */
[----:B0-----:R-:W4:Y:S01]  /*1dfc0*/  LDL.LU R13, [R1+0x51e8] ;  /* 0x0051e800010d7983 */ /* 0x001f220000300800 */
[----:B------:R-:W-:-:S04]  /*1dfd0*/  IMAD.HI.U32 R7, R0, R8, RZ ;  /* 0x0000000800077227 */ /* 0x000fc800078e00ff */
[----:B------:R-:W-:-:S04]  /*1dfe0*/  IMAD.MOV R7, RZ, RZ, -R7 ;  /* 0x000000ffff077224 */ /* 0x000fc800078e0a07 */
[----:B------:R-:W-:-:S05]  /*1dff0*/  IMAD R8, R2, R7, R8 ;  /* 0x0000000702087224 */ /* 0x000fca00078e0208 */
[----:B------:R-:W-:Y:S01]  /*1e000*/  ISETP.GT.U32.AND P3, PT, R2, R8, PT ;  /* 0x000000080200720c */ /* 0x000fe20003f64070 */
[----:B------:R-:W-:Y:S01]  /*1e010*/  IMAD.HI.U32 R7, R0, R12, RZ ;  /* 0x0000000c00077227 */ /* 0x000fe200078e00ff */
[----:B------:R-:W-:Y:S02]  /*1e020*/  IABS R4, R4 ;  /* 0x0000000400047213 */ /* 0x000fe40000000000 */
[C---:B------:R-:W-:Y:S01]  /*1e030*/  ISETP.GT.U32.AND P6, PT, R2.reuse, R9, PT ;  /* 0x000000090200720c */ /* 0x040fe20003fc4070 */
[----:B------:R-:W-:Y:S01]  /*1e040*/  IMAD.MOV R7, RZ, RZ, -R7 ;  /* 0x000000ffff077224 */ /* 0x000fe200078e0a07 */
[----:B------:R-:W-:-:S07]  /*1e050*/  ISETP.GT.U32.AND P0, PT, R2, R11, PT ;  /* 0x0000000b0200720c */ /* 0x000fce0003f04070 */
[----:B------:R-:W-:Y:S02]  /*1e060*/  @!P3 IMAD.IADD R8, R8, 0x1, -R2 ;  /* 0x000000010808b824 */ /* 0x000fe400078e0a02 */
[----:B------:R-:W-:-:S03]  /*1e070*/  IMAD R12, R2, R7, R12 ;  /* 0x00000007020c7224 */ /* 0x000fc600078e020c */
[----:B------:R-:W-:Y:S01]  /*1e080*/  ISETP.GT.U32.AND P3, PT, R2, R8, PT ;  /* 0x000000080200720c */ /* 0x000fe20003f64070 */
[----:B------:R-:W-:Y:S01]  /*1e090*/  IMAD.HI.U32 R7, R0, R4, RZ ;  /* 0x0000000400077227 */ /* 0x000fe200078e00ff */
[----:B------:R-:W-:-:S03]  /*1e0a0*/  ISETP.GT.U32.AND P1, PT, R2, R12, PT ;  /* 0x0000000c0200720c */ /* 0x000fc60003f24070 */
[----:B------:R-:W-:Y:S02]  /*1e0b0*/  IMAD.MOV R7, RZ, RZ, -R7 ;  /* 0x000000ffff077224 */ /* 0x000fe400078e0a07 */
[----:B------:R-:W-:Y:S02]  /*1e0c0*/  @!P6 IMAD.IADD R9, R9, 0x1, -R2 ;  /* 0x000000010909e824 */ /* 0x000fe400078e0a02 */
[----:B------:R-:W-:Y:S02]  /*1e0d0*/  IMAD R4, R2, R7, R4 ;  /* 0x0000000702047224 */ /* 0x000fe400078e0204 */
[--C-:B------:R-:W-:Y:S02]  /*1e0e0*/  @!P0 IMAD.IADD R11, R11, 0x1, -R2.reuse ;  /* 0x000000010b0b8824 */ /* 0x100fe400078e0a02 */
[----:B------:R-:W-:Y:S01]  /*1e0f0*/  @!P3 IMAD.IADD R8, R8, 0x1, -R2 ;  /* 0x000000010808b824 */ /* 0x000fe200078e0a02 */
[----:B------:R-:W-:Y:S01]  /*1e100*/  ISETP.GT.U32.AND P6, PT, R2, R4, PT ;  /* 0x000000040200720c */ /* 0x000fe20003fc4070 */
[----:B------:R-:W-:Y:S01]  /*1e110*/  @!P5 IMAD.MOV R9, RZ, RZ, -R9 ;  /* 0x000000ffff09d224 */ /* 0x000fe200078e0a09 */
[----:B---3--:R-:W-:Y:S01]  /*1e120*/  IABS R10, R10 ;  /* 0x0000000a000a7213 */ /* 0x008fe20000000000 */
[----:B------:R-:W-:Y:S01]  /*1e130*/  @!P4 IMAD.MOV R8, RZ, RZ, -R8 ;  /* 0x000000ffff08c224 */ /* 0x000fe200078e0a08 */
[----:B------:R-:W-:Y:S01]  /*1e140*/  ISETP.GE.AND P3, PT, R6, RZ, PT ;  /* 0x000000ff0600720c */ /* 0x000fe20003f66270 */
[----:B------:R0:W-:Y:S01]  /*1e150*/  STL [R1+0x51e4], R15 ;  /* 0x0051e40f01007387 */ /* 0x0001e20000100800 */
[----:B------:R-:W-:Y:S01]  /*1e160*/  @!P1 IMAD.IADD R12, R12, 0x1, -R2 ;  /* 0x000000010c0c9824 */ /* 0x000fe200078e0a02 */
[----:B------:R-:W-:-:S02]  /*1e170*/  ISETP.GT.U32.AND P1, PT, R2, R11, PT ;  /* 0x0000000b0200720c */ /* 0x000fc40003f24070 */
[----:B------:R1:W-:Y:S01]  /*1e180*/  STL [R1+0x2a8], R9 ;  /* 0x0002a80901007387 */ /* 0x0003e20000100800 */
[----:B------:R-:W-:-:S03]  /*1e190*/  ISETP.GE.AND P0, PT, R3, RZ, PT ;  /* 0x000000ff0300720c */ /* 0x000fc60003f06270 */
[----:B------:R-:W-:Y:S01]  /*1e1a0*/  @!P6 IMAD.IADD R4, R4, 0x1, -R2 ;  /* 0x000000010404e824 */ /* 0x000fe200078e0a02 */
[----:B------:R-:W-:-:S06]  /*1e1b0*/  ISETP.GT.U32.AND P6, PT, R2, R12, PT ;  /* 0x0000000c0200720c */ /* 0x000fcc0003fc4070 */
[----:B------:R-:W-:-:S07]  /*1e1c0*/  @!P1 IMAD.IADD R11, R11, 0x1, -R2 ;  /* 0x000000010b0b9824 */ /* 0x000fce00078e0a02 */
[----:B------:R-:W-:Y:S01]  /*1e1d0*/  @!P6 IMAD.IADD R12, R12, 0x1, -R2 ;  /* 0x000000010c0ce824 */ /* 0x000fe200078e0a02 */
[----:B--2---:R-:W-:-:S05]  /*1e1e0*/  IABS R7, R14 ;  /* 0x0000000e00077213 */ /* 0x004fca0000000000 */
[----:B------:R-:W-:Y:S01]  /*1e1f0*/  IMAD.HI.U32 R3, R0, R7, RZ ;  /* 0x0000000700037227 */ /* 0x000fe200078e00ff */
[----:B----4-:R-:W-:-:S03]  /*1e200*/  IABS R6, R13 ;  /* 0x0000000d00067213 */ /* 0x010fc60000000000 */
[----:B0-----:R-:W-:Y:S02]  /*1e210*/  IMAD.MOV.U32 R15, RZ, RZ, R13 ;  /* 0x000000ffff0f7224 */ /* 0x001fe400078e000d */
[----:B------:R-:W2:Y:S04]  /*1e220*/  LDL R13, [R1+0xa14] ;  /* 0x000a1400010d7983 */ /* 0x000ea80000100800 */
[----:B------:R0:W-:Y:S01]  /*1e230*/  STL [R1+0x2a4], R8 ;  /* 0x0002a40801007387 */ /* 0x0001e20000100800 */
[----:B-1----:R-:W-:Y:S02]  /*1e240*/  IMAD.MOV R9, RZ, RZ, -R3 ;  /* 0x000000ffff097224 */ /* 0x002fe400078e0a03 */
[----:B0-----:R-:W-:-:S04]  /*1e250*/  IMAD.HI.U32 R8, R0, R10, RZ ;  /* 0x0000000a00087227 */ /* 0x001fc800078e00ff */
[----:B------:R-:W-:Y:S01]  /*1e260*/  IMAD.MOV R8, RZ, RZ, -R8 ;  /* 0x000000ffff087224 */ /* 0x000fe200078e0a08 */
[----:B------:R-:W-:Y:S01]  /*1e270*/  ISETP.GE.AND P4, PT, R14, RZ, PT ;  /* 0x000000ff0e00720c */ /* 0x000fe20003f86270 */
[C---:B------:R-:W-:Y:S01]  /*1e280*/  IMAD R7, R2.reuse, R9, R7 ;  /* 0x0000000902077224 */ /* 0x040fe200078e0207 */
[----:B------:R-:W3:Y:S01]  /*1e290*/  LDL R14, [R1+0xa20] ;  /* 0x000a2000010e7983 */ /* 0x000ee20000100800 */
[----:B------:R-:W-:Y:S01]  /*1e2a0*/  IMAD R10, R2, R8, R10 ;  /* 0x00000008020a7224 */ /* 0x000fe200078e020a */
[----:B------:R-:W-:Y:S02]  /*1e2b0*/  ISETP.GE.AND P1, PT, R15, RZ, PT ;  /* 0x000000ff0f00720c */ /* 0x000fe40003f26270 */
[----:B------:R-:W4:Y:S04]  /*1e2c0*/  LDL.LU R9, [R1+0xa10] ;  /* 0x000a100001097983 */ /* 0x000f280000300800 */
[----:B------:R-:W5:Y:S04]  /*1e2d0*/  LDL.LU R15, [R1+0x51e4] ;  /* 0x0051e400010f7983 */ /* 0x000f680000300800 */
[----:B------:R0:W-:Y:S02]  /*1e2e0*/  STL [R1+0x51e0], R10 ;  /* 0x0051e00a01007387 */ /* 0x0001e40000100800 */
[----:B0-----:R-:W-:-:S04]  /*1e2f0*/  IMAD.MOV.U32 R10, RZ, RZ, R11 ;  /* 0x000000ffff0a7224 */ /* 0x001fc800078e000b */
[----:B------:R-:W-:-:S05]  /*1e300*/  @!P2 IMAD.MOV R10, RZ, RZ, -R10 ;  /* 0x000000ffff0aa224 */ /* 0x000fca00078e0a0a */
[----:B------:R0:W-:Y:S02]  /*1e310*/  STL [R1+0x29c], R10 ;  /* 0x00029c0a01007387 */ /* 0x0001e40000100800 */
[----:B0-----:R-:W-:Y:S02]  /*1e320*/  IMAD.MOV.U32 R10, RZ, RZ, R12 ;  /* 0x000000ffff0a7224 */ /* 0x001fe400078e000c */
[----:B------:R-:W5:Y:S01]  /*1e330*/  LDL.LU R12, [R1+0xa14] ;  /* 0x000a1400010c7983 */ /* 0x000f620000300800 */
[C---:B------:R-:W-:Y:S02]  /*1e340*/  ISETP.GT.U32.AND P6, PT, R2.reuse, R7, PT ;  /* 0x000000070200720c */ /* 0x040fe40003fc4070 */
[----:B------:R-:W-:Y:S01]  /*1e350*/  ISETP.GT.U32.AND P5, PT, R2, R4, PT ;  /* 0x000000040200720c */ /* 0x000fe20003fa4070 */
[----:B------:R-:W-:-:S10]  /*1e360*/  IMAD.HI.U32 R3, R0, R6, RZ ;  /* 0x0000000600037227 */ /* 0x000fd400078e00ff */
[----:B------:R-:W-:Y:S02]  /*1e370*/  @!P6 IMAD.IADD R7, R7, 0x1, -R2 ;  /* 0x000000010707e824 */ /* 0x000fe400078e0a02 */
[----:B------:R-:W-:-:S03]  /*1e380*/  IMAD.MOV R3, RZ, RZ, -R3 ;  /* 0x000000ffff037224 */ /* 0x000fc600078e0a03 */
[----:B------:R-:W-:Y:S01]  /*1e390*/  ISETP.GT.U32.AND P2, PT, R2, R7, PT ;  /* 0x000000070200720c */ /* 0x000fe20003f44070 */
[----:B------:R-:W-:Y:S02]  /*1e3a0*/  @!P5 IMAD.IADD R4, R4, 0x1, -R2 ;  /* 0x000000010404d824 */ /* 0x000fe400078e0a02 */
[----:B------:R-:W-:Y:S02]  /*1e3b0*/  IMAD R6, R2, R3, R6 ;  /* 0x0000000302067224 */ /* 0x000fe400078e0206 */
[----:B------:R-:W-:Y:S02]  /*1e3c0*/  @!P3 IMAD.MOV R10, RZ, RZ, -R10 ;  /* 0x000000ffff0ab224 */ /* 0x000fe400078e0a0a */
[----:B------:R-:W-:-:S03]  /*1e3d0*/  @!P0 IMAD.MOV R4, RZ, RZ, -R4 ;  /* 0x000000ffff048224 */ /* 0x000fc600078e0a04 */
[----:B------:R0:W-:Y:S03]  /*1e3e0*/  STL [R1+0x298], R10 ;  /* 0x0002980a01007387 */ /* 0x0001e60000100800 */
[----:B------:R-:W-:Y:S01]  /*1e3f0*/  @!P2 IMAD.IADD R7, R7, 0x1, -R2 ;  /* 0x000000010707a824 */ /* 0x000fe200078e0a02 */
[----:B0-----:R-:W5:Y:S04]  /*1e400*/  LDL.LU R10, [R1+0x51e0] ;  /* 0x0051e000010a7983 */ /* 0x001f680000300800 */
[----:B------:R0:W-:Y:S01]  /*1e410*/  STL [R1+0x294], R4 ;  /* 0x0002940401007387 */ /* 0x0001e20000100800 */
[----:B--2---:R-:W-:Y:S02]  /*1e420*/  IABS R13, R13 ;  /* 0x0000000d000d7213 */ /* 0x004fe40000000000 */
[----:B---3--:R-:W-:-:S03]  /*1e430*/  IABS R3, R14 ;  /* 0x0000000e00037213 */ /* 0x008fc60000000000 */
[----:B------:R-:W-:Y:S01]  /*1e440*/  IMAD.HI.U32 R14, R0, R13, RZ ;  /* 0x0000000d000e7227 */ /* 0x000fe200078e00ff */
[----:B----4-:R-:W-:Y:S02]  /*1e450*/  ISETP.GE.AND P5, PT, R9, RZ, PT ;  /* 0x000000ff0900720c */ /* 0x010fe40003fa6270 */
[----:B-----5:R-:W-:Y:S02]  /*1e460*/  IABS R8, R15 ;  /* 0x0000000f00087213 */ /* 0x020fe40000000000 */
[----:B------:R-:W-:-:S03]  /*1e470*/  IABS R9, R16 ;  /* 0x0000001000097213 */ /* 0x000fc60000000000 */
[----:B------:R-:W-:-:S04]  /*1e480*/  IMAD.HI.U32 R11, R0, R8, RZ ;  /* 0x00000008000b7227 */ /* 0x000fc800078e00ff */
[----:B------:R-:W-:-:S04]  /*1e490*/  IMAD.MOV R14, RZ, RZ, -R14 ;  /* 0x000000ffff0e7224 */ /* 0x000fc800078e0a0e */
[----:B0-----:R-:W-:Y:S02]  /*1e4a0*/  IMAD R4, R2, R14, R13 ;  /* 0x0000000e02047224 */ /* 0x001fe400078e020d */
[----:B------:R-:W-:-:S04]  /*1e4b0*/  IMAD.MOV.U32 R13, RZ, RZ, R7 ;  /* 0x000000ffff0d7224 */ /* 0x000fc800078e0007 */
[----:B------:R-:W-:Y:S01]  /*1e4c0*/  @!P4 IMAD.MOV R13, RZ, RZ, -R13 ;  /* 0x000000ffff0dc224 */ /* 0x000fe200078e0a0d */
[----:B------:R-:W-:Y:S01]  /*1e4d0*/  ISETP.GE.AND P0, PT, R12, RZ, PT ;  /* 0x000000ff0c00720c */ /* 0x000fe20003f06270 */
[----:B------:R-:W-:Y:S02]  /*1e4e0*/  IMAD.MOV.U32 R12, RZ, RZ, R3 ;  /* 0x000000ffff0c7224 */ /* 0x000fe400078e0003 */
[----:B------:R-:W-:Y:S02]  /*1e4f0*/  IMAD.MOV R3, RZ, RZ, -R11 ;  /* 0x000000ffff037224 */ /* 0x000fe400078e0a0b */
[----:B------:R-:W-:-:S04]  /*1e500*/  IMAD.HI.U32 R11, R0, R9, RZ ;  /* 0x00000009000b7227 */ /* 0x000fc800078e00ff */
[----:B------:R-:W-:-:S04]  /*1e510*/  IMAD.MOV R11, RZ, RZ, -R11 ;  /* 0x000000ffff0b7224 */ /* 0x000fc800078e0a0b */
[C---:B------:R-:W-:Y:S02]  /*1e520*/  IMAD R9, R2.reuse, R11, R9 ;  /* 0x0000000b02097224 */ /* 0x040fe400078e0209 */
[----:B------:R-:W2:Y:S04]  /*1e530*/  LDL.LU R11, [R1+0xa28] ;  /* 0x000a2800010b7983 */ /* 0x000ea80000300800 */
[----:B------:R0:W-:Y:S04]  /*1e540*/  STL [R1+0x51dc], R25 ;  /* 0x0051dc1901007387 */ /* 0x0001e80000100800 */
[----:B------:R1:W-:Y:S04]  /*1e550*/  STL [R1+0x24c], R13 ;  /* 0x00024c0d01007387 */ /* 0x0003e80000100800 */
[----:B0-----:R-:W3:Y:S01]  /*1e560*/  LDL.LU R25, [R1+0xa20] ;  /* 0x000a200001197983 */ /* 0x001ee20000300800 */
[----:B------:R-:W-:-:S02]  /*1e570*/  ISETP.GT.U32.AND P6, PT, R2, R6, PT ;  /* 0x000000060200720c */ /* 0x000fc40003fc4070 */
[C---:B------:R-:W-:Y:S01]  /*1e580*/  ISETP.GT.U32.AND P2, PT, R2.reuse, R4, PT ;  /* 0x000000040200720c */ /* 0x040fe20003f44070 */
[----:B------:R-:W-:Y:S01]  /*1e590*/  IMAD R3, R2, R3, R8 ;  /* 0x0000000302037224 */ /* 0x000fe200078e0208 */
[----:B------:R-:W4:Y:S01]  /*1e5a0*/  LDL.LU R14, [R1+0xa2c] ;  /* 0x000a2c00010e7983 */ /* 0x000f220000300800 */
[----:B------:R-:W-:-:S08]  /*1e5b0*/  IMAD.HI.U32 R8, R0, R12, RZ ;  /* 0x0000000c00087227 */ /* 0x000fd000078e00ff */
[----:B------:R-:W-:-:S05]  /*1e5c0*/  @!P6 IMAD.IADD R6, R6, 0x1, -R2 ;  /* 0x000000010606e824 */ /* 0x000fca00078e0a02 */
[----:B------:R-:W-:Y:S01]  /*1e5d0*/  ISETP.GT.U32.AND P6, PT, R2, R6, PT ;  /* 0x000000060200720c */ /* 0x000fe20003fc4070 */
[----:B------:R-:W-:Y:S02]  /*1e5e0*/  IMAD.MOV R8, RZ, RZ, -R8 ;  /* 0x000000ffff087224 */ /* 0x000fe400078e0a08 */
[----:B------:R-:W-:Y:S02]  /*1e5f0*/  @!P2 IMAD.IADD R4, R4, 0x1, -R2 ;  /* 0x000000010404a824 */ /* 0x000fe400078e0a02 */
[C---:B------:R-:W-:Y:S02]  /*1e600*/  IMAD R8, R2.reuse, R8, R12 ;  /* 0x0000000802087224 */ /* 0x040fe400078e020c */
[----:B------:R-:W5:Y:S01]  /*1e610*/  LDL.LU R12, [R1+0xa24] ;  /* 0x000a2400010c7983 */ /* 0x000f620000300800 */
[----:B------:R-:W-:-:S05]  /*1e620*/  ISETP.GT.U32.AND P2, PT, R2, R4, PT ;  /* 0x000000040200720c */ /* 0x000fca0003f44070 */
[----:B------:R-:W-:Y:S01]  /*1e630*/  @!P6 IMAD.IADD R6, R6, 0x1, -R2 ;  /* 0x000000010606e824 */ /* 0x000fe200078e0a02 */
[----:B------:R-:W-:Y:S01]  /*1e640*/  ISETP.GT.U32.AND P6, PT, R2, R9, PT ;  /* 0x000000090200720c */ /* 0x000fe20003fc4070 */
[----:B-1----:R-:W-:Y:S02]  /*1e650*/  IMAD.MOV.U32 R13, RZ, RZ, R16 ;  /* 0x000000ffff0d7224 */ /* 0x002fe400078e0010 */
[----:B------:R-:W-:-:S04]  /*1e660*/  @!P1 IMAD.MOV R6, RZ, RZ, -R6 ;  /* 0x000000ffff069224 */ /* 0x000fc800078e0a06 */
[----:B------:R-:W-:Y:S01]  /*1e670*/  @!P2 IMAD.IADD R4, R4, 0x1, -R2 ;  /* 0x000000010404a824 */ /* 0x000fe200078e0a02 */
[----:B------:R-:W-:Y:S01]  /*1e680*/  STL [R1+0x248], R6 ;  /* 0x0002480601007387 */ /* 0x000fe20000100800 */
[----:B------:R-:W-:-:S03]  /*1e690*/  ISETP.GE.AND P2, PT, R13, RZ, PT ;  /* 0x000000ff0d00720c */ /* 0x000fc60003f46270 */
[----:B------:R-:W2:Y:S01]  /*1e6a0*/  LDL.LU R13, [R1+0xa30] ;  /* 0x000a3000010d7983 */ /* 0x000ea20000300800 */
[----:B------:R-:W-:Y:S01]  /*1e6b0*/  @!P6 IMAD.IADD R9, R9, 0x1, -R2 ;  /* 0x000000010909e824 */ /* 0x000fe200078e0a02 */
[C---:B------:R-:W-:Y:S02]  /*1e6c0*/  ISETP.GT.U32.AND P3, PT, R2.reuse, R10, PT ;  /* 0x0000000a0200720c */ /* 0x040fe40003f64070 */
[----:B---3--:R-:W-:Y:S02]  /*1e6d0*/  ISETP.GE.AND P6, PT, R25, RZ, PT ;  /* 0x000000ff1900720c */ /* 0x008fe40003fc6270 */
[----:B------:R-:W3:Y:S01]  /*1e6e0*/  LDL.LU R25, [R1+0x51dc] ;  /* 0x0051dc0001197983 */ /* 0x000ee20000300800 */
[----:B------:R-:W-:-:S08]  /*1e6f0*/  ISETP.GT.U32.AND P4, PT, R2, R3, PT ;  /* 0x000000030200720c */ /* 0x000fd00003f84070 */
[----:B------:R-:W-:-:S05]  /*1e700*/  @!P3 IMAD.IADD R10, R10, 0x1, -R2 ;  /* 0x000000010a0ab824 */ /* 0x000fca00078e0a02 */
[----:B------:R-:W-:Y:S01]  /*1e710*/  ISETP.GT.U32.AND P3, PT, R2, R10, PT ;  /* 0x0000000a0200720c */ /* 0x000fe20003f64070 */
[----:B------:R-:W-:Y:S02]  /*1e720*/  @!P4 IMAD.IADD R3, R3, 0x1, -R2 ;  /* 0x000000010303c824 */ /* 0x000fe400078e0a02 */
[----:B------:R-:W-:-:S03]  /*1e730*/  IMAD.MOV.U32 R7, RZ, RZ, R15 ;  /* 0x000000ffff077224 */ /* 0x000fc600078e000f */
[----:B------:R-:W-:-:S07]  /*1e740*/  ISETP.GT.U32.AND P4, PT, R2, R3, PT ;  /* 0x000000030200720c */ /* 0x000fce0003f84070 */
[----:B------:R-:W-:Y:S01]  /*1e750*/  @!P3 IMAD.IADD R10, R10, 0x1, -R2 ;  /* 0x000000010a0ab824 */ /* 0x000fe200078e0a02 */
[----:B------:R-:W-:Y:S02]  /*1e760*/  ISETP.GE.AND P1, PT, R7, RZ, PT ;  /* 0x000000ff0700720c */ /* 0x000fe40003f26270 */
[----:B-----5:R-:W-:Y:S01]  /*1e770*/  IABS R16, R12 ;  /* 0x0000000c00107213 */ /* 0x020fe20000000000 */
[----:B------:R-:W-:-:S04]  /*1e780*/  @!P5 IMAD.MOV R10, RZ, RZ, -R10 ;  /* 0x000000ffff0ad224 */ /* 0x000fc800078e0a0a */
[----:B------:R-:W-:Y:S01]  /*1e790*/  IMAD.HI.U32 R7, R0, R16, RZ ;  /* 0x0000001000077227 */ /* 0x000fe200078e00ff */
[----:B------:R0:W-:Y:S03]  /*1e7a0*/  STL [R1+0x244], R10 ;  /* 0x0002440a01007387 */ /* 0x0001e60000100800 */
[----:B------:R-:W-:Y:S02]  /*1e7b0*/  @!P4 IMAD.IADD R3, R3, 0x1, -R2 ;  /* 0x000000010303c824 */ /* 0x000fe400078e0a02 */
[----:B------:R-:W-:Y:S02]  /*1e7c0*/  IMAD.MOV R7, RZ, RZ, -R7 ;  /* 0x000000ffff077224 */ /* 0x000fe400078e0a07 */
[----:B------:R-:W-:Y:S02]  /*1e7d0*/  @!P0 IMAD.MOV R4, RZ, RZ, -R4 ;  /* 0x000000ffff048224 */ /* 0x000fe400078e0a04 */
[----:B0-----:R-:W-:-:S02]  /*1e7e0*/  IMAD.MOV.U32 R10, RZ, RZ, R3 ;  /* 0x000000ffff0a7224 */ /* 0x001fc400078e0003 */
[----:B------:R-:W-:Y:S01]  /*1e7f0*/  IMAD R16, R2, R7, R16 ;  /* 0x0000000702107224 */ /* 0x000fe200078e0210 */
[----:B----4-:R-:W-:Y:S01]  /*1e800*/  IABS R7, R14 ;  /* 0x0000000e00077213 */ /* 0x010fe20000000000 */
[----:B------:R-:W-:Y:S01]  /*1e810*/  @!P1 IMAD.MOV R10, RZ, RZ, -R10 ;  /* 0x000000ffff0a9224 */ /* 0x000fe200078e0a0a */
[----:B------:R-:W-:Y:S04]  /*1e820*/  STL [R1+0x280], R4 ;  /* 0x0002800401007387 */ /* 0x000fe80000100800 */
[----:B------:R-:W-:Y:S04]  /*1e830*/  STL [R1+0x288], R10 ;  /* 0x0002880a01007387 */ /* 0x000fe80000100800 */
[----:B------:R-:W-:Y:S04]  /*1e840*/  STL [R1+0x51d4], R7 ;  /* 0x0051d40701007387 */ /* 0x000fe80000100800 */
[----:B---3--:R0:W-:Y:S04]  /*1e850*/  STL [R1+0x51d8], R25 ;  /* 0x0051d81901007387 */ /* 0x0081e80000100800 */
[----:B0-----:R-:W3:Y:S01]  /*1e860*/  LDL.LU R25, [R1+0xa58] ;  /* 0x000a580001197983 */ /* 0x001ee20000300800 */
[----:B--2---:R-:W-:-:S02]  /*1e870*/  IABS R15, R11 ;  /* 0x0000000b000f7213 */ /* 0x004fc40000000000 */
[----:B------:R-:W-:-:S03]  /*1e880*/  ISETP.GT.U32.AND P3, PT, R2, R8, PT ;  /* 0x000000080200720c */ /* 0x000fc60003f64070 */
[----:B------:R-:W-:-:S04]  /*1e890*/  IMAD.HI.U32 R6, R0, R15, RZ ;  /* 0x0000000f00067227 */ /* 0x000fc800078e00ff */
[----:B------:R-:W-:Y:S01]  /*1e8a0*/  IMAD.MOV R6, RZ, RZ, -R6 ;  /* 0x000000ffff067224 */ /* 0x000fe200078e0a06 */
[----:B------:R-:W-:-:S03]  /*1e8b0*/  ISETP.GT.U32.AND P4, PT, R2, R16, PT ;  /* 0x000000100200720c */ /* 0x000fc60003f84070 */
[----:B------:R-:W-:Y:S02]  /*1e8c0*/  IMAD R15, R2, R6, R15 ;  /* 0x00000006020f7224 */ /* 0x000fe400078e020f */
[----:B------:R-:W-:Y:S01]  /*1e8d0*/  @!P3 IMAD.IADD R8, R8, 0x1, -R2 ;  /* 0x000000010808b824 */ /* 0x000fe200078e0a02 */
[C---:B------:R-:W-:Y:S02]  /*1e8e0*/  ISETP.GT.U32.AND P3, PT, R2.reuse, R9, PT ;  /* 0x000000090200720c */ /* 0x040fe40003f64070 */
[C---:B------:R-:W-:Y:S02]  /*1e8f0*/  ISETP.GT.U32.AND P1, PT, R2.reuse, R15, PT ;  /* 0x0000000f0200720c */ /* 0x040fe40003f24070 */
[----:B------:R-:W-:-:S03]  /*1e900*/  ISETP.GT.U32.AND P5, PT, R2, R8, PT ;  /* 0x000000080200720c */ /* 0x000fc60003fa4070 */
[----:B------:R-:W-:Y:S02]  /*1e910*/  @!P4 IMAD.IADD R16, R16, 0x1, -R2 ;  /* 0x000000011010c824 */ /* 0x000fe400078e0a02 */
[----:B------:R-:W-:-:S04]  /*1e920*/  IMAD.HI.U32 R10, R0, R7, RZ ;  /* 0x00000007000a7227 */ /* 0x000fc800078e00ff */
[--C-:B------:R-:W-:Y:S02]  /*1e930*/  @!P3 IMAD.IADD R9, R9, 0x1, -R2.reuse ;  /* 0x000000010909b824 */ /* 0x100fe400078e0a02 */
[--C-:B------:R-:W-:Y:S01]  /*1e940*/  @!P1 IMAD.IADD R15, R15, 0x1, -R2.reuse ;  /* 0x000000010f0f9824 */ /* 0x100fe200078e0a02 */
[----:B------:R-:W-:Y:S01]  /*1e950*/  ISETP.GT.U32.AND P1, PT, R2, R16, PT ;  /* 0x000000100200720c */ /* 0x000fe20003f24070 */
[----:B------:R-:W-:Y:S02]  /*1e960*/  IMAD.MOV.U32 R7, RZ, RZ, R9 ;  /* 0x000000ffff077224 */ /* 0x000fe400078e0009 */
[----:B------:R-:W-:Y:S01]  /*1e970*/  @!P5 IMAD.IADD R8, R8, 0x1, -R2 ;  /* 0x000000010808d824 */ /* 0x000fe200078e0a02 */
[----:B------:R-:W-:Y:S01]  /*1e980*/  ISETP.GE.AND P0, PT, R12, RZ, PT ;  /* 0x000000ff0c00720c */ /* 0x000fe20003f06270 */
[----:B------:R-:W-:Y:S01]  /*1e990*/  @!P2 IMAD.MOV R7, RZ, RZ, -R7 ;  /* 0x000000ffff07a224 */ /* 0x000fe200078e0a07 */
[----:B------:R-:W-:Y:S01]  /*1e9a0*/  IABS R6, R13 ;  /* 0x0000000d00067213 */ /* 0x000fe20000000000 */
[----:B------:R-:W-:Y:S01]  /*1e9b0*/  @!P6 IMAD.MOV R8, RZ, RZ, -R8 ;  /* 0x000000ffff08e224 */ /* 0x000fe200078e0a08 */
[----:B------:R-:W-:Y:S01]  /*1e9c0*/  ISETP.GE.AND P3, PT, R11, RZ, PT ;  /* 0x000000ff0b00720c */ /* 0x000fe20003f66270 */
[----:B------:R-:W2:Y:S01]  /*1e9d0*/  LDL R12, [R1+0xa34] ;  /* 0x000a3400010c7983 */ /* 0x000ea20000100800 */
[----:B------:R-:W-:-:S02]  /*1e9e0*/  ISETP.GE.AND P5, PT, R14, RZ, PT ;  /* 0x000000ff0e00720c */ /* 0x000fc40003fa6270 */
[----:B------:R-:W-:Y:S01]  /*1e9f0*/  ISETP.GE.AND P4, PT, R13, RZ, PT ;  /* 0x000000ff0d00720c */ /* 0x000fe20003f86270 */
[----:B------:R-:W4:Y:S01]  /*1ea00*/  LDL R11, [R1+0xa38] ;  /* 0x000a3800010b7983 */ /* 0x000f220000100800 */
[----:B------:R-:W-:-:S03]  /*1ea10*/  @!P1 IMAD.IADD R16, R16, 0x1, -R2 ;  /* 0x0000000110109824 */ /* 0x000fc600078e0a02 */
[----:B------:R-:W5:Y:S04]  /*1ea20*/  LDL R14, [R1+0xa3c] ;  /* 0x000a3c00010e7983 */ /* 0x000f680000100800 */
[----:B------:R-:W2:Y:S01]  /*1ea30*/  LDL R13, [R1+0xa40] ;  /* 0x000a4000010d7983 */ /* 0x000ea20000100800 */
[----:B---3--:R-:W-:Y:S01]  /*1ea40*/  IABS R3, R25 ;  /* 0x0000001900037213 */ /* 0x008fe20000000000 */
[----:B------:R-:W-:Y:S02]  /*1ea50*/  IMAD.MOV.U32 R9, RZ, RZ, R25 ;  /* 0x000000ffff097224 */ /* 0x000fe400078e0019 */
[----:B------:R-:W3:Y:S04]  /*1ea60*/  LDL.LU R25, [R1+0x51d8] ;  /* 0x0051d80001197983 */ /* 0x000ee80000300800 */
[----:B------:R0:W-:Y:S04]  /*1ea70*/  STL [R1+0x284], R7 ;  /* 0x0002840701007387 */ /* 0x0001e80000100800 */
[----:B0-----:R-:W3:Y:S04]  /*1ea80*/  LDL.LU R7, [R1+0x51d4] ;  /* 0x0051d40001077983 */ /* 0x001ee80000300800 */
[----:B------:R-:W-:Y:S04]  /*1ea90*/  STL [R1+0x27c], R8 ;  /* 0x00027c0801007387 */ /* 0x000fe80000100800 */
[----:B------:R0:W-:Y:S02]  /*1eaa0*/  STL [R1+0x51d0], R19 ;  /* 0x0051d01301007387 */ /* 0x0001e40000100800 */
[----:B0-----:R-:W-:-:S02]  /*1eab0*/  IMAD.MOV.U32 R19, RZ, RZ, R16 ;  /* 0x000000ffff137224 */ /* 0x001fc400078e0010 */
[----:B------:R-:W3:Y:S02]  /*1eac0*/  LDL.LU R16, [R1+0xa34] ;  /* 0x000a340001107983 */ /* 0x000ee40000300800 */
[----:B------:R-:W-:-:S05]  /*1ead0*/  @!P0 IMAD.MOV R19, RZ, RZ, -R19 ;  /* 0x000000ffff138224 */ /* 0x000fca00078e0a13 */
[----:B------:R0:W-:Y:S04]  /*1eae0*/  STL [R1+0x240], R19 ;  /* 0x0002401301007387 */ /* 0x0001e80000100800 */
[----:B0-----:R-:W3:Y:S01]  /*1eaf0*/  LDL.LU R19, [R1+0x51d0] ;  /* 0x0051d00001137983 */ /* 0x001ee20000300800 */
[----:B------:R-:W-:Y:S01]  /*1eb00*/  IMAD.HI.U32 R4, R0, R6, RZ ;  /* 0x0000000600047227 */ /* 0x000fe200078e00ff */
[----:B------:R-:W-:-:S03]  /*1eb10*/  ISETP.GT.U32.AND P6, PT, R2, R15, PT ;  /* 0x0000000f0200720c */ /* 0x000fc60003fc4070 */
[----:B------:R-:W-:-:S04]  /*1eb20*/  IMAD.MOV R4, RZ, RZ, -R4 ;  /* 0x000000ffff047224 */ /* 0x000fc800078e0a04 */
[----:B------:R-:W-:Y:S01]  /*1eb30*/  IMAD R6, R2, R4, R6 ;  /* 0x0000000402067224 */ /* 0x000fe200078e0206 */
[----:B--2---:R-:W-:Y:S02]  /*1eb40*/  IABS R4, R12 ;  /* 0x0000000c00047213 */ /* 0x004fe40000000000 */
[----:B----4-:R-:W-:Y:S02]  /*1eb50*/  IABS R12, R11 ;  /* 0x0000000b000c7213 */ /* 0x010fe40000000000 */
[----:B-----5:R-:W-:Y:S01]  /*1eb60*/  IABS R11, R14 ;  /* 0x0000000e000b7213 */ /* 0x020fe20000000000 */
[----:B------:R-:W-:Y:S02]  /*1eb70*/  @!P6 IMAD.IADD R15, R15, 0x1, -R2 ;  /* 0x000000010f0fe824 */ /* 0x000fe400078e0a02 */
[----:B------:R-:W-:-:S04]  /*1eb80*/  IMAD.HI.U32 R14, R0, R4, RZ ;  /* 0x00000004000e7227 */ /* 0x000fc800078e00ff */
[----:B------:R-:W-:Y:S02]  /*1eb90*/  IMAD.MOV R10, RZ, RZ, -R10 ;  /* 0x000000ffff0a7224 */ /* 0x000fe400078e0a0a */
[----:B------:R-:W-:Y:S02]  /*1eba0*/  @!P3 IMAD.MOV R15, RZ, RZ, -R15 ;  /* 0x000000ffff0fb224 */ /* 0x000fe400078e0a0f */
[----:B------:R-:W-:-:S03]  /*1ebb0*/  IMAD.MOV R14, RZ, RZ, -R14 ;  /* 0x000000ffff0e7224 */ /* 0x000fc600078e0a0e */
[----:B------:R0:W-:Y:S01]  /*1ebc0*/  STL [R1+0x23c], R15 ;  /* 0x00023c0f01007387 */ /* 0x0001e20000100800 */
[C---:B------:R-:W-:Y:S02]  /*1ebd0*/  IMAD R4, R2.reuse, R14, R4 ;  /* 0x0000000e02047224 */ /* 0x040fe400078e0204 */
[----:B---3--:R-:W-:Y:S01]  /*1ebe0*/  IMAD R7, R2, R10, R7 ;  /* 0x0000000a02077224 */ /* 0x008fe200078e0207 */
[----:B------:R-:W-:Y:S01]  /*1ebf0*/  IABS R10, R13 ;  /* 0x0000000d000a7213 */ /* 0x000fe20000000000 */
[----:B------:R-:W-:-:S04]  /*1ec00*/  IMAD.HI.U32 R13, R0, R12, RZ ;  /* 0x0000000c000d7227 */ /* 0x000fc800078e00ff */
[----:B------:R-:W-:-:S04]  /*1ec10*/  IMAD.MOV R13, RZ, RZ, -R13 ;  /* 0x000000ffff0d7224 */ /* 0x000fc800078e0a0d */
[----:B------:R-:W-:Y:S01]  /*1ec20*/  IMAD R12, R2, R13, R12 ;  /* 0x0000000d020c7224 */ /* 0x000fe200078e020c */
[----:B------:R-:W-:Y:S01]  /*1ec30*/  ISETP.GE.AND P3, PT, R16, RZ, PT ;  /* 0x000000ff1000720c */ /* 0x000fe20003f66270 */
[----:B------:R-:W-:Y:S02]  /*1ec40*/  IMAD.MOV.U32 R16, RZ, RZ, R19 ;  /* 0x000000ffff107224 */ /* 0x000fe400078e0013 */
[----:B------:R-:W2:Y:S04]  /*1ec50*/  LDL.LU R19, [R1+0xa4c] ;  /* 0x000a4c0001137983 */ /* 0x000ea80000300800 */
[----:B------:R-:W3:Y:S04]  /*1ec60*/  LDL R14, [R1+0xa48] ;  /* 0x000a4800010e7983 */ /* 0x000ee80000100800 */
[----:B------:R-:W4:Y:S01]  /*1ec70*/  LDL.LU R13, [R1+0xa3c] ;  /* 0x000a3c00010d7983 */ /* 0x000f220000300800 */
[----:B------:R-:W-:-:S02]  /*1ec80*/  ISETP.GT.U32.AND P1, PT, R2, R7, PT ;  /* 0x000000070200720c */ /* 0x000fc40003f24070 */
[----:B------:R-:W-:Y:S01]  /*1ec90*/  ISETP.GT.U32.AND P6, PT, R2, R6, PT ;  /* 0x000000060200720c */ /* 0x000fe20003fc4070 */
[----:B------:R-:W-:-:S04]  /*1eca0*/  IMAD.HI.U32 R8, R0, R3, RZ ;  /* 0x0000000300087227 */ /* 0x000fc800078e00ff */
[----:B------:R-:W-:-:S06]  /*1ecb0*/  IMAD.MOV R8, RZ, RZ, -R8 ;  /* 0x000000ffff087224 */ /* 0x000fcc00078e0a08 */
[----:B------:R-:W-:Y:S02]  /*1ecc0*/  @!P1 IMAD.IADD R7, R7, 0x1, -R2 ;  /* 0x0000000107079824 */ /* 0x000fe400078e0a02 */
[----:B------:R-:W-:-:S03]  /*1ecd0*/  IMAD R3, R2, R8, R3 ;  /* 0x0000000802037224 */ /* 0x000fc600078e0203 */
[----:B------:R-:W-:Y:S01]  /*1ece0*/  ISETP.GT.U32.AND P0, PT, R2, R7, PT ;  /* 0x000000070200720c */ /* 0x000fe20003f04070 */
[----:B------:R-:W-:Y:S01]  /*1ecf0*/  @!P6 IMAD.IADD R6, R6, 0x1, -R2 ;  /* 0x000000010606e824 */ /* 0x000fe200078e0a02 */
[----:B------:R-:W-:Y:S01]  /*1ed00*/  ISETP.GE.AND P2, PT, R9, RZ, PT ;  /* 0x000000ff0900720c */ /* 0x000fe20003f46270 */
[----:B------:R-:W-:Y:S01]  /*1ed10*/  IMAD.HI.U32 R9, R0, R11, RZ ;  /* 0x0000000b00097227 */ /* 0x000fe200078e00ff */
[C---:B------:R-:W-:Y:S02]  /*1ed20*/  ISETP.GT.U32.AND P1, PT, R2.reuse, R3, PT ;  /* 0x000000030200720c */ /* 0x040fe40003f24070 */
[----:B------:R-:W-:Y:S01]  /*1ed30*/  ISETP.GT.U32.AND P6, PT, R2, R6, PT ;  /* 0x000000060200720c */ /* 0x000fe20003fc4070 */
[----:B------:R-:W-:-:S04]  /*1ed40*/  IMAD.MOV R9, RZ, RZ, -R9 ;  /* 0x000000ffff097224 */ /* 0x000fc800078e0a09 */
[----:B------:R-:W-:Y:S02]  /*1ed50*/  IMAD R11, R2, R9, R11 ;  /* 0x00000009020b7224 */ /* 0x000fe400078e020b */
[--C-:B------:R-:W-:Y:S01]  /*1ed60*/  @!P0 IMAD.IADD R7, R7, 0x1, -R2.reuse ;  /* 0x0000000107078824 */ /* 0x100fe200078e0a02 */
[----:B------:R-:W5:Y:S03]  /*1ed70*/  LDL.LU R9, [R1+0xa44] ;  /* 0x000a440001097983 */ /* 0x000f660000300800 */
[----:B0-----:R-:W-:Y:S02]  /*1ed80*/  IMAD.MOV.U32 R15, RZ, RZ, R7 ;  /* 0x000000ffff0f7224 */ /* 0x001fe400078e0007 */
[--C-:B------:R-:W-:Y:S01]  /*1ed90*/  @!P1 IMAD.IADD R3, R3, 0x1, -R2.reuse ;  /* 0x0000000103039824 */ /* 0x100fe200078e0a02 */
[----:B------:R-:W2:Y:S01]  /*1eda0*/  LDL.LU R7, [R1+0xa38] ;  /* 0x000a380001077983 */ /* 0x000ea20000300800 */
[----:B------:R-:W-:-:S02]  /*1edb0*/  @!P6 IMAD.IADD R6, R6, 0x1, -R2 ;  /* 0x000000010606e824 */ /* 0x000fc400078e0a02 */
[----:B------:R-:W-:Y:S01]  /*1edc0*/  @!P5 IMAD.MOV R15, RZ, RZ, -R15 ;  /* 0x000000ffff0fd224 */ /* 0x000fe200078e0a0f */
[C---:B------:R-:W-:Y:S01]  /*1edd0*/  ISETP.GT.U32.AND P1, PT, R2.reuse, R3, PT ;  /* 0x000000030200720c */ /* 0x040fe20003f24070 */
[----:B------:R-:W-:Y:S01]  /*1ede0*/  @!P4 IMAD.MOV R6, RZ, RZ, -R6 ;  /* 0x000000ffff06c224 */ /* 0x000fe200078e0a06 */
[----:B------:R-:W-:Y:S02]  /*1edf0*/  ISETP.GT.U32.AND P0, PT, R2, R4, PT ;  /* 0x000000040200720c */ /* 0x000fe40003f04070 */
[----:B------:R0:W-:Y:S04]  /*1ee00*/  STL [R1+0x238], R15 ;  /* 0x0002380f01007387 */ /* 0x0001e80000100800 */
[----:B0-----:R-:W2:Y:S04]  /*1ee10*/  LDL.LU R15, [R1+0xa54] ;  /* 0x000a5400010f7983 */ /* 0x001ea80000300800 */
[----:B------:R3:W-:Y:S01]  /*1ee20*/  STL [R1+0x234], R6 ;  /* 0x0002340601007387 */ /* 0x0007e20000100800 */
[----:B------:R-:W-:-:S02]  /*1ee30*/  @!P1 IMAD.IADD R3, R3, 0x1, -R2 ;  /* 0x0000000103039824 */ /* 0x000fc400078e0a02 */
[----:B------:R-:W-:Y:S01]  /*1ee40*/  @!P0 IMAD.IADD R4, R4, 0x1, -R2 ;  /* 0x0000000104048824 */ /* 0x000fe200078e0a02 */
[----:B---3--:R-:W-:Y:S02]  /*1ee50*/  IABS R6, R14 ;  /* 0x0000000e00067213 */ /* 0x008fe40000000000 */
[----:B------:R-:W3:Y:S01]  /*1ee60*/  LDL.LU R14, [R1+0xa40] ;  /* 0x000a4000010e7983 */ /* 0x000ee20000300800 */
[----:B----4-:R-:W-:Y:S01]  /*1ee70*/  ISETP.GE.AND P0, PT, R13, RZ, PT ;  /* 0x000000ff0d00720c */ /* 0x010fe20003f06270 */
[----:B------:R-:W-:-:S04]  /*1ee80*/  IMAD.MOV.U32 R13, RZ, RZ, R3 ;  /* 0x000000ffff0d7224 */ /* 0x000fc800078e0003 */
[----:B------:R-:W-:Y:S01]  /*1ee90*/  @!P2 IMAD.MOV R13, RZ, RZ, -R13 ;  /* 0x000000ffff0da224 */ /* 0x000fe200078e0a0d */
[----:B------:R0:W-:Y:S04]  /*1eea0*/  STL [R1+0x51cc], R27 ;  /* 0x0051cc1b01007387 */ /* 0x0001e80000100800 */
[----:B------:R-:W-:Y:S04]  /*1eeb0*/  STL [R1+0x230], R13 ;  /* 0x0002300d01007387 */ /* 0x000fe80000100800 */
[----:B0-----:R-:W4:Y:S01]  /*1eec0*/  LDL.LU R27, [R1+0xa48] ;  /* 0x000a4800011b7983 */ /* 0x001f220000300800 */
[----:B------:R-:W-:Y:S01]  /*1eed0*/  ISETP.GT.U32.AND P6, PT, R2, R12, PT ;  /* 0x0000000c0200720c */ /* 0x000fe20003fc4070 */
[----:B------:R-:W-:Y:S01]  /*1eee0*/  IMAD.HI.U32 R8, R0, R10, RZ ;  /* 0x0000000a00087227 */ /* 0x000fe200078e00ff */
[----:B------:R-:W-:-:S03]  /*1eef0*/  ISETP.GT.U32.AND P5, PT, R2, R11, PT ;  /* 0x0000000b0200720c */ /* 0x000fc60003fa4070 */
[----:B------:R-:W-:-:S04]  /*1ef00*/  IMAD.MOV R8, RZ, RZ, -R8 ;  /* 0x000000ffff087224 */ /* 0x000fc800078e0a08 */
[----:B------:R-:W-:-:S04]  /*1ef10*/  IMAD R10, R2, R8, R10 ;  /* 0x00000008020a7224 */ /* 0x000fc800078e020a */
[--C-:B------:R-:W-:Y:S01]  /*1ef20*/  @!P6 IMAD.IADD R12, R12, 0x1, -R2.reuse ;  /* 0x000000010c0ce824 */ /* 0x100fe200078e0a02 */
[----:B-----5:R-:W-:Y:S02]  /*1ef30*/  IABS R8, R9 ;  /* 0x0000000900087213 */ /* 0x020fe40000000000 */
[----:B------:R-:W-:Y:S01]  /*1ef40*/  ISETP.GT.U32.AND P6, PT, R2, R4, PT ;  /* 0x000000040200720c */ /* 0x000fe20003fc4070 */
[----:B------:R-:W-:Y:S01]  /*1ef50*/  @!P5 IMAD.IADD R11, R11, 0x1, -R2 ;  /* 0x000000010b0bd824 */ /* 0x000fe200078e0a02 */
[----:B--2---:R-:W-:Y:S01]  /*1ef60*/  ISETP.GE.AND P4, PT, R7, RZ, PT ;  /* 0x000000ff0700720c */ /* 0x004fe20003f86270 */
[----:B------:R-:W-:Y:S01]  /*1ef70*/  IMAD.HI.U32 R7, R0, R8, RZ ;  /* 0x0000000800077227 */ /* 0x000fe200078e00ff */
[----:B------:R-:W-:-:S03]  /*1ef80*/  ISETP.GT.U32.AND P5, PT, R2, R12, PT ;  /* 0x0000000c0200720c */ /* 0x000fc60003fa4070 */
[----:B------:R-:W-:-:S04]  /*1ef90*/  IMAD.MOV R7, RZ, RZ, -R7 ;  /* 0x000000ffff077224 */ /* 0x000fc800078e0a07 */
[----:B------:R-:W-:Y:S01]  /*1efa0*/  IMAD R8, R2, R7, R8 ;  /* 0x0000000702087224 */ /* 0x000fe200078e0208 */
[----:B------:R-:W-:Y:S01]  /*1efb0*/  IABS R7, R19 ;  /* 0x0000001300077213 */ /* 0x000fe20000000000 */
[----:B------:R-:W-:Y:S02]  /*1efc0*/  @!P6 IMAD.IADD R4, R4, 0x1, -R2 ;  /* 0x000000010404e824 */ /* 0x000fe400078e0a02 */
[----:B------:R-:W-:Y:S01]  /*1efd0*/  IMAD.HI.U32 R3, R0, R6, RZ ;  /* 0x0000000600037227 */ /* 0x000fe200078e00ff */
[----:B------:R-:W-:-:S03]  /*1efe0*/  ISETP.GT.U32.AND P2, PT, R2, R11, PT ;  /* 0x0000000b0200720c */ /* 0x000fc60003f44070 */
[----:B------:R-:W-:Y:S01]  /*1eff0*/  @!P5 IMAD.IADD R12, R12, 0x1, -R2 ;  /* 0x000000010c0cd824 */ /* 0x000fe200078e0a02 */
[----:B------:R-:W-:Y:S01]  /*1f000*/  ISETP.GT.U32.AND P5, PT, R2, R8, PT ;  /* 0x000000080200720c */ /* 0x000fe20003fa4070 */
[----:B------:R-:W-:-:S04]  /*1f010*/  IMAD.MOV R3, RZ, RZ, -R3 ;  /* 0x000000ffff037224 */ /* 0x000fc800078e0a03 */
[----:B------:R-:W-:Y:S01]  /*1f020*/  IMAD R3, R2, R3, R6 ;  /* 0x0000000302037224 */ /* 0x000fe200078e0206 */
[----:B------:R-:W-:Y:S01]  /*1f030*/  IABS R6, R16 ;  /* 0x0000001000067213 */ /* 0x000fe20000000000 */
[----:B------:R-:W-:Y:S02]  /*1f040*/  @!P4 IMAD.MOV R12, RZ, RZ, -R12 ;  /* 0x000000ffff0cc224 */ /* 0x000fe400078e0a0c */
[----:B------:R-:W-:-:S04]  /*1f050*/  @!P2 IMAD.IADD R11, R11, 0x1, -R2 ;  /* 0x000000010b0ba824 */ /* 0x000fc800078e0a02 */
[----:B------:R-:W-:Y:S02]  /*1f060*/  @!P5 IMAD.IADD R8, R8, 0x1, -R2 ;  /* 0x000000010808d824 */ /* 0x000fe400078e0a02 */
[----:B------:R-:W-:Y:S01]  /*1f070*/  @!P0 IMAD.MOV R11, RZ, RZ, -R11 ;  /* 0x000000ffff0b8224 */ /* 0x000fe200078e0a0b */
[----:B------:R-:W-:Y:S02]  /*1f080*/  ISETP.GE.AND P0, PT, R19, RZ, PT ;  /* 0x000000ff1300720c */ /* 0x000fe40003f06270 */
[----:B---3--:R-:W-:Y:S01]  /*1f090*/  ISETP.GE.AND P6, PT, R14, RZ, PT ;  /* 0x000000ff0e00720c */ /* 0x008fe20003fc6270 */
[----:B------:R-:W-:-:S04]  /*1f0a0*/  IMAD.HI.U32 R14, R0, R7, RZ ;  /* 0x00000007000e7227 */ /* 0x000fc800078e00ff */
[----:B------:R-:W-:-:S04]  /*1f0b0*/  IMAD.MOV R14, RZ, RZ, -R14 ;  /* 0x000000ffff0e7224 */ /* 0x000fc800078e0a0e */
[----:B------:R-:W-:Y:S02]  /*1f0c0*/  IMAD R7, R2, R14, R7 ;  /* 0x0000000e02077224 */ /* 0x000fe400078e0207 */
[----:B------:R-:W-:Y:S02]  /*1f0d0*/  IMAD.MOV.U32 R14, RZ, RZ, R16 ;  /* 0x000000ffff0e7224 */ /* 0x000fe400078e0010 */
[----:B------:R-:W-:-:S04]  /*1f0e0*/  IMAD.MOV.U32 R16, RZ, RZ, R4 ;  /* 0x000000ffff107224 */ /* 0x000fc800078e0004 */
[----:B------:R-:W-:Y:S01]  /*1f0f0*/  @!P3 IMAD.MOV R16, RZ, RZ, -R16 ;  /* 0x000000ffff10b224 */ /* 0x000fe200078e0a10 */
[----:B----4-:R-:W-:Y:S02]  /*1f100*/  ISETP.GE.AND P5, PT, R27, RZ, PT ;  /* 0x000000ff1b00720c */ /* 0x010fe40003fa6270 */
[----:B------:R-:W2:Y:S04]  /*1f110*/  LDL.LU R27, [R1+0x51cc] ;  /* 0x0051cc00011b7983 */ /* 0x000ea80000300800 */
[----:B------:R0:W-:Y:S02]  /*1f120*/  STL [R1+0x22c], R16 ;  /* 0x00022c1001007387 */ /* 0x0001e40000100800 */
[----:B0-----:R-:W-:Y:S02]  /*1f130*/  IMAD.MOV.U32 R16, RZ, RZ, R20 ;  /* 0x000000ffff107224 */ /* 0x001fe400078e0014 */
[----:B------:R-:W3:Y:S04]  /*1f140*/  LDL.LU R20, [R1+0xa70] ;  /* 0x000a700001147983 */ /* 0x000ee80000300800 */
[----:B------:R-:W-:Y:S04]  /*1f150*/  STL [R1+0x228], R12 ;  /* 0x0002280c01007387 */ /* 0x000fe80000100800 */
[----:B------:R-:W4:Y:S01]  /*1f160*/  LDL.LU R19, [R1+0xa74] ;  /* 0x000a740001137983 */ /* 0x000f220000300800 */
[----:B------:R-:W-:-:S02]  /*1f170*/  ISETP.GT.U32.AND P1, PT, R2, R10, PT ;  /* 0x0000000a0200720c */ /* 0x000fc40003f24070 */
[----:B------:R-:W-:-:S11]  /*1f180*/  ISETP.GT.U32.AND P2, PT, R2, R3, PT ;  /* 0x000000030200720c */ /* 0x000fd60003f44070 */
[--C-:B------:R-:W-:Y:S02]  /*1f190*/  @!P1 IMAD.IADD R10, R10, 0x1, -R2.reuse ;  /* 0x000000010a0a9824 */ /* 0x100fe400078e0a02 */
[----:B------:R-:W-:-:S03]  /*1f1a0*/  @!P2 IMAD.IADD R3, R3, 0x1, -R2 ;  /* 0x000000010303a824 */ /* 0x000fc600078e0a02 */
[C---:B------:R-:W-:Y:S02]  /*1f1b0*/  ISETP.GT.U32.AND P1, PT, R2.reuse, R10, PT ;  /* 0x0000000a0200720c */ /* 0x040fe40003f24070 */
[C---:B------:R-:W-:Y:S02]  /*1f1c0*/  ISETP.GT.U32.AND P2, PT, R2.reuse, R3, PT ;  /* 0x000000030200720c */ /* 0x040fe40003f44070 */
[----:B------:R-:W-:-:S09]  /*1f1d0*/  ISETP.GT.U32.AND P3, PT, R2, R8, PT ;  /* 0x000000080200720c */ /* 0x000fd20003f64070 */
[----:B------:R-:W-:Y:S01]  /*1f1e0*/  @!P1 IMAD.IADD R10, R10, 0x1, -R2 ;  /* 0x000000010a0a9824 */ /* 0x000fe200078e0a02 */
[----:B------:R-:W-:Y:S01]  /*1f1f0*/  ISETP.GE.AND P1, PT, R9, RZ, PT ;  /* 0x000000ff0900720c */ /* 0x000fe20003f26270 */
[----:B------:R-:W-:-:S04]  /*1f200*/  IMAD.HI.U32 R9, R0, R6, RZ ;  /* 0x0000000600097227 */ /* 0x000fc800078e00ff */
[----:B------:R-:W-:Y:S02]  /*1f210*/  IMAD.MOV R9, RZ, RZ, -R9 ;  /* 0x000000ffff097224 */ /* 0x000fe400078e0a09 */
[----:B------:R-:W-:Y:S02]  /*1f220*/  @!P2 IMAD.IADD R3, R3, 0x1, -R2 ;  /* 0x000000010303a824 */ /* 0x000fe400078e0a02 */
[----:B------:R-:W-:Y:S02]  /*1f230*/  IMAD R6, R2, R9, R6 ;  /* 0x0000000902067224 */ /* 0x000fe400078e0206 */
[----:B------:R-:W-:Y:S02]  /*1f240*/  @!P3 IMAD.IADD R8, R8, 0x1, -R2 ;  /* 0x000000010808b824 */ /* 0x000fe400078e0a02 */
[----:B------:R-:W-:Y:S02]  /*1f250*/  IMAD.MOV.U32 R9, RZ, RZ, R3 ;  /* 0x000000ffff097224 */ /* 0x000fe400078e0003 */
[----:B------:R-:W-:-:S02]  /*1f260*/  @!P6 IMAD.MOV R10, RZ, RZ, -R10 ;  /* 0x000000ffff0ae224 */ /* 0x000fc400078e0a0a */
[----:B------:R-:W-:Y:S01]  /*1f270*/  @!P1 IMAD.MOV R8, RZ, RZ, -R8 ;  /* 0x000000ffff089224 */ /* 0x000fe200078e0a08 */
[----:B------:R-:W-:Y:S01]  /*1f280*/  STL [R1+0x224], R11 ;  /* 0x0002240b01007387 */ /* 0x000fe20000100800 */
[----:B------:R-:W-:Y:S01]  /*1f290*/  @!P5 IMAD.MOV R9, RZ, RZ, -R9 ;  /* 0x000000ffff09d224 */ /* 0x000fe200078e0a09 */
[----:B------:R-:W-:Y:S02]  /*1f2a0*/  IABS R13, R15 ;  /* 0x0000000f000d7213 */ /* 0x000fe40000000000 */
[----:B------:R-:W-:Y:S01]  /*1f2b0*/  STL [R1+0x220], R10 ;  /* 0x0002200a01007387 */ /* 0x000fe20000100800 */
[----:B------:R-:W-:Y:S02]  /*1f2c0*/  ISETP.GE.AND P3, PT, R15, RZ, PT ;  /* 0x000000ff0f00720c */ /* 0x000fe40003f66270 */
[----:B------:R-:W-:Y:S01]  /*1f2d0*/  ISETP.GE.AND P6, PT, R14, RZ, PT ;  /* 0x000000ff0e00720c */ /* 0x000fe20003fc6270 */
[----:B------:R-:W5:Y:S04]  /*1f2e0*/  LDL R15, [R1+0xa60] ;  /* 0x000a6000010f7983 */ /* 0x000f680000100800 */
[----:B------:R-:W-:Y:S04]  /*1f2f0*/  STL [R1+0x21c], R8 ;  /* 0x00021c0801007387 */ /* 0x000fe80000100800 */
[----:B------:R-:W-:Y:S01]  /*1f300*/  STL [R1+0x218], R9 ;  /* 0x0002180901007387 */ /* 0x000fe20000100800 */
[----:B----4-:R-:W-:-:S02]  /*1f310*/  ISETP.GE.AND P5, PT, R19, RZ, PT ;  /* 0x000000ff1300720c */ /* 0x010fc40003fa6270 */
[----:B------:R-:W-:Y:S02]  /*1f320*/  IABS R14, R19 ;  /* 0x00000013000e7213 */ /* 0x000fe40000000000 */
[----:B------:R-:W4:Y:S01]  /*1f330*/  LDL.LU R19, [R1+0xa78] ;  /* 0x000a780001137983 */ /* 0x000f220000300800 */
[----:B------:R-:W-:Y:S01]  /*1f340*/  ISETP.GT.U32.AND P4, PT, R2, R7, PT ;  /* 0x000000070200720c */ /* 0x000fe20003f84070 */
[----:B------:R-:W-:-:S12]  /*1f350*/  IMAD.HI.U32 R4, R0, R13, RZ ;  /* 0x0000000d00047227 */ /* 0x000fd800078e00ff */
[----:B------:R-:W-:-:S05]  /*1f360*/  @!P4 IMAD.IADD R7, R7, 0x1, -R2 ;  /* 0x000000010707c824 */ /* 0x000fca00078e0a02 */
[C---:B------:R-:W-:Y:S01]  /*1f370*/  ISETP.GT.U32.AND P1, PT, R2.reuse, R7, PT ;  /* 0x000000070200720c */ /* 0x040fe20003f24070 */
[----:B------:R-:W-:Y:S01]  /*1f380*/  IMAD.MOV R4, RZ, RZ, -R4 ;  /* 0x000000ffff047224 */ /* 0x000fe200078e0a04 */
[----:B----4-:R0:W-:Y:S04]  /*1f390*/  STL [R1+0x51c8], R19 ;  /* 0x0051c81301007387 */ /* 0x0101e80000100800 */
[----:B0-----:R-:W4:Y:S01]  /*1f3a0*/  LDL.LU R19, [R1+0xa5c] ;  /* 0x000a5c0001137983 */ /* 0x001f220000300800 */
[----:B------:R-:W-:-:S06]  /*1f3b0*/  IMAD R13, R2, R4, R13 ;  /* 0x00000004020d7224 */ /* 0x000fcc00078e020d */
[--C-:B------:R-:W-:Y:S01]  /*1f3c0*/  @!P1 IMAD.IADD R7, R7, 0x1, -R2.reuse ;  /* 0x0000000107079824 */ /* 0x100fe200078e0a02 */
[----:B------:R-:W-:Y:S02]  /*1f3d0*/  ISETP.GT.U32.AND P1, PT, R2, R13, PT ;  /* 0x0000000d0200720c */ /* 0x000fe40003f24070 */
[----:B---3--:R-:W-:Y:S02]  /*1f3e0*/  ISETP.GE.AND P4, PT, R20, RZ, PT ;  /* 0x000000ff1400720c */ /* 0x008fe40003f86270 */
[----:B------:R-:W-:Y:S02]  /*1f3f0*/  IABS R4, R20 ;  /* 0x0000001400047213 */ /* 0x000fe40000000000 */
[----:B------:R-:W3:Y:S07]  /*1f400*/  LDL.LU R20, [R1+0xa7c] ;  /* 0x000a7c0001147983 */ /* 0x000eee0000300800 */
[----:B------:R-:W-:Y:S01]  /*1f410*/  @!P1 IMAD.IADD R13, R13, 0x1, -R2 ;  /* 0x000000010d0d9824 */ /* 0x000fe200078e0a02 */
[----:B------:R-:W-:-:S02]  /*1f420*/  ISETP.GT.U32.AND P2, PT, R2, R6, PT ;  /* 0x000000060200720c */ /* 0x000fc40003f44070 */
[----:B-----5:R-:W-:Y:S01]  /*1f430*/  IABS R11, R15 ;  /* 0x0000000f000b7213 */ /* 0x020fe20000000000 */
[----:B------:R-:W-:Y:S01]  /*1f440*/  IMAD.HI.U32 R15, R0, R14, RZ ;  /* 0x0000000e000f7227 */ /* 0x000fe200078e00ff */
[----:B----4-:R-:W-:Y:S02]  /*1f450*/  IABS R12, R19 ;  /* 0x00000013000c7213 */ /* 0x010fe40000000000 */
[----:B------:R-:W-:Y:S02]  /*1f460*/  ISETP.GE.AND P1, PT, R19, RZ, PT ;  /* 0x000000ff1300720c */ /* 0x000fe40003f26270 */
[----:B------:R-:W4:Y:S05]  /*1f470*/  LDL.LU R19, [R1+0x51c8] ;  /* 0x0051c80001137983 */ /* 0x000f2a0000300800 */
[----:B------:R-:W-:-:S02]  /*1f480*/  @!P2 IMAD.IADD R6, R6, 0x1, -R2 ;  /* 0x000000010606a824 */ /* 0x000fc400078e0a02 */
[----:B------:R-:W-:-:S03]  /*1f490*/  IMAD.HI.U32 R9, R0, R12, RZ ;  /* 0x0000000c00097227 */ /* 0x000fc600078e00ff */
[C---:B------:R-:W-:Y:S01]  /*1f4a0*/  ISETP.GT.U32.AND P2, PT, R2.reuse, R6, PT ;  /* 0x000000060200720c */ /* 0x040fe20003f44070 */
[----:B------:R-:W-:Y:S02]  /*1f4b0*/  IMAD.MOV R9, RZ, RZ, -R9 ;  /* 0x000000ffff097224 */ /* 0x000fe400078e0a09 */
[----:B------:R-:W-:Y:S02]  /*1f4c0*/  IMAD.MOV R15, RZ, RZ, -R15 ;  /* 0x000000ffff0f7224 */ /* 0x000fe400078e0a0f */
[C---:B------:R-:W-:Y:S02]  /*1f4d0*/  IMAD R12, R2.reuse, R9, R12 ;  /* 0x00000009020c7224 */ /* 0x040fe400078e020c */
[----:B------:R-:W-:Y:S01]  /*1f4e0*/  IMAD R14, R2, R15, R14 ;  /* 0x0000000f020e7224 */ /* 0x000fe200078e020e */
[----:B------:R-:W5:Y:S04]  /*1f4f0*/  LDL R9, [R1+0xa68] ;  /* 0x000a680001097983 */ /* 0x000f680000100800 */
[----:B------:R-:W2:Y:S01]  /*1f500*/  LDL R15, [R1+0xa6c] ;  /* 0x000a6c00010f7983 */ /* 0x000ea20000100800 */
[----:B------:R-:W-:-:S02]  /*1f510*/  @!P0 IMAD.MOV R7, RZ, RZ, -R7 ;  /* 0x000000ffff078224 */ /* 0x000fc400078e0a07 */
[----:B------:R-:W-:-:S03]  /*1f520*/  @!P2 IMAD.IADD R6, R6, 0x1, -R2 ;  /* 0x000000010606a824 */ /* 0x000fc600078e0a02 */
[----:B------:R0:W-:Y:S01]  /*1f530*/  STL [R1+0x214], R7 ;  /* 0x0002140701007387 */ /* 0x0001e20000100800 */
[----:B------:R-:W-:Y:S01]  /*1f540*/  IABS R10, R18 ;  /* 0x00000012000a7213 */ /* 0x000fe20000000000 */
[----:B0-----:R-:W-:-:S04]  /*1f550*/  IMAD.MOV.U32 R7, RZ, RZ, R6 ;  /* 0x000000ffff077224 */ /* 0x001fc800078e0006 */
[----:B------:R-:W-:Y:S01]  /*1f560*/  @!P6 IMAD.MOV R7, RZ, RZ, -R7 ;  /* 0x000000ffff07e224 */ /* 0x000fe200078e0a07 */
[----:B---3--:R-:W-:Y:S01]  /*1f570*/  IABS R6, R20 ;  /* 0x0000001400067213 */ /* 0x008fe20000000000 */
[----:B------:R-:W-:-:S04]  /*1f580*/  IMAD.HI.U32 R3, R0, R4, RZ ;  /* 0x0000000400037227 */ /* 0x000fc800078e00ff */
[----:B------:R-:W-:Y:S01]  /*1f590*/  IMAD.MOV R3, RZ, RZ, -R3 ;  /* 0x000000ffff037224 */ /* 0x000fe200078e0a03 */
[----:B----4-:R-:W-:Y:S04]  /*1f5a0*/  STL [R1+0x51b8], R19 ;  /* 0x0051b81301007387 */ /* 0x010fe80000100800 */
[----:B------:R0:W-:Y:S04]  /*1f5b0*/  STL [R1+0x51bc], R20 ;  /* 0x0051bc1401007387 */ /* 0x0001e80000100800 */
[----:B------:R1:W-:Y:S01]  /*1f5c0*/  STL [R1+0x210], R7 ;  /* 0x0002100701007387 */ /* 0x0003e20000100800 */
[----:B0-----:R-:W-:-:S03]  /*1f5d0*/  IMAD.MOV.U32 R20, RZ, RZ, R18 ;  /* 0x000000ffff147224 */ /* 0x001fc600078e0012 */
[----:B------:R-:W3:Y:S01]  /*1f5e0*/  LDL.LU R18, [R1+0xa80] ;  /* 0x000a800001127983 */ /* 0x000ee20000300800 */
[----:B------:R-:W-:-:S05]  /*1f5f0*/  IMAD R4, R2, R3, R4 ;  /* 0x0000000302047224 */ /* 0x000fca00078e0204 */
[----:B------:R-:W-:Y:S01]  /*1f600*/  ISETP.GT.U32.AND P2, PT, R2, R4, PT ;  /* 0x000000040200720c */ /* 0x000fe20003f44070 */
[----:B------:R-:W-:-:S04]  /*1f610*/  IMAD.HI.U32 R8, R0, R11, RZ ;  /* 0x0000000b00087227 */ /* 0x000fc800078e00ff */
[----:B------:R-:W-:-:S04]  /*1f620*/  IMAD.HI.U32 R3, R0, R10, RZ ;  /* 0x0000000a00037227 */ /* 0x000fc800078e00ff */
[----:B------:R-:W-:-:S04]  /*1f630*/  IMAD.MOV R8, RZ, RZ, -R8 ;  /* 0x000000ffff087224 */ /* 0x000fc800078e0a08 */
[----:B------:R-:W-:Y:S01]  /*1f640*/  @!P2 IMAD.IADD R4, R4, 0x1, -R2 ;  /* 0x000000010404a824 */ /* 0x000fe200078e0a02 */
[C---:B------:R-:W-:Y:S01]  /*1f650*/  ISETP.GT.U32.AND P2, PT, R2.reuse, R13, PT ;  /* 0x0000000d0200720c */ /* 0x040fe20003f44070 */
[----:B------:R-:W-:Y:S01]  /*1f660*/  IMAD.MOV R3, RZ, RZ, -R3 ;  /* 0x000000ffff037224 */ /* 0x000fe200078e0a03 */
[----:B-----5:R-:W-:Y:S01]  /*1f670*/  IABS R9, R9 ;  /* 0x0000000900097213 */ /* 0x020fe20000000000 */
[C---:B------:R-:W-:Y:S01]  /*1f680*/  IMAD R11, R2.reuse, R8, R11 ;  /* 0x00000008020b7224 */ /* 0x040fe200078e020b */
[----:B--2---:R-:W-:Y:S02]  /*1f690*/  IABS R8, R15 ;  /* 0x0000000f00087213 */ /* 0x004fe40000000000 */
[C---:B------:R-:W-:Y:S01]  /*1f6a0*/  ISETP.GT.U32.AND P0, PT, R2.reuse, R4, PT ;  /* 0x000000040200720c */ /* 0x040fe20003f04070 */
[----:B------:R-:W-:Y:S01]  /*1f6b0*/  IMAD R10, R2, R3, R10 ;  /* 0x00000003020a7224 */ /* 0x000fe200078e020a */
[----:B------:R-:W-:Y:S01]  /*1f6c0*/  IABS R3, R19 ;  /* 0x0000001300037213 */ /* 0x000fe20000000000 */
[----:B------:R-:W-:-:S02]  /*1f6d0*/  IMAD.MOV.U32 R19, RZ, RZ, R16 ;  /* 0x000000ffff137224 */ /* 0x000fc400078e0010 */
[----:B-1----:R-:W-:-:S04]  /*1f6e0*/  IMAD.HI.U32 R7, R0, R9, RZ ;  /* 0x0000000900077227 */ /* 0x002fc800078e00ff */
[----:B------:R-:W-:-:S04]  /*1f6f0*/  IMAD.HI.U32 R16, R0, R8, RZ ;  /* 0x0000000800107227 */ /* 0x000fc800078e00ff */
[----:B------:R-:W-:Y:S02]  /*1f700*/  IMAD.MOV R7, RZ, RZ, -R7 ;  /* 0x000000ffff077224 */ /* 0x000fe400078e0a07 */
[----:B------:R-:W-:Y:S02]  /*1f710*/  IMAD.MOV R16, RZ, RZ, -R16 ;  /* 0x000000ffff107224 */ /* 0x000fe400078e0a10 */
[--C-:B------:R-:W-:Y:S02]  /*1f720*/  @!P2 IMAD.IADD R13, R13, 0x1, -R2.reuse ;  /* 0x000000010d0da824 */ /* 0x100fe400078e0a02 */
[----:B------:R-:W-:Y:S02]  /*1f730*/  IMAD R9, R2, R7, R9 ;  /* 0x0000000702097224 */ /* 0x000fe400078e0209 */
[----:B------:R-:W-:Y:S02]  /*1f740*/  @!P0 IMAD.IADD R4, R4, 0x1, -R2 ;  /* 0x0000000104048824 */ /* 0x000fe400078e0a02 */
[----:B------:R-:W-:-:S04]  /*1f750*/  IMAD.HI.U32 R7, R0, R6, RZ ;  /* 0x0000000600077227 */ /* 0x000fc800078e00ff */
[C---:B------:R-:W-:Y:S02]  /*1f760*/  IMAD R8, R2.reuse, R16, R8 ;  /* 0x0000001002087224 */ /* 0x040fe400078e0208 */
[----:B------:R-:W-:Y:S01]  /*1f770*/  @!P3 IMAD.MOV R13, RZ, RZ, -R13 ;  /* 0x000000ffff0db224 */ /* 0x000fe200078e0a0d */
[----:B------:R-:W2:Y:S01]  /*1f780*/  LDL.LU R16, [R1+0xa60] ;  /* 0x000a600001107983 */ /* 0x000ea20000300800 */
[----:B------:R-:W-:Y:S02]  /*1f790*/  IMAD.MOV R7, RZ, RZ, -R7 ;  /* 0x000000ffff077224 */ /* 0x000fe400078e0a07 */
[----:B------:R-:W-:Y:S01]  /*1f7a0*/  @!P4 IMAD.MOV R4, RZ, RZ, -R4 ;  /* 0x000000ffff04c224 */ /* 0x000fe200078e0a04 */
[----:B------:R-:W-:Y:S01]  /*1f7b0*/  STL [R1+0x20c], R13 ;  /* 0x00020c0d01007387 */ /* 0x000fe20000100800 */
[----:B------:R-:W-:-:S03]  /*1f7c0*/  IMAD R6, R2, R7, R6 ;  /* 0x0000000702067224 */ /* 0x000fc600078e0206 */
[----:B---3--:R0:W-:Y:S01]  /*1f7d0*/  STL [R1+0x51c0], R18 ;  /* 0x0051c01201007387 */ /* 0x0081e20000100800 */
[----:B------:R-:W-:-:S03]  /*1f7e0*/  IABS R7, R18 ;  /* 0x0000001200077213 */ /* 0x000fc60000000000 */
[----:B------:R1:W-:Y:S04]  /*1f7f0*/  STL [R1+0x51c4], R5 ;  /* 0x0051c40501007387 */ /* 0x0003e80000100800 */
[----:B------:R3:W-:Y:S04]  /*1f800*/  STL [R1+0x208], R4 ;  /* 0x0002080401007387 */ /* 0x0007e80000100800 */
[----:B0-----:R-:W4:Y:S01]  /*1f810*/  LDL.LU R18, [R1+0xa68] ;  /* 0x000a680001127983 */ /* 0x001f220000300800 */
        /* <DEDUP_REMOVED lines=12> */
[----:B------:R-:W-:-:S08]  /*1f8e0*/  IMAD.HI.U32 R15, R0, R3, RZ ;  /* 0x00000003000f7227 */ /* 0x000fd000078e00ff */
[--C-:B------:R-:W-:Y:S01]  /*1f8f0*/  @!P6 IMAD.IADD R10, R10, 0x1, -R2.reuse ;  /* 0x000000010a0ae824 */ /* 0x100fe200078e0a02 */
[C---:B------:R-:W-:Y:S01]  /*1f900*/  ISETP.GT.U32.AND P6, PT, R2.reuse, R12, PT ;  /* 0x0000000c0200720c */ /* 0x040fe20003fc4070 */
[----:B------:R-:W-:Y:S01]  /*1f910*/  IMAD.MOV R15, RZ, RZ, -R15 ;  /* 0x000000ffff0f7224 */ /* 0x000fe200078e0a0f */
[C---:B------:R-:W-:Y:S01]  /*1f920*/  ISETP.GT.U32.AND P3, PT, R2.reuse, R11, PT ;  /* 0x0000000b0200720c */ /* 0x040fe20003f64070 */
[--C-:B------:R-:W-:Y:S01]  /*1f930*/  @!P2 IMAD.IADD R9, R9, 0x1, -R2.reuse ;  /* 0x000000010909a824 */ /* 0x100fe200078e0a02 */
[----:B---3--:R-:W-:Y:S01]  /*1f940*/  IABS R4, R19 ;  /* 0x0000001300047213 */ /* 0x008fe20000000000 */
[----:B------:R-:W-:Y:S02]  /*1f950*/  IMAD R3, R2, R15, R3 ;  /* 0x0000000f02037224 */ /* 0x000fe400078e0203 */
[----:B------:R-:W-:Y:S01]  /*1f960*/  @!P0 IMAD.IADD R14, R14, 0x1, -R2 ;  /* 0x000000010e0e8824 */ /* 0x000fe200078e0a02 */
[----:B------:R-:W-:Y:S01]  /*1f970*/  ISETP.GT.U32.AND P4, PT, R2, R9, PT ;  /* 0x000000090200720c */ /* 0x000fe20003f84070 */
[----:B------:R-:W-:Y:S01]  /*1f980*/  IMAD.HI.U32 R15, R0, R4, RZ ;  /* 0x00000004000f7227 */ /* 0x000fe200078e00ff */
[----:B------:R-:W-:-:S03]  /*1f990*/  ISETP.GT.U32.AND P0, PT, R2, R8, PT ;  /* 0x000000080200720c */ /* 0x000fc60003f04070 */
[--C-:B------:R-:W-:Y:S01]  /*1f9a0*/  @!P6 IMAD.IADD R12, R12, 0x1, -R2.reuse ;  /* 0x000000010c0ce824 */ /* 0x100fe200078e0a02 */
[----:B------:R-:W-:Y:S01]  /*1f9b0*/  ISETP.GT.U32.AND P6, PT, R2, R3, PT ;  /* 0x000000030200720c */ /* 0x000fe20003fc4070 */
[----:B------:R-:W-:Y:S02]  /*1f9c0*/  IMAD.MOV R15, RZ, RZ, -R15 ;  /* 0x000000ffff0f7224 */ /* 0x000fe400078e0a0f */
[----:B------:R-:W-:Y:S01]  /*1f9d0*/  @!P3 IMAD.IADD R11, R11, 0x1, -R2 ;  /* 0x000000010b0bb824 */ /* 0x000fe200078e0a02 */
[----:B--2---:R-:W-:Y:S01]  /*1f9e0*/  ISETP.GE.AND P3, PT, R16, RZ, PT ;  /* 0x000000ff1000720c */ /* 0x004fe20003f66270 */
[----:B------:R-:W-:-:S04]  /*1f9f0*/  IMAD.HI.U32 R16, R0, R7, RZ ;  /* 0x0000000700107227 */ /* 0x000fc800078e00ff */
[----:B------:R-:W-:Y:S02]  /*1fa00*/  IMAD R4, R2, R15, R4 ;  /* 0x0000000f02047224 */ /* 0x000fe400078e0204 */
[----:B------:R-:W-:Y:S02]  /*1fa10*/  IMAD.MOV.U32 R15, RZ, RZ, R19 ;  /* 0x000000ffff0f7224 */ /* 0x000fe400078e0013 */
[----:B------:R-:W-:Y:S02]  /*1fa20*/  IMAD.MOV.U32 R19, RZ, RZ, R14 ;  /* 0x000000ffff137224 */ /* 0x000fe400078e000e */
[----:B------:R-:W-:Y:S02]  /*1fa30*/  IMAD.MOV R16, RZ, RZ, -R16 ;  /* 0x000000ffff107224 */ /* 0x000fe400078e0a10 */
[--C-:B------:R-:W-:Y:S01]  /*1fa40*/  @!P4 IMAD.IADD R9, R9, 0x1, -R2.reuse ;  /* 0x000000010909c824 */ /* 0x100fe200078e0a02 */
[----:B------:R-:W-:Y:S01]  /*1fa50*/  ISETP.GE.AND P4, PT, R5, RZ, PT ;  /* 0x000000ff0500720c */ /* 0x000fe20003f86270 */
[----:B------:R-:W-:Y:S01]  /*1fa60*/  @!P5 IMAD.MOV R19, RZ, RZ, -R19 ;  /* 0x000000ffff13d224 */ /* 0x000fe200078e0a13 */
[----:B------:R-:W2:Y:S01]  /*1fa70*/  LDL.LU R5, [R1+0x51c4] ;  /* 0x0051c40001057983 */ /* 0x000ea20000300800 */
[----:B------:R-:W-:-:S02]  /*1fa80*/  @!P0 IMAD.IADD R8, R8, 0x1, -R2 ;  /* 0x0000000108088824 */ /* 0x000fc400078e0a02 */
[----:B------:R-:W-:Y:S02]  /*1fa90*/  @!P6 IMAD.IADD R3, R3, 0x1, -R2 ;  /* 0x000000010303e824 */ /* 0x000fe400078e0a02 */
[----:B------:R-:W-:Y:S01]  /*1faa0*/  IMAD R7, R2, R16, R7 ;  /* 0x0000001002077224 */ /* 0x000fe200078e0207 */
[----:B----4-:R-:W-:Y:S02]  /*1fab0*/  ISETP.GE.AND P0, PT, R18, RZ, PT ;  /* 0x000000ff1200720c */ /* 0x010fe40003f06270 */
[----:B------:R-:W3:Y:S01]  /*1fac0*/  LDL.LU R18, [R1+0x51c0] ;  /* 0x0051c00001127983 */ /* 0x000ee20000300800 */
[----:B-----5:R-:W-:Y:S02]  /*1fad0*/  ISETP.GE.AND P6, PT, R13, RZ, PT ;  /* 0x000000ff0d00720c */ /* 0x020fe40003fc6270 */
[----:B------:R-:W-:Y:S01]  /*1fae0*/  IABS R13, R20 ;  /* 0x00000014000d7213 */ /* 0x000fe20000000000 */
[----:B------:R-:W-:Y:S02]  /*1faf0*/  IMAD.MOV.U32 R16, RZ, RZ, R20 ;  /* 0x000000ffff107224 */ /* 0x000fe400078e0014 */
[----:B------:R-:W4:Y:S04]  /*1fb00*/  LDL.LU R20, [R1+0x51bc] ;  /* 0x0051bc0001147983 */ /* 0x000f280000300800 */
[----:B------:R0:W-:Y:S04]  /*1fb10*/  STL [R1+0x204], R19 ;  /* 0x0002041301007387 */ /* 0x0001e80000100800 */
[----:B0-----:R-:W5:Y:S01]  /*1fb20*/  LDL.LU R19, [R1+0x51b8] ;  /* 0x0051b80001137983 */ /* 0x001f620000300800 */
[----:B------:R-:W-:Y:S01]  /*1fb30*/  ISETP.GT.U32.AND P2, PT, R2, R10, PT ;  /* 0x0000000a0200720c */ /* 0x000fe20003f44070 */
[----:B------:R-:W-:-:S02]  /*1fb40*/  IMAD.MOV.U32 R14, RZ, RZ, R12 ;  /* 0x000000ffff0e7224 */ /* 0x000fc400078e000c */
[----:B------:R-:W-:-:S10]  /*1fb50*/  IMAD.MOV.U32 R12, RZ, RZ, R11 ;  /* 0x000000ffff0c7224 */ /* 0x000fd400078e000b */
[----:B------:R-:W-:Y:S01]  /*1fb60*/  @!P2 IMAD.IADD R10, R10, 0x1, -R2 ;  /* 0x000000010a0aa824 */ /* 0x000fe200078e0a02 */
[----:B------:R-:W-:Y:S01]  /*1fb70*/  ISETP.GT.U32.AND P2, PT, R2, R6, PT ;  /* 0x000000060200720c */ /* 0x000fe20003f44070 */
[----:B------:R-:W-:Y:S02]  /*1fb80*/  @!P1 IMAD.MOV R14, RZ, RZ, -R14 ;  /* 0x000000ffff0e9224 */ /* 0x000fe400078e0a0e */
[----:B------:R-:W-:Y:S02]  /*1fb90*/  IMAD.MOV.U32 R11, RZ, RZ, R10 ;  /* 0x000000ffff0b7224 */ /* 0x000fe400078e000a */
[----:B------:R-:W-:Y:S02]  /*1fba0*/  IMAD.MOV.U32 R10, RZ, RZ, R9 ;  /* 0x000000ffff0a7224 */ /* 0x000fe400078e0009 */
[----:B------:R-:W-:Y:S02]  /*1fbb0*/  @!P3 IMAD.MOV R12, RZ, RZ, -R12 ;  /* 0x000000ffff0cb224 */ /* 0x000fe400078e0a0c */
[----:B------:R-:W-:-:S02]  /*1fbc0*/  @!P4 IMAD.MOV R11, RZ, RZ, -R11 ;  /* 0x000000ffff0bc224 */ /* 0x000fc400078e0a0b */
[----:B------:R-:W-:Y:S01]  /*1fbd0*/  @!P0 IMAD.MOV R10, RZ, RZ, -R10 ;  /* 0x000000ffff0a8224 */ /* 0x000fe200078e0a0a */
[----:B------:R0:W-:Y:S01]  /*1fbe0*/  STL [R1+0x200], R14 ;  /* 0x0002000e01007387 */ /* 0x0001e20000100800 */
[--C-:B------:R-:W-:Y:S01]  /*1fbf0*/  @!P2 IMAD.IADD R6, R6, 0x1, -R2.reuse ;  /* 0x000000010606a824 */ /* 0x100fe200078e0a02 */
[C---:B------:R-:W-:Y:S02]  /*1fc00*/  ISETP.GT.U32.AND P2, PT, R2.reuse, R8, PT ;  /* 0x000000080200720c */ /* 0x040fe40003f44070 */
[----:B------:R-:W-:Y:S01]  /*1fc10*/  ISETP.GT.U32.AND P1, PT, R2, R3, PT ;  /* 0x000000030200720c */ /* 0x000fe20003f24070 */
[----:B------:R-:W-:Y:S04]  /*1fc20*/  STL [R1+0x1fc], R12 ;  /* 0x0001fc0c01007387 */ /* 0x000fe80000100800 */
[----:B------:R-:W-:Y:S04]  /*1fc30*/  STL [R1+0x1f8], R11 ;  /* 0x0001f80b01007387 */ /* 0x000fe80000100800 */
[----:B------:R-:W-:Y:S02]  /*1fc40*/  STL [R1+0x1f4], R10 ;  /* 0x0001f40a01007387 */ /* 0x000fe40000100800 */
[----:B------:R-:W-:-:S02]  /*1fc50*/  @!P2 IMAD.IADD R8, R8, 0x1, -R2 ;  /* 0x000000010808a824 */ /* 0x000fc400078e0a02 */
[----:B------:R-:W-:Y:S01]  /*1fc60*/  @!P1 IMAD.IADD R3, R3, 0x1, -R2 ;  /* 0x0000000103039824 */ /* 0x000fe200078e0a02 */
[----:B---3--:R-:W-:Y:S02]  /*1fc70*/  ISETP.GE.AND P1, PT, R18, RZ, PT ;  /* 0x000000ff1200720c */ /* 0x008fe40003f26270 */
[----:B----4-:R-:W-:Y:S02]  /*1fc80*/  ISETP.GE.AND P2, PT, R20, RZ, PT ;  /* 0x000000ff1400720c */ /* 0x010fe40003f46270 */
[----:B-----5:R-:W-:Y:S02]  /*1fc90*/  ISETP.GE.AND P4, PT, R19, RZ, PT ;  /* 0x000000ff1300720c */ /* 0x020fe40003f86270 */
[----:B------:R-:W3:Y:S04]  /*1fca0*/  LDL.LU R19, [R1+0xab0] ;  /* 0x000ab00001137983 */ /* 0x000ee80000300800 */
[----:B------:R-:W4:Y:S04]  /*1fcb0*/  LDL.LU R20, [R1+0xa8c] ;  /* 0x000a8c0001147983 */ /* 0x000f280000300800 */
[----:B------:R-:W5:Y:S01]  /*1fcc0*/  LDL.LU R18, [R1+0xa90] ;  /* 0x000a900001127983 */ /* 0x000f620000300800 */
[----:B------:R-:W-:-:S02]  /*1fcd0*/  ISETP.GT.U32.AND P0, PT, R2, R4, PT ;  /* 0x000000040200720c */ /* 0x000fc40003f04070 */
[----:B------:R-:W-:Y:S01]  /*1fce0*/  ISETP.GT.U32.AND P3, PT, R2, R6, PT ;  /* 0x000000060200720c */ /* 0x000fe20003f64070 */
[----:B------:R-:W-:Y:S02]  /*1fcf0*/  @!P6 IMAD.MOV R8, RZ, RZ, -R8 ;  /* 0x000000ffff08e224 */ /* 0x000fe400078e0a08 */
[----:B------:R-:W-:Y:S02]  /*1fd00*/  @!P4 IMAD.MOV R3, RZ, RZ, -R3 ;  /* 0x000000ffff03c224 */ /* 0x000fe400078e0a03 */
[----:B0-----:R-:W-:Y:S02]  /*1fd10*/  IMAD.MOV.U32 R14, RZ, RZ, R15 ;  /* 0x000000ffff0e7224 */ /* 0x001fe400078e000f */
[----:B------:R-:W-:Y:S02]  /*1fd20*/  IMAD.MOV.U32 R15, RZ, RZ, R16 ;  /* 0x000000ffff0f7224 */ /* 0x000fe400078e0010 */
[----:B------:R-:W2:Y:S02]  /*1fd30*/  LDL.LU R16, [R1+0xa94] ;  /* 0x000a940001107983 */ /* 0x000ea40000300800 */
[----:B------:R-:W-:-:S02]  /*1fd40*/  @!P0 IMAD.IADD R4, R4, 0x1, -R2 ;  /* 0x0000000104048824 */ /* 0x000fc400078e0a02 */
[----:B------:R-:W-:Y:S03]  /*1fd50*/  STL [R1+0x1f0], R8 ;  /* 0x0001f00801007387 */ /* 0x000fe60000100800 */
[----:B------:R-:W-:Y:S01]  /*1fd60*/  ISETP.GT.U32.AND P6, PT, R2, R4, PT ;  /* 0x000000040200720c */ /* 0x000fe20003fc4070 */
[----:B------:R0:W-:Y:S01]  /*1fd70*/  STL [R1+0x1ec], R3 ;  /* 0x0001ec0301007387 */ /* 0x0001e20000100800 */
[----:B------:R-:W-:-:S04]  /*1fd80*/  @!P3 IMAD.IADD R6, R6, 0x1, -R2 ;  /* 0x000000010606b824 */ /* 0x000fc800078e0a02 */
[----:B------:R-:W-:-:S07]  /*1fd90*/  @!P2 IMAD.MOV R6, RZ, RZ, -R6 ;  /* 0x000000ffff06a224 */ /* 0x000fce00078e0a06 */
[----:B------:R-:W-:Y:S01]  /*1fda0*/  @!P6 IMAD.IADD R4, R4, 0x1, -R2 ;  /* 0x000000010404e824 */ /* 0x000fe200078e0a02 */
[----:B---3--:R-:W-:Y:S02]  /*1fdb0*/  ISETP.GE.AND P4, PT, R19, RZ, PT ;  /* 0x000000ff1300720c */ /* 0x008fe40003f86270 */
[----:B0-----:R-:W-:Y:S02]  /*1fdc0*/  IABS R3, R19 ;  /* 0x0000001300037213 */ /* 0x001fe40000000000 */
[----:B------:R-:W3:Y:S01]  /*1fdd0*/  LDL.LU R19, [R1+0xa98] ;  /* 0x000a980001137983 */ /* 0x000ee20000300800 */
[----:B-----5:R-:W-:-:S03]  /*1fde0*/  IABS R10, R18 ;  /* 0x00000012000a7213 */ /* 0x020fc60000000000 */
[----:B------:R-:W-:Y:S01]  /*1fdf0*/  STL [R1+0x1e8], R6 ;  /* 0x0001e80601007387 */ /* 0x000fe20000100800 */
[----:B------:R-:W-:-:S03]  /*1fe00*/  ISETP.GE.AND P6, PT, R18, RZ, PT ;  /* 0x000000ff1200720c */ /* 0x000fc60003fc6270 */
[----:B------:R-:W5:Y:S01]  /*1fe10*/  LDL R18, [R1+0xa9c] ;  /* 0x000a9c0001127983 */ /* 0x000f620000100800 */
[----:B------:R-:W-:-:S04]  /*1fe20*/  IMAD.HI.U32 R9, R0, R13, RZ ;  /* 0x0000000d00097227 */ /* 0x000fc800078e00ff */
[----:B------:R-:W-:Y:S01]  /*1fe30*/  IMAD.MOV R9, RZ, RZ, -R9 ;  /* 0x000000ffff097224 */ /* 0x000fe200078e0a09 */
[----:B------:R-:W-:-:S03]  /*1fe40*/  ISETP.GT.U32.AND P5, PT, R2, R7, PT ;  /* 0x000000070200720c */ /* 0x000fc60003fa4070 */
[----:B------:R-:W-:-:S05]  /*1fe50*/  IMAD R13, R2, R9, R13 ;  /* 0x00000009020d7224 */ /* 0x000fca00078e020d */
[----:B------:R-:W-:Y:S02]  /*1fe60*/  ISETP.GT.U32.AND P2, PT, R2, R13, PT ;  /* 0x0000000d0200720c */ /* 0x000fe40003f44070 */
[----:B----4-:R-:W-:-:S03]  /*1fe70*/  IABS R11, R20 ;  /* 0x00000014000b7213 */ /* 0x010fc60000000000 */
[----:B------:R-:W-:Y:S02]  /*1fe80*/  @!P5 IMAD.IADD R7, R7, 0x1, -R2 ;  /* 0x000000010707d824 */ /* 0x000fe400078e0a02 */
[----:B------:R-:W-:-:S03]  /*1fe90*/  IMAD.HI.U32 R8, R0, R11, RZ ;  /* 0x0000000b00087227 */ /* 0x000fc600078e00ff */
[----:B------:R-:W-:-:S03]  /*1fea0*/  ISETP.GT.U32.AND P0, PT, R2, R7, PT ;  /* 0x000000070200720c */ /* 0x000fc60003f04070 */
[----:B------:R-:W-:Y:S01]  /*1feb0*/  @!P2 IMAD.IADD R13, R13, 0x1, -R2 ;  /* 0x000000010d0da824 */ /* 0x000fe200078e0a02 */
[----:B------:R-:W-:Y:S01]  /*1fec0*/  ISETP.GE.AND P3, PT, R14, RZ, PT ;  /* 0x000000ff0e00720c */ /* 0x000fe20003f66270 */
[----:B------:R-:W-:-:S03]  /*1fed0*/  IMAD.MOV R8, RZ, RZ, -R8 ;  /* 0x000000ffff087224 */ /* 0x000fc600078e0a08 */
[----:B------:R-:W-:Y:S01]  /*1fee0*/  ISETP.GT.U32.AND P2, PT, R2, R13, PT ;  /* 0x0000000d0200720c */ /* 0x000fe20003f44070 */
[----:B------:R-:W-:Y:S01]  /*1fef0*/  IMAD.HI.U32 R12, R0, R3, RZ ;  /* 0x00000003000c7227 */ /* 0x000fe200078e00ff */
[----:B------:R-:W-:Y:S02]  /*1ff00*/  ISETP.GE.AND P5, PT, R15, RZ, PT ;  /* 0x000000ff0f00720c */ /* 0x000fe40003fa6270 */
[----:B------:R-:W4:Y:S01]  /*1ff10*/  LDL R15, [R1+0xaa0] ;  /* 0x000aa000010f7983 */ /* 0x000f220000100800 */
[----:B------:R-:W-:Y:S02]  /*1ff20*/  IMAD R11, R2, R8, R11 ;  /* 0x00000008020b7224 */ /* 0x000fe400078e020b */
[----:B------:R-:W-:Y:S02]  /*1ff30*/  IMAD.MOV R12, RZ, RZ, -R12 ;  /* 0x000000ffff0c7224 */ /* 0x000fe400078e0a0c */
[----:B------:R-:W-:Y:S02]  /*1ff40*/  @!P0 IMAD.IADD R7, R7, 0x1, -R2 ;  /* 0x0000000107078824 */ /* 0x000fe400078e0a02 */
[----:B------:R-:W-:-:S02]  /*1ff50*/  IMAD.MOV.U32 R14, RZ, RZ, R4 ;  /* 0x000000ffff0e7224 */ /* 0x000fc400078e0004 */
[----:B------:R-:W-:Y:S02]  /*1ff60*/  IMAD R3, R2, R12, R3 ;  /* 0x0000000c02037224 */ /* 0x000fe400078e0203 */
[----:B------:R-:W-:Y:S02]  /*1ff70*/  @!P1 IMAD.MOV R7, RZ, RZ, -R7 ;  /* 0x000000ffff079224 */ /* 0x000fe400078e0a07 */
[----:B------:R-:W-:Y:S02]  /*1ff80*/  @!P2 IMAD.IADD R13, R13, 0x1, -R2 ;  /* 0x000000010d0da824 */ /* 0x000fe400078e0a02 */
[----:B------:R-:W-:Y:S01]  /*1ff90*/  @!P3 IMAD.MOV R14, RZ, RZ, -R14 ;  /* 0x000000ffff0eb224 */ /* 0x000fe200078e0a0e */
[----:B------:R-:W-:Y:S01]  /*1ffa0*/  ISETP.GE.AND P0, PT, R20, RZ, PT ;  /* 0x000000ff1400720c */ /* 0x000fe20003f06270 */
[----:B------:R-:W-:Y:S01]  /*1ffb0*/  @!P5 IMAD.MOV R13, RZ, RZ, -R13 ;  /* 0x000000ffff0dd224 */ /* 0x000fe200078e0a0d */
[----:B------:R5:W-:Y:S01]  /*1ffc0*/  STL [R1+0x1e4], R7 ;  /* 0x0001e40701007387 */ /* 0x000be20000100800 */
[----:B------:R-:W-:-:S03]  /*1ffd0*/  IMAD.MOV.U32 R20, RZ, RZ, R17 ;  /* 0x000000ffff147224 */ /* 0x000fc600078e0011 */
[----:B------:R-:W4:Y:S04]  /*1ffe0*/  LDL.LU R17, [R1+0xaa8] ;  /* 0x000aa80001117983 */ /* 0x000f280000300800 */
[----:B------:R-:W-:Y:S01]  /*1fff0*/  STL [R1+0x1e0], R14 ;  /* 0x0001e00e01007387 */ /* 0x000fe20000100800 */
[----:B---3--:R-:W-:-:S05]  /*20000*/  IABS R8, R19 ;  /* 0x0000001300087213 */ /* 0x008fca0000000000 */
[----:B------:R-:W-:-:S04]  /*20010*/  IMAD.HI.U32 R12, R0, R8, RZ ;  /* 0x00000008000c7227 */ /* 0x000fc800078e00ff */
[----:B------:R-:W-:Y:S01]  /*20020*/  IMAD.MOV R12, RZ, RZ, -R12 ;  /* 0x000000ffff0c7224 */ /* 0x000fe200078e0a0c */
[----:B-----5:R-:W-:Y:S02]  /*20030*/  IABS R7, R18 ;  /* 0x0000001200077213 */ /* 0x020fe40000000000 */
[----:B------:R-:W3:Y:S01]  /*20040*/  LDL R18, [R1+0xaa4] ;  /* 0x000aa40001127983 */ /* 0x000ee20000100800 */
[----:B------:R-:W-:-:S03]  /*20050*/  IMAD R8, R2, R12, R8 ;  /* 0x0000000c02087224 */ /* 0x000fc600078e0208 */
[----:B------:R0:W-:Y:S04]  /*20060*/  STL [R1+0x1dc], R13 ;  /* 0x0001dc0d01007387 */ /* 0x0001e80000100800 */
[----:B------:R-:W5:Y:S04]  /*20070*/  LDL.LU R12, [R1+0xaac] ;  /* 0x000aac00010c7983 */ /* 0x000f680000300800 */
[----:B0-----:R-:W3:Y:S01]  /*20080*/  LDL.LU R13, [R1+0xa9c] ;  /* 0x000a9c00010d7983 */ /* 0x001ee20000300800 */
[----:B------:R-:W-:Y:S01]  /*20090*/  IMAD.HI.U32 R6, R0, R10, RZ ;  /* 0x0000000a00067227 */ /* 0x000fe200078e00ff */
[----:B------:R-:W-:-:S03]  /*200a0*/  ISETP.GT.U32.AND P1, PT, R2, R3, PT ;  /* 0x000000030200720c */ /* 0x000fc60003f24070 */
[----:B------:R-:W-:Y:S01]  /*200b0*/  IMAD.MOV R6, RZ, RZ, -R6 ;  /* 0x000000ffff067224 */ /* 0x000fe200078e0a06 */
[----:B------:R-:W-:-:S03]  /*200c0*/  ISETP.GT.U32.AND P3, PT, R2, R11, PT ;  /* 0x0000000b0200720c */ /* 0x000fc60003f64070 */
[----:B------:R-:W-:-:S05]  /*200d0*/  IMAD R10, R2, R6, R10 ;  /* 0x00000006020a7224 */ /* 0x000fca00078e020a */
[----:B------:R-:W-:Y:S01]  /*200e0*/  ISETP.GT.U32.AND P2, PT, R2, R10, PT ;  /* 0x0000000a0200720c */ /* 0x000fe20003f44070 */
[----:B------:R-:W-:Y:S01]  /*200f0*/  @!P1 IMAD.IADD R3, R3, 0x1, -R2 ;  /* 0x0000000103039824 */ /* 0x000fe200078e0a02 */
[----:B--2---:R-:W-:-:S03]  /*20100*/  IABS R9, R16 ;  /* 0x0000001000097213 */ /* 0x004fc60000000000 */
[----:B------:R-:W-:Y:S01]  /*20110*/  @!P3 IMAD.IADD R11, R11, 0x1, -R2 ;  /* 0x000000010b0bb824 */ /* 0x000fe200078e0a02 */
[----:B------:R-:W-:Y:S01]  /*20120*/  ISETP.GT.U32.AND P3, PT, R2, R3, PT ;  /* 0x000000030200720c */ /* 0x000fe20003f64070 */
[----:B------:R-:W-:-:S04]  /*20130*/  IMAD.HI.U32 R6, R0, R9, RZ ;  /* 0x0000000900067227 */ /* 0x000fc800078e00ff */
[----:B------:R-:W-:Y:S02]  /*20140*/  IMAD.MOV R4, RZ, RZ, -R6 ;  /* 0x000000ffff047224 */ /* 0x000fe400078e0a06 */
[----:B------:R-:W-:Y:S01]  /*20150*/  @!P2 IMAD.IADD R10, R10, 0x1, -R2 ;  /* 0x000000010a0aa824 */ /* 0x000fe200078e0a02 */
[----:B------:R-:W-:Y:S01]  /*20160*/  ISETP.GT.U32.AND P2, PT, R2, R11, PT ;  /* 0x0000000b0200720c */ /* 0x000fe20003f44070 */
[----:B------:R-:W-:-:S03]  /*20170*/  IMAD.HI.U32 R6, R0, R7, RZ ;  /* 0x0000000700067227 */ /* 0x000fc600078e00ff */
[C---:B------:R-:W-:Y:S01]  /*20180*/  ISETP.GT.U32.AND P5, PT, R2.reuse, R10, PT ;  /* 0x0000000a0200720c */ /* 0x040fe20003fa4070 */
[----:B------:R-:W-:Y:S02]  /*20190*/  IMAD.MOV R6, RZ, RZ, -R6 ;  /* 0x000000ffff067224 */ /* 0x000fe400078e0a06 */
[----:B------:R-:W-:Y:S02]  /*201a0*/  @!P3 IMAD.IADD R3, R3, 0x1, -R2 ;  /* 0x000000010303b824 */ /* 0x000fe400078e0a02 */
[C---:B------:R-:W-:Y:S01]  /*201b0*/  IMAD R7, R2.reuse, R6, R7 ;  /* 0x0000000602077224 */ /* 0x040fe200078e0207 */
[----:B------:R-:W-:-:S03]  /*201c0*/  ISETP.GT.U32.AND P3, PT, R2, R8, PT ;  /* 0x000000080200720c */ /* 0x000fc60003f64070 */
[----:B------:R-:W-:Y:S01]  /*201d0*/  @!P2 IMAD.IADD R11, R11, 0x1, -R2 ;  /* 0x000000010b0ba824 */ /* 0x000fe200078e0a02 */
[----:B------:R-:W-:-:S03]  /*201e0*/  ISETP.GT.U32.AND P2, PT, R2, R7, PT ;  /* 0x000000070200720c */ /* 0x000fc60003f44070 */
[----:B------:R-:W-:-:S05]  /*201f0*/  @!P5 IMAD.IADD R10, R10, 0x1, -R2 ;  /* 0x000000010a0ad824 */ /* 0x000fca00078e0a02 */
[----:B------:R0:W-:Y:S01]  /*20200*/  STL [R1+0x51b4], R10 ;  /* 0x0051b40a01007387 */ /* 0x0001e20000100800 */
[----:B------:R-:W-:Y:S01]  /*20210*/  @!P3 IMAD.IADD R8, R8, 0x1, -R2 ;  /* 0x000000010808b824 */ /* 0x000fe200078e0a02 */
[----:B------:R-:W-:Y:S01]  /*20220*/  ISETP.GE.AND P3, PT, R19, RZ, PT ;  /* 0x000000ff1300720c */ /* 0x000fe20003f66270 */
[----:B------:R-:W-:Y:S01]  /*20230*/  IMAD.MOV.U32 R19, RZ, RZ, R28 ;  /* 0x000000ffff137224 */ /* 0x000fe200078e001c */
[----:B----4-:R1:W-:Y:S01]  /*20240*/  STL [R1+0x51b0], R17 ;  /* 0x0051b01101007387 */ /* 0x0103e20000100800 */
[----:B------:R-:W-:Y:S02]  /*20250*/  IMAD.MOV.U32 R28, RZ, RZ, R26 ;  /* 0x000000ffff1c7224 */ /* 0x000fe400078e001a */
[----:B0-----:R-:W-:Y:S01]  /*20260*/  IMAD.MOV.U32 R10, RZ, RZ, R3 ;  /* 0x000000ffff0a7224 */ /* 0x001fe200078e0003 */
[----:B------:R-:W-:Y:S01]  /*20270*/  ISETP.GE.AND P5, PT, R16, RZ, PT ;  /* 0x000000ff1000720c */ /* 0x000fe20003fa6270 */
[----:B------:R-:W-:Y:S01]  /*20280*/  @!P2 IMAD.IADD R7, R7, 0x1, -R2 ;  /* 0x000000010707a824 */ /* 0x000fe200078e0a02 */
[----:B------:R-:W2:Y:S01]  /*20290*/  LDL.LU R14, [R1+0xab4] ;  /* 0x000ab400010e7983 */ /* 0x000ea20000300800 */
[----:B------:R-:W-:Y:S01]  /*202a0*/  @!P4 IMAD.MOV R10, RZ, RZ, -R10 ;  /* 0x000000ffff0ac224 */ /* 0x000fe200078e0a0a */
[----:B------:R-:W-:Y:S01]  /*202b0*/  IABS R16, R17 ;  /* 0x0000001100107213 */ /* 0x000fe20000000000 */
[----:B------:R-:W-:-:S02]  /*202c0*/  IMAD.MOV.U32 R26, RZ, RZ, R5 ;  /* 0x000000ffff1a7224 */ /* 0x000fc400078e0005 */
[----:B------:R-:W4:Y:S01]  /*202d0*/  LDL.LU R5, [R1+0xbf0] ;  /* 0x000bf00001057983 */ /* 0x000f220000300800 */
[----:B-1----:R-:W-:Y:S01]  /*202e0*/  IMAD.MOV.U32 R17, RZ, RZ, R11 ;  /* 0x000000ffff117224 */ /* 0x002fe200078e000b */
[----:B---3--:R-:W-:Y:S01]  /*202f0*/  ISETP.GE.AND P2, PT, R13, RZ, PT ;  /* 0x000000ff0d00720c */ /* 0x008fe20003f46270 */
[----:B------:R-:W-:Y:S02]  /*20300*/  IMAD.MOV.U32 R13, RZ, RZ, R20 ;  /* 0x000000ffff0d7224 */ /* 0x000fe400078e0014 */
[----:B------:R-:W3:Y:S04]  /*20310*/  LDL.LU R20, [R1+0xab8] ;  /* 0x000ab80001147983 */ /* 0x000ee80000300800 */
[----:B------:R-:W2:Y:S04]  /*20320*/  LDL.LU R11, [R1+0xaa4] ;  /* 0x000aa400010b7983 */ /* 0x000ea80000300800 */
[----:B------:R0:W-:Y:S04]  /*20330*/  STL [R1+0x1cc], R10 ;  /* 0x0001cc0a01007387 */ /* 0x0001e80000100800 */
[----:B0-----:R-:W2:Y:S01]  /*20340*/  LDL.LU R10, [R1+0x51b4] ;  /* 0x0051b400010a7983 */ /* 0x001ea20000300800 */
[----:B------:R-:W-:-:S05]  /*20350*/  @!P0 IMAD.MOV R17, RZ, RZ, -R17 ;  /* 0x000000ffff118224 */ /* 0x000fca00078e0a11 */
[----:B------:R2:W-:Y:S01]  /*20360*/  STL [R1+0x1c4], R17 ;  /* 0x0001c41101007387 */ /* 0x0005e20000100800 */
[----:B------:R-:W-:-:S05]  /*20370*/  IMAD R9, R2, R4, R9 ;  /* 0x0000000402097224 */ /* 0x000fca00078e0209 */
[----:B------:R-:W-:Y:S02]  /*20380*/  ISETP.GT.U32.AND P1, PT, R2, R9, PT ;  /* 0x000000090200720c */ /* 0x000fe40003f24070 */
[----:B------:R-:W-:-:S05]  /*20390*/  IABS R4, R15 ;  /* 0x0000000f00047213 */ /* 0x000fca0000000000 */
[----:B------:R-:W-:Y:S01]  /*203a0*/  IMAD.HI.U32 R6, R0, R4, RZ ;  /* 0x0000000400067227 */ /* 0x000fe200078e00ff */
[----:B------:R-:W-:-:S05]  /*203b0*/  IABS R18, R18 ;  /* 0x0000001200127213 */ /* 0x000fca0000000000 */
[----:B------:R-:W-:Y:S02]  /*203c0*/  @!P1 IMAD.IADD R9, R9, 0x1, -R2 ;  /* 0x0000000109099824 */ /* 0x000fe400078e0a02 */
[----:B------:R-:W-:-:S03]  /*203d0*/  IMAD.MOV R6, RZ, RZ, -R6 ;  /* 0x000000ffff067224 */ /* 0x000fc600078e0a06 */
[C---:B------:R-:W-:Y:S01]  /*203e0*/  ISETP.GT.U32.AND P1, PT, R2.reuse, R9, PT ;  /* 0x000000090200720c */ /* 0x040fe20003f24070 */
[----:B------:R-:W-:Y:S02]  /*203f0*/  IMAD R4, R2, R6, R4 ;  /* 0x0000000602047224 */ /* 0x000fe400078e0204 */
[----:B------:R-:W-:-:S04]  /*20400*/  IMAD.HI.U32 R6, R0, R18, RZ ;  /* 0x0000001200067227 */ /* 0x000fc800078e00ff */
[----:B------:R-:W-:Y:S02]  /*20410*/  IMAD.MOV R6, RZ, RZ, -R6 ;  /* 0x000000ffff067224 */ /* 0x000fe400078e0a06 */
[----:B--2---:R-:W-:Y:S02]  /*20420*/  IMAD.MOV.U32 R17, RZ, RZ, R10 ;  /* 0x000000ffff117224 */ /* 0x004fe400078e000a */
[----:B------:R-:W2:Y:S02]  /*20430*/  LDL.LU R10, [R1+0xaa0] ;  /* 0x000aa000010a7983 */ /* 0x000ea40000300800 */
[----:B------:R-:W-:-:S05]  /*20440*/  @!P6 IMAD.MOV R17, RZ, RZ, -R17 ;  /* 0x000000ffff11e224 */ /* 0x000fca00078e0a11 */
[----:B------:R0:W-:Y:S04]  /*20450*/  STL [R1+0x1c0], R17 ;  /* 0x0001c01101007387 */ /* 0x0001e80000100800 */
[----:B0-----:R-:W4:Y:S01]  /*20460*/  LDL.LU R17, [R1+0x51b0] ;  /* 0x0051b00001117983 */ /* 0x001f220000300800 */
[----:B------:R-:W-:Y:S01]  /*20470*/  @!P1 IMAD.IADD R9, R9, 0x1, -R2 ;  /* 0x0000000109099824 */ /* 0x000fe200078e0a02 */
[----:B-----5:R-:W-:Y:S01]  /*20480*/  IABS R15, R12 ;  /* 0x0000000c000f7213 */ /* 0x020fe20000000000 */
[----:B------:R-:W-:Y:S02]  /*20490*/  IMAD R18, R2, R6, R18 ;  /* 0x0000000602127224 */ /* 0x000fe400078e0212 */
[----:B------:R-:W-:Y:S02]  /*204a0*/  @!P5 IMAD.MOV R9, RZ, RZ, -R9 ;  /* 0x000000ffff09d224 */ /* 0x000fe400078e0a09 */
[----:B------:R-:W-:Y:S01]  /*204b0*/  IMAD.HI.U32 R3, R0, R15, RZ ;  /* 0x0000000f00037227 */ /* 0x000fe200078e00ff */
[----:B------:R-:W-:-:S02]  /*204c0*/  ISETP.GT.U32.AND P5, PT, R2, R18, PT ;  /* 0x000000120200720c */ /* 0x000fc40003fa4070 */
[C---:B------:R-:W-:Y:S01]  /*204d0*/  ISETP.GT.U32.AND P1, PT, R2.reuse, R4, PT ;  /* 0x000000040200720c */ /* 0x040fe20003f24070 */
[----:B------:R-:W-:Y:S01]  /*204e0*/  IMAD.MOV R3, RZ, RZ, -R3 ;  /* 0x000000ffff037224 */ /* 0x000fe200078e0a03 */
[----:B------:R-:W-:Y:S01]  /*204f0*/  ISETP.GT.U32.AND P4, PT, R2, R7, PT ;  /* 0x000000070200720c */ /* 0x000fe20003f84070 */
[----:B------:R-:W-:-:S04]  /*20500*/  IMAD.HI.U32 R6, R0, R16, RZ ;  /* 0x0000001000067227 */ /* 0x000fc800078e00ff */
[----:B------:R-:W-:Y:S02]  /*20510*/  IMAD R15, R2, R3, R15 ;  /* 0x00000003020f7224 */ /* 0x000fe400078e020f */
[----:B------:R-:W-:Y:S02]  /*20520*/  IMAD.MOV R6, RZ, RZ, -R6 ;  /* 0x000000ffff067224 */ /* 0x000fe400078e0a06 */
[----:B------:R-:W-:Y:S01]  /*20530*/  @!P5 IMAD.IADD R18, R18, 0x1, -R2 ;  /* 0x000000011212d824 */ /* 0x000fe200078e0a02 */
[C---:B------:R-:W-:Y:S01]  /*20540*/  ISETP.GT.U32.AND P5, PT, R2.reuse, R15, PT ;  /* 0x0000000f0200720c */ /* 0x040fe20003fa4070 */
[----:B------:R-:W-:Y:S02]  /*20550*/  IMAD R16, R2, R6, R16 ;  /* 0x0000000602107224 */ /* 0x000fe400078e0210 */
[--C-:B------:R-:W-:Y:S01]  /*20560*/  @!P1 IMAD.IADD R4, R4, 0x1, -R2.reuse ;  /* 0x0000000104049824 */ /* 0x100fe200078e0a02 */
[C---:B------:R-:W-:Y:S01]  /*20570*/  ISETP.GT.U32.AND P1, PT, R2.reuse, R8, PT ;  /* 0x000000080200720c */ /* 0x040fe20003f24070 */
[----:B------:R-:W-:Y:S01]  /*20580*/  @!P4 IMAD.IADD R7, R7, 0x1, -R2 ;  /* 0x000000010707c824 */ /* 0x000fe200078e0a02 */
[----:B------:R-:W-:-:S02]  /*20590*/  ISETP.GT.U32.AND P4, PT, R2, R16, PT ;  /* 0x000000100200720c */ /* 0x000fc40003f84070 */
[----:B------:R-:W-:-:S05]  /*205a0*/  ISETP.GT.U32.AND P0, PT, R2, R4, PT ;  /* 0x000000040200720c */ /* 0x000fca0003f04070 */
[----:B------:R-:W-:-:S04]  /*205b0*/  @!P5 IMAD.IADD R15, R15, 0x1, -R2 ;  /* 0x000000010f0fd824 */ /* 0x000fc800078e0a02 */
[--C-:B------:R-:W-:Y:S01]  /*205c0*/  @!P1 IMAD.IADD R8, R8, 0x1, -R2.reuse ;  /* 0x0000000108089824 */ /* 0x100fe200078e0a02 */
[----:B------:R-:W-:Y:S01]  /*205d0*/  ISETP.GT.U32.AND P5, PT, R2, R15, PT ;  /* 0x0000000f0200720c */ /* 0x000fe20003fa4070 */
[----:B------:R-:W-:Y:S01]  /*205e0*/  @!P4 IMAD.IADD R16, R16, 0x1, -R2 ;  /* 0x000000011010c824 */ /* 0x000fe200078e0a02 */
[----:B------:R-:W-:Y:S01]  /*205f0*/  ISETP.GE.AND P4, PT, R12, RZ, PT ;  /* 0x000000ff0c00720c */ /* 0x000fe20003f86270 */
[----:B------:R-:W-:Y:S02]  /*20600*/  IMAD.MOV.U32 R12, RZ, RZ, R8 ;  /* 0x000000ffff0c7224 */ /* 0x000fe400078e0008 */
[----:B------:R-:W-:Y:S02]  /*20610*/  @!P0 IMAD.IADD R4, R4, 0x1, -R2 ;  /* 0x0000000104048824 */ /* 0x000fe400078e0a02 */
[----:B------:R-:W-:Y:S02]  /*20620*/  @!P3 IMAD.MOV R12, RZ, RZ, -R12 ;  /* 0x000000ffff0cb224 */ /* 0x000fe400078e0a0c */
[----:B------:R-:W-:Y:S01]  /*20630*/  @!P2 IMAD.MOV R7, RZ, RZ, -R7 ;  /* 0x000000ffff07a224 */ /* 0x000fe200078e0a07 */
[----:B------:R-:W-:-:S03]  /*20640*/  ISETP.GE.AND P1, PT, R11, RZ, PT ;  /* 0x000000ff0b00720c */ /* 0x000fc60003f26270 */
[----:B------:R-:W-:Y:S01]  /*20650*/  @!P5 IMAD.IADD R15, R15, 0x1, -R2 ;  /* 0x000000010f0fd824 */ /* 0x000fe200078e0a02 */
[----:B------:R-:W-:Y:S01]  /*20660*/  IABS R11, R14 ;  /* 0x0000000e000b7213 */ /* 0x000fe20000000000 */
[----:B------:R-:W-:Y:S01]  /*20670*/  IMAD.MOV.U32 R8, RZ, RZ, R13 ;  /* 0x000000ffff087224 */ /* 0x000fe200078e000d */
[----:B---3--:R-:W-:Y:S02]  /*20680*/  ISETP.GE.AND P5, PT, R20, RZ, PT ;  /* 0x000000ff1400720c */ /* 0x008fe40003fa6270 */
[----:B--2---:R-:W-:Y:S02]  /*20690*/  ISETP.GE.AND P6, PT, R10, RZ, PT ;  /* 0x000000ff0a00720c */ /* 0x004fe40003fc6270 */
[----:B------:R-:W2:Y:S04]  /*206a0*/  LDL R10, [R1+0xabc] ;  /* 0x000abc00010a7983 */ /* 0x000ea80000100800 */
[----:B------:R-:W-:Y:S04]  /*206b0*/  STL [R1+0x1b8], R9 ;  /* 0x0001b80901007387 */ /* 0x000fe80000100800 */
[----:B----4-:R0:W-:Y:S03]  /*206c0*/  STL [R1+0x5190], R5 ;  /* 0x0051900501007387 */ /* 0x0101e60000100800 */
[----:B------:R-:W-:Y:S01]  /*206d0*/  @!P6 IMAD.MOV R4, RZ, RZ, -R4 ;  /* 0x000000ffff04e224 */ /* 0x000fe200078e0a04 */
[----:B------:R-:W-:-:S02]  /*206e0*/  ISETP.GE.AND P0, PT, R17, RZ, PT ;  /* 0x000000ff1100720c */ /* 0x000fc40003f06270 */
[----:B------:R-:W-:Y:S02]  /*206f0*/  IABS R17, R5 ;  /* 0x0000000500117213 */ /* 0x000fe40000000000 */
[----:B0-----:R-:W3:Y:S01]  /*20700*/  LDL.LU R5, [R1+0xac4] ;  /* 0x000ac40001057983 */ /* 0x001ee20000300800 */
[----:B------:R-:W-:-:S03]  /*20710*/  ISETP.GE.AND P6, PT, R14, RZ, PT ;  /* 0x000000ff0e00720c */ /* 0x000fc60003fc6270 */
[----:B------:R-:W-:Y:S01]  /*20720*/  STL [R1+0x1b4], R12 ;  /* 0x0001b40c01007387 */ /* 0x000fe20000100800 */
[----:B------:R-:W-:-:S03]  /*20730*/  IABS R9, R20 ;  /* 0x0000001400097213 */ /* 0x000fc60000000000 */
[----:B------:R0:W-:Y:S04]  /*20740*/  STL [R1+0x1b0], R7 ;  /* 0x0001b00701007387 */ /* 0x0001e80000100800 */
[----:B------:R-:W-:Y:S04]  /*20750*/  STL [R1+0x1ac], R4 ;  /* 0x0001ac0401007387 */ /* 0x000fe80000100800 */
[----:B------:R-:W4:Y:S04]  /*20760*/  LDL R13, [R1+0xacc] ;  /* 0x000acc00010d7983 */ /* 0x000f280000100800 */
[----:B0-----:R-:W5:Y:S04]  /*20770*/  LDL R7, [R1+0xac8] ;  /* 0x000ac80001077983 */ /* 0x001f680000100800 */
[----:B------:R-:W2:Y:S04]  /*20780*/  LDL R14, [R1+0xad0] ;  /* 0x000ad000010e7983 */ /* 0x000ea80000100800 */
[----:B------:R0:W-:Y:S04]  /*20790*/  STL [R1+0x51ac], R15 ;  /* 0x0051ac0f01007387 */ /* 0x0001e80000100800 */
[----:B------:R-:W2:Y:S01]  /*207a0*/  LDL.LU R20, [R1+0xad4] ;  /* 0x000ad40001147983 */ /* 0x000ea20000300800 */
[----:B------:R-:W-:-:S02]  /*207b0*/  ISETP.GT.U32.AND P3, PT, R2, R18, PT ;  /* 0x000000120200720c */ /* 0x000fc40003f64070 */
[----:B------:R-:W-:-:S11]  /*207c0*/  ISETP.GT.U32.AND P2, PT, R2, R16, PT ;  /* 0x000000100200720c */ /* 0x000fd60003f44070 */
[--C-:B------:R-:W-:Y:S02]  /*207d0*/  @!P3 IMAD.IADD R18, R18, 0x1, -R2.reuse ;  /* 0x000000011212b824 */ /* 0x100fe400078e0a02 */
[----:B------:R-:W-:Y:S02]  /*207e0*/  @!P2 IMAD.IADD R16, R16, 0x1, -R2 ;  /* 0x000000011010a824 */ /* 0x000fe400078e0a02 */
[----:B0-----:R-:W-:-:S04]  /*207f0*/  IMAD.MOV.U32 R15, RZ, RZ, R18 ;  /* 0x000000ffff0f7224 */ /* 0x001fc800078e0012 */
[----:B------:R-:W-:Y:S02]  /*20800*/  @!P1 IMAD.MOV R15, RZ, RZ, -R15 ;  /* 0x000000ffff0f9224 */ /* 0x000fe400078e0a0f */
[----:B------:R-:W-:-:S04]  /*20810*/  IMAD.HI.U32 R3, R0, R17, RZ ;  /* 0x0000001100037227 */ /* 0x000fc800078e00ff */
[----:B------:R-:W-:Y:S01]  /*20820*/  IMAD.MOV R3, RZ, RZ, -R3 ;  /* 0x000000ffff037224 */ /* 0x000fe200078e0a03 */
[----:B--2---:R0:W-:Y:S02]  /*20830*/  STL [R1+0x51a8], R20 ;  /* 0x0051a81401007387 */ /* 0x0041e40000100800 */
[----:B0-----:R-:W-:-:S04]  /*20840*/  IMAD.MOV.U32 R20, RZ, RZ, R8 ;  /* 0x000000ffff147224 */ /* 0x001fc800078e0008 */
[----:B------:R-:W-:Y:S02]  /*20850*/  IMAD.MOV.U32 R18, RZ, RZ, R20 ;  /* 0x000000ffff127224 */ /* 0x000fe400078e0014 */
[----:B------:R-:W-:Y:S02]  /*20860*/  IMAD.MOV.U32 R20, RZ, RZ, R16 ;  /* 0x000000ffff147224 */ /* 0x000fe400078e0010 */
[----:B------:R-:W2:Y:S04]  /*20870*/  LDL.LU R16, [R1+0xabc] ;  /* 0x000abc0001107983 */ /* 0x000ea80000300800 */
[----:B------:R0:W-:Y:S04]  /*20880*/  STL [R1+0x1a8], R15 ;  /* 0x0001a80f01007387 */ /* 0x0001e80000100800 */
[----:B0-----:R-:W2:Y:S01]  /*20890*/  LDL.LU R15, [R1+0x51ac] ;  /* 0x0051ac00010f7983 */ /* 0x001ea20000300800 */
[----:B------:R-:W-:-:S02]  /*208a0*/  IMAD R17, R2, R3, R17 ;  /* 0x0000000302117224 */ /* 0x000fc400078e0211 */
[----:B------:R-:W-:-:S03]  /*208b0*/  IMAD.HI.U32 R6, R0, R11, RZ ;  /* 0x0000000b00067227 */ /* 0x000fc600078e00ff */
[----:B------:R-:W-:Y:S01]  /*208c0*/  ISETP.GT.U32.AND P2, PT, R2, R17, PT ;  /* 0x000000110200720c */ /* 0x000fe20003f44070 */
[----:B------:R-:W-:-:S04]  /*208d0*/  IMAD.MOV R6, RZ, RZ, -R6 ;  /* 0x000000ffff067224 */ /* 0x000fc800078e0a06 */
[----:B------:R-:W-:Y:S02]  /*208e0*/  IMAD R11, R2, R6, R11 ;  /* 0x00000006020b7224 */ /* 0x000fe400078e020b */
[----:B------:R-:W-:-:S03]  /*208f0*/  IMAD.HI.U32 R4, R0, R9, RZ ;  /* 0x0000000900047227 */ /* 0x000fc600078e00ff */
[C---:B------:R-:W-:Y:S01]  /*20900*/  ISETP.GT.U32.AND P3, PT, R2.reuse, R11, PT ;  /* 0x0000000b0200720c */ /* 0x040fe20003f64070 */
[----:B------:R-:W-:Y:S02]  /*20910*/  IMAD.MOV R4, RZ, RZ, -R4 ;  /* 0x000000ffff047224 */ /* 0x000fe400078e0a04 */
[----:B------:R-:W-:Y:S02]  /*20920*/  @!P2 IMAD.IADD R17, R17, 0x1, -R2 ;  /* 0x000000011111a824 */ /* 0x000fe400078e0a02 */
[----:B------:R-:W-:-:S03]  /*20930*/  IMAD R9, R2, R4, R9 ;  /* 0x0000000402097224 */ /* 0x000fc600078e0209 */
[----:B------:R-:W-:-:S05]  /*20940*/  ISETP.GT.U32.AND P1, PT, R2, R17, PT ;  /* 0x000000110200720c */ /* 0x000fca0003f24070 */
[----:B------:R-:W-:Y:S01]  /*20950*/  @!P3 IMAD.IADD R11, R11, 0x1, -R2 ;  /* 0x000000010b0bb824 */ /* 0x000fe200078e0a02 */
[----:B------:R-:W-:Y:S01]  /*20960*/  ISETP.GT.U32.AND P3, PT, R2, R9, PT ;  /* 0x000000090200720c */ /* 0x000fe20003f64070 */
[----:B------:R-:W-:Y:S01]  /*20970*/  @!P0 IMAD.MOV R20, RZ, RZ, -R20 ;  /* 0x000000ffff148224 */ /* 0x000fe200078e0a14 */
[----:B-----5:R-:W-:Y:S02]  /*20980*/  IABS R7, R7 ;  /* 0x0000000700077213 */ /* 0x020fe40000000000 */
[----:B----4-:R-:W-:-:S03]  /*20990*/  IABS R6, R13 ;  /* 0x0000000d00067213 */ /* 0x010fc60000000000 */
[----:B------:R-:W-:Y:S01]  /*209a0*/  @!P1 IMAD.IADD R17, R17, 0x1, -R2 ;  /* 0x0000000111119824 */ /* 0x000fe200078e0a02 */
[----:B------:R0:W-:Y:S01]  /*209b0*/  STL [R1+0x1a4], R20 ;  /* 0x0001a41401007387 */ /* 0x0001e20000100800 */
[----:B------:R-:W-:Y:S01]  /*209c0*/  IMAD.HI.U32 R13, R0, R7, RZ ;  /* 0x00000007000d7227 */ /* 0x000fe200078e00ff */
[----:B------:R-:W-:-:S03]  /*209d0*/  IABS R10, R10 ;  /* 0x0000000a000a7213 */ /* 0x000fc60000000000 */
[----:B------:R-:W-:Y:S01]  /*209e0*/  @!P3 IMAD.IADD R9, R9, 0x1, -R2 ;  /* 0x000000010909b824 */ /* 0x000fe200078e0a02 */
[----:B------:R-:W-:Y:S01]  /*209f0*/  ISETP.GT.U32.AND P3, PT, R2, R11, PT ;  /* 0x0000000b0200720c */ /* 0x000fe20003f64070 */
[----:B0-----:R-:W4:Y:S01]  /*20a00*/  LDL.LU R20, [R1+0x51a8] ;  /* 0x0051a80001147983 */ /* 0x001f220000300800 */
[----:B------:R-:W-:Y:S01]  /*20a10*/  IABS R4, R14 ;  /* 0x0000000e00047213 */ /* 0x000fe20000000000 */
[----:B------:R-:W-:Y:S02]  /*20a20*/  IMAD.MOV R13, RZ, RZ, -R13 ;  /* 0x000000ffff0d7224 */ /* 0x000fe400078e0a0d */
[----:B------:R-:W-:Y:S01]  /*20a30*/  IMAD.HI.U32 R3, R0, R10, RZ ;  /* 0x0000000a00037227 */ /* 0x000fe200078e00ff */
[----:B------:R-:W-:-:S03]  /*20a40*/  IABS R12, R8 ;  /* 0x00000008000c7213 */ /* 0x000fc60000000000 */
[----:B------:R-:W-:Y:S02]  /*20a50*/  IMAD R7, R2, R13, R7 ;  /* 0x0000000d02077224 */ /* 0x000fe400078e0207 */
[----:B------:R-:W-:-:S04]  /*20a60*/  IMAD.HI.U32 R13, R0, R4, RZ ;  /* 0x00000004000d7227 */ /* 0x000fc800078e00ff */
[----:B------:R-:W-:Y:S02]  /*20a70*/  IMAD.MOV R3, RZ, RZ, -R3 ;  /* 0x000000ffff037224 */ /* 0x000fe400078e0a03 */
[----:B------:R-:W-:Y:S02]  /*20a80*/  IMAD.MOV R13, RZ, RZ, -R13 ;  /* 0x000000ffff0d7224 */ /* 0x000fe400078e0a0d */
[----:B------:R-:W-:Y:S02]  /*20a90*/  IMAD R10, R2, R3, R10 ;  /* 0x00000003020a7224 */ /* 0x000fe400078e020a */
[----:B------:R-:W-:-:S04]  /*20aa0*/  IMAD.HI.U32 R3, R0, R12, RZ ;  /* 0x0000000c00037227 */ /* 0x000fc800078e00ff */
[----:B------:R-:W-:Y:S02]  /*20ab0*/  @!P3 IMAD.IADD R11, R11, 0x1, -R2 ;  /* 0x000000010b0bb824 */ /* 0x000fe400078e0a02 */
[----:B------:R-:W-:Y:S02]  /*20ac0*/  IMAD R4, R2, R13, R4 ;  /* 0x0000000d02047224 */ /* 0x000fe400078e0204 */
[----:B------:R-:W-:-:S04]  /*20ad0*/  IMAD.MOV R3, RZ, RZ, -R3 ;  /* 0x000000ffff037224 */ /* 0x000fc800078e0a03 */
[----:B------:R-:W-:Y:S01]  /*20ae0*/  IMAD R12, R2, R3, R12 ;  /* 0x00000003020c7224 */ /* 0x000fe200078e020c */
[----:B---3--:R-:W-:-:S05]  /*20af0*/  IABS R8, R5 ;  /* 0x0000000500087213 */ /* 0x008fca0000000000 */
[----:B------:R-:W-:-:S04]  /*20b00*/  IMAD.HI.U32 R14, R0, R8, RZ ;  /* 0x00000008000e7227 */ /* 0x000fc800078e00ff */
[----:B------:R-:W-:-:S04]  /*20b10*/  IMAD.MOV R14, RZ, RZ, -R14 ;  /* 0x000000ffff0e7224 */ /* 0x000fc800078e0a0e */
[----:B------:R-:W-:Y:S02]  /*20b20*/  IMAD R8, R2, R14, R8 ;  /* 0x0000000e02087224 */ /* 0x000fe400078e0208 */
[----:B--2---:R-:W-:-:S05]  /*20b30*/  @!P4 IMAD.MOV R15, RZ, RZ, -R15 ;  /* 0x000000ffff0fc224 */ /* 0x004fca00078e0a0f */
[----:B------:R-:W-:Y:S04]  /*20b40*/  STL [R1+0x1a0], R15 ;  /* 0x0001a00f01007387 */ /* 0x000fe80000100800 */
[----:B------:R0:W-:Y:S04]  /*20b50*/  STL [R1+0x5194], R17 ;  /* 0x0051941101007387 */ /* 0x0001e80000100800 */
[----:B0-----:R-:W2:Y:S01]  /*20b60*/  LDL.LU R17, [R1+0xad8] ;  /* 0x000ad80001117983 */ /* 0x001ea20000300800 */
[----:B------:R-:W-:-:S03]  /*20b70*/  ISETP.GE.AND P3, PT, R16, RZ, PT ;  /* 0x000000ff1000720c */ /* 0x000fc60003f66270 */
[----:B------:R-:W3:Y:S04]  /*20b80*/  LDL.LU R15, [R1+0xacc] ;  /* 0x000acc00010f7983 */ /* 0x000ee80000300800 */
[----:B------:R-:W5:Y:S04]  /*20b90*/  LDL.LU R16, [R1+0xad0] ;  /* 0x000ad00001107983 */ /* 0x000f680000300800 */
[----:B------:R-:W3:Y:S01]  /*20ba0*/  LDL.LU R13, [R1+0xac8] ;  /* 0x000ac800010d7983 */ /* 0x000ee20000300800 */
[----:B------:R-:W-:-:S13]  /*20bb0*/  ISETP.GT.U32.AND P4, PT, R2, R12, PT ;  /* 0x0000000c0200720c */ /* 0x000fda0003f84070 */
[----:B------:R-:W-:Y:S01]  /*20bc0*/  @!P4 IMAD.IADD R12, R12, 0x1, -R2 ;  /* 0x000000010c0cc824 */ /* 0x000fe200078e0a02 */
[----:B------:R-:W-:Y:S01]  /*20bd0*/  ISETP.GE.AND P4, PT, R5, RZ, PT ;  /* 0x000000ff0500720c */ /* 0x000fe20003f86270 */
[----:B------:R-:W-:-:S04]  /*20be0*/  IMAD.MOV.U32 R5, RZ, RZ, R11 ;  /* 0x000000ffff057224 */ /* 0x000fc800078e000b */
[----:B------:R-:W-:-:S05]  /*20bf0*/  @!P6 IMAD.MOV R5, RZ, RZ, -R5 ;  /* 0x000000ffff05e224 */ /* 0x000fca00078e0a05 */
[----:B------:R0:W-:Y:S04]  /*20c00*/  STL [R1+0x19c], R5 ;  /* 0x00019c0501007387 */ /* 0x0001e80000100800 */
[----:B------:R-:W5:Y:S04]  /*20c10*/  LDL.LU R14, [R1+0xadc] ;  /* 0x000adc00010e7983 */ /* 0x000f680000300800 */
[----:B0-----:R-:W5:Y:S01]  /*20c20*/  LDL.LU R5, [R1+0xae0] ;  /* 0x000ae00001057983 */ /* 0x001f620000300800 */
[C---:B------:R-:W-:Y:S02]  /*20c30*/  ISETP.GT.U32.AND P2, PT, R2.reuse, R10, PT ;  /* 0x0000000a0200720c */ /* 0x040fe40003f44070 */
[----:B------:R-:W-:-:S02]  /*20c40*/  ISETP.GT.U32.AND P0, PT, R2, R9, PT ;  /* 0x000000090200720c */ /* 0x000fc40003f04070 */
[----:B------:R-:W-:Y:S01]  /*20c50*/  ISETP.GT.U32.AND P1, PT, R2, R8, PT ;  /* 0x000000080200720c */ /* 0x000fe20003f24070 */
[----:B------:R-:W-:-:S08]  /*20c60*/  IMAD.HI.U32 R3, R0, R6, RZ ;  /* 0x0000000600037227 */ /* 0x000fd000078e00ff */
[----:B------:R-:W-:Y:S02]  /*20c70*/  @!P2 IMAD.IADD R10, R10, 0x1, -R2 ;  /* 0x000000010a0aa824 */ /* 0x000fe400078e0a02 */
[----:B------:R-:W-:-:S03]  /*20c80*/  IMAD.MOV R3, RZ, RZ, -R3 ;  /* 0x000000ffff037224 */ /* 0x000fc600078e0a03 */
[C---:B------:R-:W-:Y:S01]  /*20c90*/  ISETP.GT.U32.AND P2, PT, R2.reuse, R10, PT ;  /* 0x0000000a0200720c */ /* 0x040fe20003f44070 */
[----:B------:R-:W-:Y:S02]  /*20ca0*/  @!P0 IMAD.IADD R9, R9, 0x1, -R2 ;  /* 0x0000000109098824 */ /* 0x000fe400078e0a02 */
[----:B------:R-:W-:Y:S02]  /*20cb0*/  IMAD R6, R2, R3, R6 ;  /* 0x0000000302067224 */ /* 0x000fe400078e0206 */
[----:B------:R-:W-:Y:S01]  /*20cc0*/  @!P1 IMAD.IADD R8, R8, 0x1, -R2 ;  /* 0x0000000108089824 */ /* 0x000fe200078e0a02 */
[C---:B------:R-:W-:Y:S01]  /*20cd0*/  ISETP.GT.U32.AND P1, PT, R2.reuse, R12, PT ;  /* 0x0000000c0200720c */ /* 0x040fe20003f24070 */
[----:B------:R-:W-:Y:S01]  /*20ce0*/  @!P5 IMAD.MOV R9, RZ, RZ, -R9 ;  /* 0x000000ffff09d224 */ /* 0x000fe200078e0a09 */
[----:B------:R-:W-:-:S05]  /*20cf0*/  ISETP.GT.U32.AND P5, PT, R2, R6, PT ;  /* 0x000000060200720c */ /* 0x000fca0003fa4070 */
[----:B------:R-:W-:Y:S01]  /*20d00*/  @!P2 IMAD.IADD R10, R10, 0x1, -R2 ;  /* 0x000000010a0aa824 */ /* 0x000fe200078e0a02 */
[----:B------:R-:W-:Y:S02]  /*20d10*/  ISETP.GE.AND P2, PT, R18, RZ, PT ;  /* 0x000000ff1200720c */ /* 0x000fe40003f46270 */
[----:B------:R-:W-:-:S03]  /*20d20*/  ISETP.GT.U32.AND P0, PT, R2, R7, PT ;  /* 0x000000070200720c */ /* 0x000fc60003f04070 */
[----:B------:R-:W-:Y:S01]  /*20d30*/  @!P1 IMAD.IADD R12, R12, 0x1, -R2 ;  /* 0x000000010c0c9824 */ /* 0x000fe200078e0a02 */
[----:B------:R0:W-:Y:S01]  /*20d40*/  STL [R1+0x5198], R9 ;  /* 0x0051980901007387 */ /* 0x0001e20000100800 */
[----:B------:R-:W-:Y:S02]  /*20d50*/  @!P3 IMAD.MOV R10, RZ, RZ, -R10 ;  /* 0x000000ffff0ab224 */ /* 0x000fe400078e0a0a */
[----:B------:R-:W-:Y:S02]  /*20d60*/  @!P5 IMAD.IADD R6, R6, 0x1, -R2 ;  /* 0x000000010606d824 */ /* 0x000fe400078e0a02 */
[----:B0-----:R-:W-:Y:S01]  /*20d70*/  IMAD.MOV.U32 R9, RZ, RZ, R12 ;  /* 0x000000ffff097224 */ /* 0x001fe200078e000c */
[----:B------:R-:W-:Y:S03]  /*20d80*/  STL [R1+0x198], R10 ;  /* 0x0001980a01007387 */ /* 0x000fe60000100800 */
[----:B------:R-:W-:Y:S01]  /*20d90*/  @!P2 IMAD.MOV R9, RZ, RZ, -R9 ;  /* 0x000000ffff09a224 */ /* 0x000fe200078e0a09 */
[C---:B------:R-:W-:Y:S01]  /*20da0*/  ISETP.GT.U32.AND P2, PT, R2.reuse, R6, PT ;  /* 0x000000060200720c */ /* 0x040fe20003f44070 */
[----:B------:R-:W-:Y:S01]  /*20db0*/  @!P0 IMAD.IADD R7, R7, 0x1, -R2 ;  /* 0x0000000107078824 */ /* 0x000fe200078e0a02 */
[----:B------:R-:W-:-:S04]  /*20dc0*/  ISETP.GT.U32.AND P6, PT, R2, R8, PT ;  /* 0x000000080200720c */ /* 0x000fc80003fc4070 */
[----:B------:R-:W-:Y:S02]  /*20dd0*/  ISETP.GT.U32.AND P0, PT, R2, R7, PT ;  /* 0x000000070200720c */ /* 0x000fe40003f04070 */
[----:B----4-:R-:W-:-:S05]  /*20de0*/  IABS R3, R20 ;  /* 0x0000001400037213 */ /* 0x010fca0000000000 */
[----:B------:R-:W-:Y:S02]  /*20df0*/  @!P2 IMAD.IADD R6, R6, 0x1, -R2 ;  /* 0x000000010606a824 */ /* 0x000fe400078e0a02 */
[----:B------:R-:W-:-:S04]  /*20e00*/  IMAD.HI.U32 R11, R0, R3, RZ ;  /* 0x00000003000b7227 */ /* 0x000fc800078e00ff */
[--C-:B------:R-:W-:Y:S02]  /*20e10*/  @!P6 IMAD.IADD R8, R8, 0x1, -R2.reuse ;  /* 0x000000010808e824 */ /* 0x100fe400078e0a02 */
[----:B------:R-:W-:Y:S02]  /*20e20*/  @!P0 IMAD.IADD R7, R7, 0x1, -R2 ;  /* 0x0000000107078824 */ /* 0x000fe400078e0a02 */
[----:B------:R-:W-:Y:S02]  /*20e30*/  IMAD.MOV R11, RZ, RZ, -R11 ;  /* 0x000000ffff0b7224 */ /* 0x000fe400078e0a0b */
[----:B------:R-:W-:Y:S01]  /*20e40*/  @!P4 IMAD.MOV R8, RZ, RZ, -R8 ;  /* 0x000000ffff08c224 */ /* 0x000fe200078e0a08 */
[----:B------:R-:W-:Y:S01]  /*20e50*/  ISETP.GE.AND P5, PT, R20, RZ, PT ;  /* 0x000000ff1400720c */ /* 0x000fe20003fa6270 */
[C---:B------:R-:W-:Y:S01]  /*20e60*/  IMAD R3, R2.reuse, R11, R3 ;  /* 0x0000000b02037224 */ /* 0x040fe200078e0203 */
[----:B------:R-:W4:Y:S04]  /*20e70*/  LDL.LU R20, [R1+0xae4] ;  /* 0x000ae40001147983 */ /* 0x000f280000300800 */
[----:B------:R-:W-:Y:S04]  /*20e80*/  STL [R1+0x194], R9 ;  /* 0x0001940901007387 */ /* 0x000fe80000100800 */
[----:B------:R0:W-:Y:S01]  /*20e90*/  STL [R1+0x190], R8 ;  /* 0x0001900801007387 */ /* 0x0001e20000100800 */
[----:B------:R-:W-:Y:S01]  /*20ea0*/  ISETP.GT.U32.AND P4, PT, R2, R3, PT ;  /* 0x000000030200720c */ /* 0x000fe20003f84070 */
[----:B0-----:R-:W-:-:S12]  /*20eb0*/  IMAD.MOV.U32 R8, RZ, RZ, R6 ;  /* 0x000000ffff087224 */ /* 0x001fd800078e0006 */
[----:B------:R-:W-:Y:S01]  /*20ec0*/  @!P4 IMAD.IADD R3, R3, 0x1, -R2 ;  /* 0x000000010303c824 */ /* 0x000fe200078e0a02 */
[----:B--2---:R-:W-:-:S05]  /*20ed0*/  IABS R18, R17 ;  /* 0x0000001100127213 */ /* 0x004fca0000000000 */
[----:B------:R-:W-:-:S04]  /*20ee0*/  IMAD.HI.U32 R10, R0, R18, RZ ;  /* 0x00000012000a7227 */ /* 0x000fc800078e00ff */
[----:B------:R-:W-:-:S04]  /*20ef0*/  IMAD.MOV R10, RZ, RZ, -R10 ;  /* 0x000000ffff0a7224 */ /* 0x000fc800078e0a0a */
[----:B------:R-:W-:Y:S01]  /*20f00*/  IMAD R18, R2, R10, R18 ;  /* 0x0000000a02127224 */ /* 0x000fe200078e0212 */
[----:B---3--:R-:W-:-:S04]  /*20f10*/  ISETP.GE.AND P3, PT, R13, RZ, PT ;  /* 0x000000ff0d00720c */ /* 0x008fc80003f66270 */
[----:B------:R-:W-:Y:S02]  /*20f20*/  ISETP.GT.U32.AND P2, PT, R2, R18, PT ;  /* 0x000000120200720c */ /* 0x000fe40003f44070 */
[----:B------:R-:W-:-:S07]  /*20f30*/  ISETP.GE.AND P6, PT, R15, RZ, PT ;  /* 0x000000ff0f00720c */ /* 0x000fce0003fc6270 */
[----:B------:R-:W-:-:S04]  /*20f40*/  @!P3 IMAD.MOV R7, RZ, RZ, -R7 ;  /* 0x000000ffff07b224 */ /* 0x000fc800078e0a07 */
[----:B------:R-:W-:Y:S01]  /*20f50*/  @!P2 IMAD.IADD R18, R18, 0x1, -R2 ;  /* 0x000000011212a824 */ /* 0x000fe200078e0a02 */
[----:B------:R-:W-:Y:S01]  /*20f60*/  STL [R1+0x18c], R7 ;  /* 0x00018c0701007387 */ /* 0x000fe20000100800 */
[----:B------:R-:W-:-:S03]  /*20f70*/  ISETP.GE.AND P3, PT, R17, RZ, PT ;  /* 0x000000ff1100720c */ /* 0x000fc60003f66270 */
[----:B------:R-:W2:Y:S01]  /*20f80*/  LDL R13, [R1+0xae8] ;  /* 0x000ae800010d7983 */ /* 0x000ea20000100800 */
[----:B------:R-:W-:-:S03]  /*20f90*/  ISETP.GT.U32.AND P2, PT, R2, R18, PT ;  /* 0x000000120200720c */ /* 0x000fc60003f44070 */
[----:B------:R-:W3:Y:S04]  /*20fa0*/  LDL R12, [R1+0xaec] ;  /* 0x000aec00010c7983 */ /* 0x000ee80000100800 */
[----:B------:R-:W3:Y:S04]  /*20fb0*/  LDL R17, [R1+0xaf4] ;  /* 0x000af40001117983 */ /* 0x000ee80000100800 */
[----:B------:R-:W3:Y:S01]  /*20fc0*/  LDL R9, [R1+0xaf0] ;  /* 0x000af00001097983 */ /* 0x000ee20000100800 */
[----:B------:R-:W-:Y:S02]  /*20fd0*/  @!P6 IMAD.MOV R8, RZ, RZ, -R8 ;  /* 0x000000ffff08e224 */ /* 0x000fe400078e0a08 */
[----:B------:R-:W-:Y:S01]  /*20fe0*/  @!P2 IMAD.IADD R18, R18, 0x1, -R2 ;  /* 0x000000011212a824 */ /* 0x000fe200078e0a02 */
[----:B-----5:R-:W-:-:S02]  /*20ff0*/  IABS R15, R5 ;  /* 0x00000005000f7213 */ /* 0x020fc40000000000 */
[----:B------:R-:W-:Y:S02]  /*21000*/  ISETP.GE.AND P4, PT, R5, RZ, PT ;  /* 0x000000ff0500720c */ /* 0x000fe40003f86270 */
[----:B------:R-:W5:Y:S04]  /*21010*/  LDL.LU R5, [R1+0xb00] ;  /* 0x000b000001057983 */ /* 0x000f680000300800 */
[----:B------:R-:W-:Y:S04]  /*21020*/  STL [R1+0x188], R8 ;  /* 0x0001880801007387 */ /* 0x000fe80000100800 */
[----:B------:R0:W-:Y:S04]  /*21030*/  STL [R1+0x51a0], R18 ;  /* 0x0051a01201007387 */ /* 0x0001e80000100800 */
[----:B0-----:R-:W5:Y:S01]  /*21040*/  LDL R18, [R1+0xb04] ;  /* 0x000b040001127983 */ /* 0x001f620000100800 */
[----:B------:R-:W-:-:S02]  /*21050*/  ISETP.GT.U32.AND P1, PT, R2, R4, PT ;  /* 0x000000040200720c */ /* 0x000fc40003f24070 */
[----:B------:R-:W-:-:S11]  /*21060*/  ISETP.GE.AND P0, PT, R16, RZ, PT ;  /* 0x000000ff1000720c */ /* 0x000fd60003f06270 */
[----:B------:R-:W-:-:S05]  /*21070*/  @!P1 IMAD.IADD R4, R4, 0x1, -R2 ;  /* 0x0000000104049824 */ /* 0x000fca00078e0a02 */
[----:B------:R-:W-:Y:S02]  /*21080*/  ISETP.GT.U32.AND P1, PT, R2, R4, PT ;  /* 0x000000040200720c */ /* 0x000fe40003f24070 */
[----:B------:R-:W-:-:S05]  /*21090*/  IABS R16, R14 ;  /* 0x0000000e00107213 */ /* 0x000fca0000000000 */
[----:B------:R-:W-:Y:S01]  /*210a0*/  IMAD.HI.U32 R7, R0, R16, RZ ;  /* 0x0000001000077227 */ /* 0x000fe200078e00ff */
[----:B------:R-:W-:-:S03]  /*210b0*/  ISETP.GT.U32.AND P6, PT, R2, R3, PT ;  /* 0x000000030200720c */ /* 0x000fc60003fc4070 */
[----:B------:R-:W-:Y:S02]  /*210c0*/  IMAD.MOV R7, RZ, RZ, -R7 ;  /* 0x000000ffff077224 */ /* 0x000fe400078e0a07 */
[----:B------:R-:W-:Y:S01]  /*210d0*/  @!P1 IMAD.IADD R4, R4, 0x1, -R2 ;  /* 0x0000000104049824 */ /* 0x000fe200078e0a02 */
[----:B------:R-:W-:Y:S01]  /*210e0*/  ISETP.GE.AND P1, PT, R14, RZ, PT ;  /* 0x000000ff0e00720c */ /* 0x000fe20003f26270 */
[----:B------:R-:W-:-:S04]  /*210f0*/  IMAD.HI.U32 R6, R0, R15, RZ ;  /* 0x0000000f00067227 */ /* 0x000fc800078e00ff */
[----:B------:R-:W-:Y:S02]  /*21100*/  IMAD R16, R2, R7, R16 ;  /* 0x0000000702107224 */ /* 0x000fe400078e0210 */
[----:B------:R-:W-:-:S04]  /*21110*/  IMAD.MOV R6, RZ, RZ, -R6 ;  /* 0x000000ffff067224 */ /* 0x000fc800078e0a06 */
[----:B------:R-:W-:Y:S01]  /*21120*/  IMAD R15, R2, R6, R15 ;  /* 0x00000006020f7224 */ /* 0x000fe200078e020f */
[----:B----4-:R-:W-:-:S05]  /*21130*/  IABS R14, R20 ;  /* 0x00000014000e7213 */ /* 0x010fca0000000000 */
[----:B------:R-:W-:-:S04]  /*21140*/  IMAD.HI.U32 R7, R0, R14, RZ ;  /* 0x0000000e00077227 */ /* 0x000fc800078e00ff */
[----:B------:R-:W-:Y:S02]  /*21150*/  IMAD.MOV R7, RZ, RZ, -R7 ;  /* 0x000000ffff077224 */ /* 0x000fe400078e0a07 */
[----:B------:R-:W-:Y:S02]  /*21160*/  @!P6 IMAD.IADD R3, R3, 0x1, -R2 ;  /* 0x000000010303e824 */ /* 0x000fe400078e0a02 */
[----:B------:R-:W-:Y:S02]  /*21170*/  IMAD R14, R2, R7, R14 ;  /* 0x00000007020e7224 */ /* 0x000fe400078e020e */
[----:B------:R-:W-:Y:S01]  /*21180*/  @!P5 IMAD.MOV R3, RZ, RZ, -R3 ;  /* 0x000000ffff03d224 */ /* 0x000fe200078e0a03 */
[----:B--2---:R-:W-:Y:S02]  /*21190*/  IABS R13, R13 ;  /* 0x0000000d000d7213 */ /* 0x004fe40000000000 */
[----:B---3--:R-:W-:Y:S02]  /*211a0*/  IABS R11, R12 ;  /* 0x0000000c000b7213 */ /* 0x008fe40000000000 */
[----:B------:R-:W-:Y:S01]  /*211b0*/  IABS R8, R17 ;  /* 0x0000001100087213 */ /* 0x000fe20000000000 */
[----:B------:R-:W-:-:S02]  /*211c0*/  IMAD.MOV.U32 R17, RZ, RZ, R19 ;  /* 0x000000ffff117224 */ /* 0x000fc400078e0013 */
[----:B------:R-:W-:Y:S01]  /*211d0*/  IMAD.HI.U32 R19, R0, R13, RZ ;  /* 0x0000000d00137227 */ /* 0x000fe200078e00ff */
[----:B------:R-:W-:-:S03]  /*211e0*/  IABS R6, R9 ;  /* 0x0000000900067213 */ /* 0x000fc60000000000 */
[----:B------:R-:W-:-:S04]  /*211f0*/  IMAD.HI.U32 R12, R0, R11, RZ ;  /* 0x0000000b000c7227 */ /* 0x000fc800078e00ff */
[----:B------:R-:W-:Y:S02]  /*21200*/  IMAD.MOV.U32 R9, RZ, RZ, R4 ;  /* 0x000000ffff097224 */ /* 0x000fe400078e0004 */
[----:B------:R-:W-:Y:S02]  /*21210*/  IMAD.MOV R19, RZ, RZ, -R19 ;  /* 0x000000ffff137224 */ /* 0x000fe400078e0a13 */
[----:B------:R-:W-:Y:S02]  /*21220*/  IMAD.MOV R12, RZ, RZ, -R12 ;  /* 0x000000ffff0c7224 */ /* 0x000fe400078e0a0c */
[----:B------:R-:W-:-:S04]  /*21230*/  IMAD.HI.U32 R7, R0, R8, RZ ;  /* 0x0000000800077227 */ /* 0x000fc800078e00ff */
[----:B------:R-:W-:Y:S02]  /*21240*/  @!P0 IMAD.MOV R9, RZ, RZ, -R9 ;  /* 0x000000ffff098224 */ /* 0x000fe400078e0a09 */
[C---:B------:R-:W-:Y:S02]  /*21250*/  IMAD R13, R2.reuse, R19, R13 ;  /* 0x00000013020d7224 */ /* 0x040fe400078e020d */
[----:B------:R-:W-:Y:S01]  /*21260*/  IMAD.MOV R7, RZ, RZ, -R7 ;  /* 0x000000ffff077224 */ /* 0x000fe200078e0a07 */
[----:B------:R-:W2:Y:S01]  /*21270*/  LDL R19, [R1+0xafc] ;  /* 0x000afc0001137983 */ /* 0x000ea20000100800 */
[----:B------:R-:W-:-:S03]  /*21280*/  IMAD R11, R2, R12, R11 ;  /* 0x0000000c020b7224 */ /* 0x000fc600078e020b */
[----:B------:R-:W3:Y:S01]  /*21290*/  LDL R12, [R1+0xaf8] ;  /* 0x000af800010c7983 */ /* 0x000ee20000100800 */
[----:B------:R-:W-:-:S03]  /*212a0*/  IMAD R8, R2, R7, R8 ;  /* 0x0000000702087224 */ /* 0x000fc600078e0208 */
[----:B------:R0:W-:Y:S01]  /*212b0*/  STL [R1+0x184], R9 ;  /* 0x0001840901007387 */ /* 0x0001e20000100800 */
[----:B-----5:R-:W-:-:S03]  /*212c0*/  IABS R7, R5 ;  /* 0x0000000500077213 */ /* 0x020fc60000000000 */
[----:B------:R1:W-:Y:S04]  /*212d0*/  STL [R1+0x51a4], R5 ;  /* 0x0051a40501007387 */ /* 0x0003e80000100800 */
[----:B0-----:R-:W4:Y:S04]  /*212e0*/  LDL.LU R9, [R1+0xb08] ;  /* 0x000b080001097983 */ /* 0x001f280000300800 */
[----:B------:R0:W-:Y:S04]  /*212f0*/  STL [R1+0x180], R3 ;  /* 0x0001800301007387 */ /* 0x0001e80000100800 */
[----:B-1----:R-:W5:Y:S01]  /*21300*/  LDL.LU R5, [R1+0xae8] ;  /* 0x000ae80001057983 */ /* 0x002f620000300800 */
[----:B0-----:R-:W-:-:S03]  /*21310*/  IABS R3, R18 ;  /* 0x0000001200037213 */ /* 0x001fc60000000000 */
[----:B------:R-:W2:Y:S01]  /*21320*/  LDL.LU R18, [R1+0xaec] ;  /* 0x000aec0001127983 */ /* 0x000ea20000300800 */
[C---:B------:R-:W-:Y:S02]  /*21330*/  ISETP.GT.U32.AND P6, PT, R2.reuse, R16, PT ;  /* 0x000000100200720c */ /* 0x040fe40003fc4070 */
[----:B------:R-:W-:-:S11]  /*21340*/  ISETP.GT.U32.AND P2, PT, R2, R15, PT ;  /* 0x0000000f0200720c */ /* 0x000fd60003f44070 */
[--C-:B------:R-:W-:Y:S01]  /*21350*/  @!P6 IMAD.IADD R16, R16, 0x1, -R2.reuse ;  /* 0x000000011010e824 */ /* 0x100fe200078e0a02 */
[C---:B------:R-:W-:Y:S01]  /*21360*/  ISETP.GT.U32.AND P6, PT, R2.reuse, R14, PT ;  /* 0x0000000e0200720c */ /* 0x040fe20003fc4070 */
[----:B------:R-:W-:Y:S01]  /*21370*/  @!P2 IMAD.IADD R15, R15, 0x1, -R2 ;  /* 0x000000010f0fa824 */ /* 0x000fe200078e0a02 */
[----:B------:R-:W-:Y:S01]  /*21380*/  ISETP.GT.U32.AND P2, PT, R2, R13, PT ;  /* 0x0000000d0200720c */ /* 0x000fe20003f44070 */
[----:B------:R-:W-:-:S03]  /*21390*/  IMAD.HI.U32 R10, R0, R6, RZ ;  /* 0x00000006000a7227 */ /* 0x000fc600078e00ff */
[----:B------:R-:W-:-:S07]  /*213a0*/  ISETP.GT.U32.AND P0, PT, R2, R15, PT ;  /* 0x0000000f0200720c */ /* 0x000fce0003f04070 */
[--C-:B------:R-:W-:Y:S02]  /*213b0*/  @!P6 IMAD.IADD R14, R14, 0x1, -R2.reuse ;  /* 0x000000010e0ee824 */ /* 0x100fe400078e0a02 */
[----:B------:R-:W-:-:S03]  /*213c0*/  @!P2 IMAD.IADD R13, R13, 0x1, -R2 ;  /* 0x000000010d0da824 */ /* 0x000fc600078e0a02 */
[----:B------:R-:W-:Y:S01]  /*213d0*/  ISETP.GT.U32.AND P2, PT, R2, R14, PT ;  /* 0x0000000e0200720c */ /* 0x000fe20003f44070 */
[----:B------:R-:W-:-:S04]  /*213e0*/  IMAD.MOV R10, RZ, RZ, -R10 ;  /* 0x000000ffff0a7224 */ /* 0x000fc800078e0a0a */
[----:B------:R-:W-:Y:S02]  /*213f0*/  IMAD R6, R2, R10, R6 ;  /* 0x0000000a02067224 */ /* 0x000fe400078e0206 */
[----:B------:R-:W-:-:S03]  /*21400*/  @!P0 IMAD.IADD R15, R15, 0x1, -R2 ;  /* 0x000000010f0f8824 */ /* 0x000fc600078e0a02 */
[----:B------:R-:W-:-:S03]  /*21410*/  ISETP.GT.U32.AND P0, PT, R2, R6, PT ;  /* 0x000000060200720c */ /* 0x000fc60003f04070 */
[----:B------:R-:W-:Y:S01]  /*21420*/  @!P2 IMAD.IADD R14, R14, 0x1, -R2 ;  /* 0x000000010e0ea824 */ /* 0x000fe200078e0a02 */
[----:B------:R-:W-:-:S09]  /*21430*/  ISETP.GT.U32.AND P2, PT, R2, R8, PT ;  /* 0x000000080200720c */ /* 0x000fd20003f44070 */
[----:B------:R-:W-:-:S04]  /*21440*/  @!P0 IMAD.IADD R6, R6, 0x1, -R2 ;  /* 0x0000000106068824 */ /* 0x000fc800078e0a02 */
[----:B------:R-:W-:Y:S01]  /*21450*/  @!P2 IMAD.IADD R8, R8, 0x1, -R2 ;  /* 0x000000010808a824 */ /* 0x000fe200078e0a02 */
[----:B-----5:R-:W-:Y:S02]  /*21460*/  ISETP.GE.AND P0, PT, R5, RZ, PT ;  /* 0x000000ff0500720c */ /* 0x020fe40003f06270 */
[----:B------:R-:W5:Y:S01]  /*21470*/  LDL.LU R5, [R1+0x51a4] ;  /* 0x0051a40001057983 */ /* 0x000f620000300800 */
[----:B--2---:R-:W-:-:S03]  /*21480*/  ISETP.GE.AND P2, PT, R18, RZ, PT ;  /* 0x000000ff1200720c */ /* 0x004fc60003f46270 */
[----:B------:R-:W2:Y:S01]  /*21490*/  LDL.LU R18, [R1+0x51a0] ;  /* 0x0051a00001127983 */ /* 0x000ea20000300800 */
[C---:B------:R-:W-:Y:S02]  /*214a0*/  ISETP.GT.U32.AND P5, PT, R2.reuse, R13, PT ;  /* 0x0000000d0200720c */ /* 0x040fe40003fa4070 */
[----:B------:R-:W-:Y:S02]  /*214b0*/  ISETP.GT.U32.AND P6, PT, R2, R16, PT ;  /* 0x000000100200720c */ /* 0x000fe40003fc4070 */
[----:B------:R-:W-:Y:S01]  /*214c0*/  IABS R10, R19 ;  /* 0x00000013000a7213 */ /* 0x000fe20000000000 */
[----:B------:R-:W-:-:S08]  /*214d0*/  IMAD.HI.U32 R19, R0, R7, RZ ;  /* 0x0000000700137227 */ /* 0x000fd000078e00ff */
[----:B------:R-:W-:Y:S01]  /*214e0*/  @!P5 IMAD.IADD R13, R13, 0x1, -R2 ;  /* 0x000000010d0dd824 */ /* 0x000fe200078e0a02 */
[----:B------:R-:W-:Y:S01]  /*214f0*/  ISETP.GE.AND P5, PT, R20, RZ, PT ;  /* 0x000000ff1400720c */ /* 0x000fe20003fa6270 */
[----:B------:R-:W-:-:S04]  /*21500*/  IMAD.HI.U32 R20, R0, R10, RZ ;  /* 0x0000000a00147227 */ /* 0x000fc800078e00ff */
[----:B------:R-:W-:Y:S02]  /*21510*/  @!P6 IMAD.IADD R16, R16, 0x1, -R2 ;  /* 0x000000011010e824 */ /* 0x000fe400078e0a02 */
[----:B------:R-:W-:Y:S02]  /*21520*/  IMAD.MOV R20, RZ, RZ, -R20 ;  /* 0x000000ffff147224 */ /* 0x000fe400078e0a14 */
[----:B------:R-:W-:Y:S02]  /*21530*/  @!P1 IMAD.MOV R16, RZ, RZ, -R16 ;  /* 0x000000ffff109224 */ /* 0x000fe400078e0a10 */
[C---:B------:R-:W-:Y:S02]  /*21540*/  IMAD R10, R2.reuse, R20, R10 ;  /* 0x00000014020a7224 */ /* 0x040fe400078e020a */
[----:B------:R-:W-:Y:S01]  /*21550*/  IMAD.MOV R19, RZ, RZ, -R19 ;  /* 0x000000ffff137224 */ /* 0x000fe200078e0a13 */
[----:B------:R-:W4:Y:S04]  /*21560*/  LDL.LU R20, [R1+0xaf0] ;  /* 0x000af00001147983 */ /* 0x000f280000300800 */
[----:B------:R0:W-:Y:S01]  /*21570*/  STL [R1+0x178], R16 ;  /* 0x0001781001007387 */ /* 0x0001e20000100800 */
[----:B------:R-:W-:Y:S01]  /*21580*/  IMAD R7, R2, R19, R7 ;  /* 0x0000001302077224 */ /* 0x000fe200078e0207 */
[----:B---3--:R-:W-:-:S02]  /*21590*/  IABS R4, R12 ;  /* 0x0000000c00047213 */ /* 0x008fc40000000000 */
[----:B------:R-:W-:Y:S01]  /*215a0*/  ISETP.GT.U32.AND P6, PT, R2, R11, PT ;  /* 0x0000000b0200720c */ /* 0x000fe20003fc4070 */
[----:B--2---:R-:W-:-:S05]  /*215b0*/  @!P3 IMAD.MOV R18, RZ, RZ, -R18 ;  /* 0x000000ffff12b224 */ /* 0x004fca00078e0a12 */
[----:B------:R1:W-:Y:S04]  /*215c0*/  STL [R1+0x17c], R18 ;  /* 0x00017c1201007387 */ /* 0x0003e80000100800 */
[----:B0-----:R-:W2:Y:S04]  /*215d0*/  LDL.LU R16, [R1+0xaf4] ;  /* 0x000af40001107983 */ /* 0x001ea80000300800 */
[----:B------:R-:W3:Y:S01]  /*215e0*/  LDL.LU R19, [R1+0xaf8] ;  /* 0x000af80001137983 */ /* 0x000ee20000300800 */
[----:B------:R-:W-:Y:S01]  /*215f0*/  IMAD.HI.U32 R12, R0, R4, RZ ;  /* 0x00000004000c7227 */ /* 0x000fe200078e00ff */
[----:B------:R-:W-:-:S02]  /*21600*/  ISETP.GT.U32.AND P1, PT, R2, R6, PT ;  /* 0x000000060200720c */ /* 0x000fc40003f24070 */
[----:B-1----:R-:W3:Y:S01]  /*21610*/  LDL.LU R18, [R1+0xafc] ;  /* 0x000afc0001127983 */ /* 0x002ee20000300800 */
[----:B------:R-:W-:-:S04]  /*21620*/  IMAD.MOV R12, RZ, RZ, -R12 ;  /* 0x000000ffff0c7224 */ /* 0x000fc800078e0a0c */
[----:B------:R-:W-:Y:S02]  /*21630*/  IMAD R4, R2, R12, R4 ;  /* 0x0000000c02047224 */ /* 0x000fe400078e0204 */
[----:B------:R-:W-:-:S03]  /*21640*/  @!P6 IMAD.IADD R11, R11, 0x1, -R2 ;  /* 0x000000010b0be824 */ /* 0x000fc600078e0a02 */
[----:B------:R-:W-:Y:S01]  /*21650*/  ISETP.GT.U32.AND P6, PT, R2, R4, PT ;  /* 0x000000040200720c */ /* 0x000fe20003fc4070 */
[----:B------:R-:W-:Y:S01]  /*21660*/  IMAD.HI.U32 R12, R0, R3, RZ ;  /* 0x00000003000c7227 */ /* 0x000fe200078e00ff */
[----:B------:R-:W-:-:S03]  /*21670*/  ISETP.GT.U32.AND P3, PT, R2, R11, PT ;  /* 0x0000000b0200720c */ /* 0x000fc60003f64070 */
[----:B------:R-:W-:Y:S02]  /*21680*/  IMAD.MOV R12, RZ, RZ, -R12 ;  /* 0x000000ffff0c7224 */ /* 0x000fe400078e0a0c */
[----:B------:R-:W-:Y:S02]  /*21690*/  @!P4 IMAD.MOV R15, RZ, RZ, -R15 ;  /* 0x000000ffff0fc224 */ /* 0x000fe400078e0a0f */
[----:B------:R-:W-:-:S04]  /*216a0*/  IMAD R3, R2, R12, R3 ;  /* 0x0000000c02037224 */ /* 0x000fc800078e0203 */
[----:B------:R-:W-:Y:S01]  /*216b0*/  @!P6 IMAD.IADD R4, R4, 0x1, -R2 ;  /* 0x000000010404e824 */ /* 0x000fe200078e0a02 */
[C---:B------:R-:W-:Y:S01]  /*216c0*/  ISETP.GT.U32.AND P6, PT, R2.reuse, R8, PT ;  /* 0x000000080200720c */ /* 0x040fe20003fc4070 */
[----:B------:R-:W-:Y:S01]  /*216d0*/  @!P5 IMAD.MOV R14, RZ, RZ, -R14 ;  /* 0x000000ffff0ed224 */ /* 0x000fe200078e0a0e */
[C---:B------:R-:W-:Y:S02]  /*216e0*/  ISETP.GT.U32.AND P5, PT, R2.reuse, R10, PT ;  /* 0x0000000a0200720c */ /* 0x040fe40003fa4070 */
[----:B------:R-:W-:Y:S01]  /*216f0*/  ISETP.GT.U32.AND P4, PT, R2, R4, PT ;  /* 0x000000040200720c */ /* 0x000fe20003f84070 */
[--C-:B------:R-:W-:Y:S01]  /*21700*/  @!P1 IMAD.IADD R6, R6, 0x1, -R2.reuse ;  /* 0x0000000106069824 */ /* 0x100fe200078e0a02 */
[----:B------:R-:W-:Y:S01]  /*21710*/  ISETP.GT.U32.AND P1, PT, R2, R3, PT ;  /* 0x000000030200720c */ /* 0x000fe20003f24070 */
[----:B------:R-:W-:Y:S01]  /*21720*/  @!P0 IMAD.MOV R13, RZ, RZ, -R13 ;  /* 0x000000ffff0d8224 */ /* 0x000fe200078e0a0d */
[----:B------:R-:W-:Y:S01]  /*21730*/  STL [R1+0x174], R15 ;  /* 0x0001740f01007387 */ /* 0x000fe20000100800 */
[----:B------:R-:W-:Y:S01]  /*21740*/  @!P3 IMAD.IADD R11, R11, 0x1, -R2 ;  /* 0x000000010b0bb824 */ /* 0x000fe200078e0a02 */
[----:B----4-:R-:W-:Y:S01]  /*21750*/  ISETP.GE.AND P3, PT, R20, RZ, PT ;  /* 0x000000ff1400720c */ /* 0x010fe20003f66270 */
[----:B------:R-:W-:Y:S01]  /*21760*/  IMAD.MOV.U32 R20, RZ, RZ, R17 ;  /* 0x000000ffff147224 */ /* 0x000fe200078e0011 */
[----:B------:R-:W-:Y:S01]  /*21770*/  STL [R1+0x170], R14 ;  /* 0x0001700e01007387 */ /* 0x000fe20000100800 */
[----:B------:R-:W-:-:S03]  /*21780*/  ISETP.GT.U32.AND P0, PT, R2, R7, PT ;  /* 0x000000070200720c */ /* 0x000fc60003f04070 */
[----:B------:R0:W-:Y:S01]  /*21790*/  STL [R1+0x16c], R13 ;  /* 0x00016c0d01007387 */ /* 0x0001e20000100800 */
[----:B------:R-:W-:-:S03]  /*217a0*/  @!P6 IMAD.IADD R8, R8, 0x1, -R2 ;  /* 0x000000010808e824 */ /* 0x000fc600078e0a02 */
[----:B------:R-:W4:Y:S01]  /*217b0*/  LDL.LU R17, [R1+0xb0c] ;  /* 0x000b0c0001117983 */ /* 0x000f220000300800 */
[--C-:B------:R-:W-:Y:S02]  /*217c0*/  @!P4 IMAD.IADD R4, R4, 0x1, -R2.reuse ;  /* 0x000000010404c824 */ /* 0x100fe400078e0a02 */
[--C-:B------:R-:W-:Y:S02]  /*217d0*/  @!P5 IMAD.IADD R10, R10, 0x1, -R2.reuse ;  /* 0x000000010a0ad824 */ /* 0x100fe400078e0a02 */
[----:B------:R-:W-:-:S03]  /*217e0*/  @!P1 IMAD.IADD R3, R3, 0x1, -R2 ;  /* 0x0000000103039824 */ /* 0x000fc600078e0a02 */
[----:B------:R-:W-:Y:S01]  /*217f0*/  ISETP.GT.U32.AND P1, PT, R2, R10, PT ;  /* 0x0000000a0200720c */ /* 0x000fe20003f24070 */
[----:B------:R-:W-:Y:S02]  /*21800*/  @!P2 IMAD.MOV R11, RZ, RZ, -R11 ;  /* 0x000000ffff0ba224 */ /* 0x000fe400078e0a0b */
[----:B------:R-:W-:Y:S01]  /*21810*/  @!P0 IMAD.IADD R7, R7, 0x1, -R2 ;  /* 0x0000000107078824 */ /* 0x000fe200078e0a02 */
[----:B-----5:R-:W-:Y:S01]  /*21820*/  ISETP.GE.AND P0, PT, R5, RZ, PT ;  /* 0x000000ff0500720c */ /* 0x020fe20003f06270 */
[----:B------:R-:W-:Y:S02]  /*21830*/  @!P3 IMAD.MOV R6, RZ, RZ, -R6 ;  /* 0x000000ffff06b224 */ /* 0x000fe400078e0a06 */
[----:B------:R-:W-:Y:S01]  /*21840*/  IMAD.MOV.U32 R5, RZ, RZ, R28 ;  /* 0x000000ffff057224 */ /* 0x000fe200078e001c */
[----:B------:R-:W-:-:S05]  /*21850*/  IABS R12, R9 ;  /* 0x00000009000c7213 */ /* 0x000fca0000000000 */
[----:B------:R-:W-:Y:S01]  /*21860*/  @!P1 IMAD.IADD R10, R10, 0x1, -R2 ;  /* 0x000000010a0a9824 */ /* 0x000fe200078e0a02 */
[----:B------:R-:W-:Y:S02]  /*21870*/  ISETP.GE.AND P1, PT, R9, RZ, PT ;  /* 0x000000ff0900720c */ /* 0x000fe40003f26270 */
[----:B--2---:R-:W-:Y:S02]  /*21880*/  ISETP.GE.AND P6, PT, R16, RZ, PT ;  /* 0x000000ff1000720c */ /* 0x004fe40003fc6270 */
[----:B---3--:R-:W-:Y:S02]  /*21890*/  ISETP.GE.AND P4, PT, R19, RZ, PT ;  /* 0x000000ff1300720c */ /* 0x008fe40003f86270 */
[----:B------:R-:W2:Y:S04]  /*218a0*/  LDL.LU R19, [R1+0xb04] ;  /* 0x000b040001137983 */ /* 0x000ea80000300800 */
[----:B------:R-:W3:Y:S05]  /*218b0*/  LDL.LU R28, [R1+0xb24] ;  /* 0x000b2400011c7983 */ /* 0x000eea0000300800 */
[----:B------:R-:W-:Y:S01]  /*218c0*/  @!P6 IMAD.MOV R8, RZ, RZ, -R8 ;  /* 0x000000ffff08e224 */ /* 0x000fe200078e0a08 */
[----:B------:R-:W-:Y:S01]  /*218d0*/  STL [R1+0x168], R11 ;  /* 0x0001680b01007387 */ /* 0x000fe20000100800 */
[----:B------:R-:W-:-:S03]  /*218e0*/  @!P4 IMAD.MOV R4, RZ, RZ, -R4 ;  /* 0x000000ffff04c224 */ /* 0x000fc600078e0a04 */
[----:B------:R4:W-:Y:S04]  /*218f0*/  STL [R1+0x164], R6 ;  /* 0x0001640601007387 */ /* 0x0009e80000100800 */
[----:B------:R1:W-:Y:S04]  /*21900*/  STL [R1+0x160], R8 ;  /* 0x0001600801007387 */ /* 0x0003e80000100800 */
[----:B------:R-:W-:Y:S04]  /*21910*/  STL [R1+0x15c], R4 ;  /* 0x00015c0401007387 */ /* 0x000fe80000100800 */
[----:B------:R-:W5:Y:S01]  /*21920*/  LDL.LU R9, [R1+0xb34] ;  /* 0x000b340001097983 */ /* 0x000f620000300800 */
[----:B0-----:R-:W-:-:S04]  /*21930*/  IMAD.HI.U32 R13, R0, R12, RZ ;  /* 0x0000000c000d7227 */ /* 0x001fc800078e00ff */
[----:B------:R-:W-:-:S04]  /*21940*/  IMAD.MOV R13, RZ, RZ, -R13 ;  /* 0x000000ffff0d7224 */ /* 0x000fc800078e0a0d */
[----:B------:R-:W-:Y:S01]  /*21950*/  IMAD R13, R2, R13, R12 ;  /* 0x0000000d020d7224 */ /* 0x000fe200078e020c */
[----:B------:R-:W-:-:S04]  /*21960*/  ISETP.GE.AND P5, PT, R18, RZ, PT ;  /* 0x000000ff1200720c */ /* 0x000fc80003fa6270 */
[C---:B------:R-:W-:Y:S02]  /*21970*/  ISETP.GT.U32.AND P4, PT, R2.reuse, R13, PT ;  /* 0x0000000d0200720c */ /* 0x040fe40003f84070 */
[C---:B------:R-:W-:Y:S02]  /*21980*/  ISETP.GT.U32.AND P3, PT, R2.reuse, R7, PT ;  /* 0x000000070200720c */ /* 0x040fe40003f64070 */
[----:B------:R-:W-:Y:S02]  /*21990*/  ISETP.GT.U32.AND P2, PT, R2, R3, PT ;  /* 0x000000030200720c */ /* 0x000fe40003f44070 */
[----:B----4-:R-:W-:-:S03]  /*219a0*/  IABS R6, R17 ;  /* 0x0000001100067213 */ /* 0x010fc60000000000 */
[----:B------:R-:W-:-:S04]  /*219b0*/  @!P5 IMAD.MOV R10, RZ, RZ, -R10 ;  /* 0x000000ffff0ad224 */ /* 0x000fc800078e0a0a */
[----:B------:R-:W-:Y:S02]  /*219c0*/  @!P4 IMAD.IADD R13, R13, 0x1, -R2 ;  /* 0x000000010d0dc824 */ /* 0x000fe400078e0a02 */
[----:B-1----:R-:W-:-:S03]  /*219d0*/  IMAD.HI.U32 R8, R0, R6, RZ ;  /* 0x0000000600087227 */ /* 0x002fc600078e00ff */
[C---:B------:R-:W-:Y:S01]  /*219e0*/  ISETP.GT.U32.AND P5, PT, R2.reuse, R13, PT ;  /* 0x0000000d0200720c */ /* 0x040fe20003fa4070 */
[----:B------:R-:W-:Y:S02]  /*219f0*/  @!P3 IMAD.IADD R7, R7, 0x1, -R2 ;  /* 0x000000010707b824 */ /* 0x000fe400078e0a02 */
[----:B------:R-:W-:Y:S02]  /*21a00*/  IMAD.MOV R8, RZ, RZ, -R8 ;  /* 0x000000ffff087224 */ /* 0x000fe400078e0a08 */
[----:B------:R-:W-:Y:S01]  /*21a10*/  @!P2 IMAD.IADD R3, R3, 0x1, -R2 ;  /* 0x000000010303a824 */ /* 0x000fe200078e0a02 */
[----:B------:R0:W-:Y:S01]  /*21a20*/  STL [R1+0x158], R10 ;  /* 0x0001580a01007387 */ /* 0x0001e20000100800 */
[----:B------:R-:W-:Y:S01]  /*21a30*/  IMAD R6, R2, R8, R6 ;  /* 0x0000000802067224 */ /* 0x000fe200078e0206 */
[----:B------:R-:W-:Y:S01]  /*21a40*/  ISETP.GE.AND P3, PT, R17, RZ, PT ;  /* 0x000000ff1100720c */ /* 0x000fe20003f66270 */
[----:B------:R-:W-:Y:S01]  /*21a50*/  IMAD.MOV.U32 R8, RZ, RZ, R3 ;  /* 0x000000ffff087224 */ /* 0x000fe200078e0003 */
[----:B------:R-:W4:Y:S01]  /*21a60*/  LDL.LU R17, [R1+0xb14] ;  /* 0x000b140001117983 */ /* 0x000f220000300800 */
[----:B0-----:R-:W-:-:S02]  /*21a70*/  IMAD.MOV.U32 R10, RZ, RZ, R7 ;  /* 0x000000ffff0a7224 */ /* 0x001fc400078e0007 */
[----:B------:R-:W-:Y:S02]  /*21a80*/  @!P5 IMAD.IADD R13, R13, 0x1, -R2 ;  /* 0x000000010d0dd824 */ /* 0x000fe400078e0a02 */
[----:B------:R-:W-:Y:S02]  /*21a90*/  @!P0 IMAD.MOV R10, RZ, RZ, -R10 ;  /* 0x000000ffff0a8224 */ /* 0x000fe400078e0a0a */
[----:B------:R-:W-:-:S04]  /*21aa0*/  IMAD.MOV.U32 R14, RZ, RZ, R13 ;  /* 0x000000ffff0e7224 */ /* 0x000fc800078e000d */
[----:B------:R-:W-:Y:S01]  /*21ab0*/  @!P1 IMAD.MOV R14, RZ, RZ, -R14 ;  /* 0x000000ffff0e9224 */ /* 0x000fe200078e0a0e */
[----:B------:R-:W-:Y:S02]  /*21ac0*/  ISETP.GE.AND P4, PT, R20, RZ, PT ;  /* 0x000000ff1400720c */ /* 0x000fe40003f86270 */
[----:B------:R-:W-:Y:S02]  /*21ad0*/  IABS R3, R20 ;  /* 0x0000001400037213 */ /* 0x000fe40000000000 */
[----:B--2---:R-:W-:Y:S02]  /*21ae0*/  ISETP.GE.AND P6, PT, R19, RZ, PT ;  /* 0x000000ff1300720c */ /* 0x004fe40003fc6270 */
[----:B---3--:R-:W-:Y:S02]  /*21af0*/  IABS R4, R28 ;  /* 0x0000001c00047213 */ /* 0x008fe40000000000 */
[----:B------:R-:W-:Y:S02]  /*21b00*/  ISETP.GE.AND P2, PT, R28, RZ, PT ;  /* 0x000000ff1c00720c */ /* 0x000fe40003f46270 */
[----:B------:R-:W2:Y:S07]  /*21b10*/  LDL.LU R28, [R1+0xb18] ;  /* 0x000b1800011c7983 */ /* 0x000eae0000300800 */
[----:B------:R-:W-:Y:S01]  /*21b20*/  @!P6 IMAD.MOV R8, RZ, RZ, -R8 ;  /* 0x000000ffff08e224 */ /* 0x000fe200078e0a08 */
[----:B------:R0:W-:Y:S04]  /*21b30*/  STL [R1+0x154], R10 ;  /* 0x0001540a01007387 */ /* 0x0001e80000100800 */
[----:B------:R1:W-:Y:S04]  /*21b40*/  STL [R1+0x150], R8 ;  /* 0x0001500801007387 */ /* 0x0003e80000100800 */
[----:B------:R-:W3:Y:S01]  /*21b50*/  LDL R18, [R1+0xb20] ;  /* 0x000b200001127983 */ /* 0x000ee20000100800 */
[----:B-----5:R-:W-:-:S02]  /*21b60*/  ISETP.GE.AND P6, PT, R9, RZ, PT ;  /* 0x000000ff0900720c */ /* 0x020fc40003fc6270 */
[----:B------:R-:W-:Y:S02]  /*21b70*/  IABS R11, R9 ;  /* 0x00000009000b7213 */ /* 0x000fe40000000000 */
[----:B------:R-:W5:Y:S04]  /*21b80*/  LDL R9, [R1+0xb1c] ;  /* 0x000b1c0001097983 */ /* 0x000f680000100800 */
[----:B------:R-:W2:Y:S04]  /*21b90*/  LDL.LU R19, [R1+0xb28] ;  /* 0x000b280001137983 */ /* 0x000ea80000300800 */
[----:B------:R5:W-:Y:S04]  /*21ba0*/  STL [R1+0x14c], R14 ;  /* 0x00014c0e01007387 */ /* 0x000be80000100800 */
[----:B------:R-:W2:Y:S01]  /*21bb0*/  LDL.LU R20, [R1+0xb30] ;  /* 0x000b300001147983 */ /* 0x000ea20000300800 */
[----:B------:R-:W-:Y:S01]  /*21bc0*/  IMAD.HI.U32 R7, R0, R4, RZ ;  /* 0x0000000400077227 */ /* 0x000fe200078e00ff */
[----:B------:R-:W-:-:S03]  /*21bd0*/  ISETP.GT.U32.AND P0, PT, R2, R6, PT ;  /* 0x000000060200720c */ /* 0x000fc60003f04070 */
[----:B------:R-:W-:-:S04]  /*21be0*/  IMAD.MOV R7, RZ, RZ, -R7 ;  /* 0x000000ffff077224 */ /* 0x000fc800078e0a07 */
[----:B------:R-:W-:-:S05]  /*21bf0*/  IMAD R4, R2, R7, R4 ;  /* 0x0000000702047224 */ /* 0x000fca00078e0204 */
[----:B------:R-:W-:Y:S01]  /*21c00*/  ISETP.GT.U32.AND P5, PT, R2, R4, PT ;  /* 0x000000040200720c */ /* 0x000fe20003fa4070 */
[----:B------:R-:W-:-:S05]  /*21c10*/  @!P0 IMAD.IADD R6, R6, 0x1, -R2 ;  /* 0x0000000106068824 */ /* 0x000fca00078e0a02 */
[----:B------:R-:W-:Y:S01]  /*21c20*/  ISETP.GT.U32.AND P0, PT, R2, R6, PT ;  /* 0x000000060200720c */ /* 0x000fe20003f04070 */
[----:B------:R-:W-:Y:S01]  /*21c30*/  IMAD.HI.U32 R12, R0, R3, RZ ;  /* 0x00000003000c7227 */ /* 0x000fe200078e00ff */
[----:B0-----:R-:W-:-:S05]  /*21c40*/  IABS R10, R5 ;  /* 0x00000005000a7213 */ /* 0x001fca0000000000 */
[----:B------:R-:W-:Y:S02]  /*21c50*/  @!P5 IMAD.IADD R4, R4, 0x1, -R2 ;  /* 0x000000010404d824 */ /* 0x000fe400078e0a02 */
[----:B-1----:R-:W-:-:S03]  /*21c60*/  IMAD.HI.U32 R8, R0, R11, RZ ;  /* 0x0000000b00087227 */ /* 0x002fc600078e00ff */
[----:B------:R-:W-:Y:S01]  /*21c70*/  ISETP.GT.U32.AND P5, PT, R2, R4, PT ;  /* 0x000000040200720c */ /* 0x000fe20003fa4070 */
[----:B------:R-:W-:Y:S02]  /*21c80*/  IMAD.MOV R12, RZ, RZ, -R12 ;  /* 0x000000ffff0c7224 */ /* 0x000fe400078e0a0c */
[----:B------:R-:W-:Y:S01]  /*21c90*/  IMAD.HI.U32 R7, R0, R10, RZ ;  /* 0x0000000a00077227 */ /* 0x000fe200078e00ff */
[----:B------:R-:W-:-:S03]  /*21ca0*/  ISETP.GE.AND P1, PT, R5, RZ, PT ;  /* 0x000000ff0500720c */ /* 0x000fc60003f26270 */
[----:B------:R-:W-:Y:S02]  /*21cb0*/  IMAD.MOV R8, RZ, RZ, -R8 ;  /* 0x000000ffff087224 */ /* 0x000fe400078e0a08 */
[----:B------:R-:W-:Y:S02]  /*21cc0*/  IMAD R3, R2, R12, R3 ;  /* 0x0000000c02037224 */ /* 0x000fe400078e0203 */
[----:B------:R-:W-:Y:S02]  /*21cd0*/  @!P0 IMAD.IADD R6, R6, 0x1, -R2 ;  /* 0x0000000106068824 */ /* 0x000fe400078e0a02 */
[----:B------:R-:W-:Y:S01]  /*21ce0*/  IMAD.MOV R7, RZ, RZ, -R7 ;  /* 0x000000ffff077224 */ /* 0x000fe200078e0a07 */
[C---:B------:R-:W-:Y:S01]  /*21cf0*/  ISETP.GT.U32.AND P0, PT, R2.reuse, R3, PT ;  /* 0x000000030200720c */ /* 0x040fe20003f04070 */
[----:B------:R-:W-:Y:S02]  /*21d00*/  IMAD R11, R2, R8, R11 ;  /* 0x00000008020b7224 */ /* 0x000fe400078e020b */
[----:B------:R-:W-:-:S02]  /*21d10*/  IMAD.MOV.U32 R5, RZ, RZ, R6 ;  /* 0x000000ffff057224 */ /* 0x000fc400078e0006 */
[C---:B------:R-:W-:Y:S02]  /*21d20*/  IMAD R10, R2.reuse, R7, R10 ;  /* 0x00000007020a7224 */ /* 0x040fe400078e020a */
[----:B------:R-:W-:Y:S01]  /*21d30*/  @!P3 IMAD.MOV R5, RZ, RZ, -R5 ;  /* 0x000000ffff05b224 */ /* 0x000fe200078e0a05 */
[----:B------:R-:W-:Y:S01]  /*21d40*/  ISETP.GT.U32.AND P3, PT, R2, R11, PT ;  /* 0x0000000b0200720c */ /* 0x000fe20003f64070 */
[--C-:B------:R-:W-:Y:S01]  /*21d50*/  @!P5 IMAD.IADD R4, R4, 0x1, -R2.reuse ;  /* 0x000000010404d824 */ /* 0x100fe200078e0a02 */
[----:B------:R-:W-:Y:S02]  /*21d60*/  ISETP.GT.U32.AND P5, PT, R2, R10, PT ;  /* 0x0000000a0200720c */ /* 0x000fe40003fa4070 */
[----:B----4-:R-:W-:Y:S01]  /*21d70*/  IABS R16, R17 ;  /* 0x0000001100107213 */ /* 0x010fe20000000000 */
[----:B------:R-:W-:-:S04]  /*21d80*/  @!P0 IMAD.IADD R3, R3, 0x1, -R2 ;  /* 0x0000000103038824 */ /* 0x000fc800078e0a02 */
[----:B------:R-:W-:-:S04]  /*21d90*/  IMAD.HI.U32 R7, R0, R16, RZ ;  /* 0x0000001000077227 */ /* 0x000fc800078e00ff */
[----:B------:R-:W-:Y:S01]  /*21da0*/  @!P3 IMAD.IADD R11, R11, 0x1, -R2 ;  /* 0x000000010b0bb824 */ /* 0x000fe200078e0a02 */
[----:B------:R-:W-:Y:S01]  /*21db0*/  ISETP.GT.U32.AND P3, PT, R2, R3, PT ;  /* 0x000000030200720c */ /* 0x000fe20003f64070 */
[----:B------:R-:W-:Y:S02]  /*21dc0*/  IMAD.MOV.U32 R8, RZ, RZ, R4 ;  /* 0x000000ffff087224 */ /* 0x000fe400078e0004 */
[----:B------:R-:W-:Y:S02]  /*21dd0*/  @!P5 IMAD.IADD R10, R10, 0x1, -R2 ;  /* 0x000000010a0ad824 */ /* 0x000fe400078e0a02 */
[----:B------:R-:W-:Y:S02]  /*21de0*/  IMAD.MOV R7, RZ, RZ, -R7 ;  /* 0x000000ffff077224 */ /* 0x000fe400078e0a07 */
[----:B------:R-:W-:Y:S01]  /*21df0*/  @!P2 IMAD.MOV R8, RZ, RZ, -R8 ;  /* 0x000000ffff08a224 */ /* 0x000fe200078e0a08 */
[C---:B------:R-:W-:Y:S01]  /*21e00*/  ISETP.GT.U32.AND P2, PT, R2.reuse, R10, PT ;  /* 0x0000000a0200720c */ /* 0x040fe20003f44070 */
[C---:B------:R-:W-:Y:S01]  /*21e10*/  IMAD R16, R2.reuse, R7, R16 ;  /* 0x0000000702107224 */ /* 0x040fe200078e0210 */
[----:B------:R-:W-:Y:S01]  /*21e20*/  ISETP.GE.AND P0, PT, R17, RZ, PT ;  /* 0x000000ff1100720c */ /* 0x000fe20003f06270 */
[----:B------:R0:W-:Y:S01]  /*21e30*/  STL [R1+0x148], R5 ;  /* 0x0001480501007387 */ /* 0x0001e20000100800 */
[----:B------:R-:W-:Y:S01]  /*21e40*/  ISETP.GT.U32.AND P5, PT, R2, R11, PT ;  /* 0x0000000b0200720c */ /* 0x000fe20003fa4070 */
[----:B------:R-:W-:-:S02]  /*21e50*/  IMAD.MOV.U32 R17, RZ, RZ, R29 ;  /* 0x000000ffff117224 */ /* 0x000fc400078e001d */
[----:B------:R-:W-:-:S06]  /*21e60*/  @!P3 IMAD.IADD R3, R3, 0x1, -R2 ;  /* 0x000000010303b824 */ /* 0x000fcc00078e0a02 */
[----:B------:R-:W-:-:S04]  /*21e70*/  @!P2 IMAD.IADD R10, R10, 0x1, -R2 ;  /* 0x000000010a0aa824 */ /* 0x000fc800078e0a02 */
[----:B------:R-:W-:Y:S01]  /*21e80*/  @!P5 IMAD.IADD R11, R11, 0x1, -R2 ;  /* 0x000000010b0bd824 */ /* 0x000fe200078e0a02 */
[----:B-----5:R-:W-:Y:S02]  /*21e90*/  IABS R14, R9 ;  /* 0x00000009000e7213 */ /* 0x020fe40000000000 */
[----:B------:R-:W4:Y:S03]  /*21ea0*/  LDL.LU R9, [R1+0xb3c] ;  /* 0x000b3c0001097983 */ /* 0x000f260000300800 */
[----:B------:R-:W-:Y:S01]  /*21eb0*/  IMAD.HI.U32 R7, R0, R14, RZ ;  /* 0x0000000e00077227 */ /* 0x000fe200078e00ff */
[----:B0-----:R-:W5:Y:S03]  /*21ec0*/  LDL.LU R5, [R1+0xb38] ;  /* 0x000b380001057983 */ /* 0x001f660000300800 */
[----:B------:R-:W-:Y:S01]  /*21ed0*/  IMAD.MOV R7, RZ, RZ, -R7 ;  /* 0x000000ffff077224 */ /* 0x000fe200078e0a07 */
[----:B--2---:R-:W-:-:S03]  /*21ee0*/  IABS R12, R20 ;  /* 0x00000014000c7213 */ /* 0x004fc60000000000 */
[----:B------:R-:W-:Y:S01]  /*21ef0*/  IMAD R14, R2, R7, R14 ;  /* 0x00000007020e7224 */ /* 0x000fe200078e020e */
[----:B---3--:R-:W-:Y:S01]  /*21f00*/  IABS R13, R18 ;  /* 0x00000012000d7213 */ /* 0x008fe20000000000 */
[----:B------:R0:W-:Y:S01]  /*21f10*/  STL [R1+0x519c], R17 ;  /* 0x00519c1101007387 */ /* 0x0001e20000100800 */
[----:B------:R-:W-:Y:S02]  /*21f20*/  IMAD.HI.U32 R18, R0, R12, RZ ;  /* 0x0000000c00127227 */ /* 0x000fe400078e00ff */
[C---:B------:R-:W-:Y:S02]  /*21f30*/  ISETP.GT.U32.AND P2, PT, R2.reuse, R14, PT ;  /* 0x0000000e0200720c */ /* 0x040fe40003f44070 */
[----:B------:R-:W-:Y:S02]  /*21f40*/  IMAD.MOV R18, RZ, RZ, -R18 ;  /* 0x000000ffff127224 */ /* 0x000fe400078e0a12 */
[----:B0-----:R-:W-:Y:S01]  /*21f50*/  IMAD.MOV.U32 R17, RZ, RZ, R3 ;  /* 0x000000ffff117224 */ /* 0x001fe200078e0003 */
[----:B------:R-:W-:Y:S03]  /*21f60*/  STL [R1+0x144], R8 ;  /* 0x0001440801007387 */ /* 0x000fe60000100800 */
[----:B------:R-:W-:Y:S01]  /*21f70*/  @!P4 IMAD.MOV R17, RZ, RZ, -R17 ;  /* 0x000000ffff11c224 */ /* 0x000fe200078e0a11 */
[----:B------:R-:W2:Y:S01]  /*21f80*/  LDL.LU R29, [R1+0xb44] ;  /* 0x000b4400011d7983 */ /* 0x000ea20000300800 */
[----:B------:R-:W-:-:S03]  /*21f90*/  IMAD R12, R2, R18, R12 ;  /* 0x00000012020c7224 */ /* 0x000fc600078e020c */
[----:B------:R-:W3:Y:S04]  /*21fa0*/  LDL.LU R18, [R1+0xb20] ;  /* 0x000b200001127983 */ /* 0x000ee80000300800 */
[----:B------:R0:W-:Y:S01]  /*21fb0*/  STL [R1+0x140], R17 ;  /* 0x0001401101007387 */ /* 0x0001e20000100800 */
[----:B------:R-:W-:Y:S01]  /*21fc0*/  @!P2 IMAD.IADD R14, R14, 0x1, -R2 ;  /* 0x000000010e0ea824 */ /* 0x000fe200078e0a02 */
[----:B------:R-:W-:Y:S02]  /*21fd0*/  IABS R15, R28 ;  /* 0x0000001c000f7213 */ /* 0x000fe40000000000 */
[----:B------:R-:W-:Y:S02]  /*21fe0*/  ISETP.GE.AND P2, PT, R28, RZ, PT ;  /* 0x000000ff1c00720c */ /* 0x000fe40003f46270 */
[----:B------:R-:W2:Y:S01]  /*21ff0*/  LDL.LU R28, [R1+0xb48] ;  /* 0x000b4800011c7983 */ /* 0x000ea20000300800 */
[----:B0-----:R-:W-:-:S04]  /*22000*/  IMAD.MOV.U32 R17, RZ, RZ, R11 ;  /* 0x000000ffff117224 */ /* 0x001fc800078e000b */
[----:B------:R-:W-:Y:S02]  /*22010*/  @!P6 IMAD.MOV R17, RZ, RZ, -R17 ;  /* 0x000000ffff11e224 */ /* 0x000fe400078e0a11 */
[----:B------:R-:W-:Y:S02]  /*22020*/  IMAD.MOV.U32 R11, RZ, RZ, R10 ;  /* 0x000000ffff0b7224 */ /* 0x000fe400078e000a */
[----:B------:R-:W2:Y:S04]  /*22030*/  LDL.LU R10, [R1+0xb1c] ;  /* 0x000b1c00010a7983 */ /* 0x000ea80000300800 */
[----:B------:R0:W-:Y:S04]  /*22040*/  STL [R1+0x13c], R17 ;  /* 0x00013c1101007387 */ /* 0x0001e80000100800 */
[----:B0-----:R-:W2:Y:S01]  /*22050*/  LDL.LU R17, [R1+0x519c] ;  /* 0x00519c0001117983 */ /* 0x001ea20000300800 */
[----:B------:R-:W-:-:S04]  /*22060*/  IMAD.HI.U32 R6, R0, R15, RZ ;  /* 0x0000000f00067227 */ /* 0x000fc800078e00ff */
[----:B------:R-:W-:Y:S02]  /*22070*/  IMAD.MOV R6, RZ, RZ, -R6 ;  /* 0x000000ffff067224 */ /* 0x000fe400078e0a06 */
[----:B------:R-:W-:-:S04]  /*22080*/  IMAD.HI.U32 R4, R0, R13, RZ ;  /* 0x0000000d00047227 */ /* 0x000fc800078e00ff */
[----:B------:R-:W-:Y:S01]  /*22090*/  IMAD R15, R2, R6, R15 ;  /* 0x00000006020f7224 */ /* 0x000fe200078e020f */
[----:B------:R-:W-:Y:S01]  /*220a0*/  IABS R6, R19 ;  /* 0x0000001300067213 */ /* 0x000fe20000000000 */
[----:B------:R-:W-:-:S03]  /*220b0*/  IMAD.MOV R4, RZ, RZ, -R4 ;  /* 0x000000ffff047224 */ /* 0x000fc600078e0a04 */
[C---:B------:R-:W-:Y:S01]  /*220c0*/  ISETP.GT.U32.AND P5, PT, R2.reuse, R15, PT ;  /* 0x0000000f0200720c */ /* 0x040fe20003fa4070 */
[----:B------:R-:W-:Y:S02]  /*220d0*/  IMAD R13, R2, R4, R13 ;  /* 0x00000004020d7224 */ /* 0x000fe400078e020d */
[----:B------:R-:W-:Y:S01]  /*220e0*/  IMAD.HI.U32 R4, R0, R6, RZ ;  /* 0x0000000600047227 */ /* 0x000fe200078e00ff */
[----:B------:R-:W-:-:S03]  /*220f0*/  ISETP.GT.U32.AND P3, PT, R2, R16, PT ;  /* 0x000000100200720c */ /* 0x000fc60003f64070 */
[----:B------:R-:W-:-:S04]  /*22100*/  IMAD.MOV R4, RZ, RZ, -R4 ;  /* 0x000000ffff047224 */ /* 0x000fc800078e0a04 */
[----:B------:R-:W-:Y:S02]  /*22110*/  IMAD R6, R2, R4, R6 ;  /* 0x0000000402067224 */ /* 0x000fe400078e0206 */
[----:B------:R-:W-:-:S03]  /*22120*/  @!P5 IMAD.IADD R15, R15, 0x1, -R2 ;  /* 0x000000010f0fd824 */ /* 0x000fc600078e0a02 */
[----:B------:R-:W-:Y:S01]  /*22130*/  ISETP.GT.U32.AND P5, PT, R2, R6, PT ;  /* 0x000000060200720c */ /* 0x000fe20003fa4070 */
[----:B------:R-:W-:Y:S01]  /*22140*/  @!P3 IMAD.IADD R16, R16, 0x1, -R2 ;  /* 0x000000011010b824 */ /* 0x000fe200078e0a02 */
[----:B------:R-:W-:-:S04]  /*22150*/  ISETP.GT.U32.AND P3, PT, R2, R13, PT ;  /* 0x0000000d0200720c */ /* 0x000fc80003f64070 */
[----:B------:R-:W-:-:S07]  /*22160*/  ISETP.GT.U32.AND P4, PT, R2, R16, PT ;  /* 0x000000100200720c */ /* 0x000fce0003f84070 */
[--C-:B------:R-:W-:Y:S01]  /*22170*/  @!P5 IMAD.IADD R6, R6, 0x1, -R2.reuse ;  /* 0x000000010606d824 */ /* 0x100fe200078e0a02 */
[----:B------:R-:W-:Y:S01]  /*22180*/  ISETP.GT.U32.AND P5, PT, R2, R14, PT ;  /* 0x0000000e0200720c */ /* 0x000fe20003fa4070 */
[--C-:B------:R-:W-:Y:S02]  /*22190*/  @!P3 IMAD.IADD R13, R13, 0x1, -R2.reuse ;  /* 0x000000010d0db824 */ /* 0x100fe400078e0a02 */
[----:B------:R-:W-:Y:S02]  /*221a0*/  @!P1 IMAD.MOV R11, RZ, RZ, -R11 ;  /* 0x000000ffff0b9224 */ /* 0x000fe400078e0a0b */
[----:B------:R-:W-:Y:S01]  /*221b0*/  @!P4 IMAD.IADD R16, R16, 0x1, -R2 ;  /* 0x000000011010c824 */ /* 0x000fe200078e0a02 */
[C---:B------:R-:W-:Y:S02]  /*221c0*/  ISETP.GT.U32.AND P4, PT, R2.reuse, R12, PT ;  /* 0x0000000c0200720c */ /* 0x040fe40003f84070 */
[----:B------:R-:W-:-:S05]  /*221d0*/  ISETP.GT.U32.AND P1, PT, R2, R13, PT ;  /* 0x0000000d0200720c */ /* 0x000fca0003f24070 */
[--C-:B------:R-:W-:Y:S01]  /*221e0*/  @!P5 IMAD.IADD R14, R14, 0x1, -R2.reuse ;  /* 0x000000010e0ed824 */ /* 0x100fe200078e0a02 */
[----:B------:R2:W-:Y:S01]  /*221f0*/  STL [R1+0x138], R11 ;  /* 0x0001380b01007387 */ /* 0x0005e20000100800 */
[C---:B------:R-:W-:Y:S02]  /*22200*/  ISETP.GT.U32.AND P6, PT, R2.reuse, R6, PT ;  /* 0x000000060200720c */ /* 0x040fe40003fc4070 */
[----:B------:R-:W-:Y:S02]  /*22210*/  ISETP.GT.U32.AND P3, PT, R2, R15, PT ;  /* 0x0000000f0200720c */ /* 0x000fe40003f64070 */
[--C-:B------:R-:W-:Y:S01]  /*22220*/  @!P4 IMAD.IADD R12, R12, 0x1, -R2.reuse ;  /* 0x000000010c0cc824 */ /* 0x100fe200078e0a02 */
[----:B------:R-:W-:Y:S01]  /*22230*/  ISETP.GE.AND P4, PT, R19, RZ, PT ;  /* 0x000000ff1300720c */ /* 0x000fe20003f86270 */
[--C-:B------:R-:W-:Y:S01]  /*22240*/  @!P1 IMAD.IADD R13, R13, 0x1, -R2.reuse ;  /* 0x000000010d0d9824 */ /* 0x100fe200078e0a02 */
[----:B------:R-:W2:Y:S06]  /*22250*/  LDL.LU R19, [R1+0xb4c] ;  /* 0x000b4c0001137983 */ /* 0x000eac0000300800 */
[----:B------:R-:W-:-:S02]  /*22260*/  @!P6 IMAD.IADD R6, R6, 0x1, -R2 ;  /* 0x000000010606e824 */ /* 0x000fc400078e0a02 */
[----:B------:R-:W-:-:S04]  /*22270*/  @!P3 IMAD.IADD R15, R15, 0x1, -R2 ;  /* 0x000000010f0fb824 */ /* 0x000fc800078e0a02 */
[----:B------:R-:W-:Y:S02]  /*22280*/  @!P2 IMAD.MOV R15, RZ, RZ, -R15 ;  /* 0x000000ffff0fa224 */ /* 0x000fe400078e0a0f */
[----:B------:R-:W-:Y:S01]  /*22290*/  @!P4 IMAD.MOV R6, RZ, RZ, -R6 ;  /* 0x000000ffff06c224 */ /* 0x000fe200078e0a06 */
[----:B-----5:R-:W-:-:S05]  /*222a0*/  IABS R8, R5 ;  /* 0x0000000500087213 */ /* 0x020fca0000000000 */
[----:B------:R-:W-:-:S04]  /*222b0*/  IMAD.HI.U32 R4, R0, R8, RZ ;  /* 0x0000000800047227 */ /* 0x000fc800078e00ff */
[----:B------:R-:W-:-:S04]  /*222c0*/  IMAD.MOV R4, RZ, RZ, -R4 ;  /* 0x000000ffff047224 */ /* 0x000fc800078e0a04 */
[----:B------:R-:W-:Y:S01]  /*222d0*/  IMAD R8, R2, R4, R8 ;  /* 0x0000000402087224 */ /* 0x000fe200078e0208 */
[----:B----4-:R-:W-:-:S04]  /*222e0*/  IABS R7, R9 ;  /* 0x0000000900077213 */ /* 0x010fc80000000000 */
[----:B------:R-:W-:Y:S01]  /*222f0*/  ISETP.GT.U32.AND P5, PT, R2, R8, PT ;  /* 0x000000080200720c */ /* 0x000fe20003fa4070 */
[----:B------:R-:W-:-:S04]  /*22300*/  IMAD.HI.U32 R3, R0, R7, RZ ;  /* 0x0000000700037227 */ /* 0x000fc800078e00ff */
[----:B------:R-:W-:Y:S01]  /*22310*/  IMAD.MOV R3, RZ, RZ, -R3 ;  /* 0x000000ffff037224 */ /* 0x000fe200078e0a03 */
[----:B---3--:R-:W-:-:S03]  /*22320*/  ISETP.GE.AND P1, PT, R18, RZ, PT ;  /* 0x000000ff1200720c */ /* 0x008fc60003f26270 */
[----:B------:R-:W-:-:S04]  /*22330*/  IMAD R7, R2, R3, R7 ;  /* 0x0000000302077224 */ /* 0x000fc800078e0207 */
[----:B------:R-:W-:Y:S01]  /*22340*/  @!P5 IMAD.IADD R8, R8, 0x1, -R2 ;  /* 0x000000010808d824 */ /* 0x000fe200078e0a02 */
[----:B------:R-:W-:Y:S02]  /*22350*/  ISETP.GE.AND P5, PT, R20, RZ, PT ;  /* 0x000000ff1400720c */ /* 0x000fe40003fa6270 */
[----:B------:R-:W3:Y:S01]  /*22360*/  LDL.LU R20, [R1+0xb50] ;  /* 0x000b500001147983 */ /* 0x000ee20000300800 */
[C---:B------:R-:W-:Y:S02]  /*22370*/  ISETP.GT.U32.AND P6, PT, R2.reuse, R7, PT ;  /* 0x000000070200720c */ /* 0x040fe40003fc4070 */
[----:B------:R-:W-:Y:S02]  /*22380*/  ISETP.GT.U32.AND P2, PT, R2, R8, PT ;  /* 0x000000080200720c */ /* 0x000fe40003f44070 */
[----:B--2---:R-:W-:-:S05]  /*22390*/  IABS R11, R17 ;  /* 0x00000011000b7213 */ /* 0x004fca0000000000 */
[----:B------:R-:W-:-:S04]  /*223a0*/  IMAD.HI.U32 R18, R0, R11, RZ ;  /* 0x0000000b00127227 */ /* 0x000fc800078e00ff */
[----:B------:R-:W-:Y:S01]  /*223b0*/  IMAD.MOV R18, RZ, RZ, -R18 ;  /* 0x000000ffff127224 */ /* 0x000fe200078e0a12 */
[----:B------:R-:W-:-:S03]  /*223c0*/  ISETP.GE.AND P3, PT, R10, RZ, PT ;  /* 0x000000ff0a00720c */ /* 0x000fc60003f66270 */
[----:B------:R-:W-:Y:S02]  /*223d0*/  IMAD R11, R2, R18, R11 ;  /* 0x00000012020b7224 */ /* 0x000fe400078e020b */
[----:B------:R-:W-:Y:S01]  /*223e0*/  IMAD.MOV.U32 R18, RZ, RZ, R17 ;  /* 0x000000ffff127224 */ /* 0x000fe200078e0011 */
[----:B------:R-:W-:Y:S01]  /*223f0*/  IABS R10, R29 ;  /* 0x0000001d000a7213 */ /* 0x000fe20000000000 */
[----:B------:R-:W-:-:S04]  /*22400*/  IMAD.MOV.U32 R17, RZ, RZ, R16 ;  /* 0x000000ffff117224 */ /* 0x000fc800078e0010 */
[----:B------:R-:W-:Y:S01]  /*22410*/  @!P0 IMAD.MOV R17, RZ, RZ, -R17 ;  /* 0x000000ffff118224 */ /* 0x000fe200078e0a11 */
[----:B------:R-:W-:Y:S01]  /*22420*/  ISETP.GT.U32.AND P0, PT, R2, R12, PT ;  /* 0x0000000c0200720c */ /* 0x000fe20003f04070 */
[----:B------:R-:W-:-:S04]  /*22430*/  IMAD.HI.U32 R4, R0, R10, RZ ;  /* 0x0000000a00047227 */ /* 0x000fc800078e00ff */
[----:B------:R-:W-:Y:S02]  /*22440*/  IMAD.MOV R4, RZ, RZ, -R4 ;  /* 0x000000ffff047224 */ /* 0x000fe400078e0a04 */
[----:B------:R-:W-:Y:S02]  /*22450*/  @!P6 IMAD.IADD R7, R7, 0x1, -R2 ;  /* 0x000000010707e824 */ /* 0x000fe400078e0a02 */
[----:B------:R-:W-:Y:S01]  /*22460*/  @!P1 IMAD.MOV R13, RZ, RZ, -R13 ;  /* 0x000000ffff0d9224 */ /* 0x000fe200078e0a0d */
[----:B------:R-:W-:Y:S01]  /*22470*/  ISETP.GE.AND P1, PT, R5, RZ, PT ;  /* 0x000000ff0500720c */ /* 0x000fe20003f26270 */
[C---:B------:R-:W-:Y:S02]  /*22480*/  IMAD R10, R2.reuse, R4, R10 ;  /* 0x00000004020a7224 */ /* 0x040fe400078e020a */
[----:B------:R-:W-:Y:S01]  /*22490*/  @!P3 IMAD.MOV R14, RZ, RZ, -R14 ;  /* 0x000000ffff0eb224 */ /* 0x000fe200078e0a0e */
[----:B------:R-:W-:Y:S01]  /*224a0*/  ISETP.GT.U32.AND P3, PT, R2, R7, PT ;  /* 0x000000070200720c */ /* 0x000fe20003f64070 */
[--C-:B------:R-:W-:Y:S01]  /*224b0*/  @!P0 IMAD.IADD R12, R12, 0x1, -R2.reuse ;  /* 0x000000010c0c8824 */ /* 0x100fe200078e0a02 */
[C---:B------:R-:W-:Y:S01]  /*224c0*/  ISETP.GT.U32.AND P6, PT, R2.reuse, R11, PT ;  /* 0x0000000b0200720c */ /* 0x040fe20003fc4070 */
[----:B------:R-:W-:Y:S01]  /*224d0*/  IMAD.MOV.U32 R16, RZ, RZ, R9 ;  /* 0x000000ffff107224 */ /* 0x000fe200078e0009 */
[----:B------:R-:W-:Y:S01]  /*224e0*/  ISETP.GT.U32.AND P0, PT, R2, R10, PT ;  /* 0x0000000a0200720c */ /* 0x000fe20003f04070 */
[----:B------:R-:W2:Y:S01]  /*224f0*/  LDL.LU R9, [R1+0x5198] ;  /* 0x0051980001097983 */ /* 0x000ea20000300800 */
[----:B------:R-:W-:-:S03]  /*22500*/  @!P2 IMAD.IADD R8, R8, 0x1, -R2 ;  /* 0x000000010808a824 */ /* 0x000fc600078e0a02 */
[----:B------:R0:W-:Y:S01]  /*22510*/  STL [R1+0x134], R17 ;  /* 0x0001341101007387 */ /* 0x0001e20000100800 */
[----:B------:R-:W-:Y:S02]  /*22520*/  @!P5 IMAD.MOV R12, RZ, RZ, -R12 ;  /* 0x000000ffff0cd224 */ /* 0x000fe400078e0a0c */
[----:B------:R-:W-:Y:S01]  /*22530*/  @!P1 IMAD.MOV R8, RZ, RZ, -R8 ;  /* 0x000000ffff089224 */ /* 0x000fe200078e0a08 */
[----:B0-----:R-:W4:Y:S04]  /*22540*/  LDL.LU R17, [R1+0x5194] ;  /* 0x0051940001117983 */ /* 0x001f280000300800 */
[----:B------:R-:W-:Y:S04]  /*22550*/  STL [R1+0x130], R15 ;  /* 0x0001300f01007387 */ /* 0x000fe80000100800 */
[----:B------:R-:W-:Y:S01]  /*22560*/  STL [R1+0x12c], R14 ;  /* 0x00012c0e01007387 */ /* 0x000fe20000100800 */
[----:B------:R-:W-:-:S03]  /*22570*/  @!P3 IMAD.IADD R7, R7, 0x1, -R2 ;  /* 0x000000010707b824 */ /* 0x000fc600078e0a02 */
[----:B------:R-:W5:Y:S01]  /*22580*/  LDL.LU R5, [R1+0x5190] ;  /* 0x0051900001057983 */ /* 0x000f620000300800 */
[----:B------:R-:W-:-:S03]  /*22590*/  ISETP.GE.AND P3, PT, R29, RZ, PT ;  /* 0x000000ff1d00720c */ /* 0x000fc60003f66270 */
[----:B------:R0:W-:Y:S01]  /*225a0*/  STL [R1+0x128], R13 ;  /* 0x0001280d01007387 */ /* 0x0001e20000100800 */
[----:B------:R-:W-:-:S03]  /*225b0*/  @!P6 IMAD.IADD R11, R11, 0x1, -R2 ;  /* 0x000000010b0be824 */ /* 0x000fc600078e0a02 */
[----:B------:R-:W-:Y:S01]  /*225c0*/  STL [R1+0x120], R6 ;  /* 0x0001200601007387 */ /* 0x000fe20000100800 */
[----:B------:R-:W-:-:S03]  /*225d0*/  IABS R3, R28 ;  /* 0x0000001c00037213 */ /* 0x000fc60000000000 */
[----:B------:R-:W-:Y:S01]  /*225e0*/  STL [R1+0x11c], R12 ;  /* 0x00011c0c01007387 */ /* 0x000fe20000100800 */
[----:B------:R-:W-:Y:S01]  /*225f0*/  ISETP.GE.AND P6, PT, R28, RZ, PT ;  /* 0x000000ff1c00720c */ /* 0x000fe20003fc6270 */
[----:B------:R-:W-:Y:S02]  /*22600*/  @!P0 IMAD.IADD R10, R10, 0x1, -R2 ;  /* 0x000000010a0a8824 */ /* 0x000fe400078e0a02 */
[----:B------:R1:W-:Y:S04]  /*22610*/  STL [R1+0xf0], R8 ;  /* 0x0000f00801007387 */ /* 0x0003e80000100800 */
[----:B------:R-:W2:Y:S04]  /*22620*/  LDL.LU R29, [R1+0xb58] ;  /* 0x000b5800011d7983 */ /* 0x000ea80000300800 */
[----:B------:R-:W2:Y:S01]  /*22630*/  LDL.LU R28, [R1+0xb5c] ;  /* 0x000b5c00011c7983 */ /* 0x000ea20000300800 */
[----:B------:R-:W-:-:S02]  /*22640*/  ISETP.GT.U32.AND P5, PT, R2, R10, PT ;  /* 0x0000000a0200720c */ /* 0x000fc40003fa4070 */
[----:B------:R-:W-:Y:S02]  /*22650*/  ISETP.GT.U32.AND P0, PT, R2, R11, PT ;  /* 0x0000000b0200720c */ /* 0x000fe40003f04070 */
[----:B------:R-:W-:Y:S01]  /*22660*/  ISETP.GE.AND P4, PT, R16, RZ, PT ;  /* 0x000000ff1000720c */ /* 0x000fe20003f86270 */
[----:B0-----:R-:W-:Y:S01]  /*22670*/  IMAD.HI.U32 R13, R0, R3, RZ ;  /* 0x00000003000d7227 */ /* 0x001fe200078e00ff */
[----:B------:R-:W-:-:S03]  /*22680*/  ISETP.GE.AND P2, PT, R18, RZ, PT ;  /* 0x000000ff1200720c */ /* 0x000fc60003f46270 */
[----:B------:R-:W-:-:S04]  /*22690*/  IMAD.MOV R13, RZ, RZ, -R13 ;  /* 0x000000ffff0d7224 */ /* 0x000fc800078e0a0d */
[--C-:B------:R-:W-:Y:S02]  /*226a0*/  @!P5 IMAD.IADD R10, R10, 0x1, -R2.reuse ;  /* 0x000000010a0ad824 */ /* 0x100fe400078e0a02 */
[----:B------:R-:W-:Y:S02]  /*226b0*/  IMAD R3, R2, R13, R3 ;  /* 0x0000000d02037224 */ /* 0x000fe400078e0203 */
[----:B------:R-:W-:Y:S02]  /*226c0*/  @!P0 IMAD.IADD R11, R11, 0x1, -R2 ;  /* 0x000000010b0b8824 */ /* 0x000fe400078e0a02 */
[----:B------:R-:W-:Y:S02]  /*226d0*/  IMAD.MOV.U32 R13, RZ, RZ, R10 ;  /* 0x000000ffff0d7224 */ /* 0x000fe400078e000a */
[----:B------:R-:W-:Y:S02]  /*226e0*/  @!P4 IMAD.MOV R7, RZ, RZ, -R7 ;  /* 0x000000ffff07c224 */ /* 0x000fe400078e0a07 */
[----:B------:R-:W-:-:S02]  /*226f0*/  @!P2 IMAD.MOV R11, RZ, RZ, -R11 ;  /* 0x000000ffff0ba224 */ /* 0x000fc400078e0a0b */
[----:B------:R-:W-:Y:S01]  /*22700*/  @!P3 IMAD.MOV R13, RZ, RZ, -R13 ;  /* 0x000000ffff0db224 */ /* 0x000fe200078e0a0d */
[----:B------:R0:W-:Y:S01]  /*22710*/  STL [R1+0xe8], R7 ;  /* 0x0000e80701007387 */ /* 0x0001e20000100800 */
[----:B-1----:R-:W-:Y:S02]  /*22720*/  IABS R8, R22 ;  /* 0x0000001600087213 */ /* 0x002fe40000000000 */
[----:B------:R-:W-:Y:S01]  /*22730*/  ISETP.GE.AND P3, PT, R22, RZ, PT ;  /* 0x000000ff1600720c */ /* 0x000fe20003f66270 */
[----:B------:R2:W-:Y:S01]  /*22740*/  STL [R1+0xe0], R11 ;  /* 0x0000e00b01007387 */ /* 0x0005e20000100800 */
[----:B------:R-:W-:-:S03]  /*22750*/  IMAD.MOV.U32 R22, RZ, RZ, R25 ;  /* 0x000000ffff167224 */ /* 0x000fc600078e0019 */
[----:B------:R-:W-:Y:S04]  /*22760*/  STL [R1+0x4c], R13 ;  /* 0x00004c0d01007387 */ /* 0x000fe80000100800 */
[----:B------:R-:W4:Y:S01]  /*22770*/  LDL.LU R25, [R1+0xb68] ;  /* 0x000b680001197983 */ /* 0x000f220000300800 */
[----:B------:R-:W-:Y:S02]  /*22780*/  ISETP.GT.U32.AND P1, PT, R2, R3, PT ;  /* 0x000000030200720c */ /* 0x000fe40003f24070 */
[----:B------:R-:W-:-:S05]  /*22790*/  IABS R6, R19 ;  /* 0x0000001300067213 */ /* 0x000fca0000000000 */
[----:B------:R-:W-:-:S04]  /*227a0*/  IMAD.HI.U32 R12, R0, R6, RZ ;  /* 0x00000006000c7227 */ /* 0x000fc800078e00ff */
[----:B------:R-:W-:Y:S02]  /*227b0*/  IMAD.MOV R12, RZ, RZ, -R12 ;  /* 0x000000ffff0c7224 */ /* 0x000fe400078e0a0c */
[----:B------:R-:W-:Y:S02]  /*227c0*/  @!P1 IMAD.IADD R3, R3, 0x1, -R2 ;  /* 0x0000000103039824 */ /* 0x000fe400078e0a02 */
[----:B------:R-:W-:-:S03]  /*227d0*/  IMAD R6, R2, R12, R6 ;  /* 0x0000000c02067224 */ /* 0x000fc600078e0206 */
[C---:B------:R-:W-:Y:S02]  /*227e0*/  ISETP.GT.U32.AND P1, PT, R2.reuse, R3, PT ;  /* 0x000000030200720c */ /* 0x040fe40003f24070 */
[----:B------:R-:W-:-:S11]  /*227f0*/  ISETP.GT.U32.AND P5, PT, R2, R6, PT ;  /* 0x000000060200720c */ /* 0x000fd60003fa4070 */
[--C-:B------:R-:W-:Y:S02]  /*22800*/  @!P1 IMAD.IADD R3, R3, 0x1, -R2.reuse ;  /* 0x0000000103039824 */ /* 0x100fe400078e0a02 */
[----:B------:R-:W-:Y:S01]  /*22810*/  @!P5 IMAD.IADD R6, R6, 0x1, -R2 ;  /* 0x000000010606d824 */ /* 0x000fe200078e0a02 */
[----:B------:R-:W-:-:S04]  /*22820*/  ISETP.GE.AND P4, PT, R19, RZ, PT ;  /* 0x000000ff1300720c */ /* 0x000fc80003f86270 */
[----:B------:R-:W-:-:S13]  /*22830*/  ISETP.GT.U32.AND P5, PT, R2, R6, PT ;  /* 0x000000060200720c */ /* 0x000fda0003fa4070 */
[----:B------:R-:W-:-:S04]  /*22840*/  @!P5 IMAD.IADD R6, R6, 0x1, -R2 ;  /* 0x000000010606d824 */ /* 0x000fc800078e0a02 */
[----:B------:R-:W-:Y:S01]  /*22850*/  @!P4 IMAD.MOV R6, RZ, RZ, -R6 ;  /* 0x000000ffff06c224 */ /* 0x000fe200078e0a06 */
[----:B---3--:R-:W-:-:S05]  /*22860*/  IABS R4, R20 ;  /* 0x0000001400047213 */ /* 0x008fca0000000000 */
[----:B0-----:R-:W-:-:S04]  /*22870*/  IMAD.HI.U32 R7, R0, R4, RZ ;  /* 0x0000000400077227 */ /* 0x001fc800078e00ff */
[----:B------:R-:W-:Y:S02]  /*22880*/  IMAD.MOV R12, RZ, RZ, -R7 ;  /* 0x000000ffff0c7224 */ /* 0x000fe400078e0a07 */
[----:B------:R-:W-:-:S04]  /*22890*/  IMAD.HI.U32 R7, R0, R8, RZ ;  /* 0x0000000800077227 */ /* 0x000fc800078e00ff */
[----:B------:R-:W-:-:S04]  /*228a0*/  IMAD.MOV R7, RZ, RZ, -R7 ;  /* 0x000000ffff077224 */ /* 0x000fc800078e0a07 */
[C---:B------:R-:W-:Y:S02]  /*228b0*/  IMAD R8, R2.reuse, R7, R8 ;  /* 0x0000000702087224 */ /* 0x040fe400078e0208 */
[----:B------:R-:W-:-:S03]  /*228c0*/  IMAD R4, R2, R12, R4 ;  /* 0x0000000c02047224 */ /* 0x000fc600078e0204 */
[C---:B------:R-:W-:Y:S02]  /*228d0*/  ISETP.GT.U32.AND P1, PT, R2.reuse, R8, PT ;  /* 0x000000080200720c */ /* 0x040fe40003f24070 */
[----:B------:R-:W-:Y:S01]  /*228e0*/  ISETP.GT.U32.AND P2, PT, R2, R4, PT ;  /* 0x000000040200720c */ /* 0x000fe20003f44070 */
[----:B------:R-:W-:Y:S01]  /*228f0*/  IMAD.MOV.U32 R12, RZ, RZ, R3 ;  /* 0x000000ffff0c7224 */ /* 0x000fe200078e0003 */
[----:B------:R-:W-:-:S03]  /*22900*/  IABS R7, R21 ;  /* 0x0000001500077213 */ /* 0x000fc60000000000 */
[----:B------:R-:W-:-:S06]  /*22910*/  @!P6 IMAD.MOV R12, RZ, RZ, -R12 ;  /* 0x000000ffff0ce224 */ /* 0x000fcc00078e0a0c */
[--C-:B------:R-:W-:Y:S01]  /*22920*/  @!P1 IMAD.IADD R8, R8, 0x1, -R2.reuse ;  /* 0x0000000108089824 */ /* 0x100fe200078e0a02 */
[----:B------:R0:W-:Y:S01]  /*22930*/  STL [R1+0x44], R12 ;  /* 0x0000440c01007387 */ /* 0x0001e20000100800 */
[----:B------:R-:W-:Y:S02]  /*22940*/  @!P2 IMAD.IADD R4, R4, 0x1, -R2 ;  /* 0x000000010404a824 */ /* 0x000fe400078e0a02 */
[----:B------:R-:W-:Y:S01]  /*22950*/  IMAD.HI.U32 R3, R0, R7, RZ ;  /* 0x0000000700037227 */ /* 0x000fe200078e00ff */
[C---:B------:R-:W-:Y:S02]  /*22960*/  ISETP.GT.U32.AND P1, PT, R2.reuse, R8, PT ;  /* 0x000000080200720c */ /* 0x040fe40003f24070 */
[----:B------:R-:W-:Y:S01]  /*22970*/  ISETP.GT.U32.AND P2, PT, R2, R4, PT ;  /* 0x000000040200720c */ /* 0x000fe20003f44070 */
[----:B------:R-:W-:-:S04]  /*22980*/  IMAD.MOV R3, RZ, RZ, -R3 ;  /* 0x000000ffff037224 */ /* 0x000fc800078e0a03 */
[----:B------:R-:W-:Y:S01]  /*22990*/  IMAD R7, R2, R3, R7 ;  /* 0x0000000302077224 */ /* 0x000fe200078e0207 */
[----:B------:R-:W-:-:S05]  /*229a0*/  ISETP.GE.AND P0, PT, R20, RZ, PT ;  /* 0x000000ff1400720c */ /* 0x000fca0003f06270 */
[--C-:B------:R-:W-:Y:S01]  /*229b0*/  @!P1 IMAD.IADD R8, R8, 0x1, -R2.reuse ;  /* 0x0000000108089824 */ /* 0x100fe200078e0a02 */
[----:B------:R-:W-:Y:S01]  /*229c0*/  ISETP.GT.U32.AND P1, PT, R2, R7, PT ;  /* 0x000000070200720c */ /* 0x000fe20003f24070 */
[----:B------:R-:W-:-:S04]  /*229d0*/  @!P2 IMAD.IADD R4, R4, 0x1, -R2 ;  /* 0x000000010404a824 */ /* 0x000fc800078e0a02 */
[----:B------:R-:W-:-:S04]  /*229e0*/  IMAD.MOV.U32 R14, RZ, RZ, R4 ;  /* 0x000000ffff0e7224 */ /* 0x000fc800078e0004 */
[----:B------:R-:W-:-:S04]  /*229f0*/  @!P0 IMAD.MOV R14, RZ, RZ, -R14 ;  /* 0x000000ffff0e8224 */ /* 0x000fc800078e0a0e */
[----:B------:R-:W-:Y:S01]  /*22a00*/  @!P1 IMAD.IADD R7, R7, 0x1, -R2 ;  /* 0x0000000107079824 */ /* 0x000fe200078e0a02 */
[----:B------:R1:W-:Y:S01]  /*22a10*/  STL [R1+0x40], R6 ;  /* 0x0000400601007387 */ /* 0x0003e20000100800 */
[----:B------:R-:W-:-:S03]  /*22a20*/  @!P3 IMAD.MOV R8, RZ, RZ, -R8 ;  /* 0x000000ffff08b224 */ /* 0x000fc600078e0a08 */
[----:B------:R-:W-:Y:S01]  /*22a30*/  STL [R1+0x14], R14 ;  /* 0x0000140e01007387 */ /* 0x000fe20000100800 */
[----:B------:R-:W-:Y:S02]  /*22a40*/  ISETP.GT.U32.AND P1, PT, R2, R7, PT ;  /* 0x000000070200720c */ /* 0x000fe40003f24070 */
[----:B--2---:R-:W-:Y:S02]  /*22a50*/  IABS R11, R28 ;  /* 0x0000001c000b7213 */ /* 0x004fe40000000000 */
[----:B------:R-:W-:-:S03]  /*22a60*/  IABS R10, R29 ;  /* 0x0000001d000a7213 */ /* 0x000fc60000000000 */
[----:B0-----:R-:W-:-:S04]  /*22a70*/  IMAD.HI.U32 R12, R0, R11, RZ ;  /* 0x0000000b000c7227 */ /* 0x001fc800078e00ff */
[----:B------:R-:W-:Y:S02]  /*22a80*/  IMAD.MOV R12, RZ, RZ, -R12 ;  /* 0x000000ffff0c7224 */ /* 0x000fe400078e0a0c */
[----:B------:R-:W-:-:S04]  /*22a90*/  IMAD.HI.U32 R13, R0, R10, RZ ;  /* 0x0000000a000d7227 */ /* 0x000fc800078e00ff */
[----:B------:R-:W-:Y:S02]  /*22aa0*/  IMAD R11, R2, R12, R11 ;  /* 0x0000000c020b7224 */ /* 0x000fe400078e020b */
[----:B------:R-:W-:-:S03]  /*22ab0*/  IMAD.MOV R13, RZ, RZ, -R13 ;  /* 0x000000ffff0d7224 */ /* 0x000fc600078e0a0d */
[C---:B------:R-:W-:Y:S01]  /*22ac0*/  ISETP.GT.U32.AND P4, PT, R2.reuse, R11, PT ;  /* 0x0000000b0200720c */ /* 0x040fe20003f84070 */
[----:B------:R-:W-:-:S05]  /*22ad0*/  IMAD R10, R2, R13, R10 ;  /* 0x0000000d020a7224 */ /* 0x000fca00078e020a */
[----:B------:R-:W-:Y:S02]  /*22ae0*/  ISETP.GT.U32.AND P2, PT, R2, R10, PT ;  /* 0x0000000a0200720c */ /* 0x000fe40003f44070 */
[----:B------:R-:W-:Y:S01]  /*22af0*/  ISETP.GE.AND P5, PT, R28, RZ, PT ;  /* 0x000000ff1c00720c */ /* 0x000fe20003fa6270 */
[----:B------:R-:W-:-:S04]  /*22b00*/  IMAD.MOV.U32 R28, RZ, RZ, R23 ;  /* 0x000000ffff1c7224 */ /* 0x000fc800078e0017 */
[----:B------:R-:W-:Y:S02]  /*22b10*/  @!P4 IMAD.IADD R11, R11, 0x1, -R2 ;  /* 0x000000010b0bc824 */ /* 0x000fe400078e0a02 */
[----:B------:R-:W-:Y:S02]  /*22b20*/  IMAD.MOV.U32 R23, RZ, RZ, R22 ;  /* 0x000000ffff177224 */ /* 0x000fe400078e0016 */
[----:B------:R-:W2:Y:S01]  /*22b30*/  LDL.LU R22, [R1+0xb7c] ;  /* 0x000b7c0001167983 */ /* 0x000ea20000300800 */
[----:B----4-:R-:W-:Y:S01]  /*22b40*/  IABS R3, R25 ;  /* 0x0000001900037213 */ /* 0x010fe20000000000 */
[----:B------:R-:W-:Y:S01]  /*22b50*/  @!P2 IMAD.IADD R10, R10, 0x1, -R2 ;  /* 0x000000010a0aa824 */ /* 0x000fe200078e0a02 */
[----:B------:R-:W-:-:S03]  /*22b60*/  ISETP.GT.U32.AND P3, PT, R2, R11, PT ;  /* 0x0000000b0200720c */ /* 0x000fc60003f64070 */
[----:B------:R-:W-:Y:S01]  /*22b70*/  IMAD.HI.U32 R4, R0, R3, RZ ;  /* 0x0000000300047227 */ /* 0x000fe200078e00ff */
[----:B------:R-:W-:-:S03]  /*22b80*/  ISETP.GT.U32.AND P4, PT, R2, R10, PT ;  /* 0x0000000a0200720c */ /* 0x000fc60003f84070 */
[----:B------:R-:W-:Y:S01]  /*22b90*/  IMAD.MOV R4, RZ, RZ, -R4 ;  /* 0x000000ffff047224 */ /* 0x000fe200078e0a04 */
[----:B------:R-:W-:-:S03]  /*22ba0*/  ISETP.GE.AND P6, PT, R29, RZ, PT ;  /* 0x000000ff1d00720c */ /* 0x000fc60003fc6270 */
[C---:B------:R-:W-:Y:S01]  /*22bb0*/  IMAD R3, R2.reuse, R4, R3 ;  /* 0x0000000402037224 */ /* 0x040fe200078e0203 */
[----:B------:R0:W-:Y:S01]  /*22bc0*/  STL [R1+0x10], R8 ;  /* 0x0000100801007387 */ /* 0x0001e20000100800 */
[--C-:B------:R-:W-:Y:S01]  /*22bd0*/  @!P1 IMAD.IADD R7, R7, 0x1, -R2.reuse ;  /* 0x0000000107079824 */ /* 0x100fe200078e0a02 */
[----:B------:R-:W-:Y:S01]  /*22be0*/  ISETP.GE.AND P1, PT, R25, RZ, PT ;  /* 0x000000ff1900720c */ /* 0x000fe20003f26270 */
[--C-:B------:R-:W-:Y:S01]  /*22bf0*/  @!P3 IMAD.IADD R11, R11, 0x1, -R2.reuse ;  /* 0x000000010b0bb824 */ /* 0x100fe200078e0a02 */
[----:B------:R-:W-:Y:S01]  /*22c00*/  ISETP.GT.U32.AND P3, PT, R2, R3, PT ;  /* 0x000000030200720c */ /* 0x000fe20003f64070 */
[----:B------:R-:W3:Y:S01]  /*22c10*/  LDL.LU R25, [R1+0xb80] ;  /* 0x000b800001197983 */ /* 0x000ee20000300800 */
[----:B------:R-:W-:-:S04]  /*22c20*/  @!P4 IMAD.IADD R10, R10, 0x1, -R2 ;  /* 0x000000010a0ac824 */ /* 0x000fc800078e0a02 */
[----:B------:R-:W-:Y:S01]  /*22c30*/  @!P6 IMAD.MOV R10, RZ, RZ, -R10 ;  /* 0x000000ffff0ae224 */ /* 0x000fe200078e0a0a */
[----:B------:R-:W-:Y:S02]  /*22c40*/  ISETP.GE.AND P0, PT, R21, RZ, PT ;  /* 0x000000ff1500720c */ /* 0x000fe40003f06270 */
[----:B------:R-:W-:Y:S02]  /*22c50*/  IABS R29, R26 ;  /* 0x0000001a001d7213 */ /* 0x000fe40000000000 */
[----:B------:R-:W-:Y:S01]  /*22c60*/  ISETP.GE.AND P2, PT, R26, RZ, PT ;  /* 0x000000ff1a00720c */ /* 0x000fe20003f46270 */
[----:B------:R4:W-:Y:S01]  /*22c70*/  STL [R1+0xc], R10 ;  /* 0x00000c0a01007387 */ /* 0x0009e20000100800 */
[----:B------:R-:W-:Y:S01]  /*22c80*/  @!P3 IMAD.IADD R3, R3, 0x1, -R2 ;  /* 0x000000010303b824 */ /* 0x000fe200078e0a02 */
[----:B------:R-:W-:Y:S02]  /*22c90*/  IABS R26, R27 ;  /* 0x0000001b001a7213 */ /* 0x000fe40000000000 */
[----:B------:R-:W-:Y:S01]  /*22ca0*/  ISETP.GE.AND P3, PT, R27, RZ, PT ;  /* 0x000000ff1b00720c */ /* 0x000fe20003f66270 */
[----:B------:R-:W5:Y:S04]  /*22cb0*/  LDL.LU R21, [R1+0xb84] ;  /* 0x000b840001157983 */ /* 0x000f680000300800 */
[----:B------:R-:W5:Y:S01]  /*22cc0*/  LDL.LU R27, [R1+0xb88] ;  /* 0x000b8800011b7983 */ /* 0x000f620000300800 */
[----:B-1----:R-:W-:-:S04]  /*22cd0*/  IMAD.HI.U32 R6, R0, R29, RZ ;  /* 0x0000001d00067227 */ /* 0x002fc800078e00ff */
[----:B------:R-:W-:-:S04]  /*22ce0*/  IMAD.MOV R6, RZ, RZ, -R6 ;  /* 0x000000ffff067224 */ /* 0x000fc800078e0a06 */
[----:B------:R-:W-:Y:S02]  /*22cf0*/  IMAD R29, R2, R6, R29 ;  /* 0x00000006021d7224 */ /* 0x000fe400078e021d */
[----:B------:R-:W-:-:S03]  /*22d00*/  IMAD.HI.U32 R4, R0, R26, RZ ;  /* 0x0000001a00047227 */ /* 0x000fc600078e00ff */
[----:B------:R-:W-:Y:S01]  /*22d10*/  ISETP.GT.U32.AND P4, PT, R2, R29, PT ;  /* 0x0000001d0200720c */ /* 0x000fe20003f84070 */
[----:B------:R-:W-:-:S04]  /*22d20*/  IMAD.MOV R4, RZ, RZ, -R4 ;  /* 0x000000ffff047224 */ /* 0x000fc800078e0a04 */
[----:B------:R-:W-:Y:S01]  /*22d30*/  IMAD R26, R2, R4, R26 ;  /* 0x00000004021a7224 */ /* 0x000fe200078e021a */
[----:B------:R-:W-:-:S07]  /*22d40*/  IABS R6, R28 ;  /* 0x0000001c00067213 */ /* 0x000fce0000000000 */
[----:B------:R-:W-:Y:S01]  /*22d50*/  @!P4 IMAD.IADD R29, R29, 0x1, -R2 ;  /* 0x000000011d1dc824 */ /* 0x000fe200078e0a02 */
[----:B------:R-:W-:Y:S02]  /*22d60*/  ISETP.GT.U32.AND P4, PT, R2, R26, PT ;  /* 0x0000001a0200720c */ /* 0x000fe40003f84070 */
[----:B------:R-:W-:Y:S01]  /*22d70*/  IABS R16, R24 ;  /* 0x0000001800107213 */ /* 0x000fe20000000000 */
[----:B------:R-:W-:Y:S01]  /*22d80*/  IMAD.HI.U32 R4, R0, R6, RZ ;  /* 0x0000000600047227 */ /* 0x000fe200078e00ff */
[----:B------:R-:W-:Y:S02]  /*22d90*/  ISETP.GT.U32.AND P6, PT, R2, R29, PT ;  /* 0x0000001d0200720c */ /* 0x000fe40003fc4070 */
[----:B0-----:R-:W-:Y:S01]  /*22da0*/  IABS R8, R23 ;  /* 0x0000001700087213 */ /* 0x001fe20000000000 */
[----:B------:R-:W-:-:S04]  /*22db0*/  IMAD.HI.U32 R12, R0, R16, RZ ;  /* 0x00000010000c7227 */ /* 0x000fc800078e00ff */
[----:B------:R-:W-:Y:S02]  /*22dc0*/  @!P5 IMAD.MOV R11, RZ, RZ, -R11 ;  /* 0x000000ffff0bd224 */ /* 0x000fe400078e0a0b */
[----:B------:R-:W-:Y:S01]  /*22dd0*/  @!P4 IMAD.IADD R26, R26, 0x1, -R2 ;  /* 0x000000011a1ac824 */ /* 0x000fe200078e0a02 */
[----:B------:R-:W-:Y:S01]  /*22de0*/  ISETP.GT.U32.AND P4, PT, R2, R3, PT ;  /* 0x000000030200720c */ /* 0x000fe20003f84070 */
[----:B------:R-:W-:Y:S02]  /*22df0*/  IMAD.MOV R4, RZ, RZ, -R4 ;  /* 0x000000ffff047224 */ /* 0x000fe400078e0a04 */
[----:B------:R-:W-:Y:S02]  /*22e00*/  IMAD.MOV R12, RZ, RZ, -R12 ;  /* 0x000000ffff0c7224 */ /* 0x000fe400078e0a0c */
[----:B----4-:R-:W-:Y:S01]  /*22e10*/  IMAD.HI.U32 R10, R0, R8, RZ ;  /* 0x00000008000a7227 */ /* 0x010fe200078e00ff */
[----:B------:R0:W-:Y:S03]  /*22e20*/  STL [R1+0x8], R11 ;  /* 0x0000080b01007387 */ /* 0x0001e60000100800 */
[----:B------:R-:W-:-:S02]  /*22e30*/  IMAD R6, R2, R4, R6 ;  /* 0x0000000402067224 */ /* 0x000fc400078e0206 */
[C---:B------:R-:W-:Y:S02]  /*22e40*/  IMAD R16, R2.reuse, R12, R16 ;  /* 0x0000000c02107224 */ /* 0x040fe400078e0210 */
[----:B------:R-:W-:Y:S02]  /*22e50*/  IMAD.MOV R10, RZ, RZ, -R10 ;  /* 0x000000ffff0a7224 */ /* 0x000fe400078e0a0a */
[----:B0-----:R-:W-:Y:S02]  /*22e60*/  IMAD.MOV.U32 R11, RZ, RZ, R7 ;  /* 0x000000ffff0b7224 */ /* 0x001fe400078e0007 */
[----:B------:R-:W-:Y:S01]  /*22e70*/  @!P6 IMAD.IADD R29, R29, 0x1, -R2 ;  /* 0x000000011d1de824 */ /* 0x000fe200078e0a02 */
[C---:B------:R-:W-:Y:S01]  /*22e80*/  ISETP.GT.U32.AND P6, PT, R2.reuse, R6, PT ;  /* 0x000000060200720c */ /* 0x040fe20003fc4070 */
[C---:B------:R-:W-:Y:S02]  /*22e90*/  IMAD R8, R2.reuse, R10, R8 ;  /* 0x0000000a02087224 */ /* 0x040fe400078e0208 */
[----:B------:R-:W-:Y:S01]  /*22ea0*/  @!P0 IMAD.MOV R11, RZ, RZ, -R11 ;  /* 0x000000ffff0b8224 */ /* 0x000fe200078e0a0b */
[C---:B------:R-:W-:Y:S01]  /*22eb0*/  ISETP.GT.U32.AND P0, PT, R2.reuse, R16, PT ;  /* 0x000000100200720c */ /* 0x040fe20003f04070 */
[----:B------:R-:W-:Y:S01]  /*22ec0*/  @!P4 IMAD.IADD R3, R3, 0x1, -R2 ;  /* 0x000000010303c824 */ /* 0x000fe200078e0a02 */
[----:B------:R-:W-:-:S02]  /*22ed0*/  ISETP.GT.U32.AND P4, PT, R2, R8, PT ;  /* 0x000000080200720c */ /* 0x000fc40003f84070 */
[----:B------:R-:W-:-:S05]  /*22ee0*/  ISETP.GT.U32.AND P5, PT, R2, R26, PT ;  /* 0x0000001a0200720c */ /* 0x000fca0003fa4070 */
[----:B------:R-:W-:-:S04]  /*22ef0*/  @!P6 IMAD.IADD R6, R6, 0x1, -R2 ;  /* 0x000000010606e824 */ /* 0x000fc800078e0a02 */
[--C-:B------:R-:W-:Y:S01]  /*22f00*/  @!P0 IMAD.IADD R16, R16, 0x1, -R2.reuse ;  /* 0x0000000110108824 */ /* 0x100fe200078e0a02 */
[----:B------:R-:W-:Y:S01]  /*22f10*/  ISETP.GT.U32.AND P0, PT, R2, R6, PT ;  /* 0x000000060200720c */ /* 0x000fe20003f04070 */
[----:B------:R-:W-:-:S03]  /*22f20*/  @!P4 IMAD.IADD R8, R8, 0x1, -R2 ;  /* 0x000000010808c824 */ /* 0x000fc600078e0a02 */
[----:B------:R-:W-:Y:S01]  /*22f30*/  ISETP.GT.U32.AND P4, PT, R2, R16, PT ;  /* 0x000000100200720c */ /* 0x000fe20003f84070 */
[----:B------:R-:W-:Y:S02]  /*22f40*/  @!P5 IMAD.IADD R26, R26, 0x1, -R2 ;  /* 0x000000011a1ad824 */ /* 0x000fe400078e0a02 */
[----:B------:R-:W-:Y:S02]  /*22f50*/  @!P2 IMAD.MOV R29, RZ, RZ, -R29 ;  /* 0x000000ffff1da224 */ /* 0x000fe400078e0a1d */
[----:B------:R-:W-:Y:S01]  /*22f60*/  @!P1 IMAD.MOV R3, RZ, RZ, -R3 ;  /* 0x000000ffff039224 */ /* 0x000fe200078e0a03 */
[----:B------:R-:W-:Y:S01]  /*22f70*/  ISETP.GT.U32.AND P1, PT, R2, R8, PT ;  /* 0x000000080200720c */ /* 0x000fe20003f24070 */
[----:B------:R-:W-:Y:S01]  /*22f80*/  @!P3 IMAD.MOV R26, RZ, RZ, -R26 ;  /* 0x000000ffff1ab224 */ /* 0x000fe200078e0a1a */
[----:B------:R-:W-:Y:S01]  /*22f90*/  STL [R1+0x514c], R29 ;  /* 0x00514c1d01007387 */ /* 0x000fe20000100800 */
[----:B------:R-:W-:Y:S02]  /*22fa0*/  ISETP.GE.AND P2, PT, R28, RZ, PT ;  /* 0x000000ff1c00720c */ /* 0x000fe40003f46270 */
[----:B------:R-:W-:Y:S01]  /*22fb0*/  ISETP.GE.AND P5, PT, R24, RZ, PT ;  /* 0x000000ff1800720c */ /* 0x000fe20003fa6270 */
[----:B------:R0:W-:Y:S01]  /*22fc0*/  STL [R1], R11 ;  /* 0x0000000b01007387 */ /* 0x0001e20000100800 */
[----:B------:R-:W-:Y:S01]  /*22fd0*/  ISETP.GE.AND P6, PT, R23, RZ, PT ;  /* 0x000000ff1700720c */ /* 0x000fe20003fc6270 */
[----:B------:R-:W-:-:S02]  /*22fe0*/  @!P0 IMAD.IADD R6, R6, 0x1, -R2 ;  /* 0x0000000106068824 */ /* 0x000fc400078e0a02 */
[----:B------:R1:W-:Y:S01]  /*22ff0*/  STL [R1+0x5150], R3 ;  /* 0x0051500301007387 */ /* 0x0003e20000100800 */
[----:B------:R-:W-:-:S03]  /*23000*/  @!P4 IMAD.IADD R16, R16, 0x1, -R2 ;  /* 0x000000011010c824 */ /* 0x000fc600078e0a02 */
[----:B------:R-:W-:Y:S04]  /*23010*/  STL [R1+0x5154], R26 ;  /* 0x0051541a01007387 */ /* 0x000fe80000100800 */
[----:B------:R-:W4:Y:S01]  /*23020*/  LDL.LU R23, [R1+0xb8c] ;  /* 0x000b8c0001177983 */ /* 0x000f220000300800 */
[----:B------:R-:W-:Y:S02]  /*23030*/  @!P1 IMAD.IADD R8, R8, 0x1, -R2 ;  /* 0x0000000108089824 */ /* 0x000fe400078e0a02 */
[----:B------:R-:W-:Y:S02]  /*23040*/  @!P2 IMAD.MOV R6, RZ, RZ, -R6 ;  /* 0x000000ffff06a224 */ /* 0x000fe400078e0a06 */
[----:B------:R-:W-:Y:S02]  /*23050*/  @!P5 IMAD.MOV R16, RZ, RZ, -R16 ;  /* 0x000000ffff10d224 */ /* 0x000fe400078e0a10 */
[----:B------:R-:W-:Y:S01]  /*23060*/  @!P6 IMAD.MOV R8, RZ, RZ, -R8 ;  /* 0x000000ffff08e224 */ /* 0x000fe200078e0a08 */
[----:B--2---:R-:W-:-:S05]  /*23070*/  IABS R4, R22 ;  /* 0x0000001600047213 */ /* 0x004fca0000000000 */
[----:B------:R-:W-:-:S04]  /*23080*/  IMAD.HI.U32 R7, R0, R4, RZ ;  /* 0x0000000400077227 */ /* 0x000fc800078e00ff */
[----:B------:R-:W-:Y:S01]  /*23090*/  IMAD.MOV R7, RZ, RZ, -R7 ;  /* 0x000000ffff077224 */ /* 0x000fe200078e0a07 */
[----:B------:R-:W-:Y:S02]  /*230a0*/  ISETP.GE.AND P0, PT, R22, RZ, PT ;  /* 0x000000ff1600720c */ /* 0x000fe40003f06270 */
[----:B------:R-:W2:Y:S01]  /*230b0*/  LDL.LU R22, [R1+0xb90] ;  /* 0x000b900001167983 */ /* 0x000ea20000300800 */
[----:B------:R-:W-:Y:S01]  /*230c0*/  IMAD R4, R2, R7, R4 ;  /* 0x0000000702047224 */ /* 0x000fe200078e0204 */
[----:B---3--:R-:W-:Y:S02]  /*230d0*/  IABS R7, R25 ;  /* 0x0000001900077213 */ /* 0x008fe40000000000 */
[----:B------:R-:W-:Y:S02]  /*230e0*/  ISETP.GE.AND P4, PT, R25, RZ, PT ;  /* 0x000000ff1900720c */ /* 0x000fe40003f86270 */
[----:B------:R-:W3:Y:S04]  /*230f0*/  LDL.LU R25, [R1+0xb94] ;  /* 0x000b940001197983 */ /* 0x000ee80000300800 */
[----:B------:R-:W-:Y:S04]  /*23100*/  STL [R1+0x5158], R6 ;  /* 0x0051580601007387 */ /* 0x000fe80000100800 */
[----:B------:R-:W-:Y:S04]  /*23110*/  STL [R1+0x515c], R16 ;  /* 0x00515c1001007387 */ /* 0x000fe80000100800 */
[----:B------:R-:W-:Y:S01]  /*23120*/  STL [R1+0x5160], R8 ;  /* 0x0051600801007387 */ /* 0x000fe20000100800 */
[----:B-----5:R-:W-:-:S02]  /*23130*/  IABS R15, R27 ;  /* 0x0000001b000f7213 */ /* 0x020fc40000000000 */
[----:B------:R-:W-:Y:S02]  /*23140*/  ISETP.GE.AND P6, PT, R27, RZ, PT ;  /* 0x000000ff1b00720c */ /* 0x000fe40003fc6270 */
[----:B------:R-:W5:Y:S01]  /*23150*/  LDL.LU R27, [R1+0xbb8] ;  /* 0x000bb800011b7983 */ /* 0x000f620000300800 */
[----:B0-----:R-:W-:Y:S01]  /*23160*/  IMAD.HI.U32 R11, R0, R7, RZ ;  /* 0x00000007000b7227 */ /* 0x001fe200078e00ff */
[----:B------:R-:W-:-:S03]  /*23170*/  IABS R18, R21 ;  /* 0x0000001500127213 */ /* 0x000fc60000000000 */
[----:B------:R-:W-:-:S04]  /*23180*/  IMAD.MOV R11, RZ, RZ, -R11 ;  /* 0x000000ffff0b7224 */ /* 0x000fc800078e0a0b */
[C---:B------:R-:W-:Y:S01]  /*23190*/  IMAD R7, R2.reuse, R11, R7 ;  /* 0x0000000b02077224 */ /* 0x040fe200078e0207 */
[----:B------:R-:W-:Y:S01]  /*231a0*/  ISETP.GT.U32.AND P3, PT, R2, R4, PT ;  /* 0x000000040200720c */ /* 0x000fe20003f64070 */
[----:B------:R-:W-:-:S03]  /*231b0*/  IMAD.HI.U32 R10, R0, R18, RZ ;  /* 0x00000012000a7227 */ /* 0x000fc600078e00ff */
[----:B------:R-:W-:Y:S01]  /*231c0*/  ISETP.GT.U32.AND P1, PT, R2, R7, PT ;  /* 0x000000070200720c */ /* 0x000fe20003f24070 */
[----:B------:R-:W-:-:S04]  /*231d0*/  IMAD.MOV R11, RZ, RZ, -R10 ;  /* 0x000000ffff0b7224 */ /* 0x000fc800078e0a0a */
[----:B------:R-:W-:-:S04]  /*231e0*/  IMAD R18, R2, R11, R18 ;  /* 0x0000000b02127224 */ /* 0x000fc800078e0212 */
[----:B------:R-:W-:Y:S01]  /*231f0*/  @!P3 IMAD.IADD R4, R4, 0x1, -R2 ;  /* 0x000000010404b824 */ /* 0x000fe200078e0a02 */
[----:B------:R-:W-:-:S03]  /*23200*/  ISETP.GT.U32.AND P2, PT, R2, R18, PT ;  /* 0x000000120200720c */ /* 0x000fc60003f44070 */
[----:B------:R-:W-:Y:S01]  /*23210*/  @!P1 IMAD.IADD R7, R7, 0x1, -R2 ;  /* 0x0000000107079824 */ /* 0x000fe200078e0a02 */
[----:B------:R-:W-:-:S04]  /*23220*/  ISETP.GT.U32.AND P3, PT, R2, R4, PT ;  /* 0x000000040200720c */ /* 0x000fc80003f64070 */
[----:B------:R-:W-:Y:S02]  /*23230*/  ISETP.GT.U32.AND P1, PT, R2, R7, PT ;  /* 0x000000070200720c */ /* 0x000fe40003f24070 */
[----:B------:R-:W-:Y:S02]  /*23240*/  ISETP.GE.AND P5, PT, R21, RZ, PT ;  /* 0x000000ff1500720c */ /* 0x000fe40003fa6270 */
[----:B------:R-:W4:Y:S01]  /*23250*/  LDL.LU R21, [R1+0xb98] ;  /* 0x000b980001157983 */ /* 0x000f220000300800 */
[----:B------:R-:W-:-:S04]  /*23260*/  @!P2 IMAD.IADD R18, R18, 0x1, -R2 ;  /* 0x000000011212a824 */ /* 0x000fc800078e0a02 */
[----:B------:R-:W-:Y:S01]  /*23270*/  @!P3 IMAD.IADD R4, R4, 0x1, -R2 ;  /* 0x000000010404b824 */ /* 0x000fe200078e0a02 */
[----:B------:R-:W-:-:S03]  /*23280*/  ISETP.GT.U32.AND P2, PT, R2, R18, PT ;  /* 0x000000120200720c */ /* 0x000fc60003f44070 */
[----:B------:R-:W-:Y:S02]  /*23290*/  @!P1 IMAD.IADD R7, R7, 0x1, -R2 ;  /* 0x0000000107079824 */ /* 0x000fe400078e0a02 */
[----:B------:R-:W-:Y:S02]  /*232a0*/  @!P0 IMAD.MOV R4, RZ, RZ, -R4 ;  /* 0x000000ffff048224 */ /* 0x000fe400078e0a04 */
[----:B------:R-:W-:-:S03]  /*232b0*/  @!P4 IMAD.MOV R7, RZ, RZ, -R7 ;  /* 0x000000ffff07c224 */ /* 0x000fc600078e0a07 */
[----:B------:R-:W-:Y:S04]  /*232c0*/  STL [R1+0x5164], R4 ;  /* 0x0051640401007387 */ /* 0x000fe80000100800 */
[----:B------:R-:W-:Y:S01]  /*232d0*/  STL [R1+0x5168], R7 ;  /* 0x0051680701007387 */ /* 0x000fe20000100800 */
[----:B------:R-:W-:-:S04]  /*232e0*/  @!P2 IMAD.IADD R18, R18, 0x1, -R2 ;  /* 0x000000011212a824 */ /* 0x000fc800078e0a02 */
[----:B-1----:R-:W-:-:S04]  /*232f0*/  IMAD.MOV.U32 R3, RZ, RZ, R18 ;  /* 0x000000ffff037224 */ /* 0x002fc800078e0012 */
[----:B------:R-:W-:Y:S01]  /*23300*/  @!P5 IMAD.MOV R3, RZ, RZ, -R3 ;  /* 0x000000ffff03d224 */ /* 0x000fe200078e0a03 */
[----:B--2---:R-:W-:-:S05]  /*23310*/  IABS R11, R22 ;  /* 0x00000016000b7213 */ /* 0x004fca0000000000 */
[----:B------:R-:W-:Y:S01]  /*23320*/  IMAD.HI.U32 R14, R0, R11, RZ ;  /* 0x0000000b000e7227 */ /* 0x000fe200078e00ff */
[----:B---3--:R-:W-:Y:S02]  /*23330*/  IABS R12, R25 ;  /* 0x00000019000c7213 */ /* 0x008fe40000000000 */
[----:B------:R-:W-:Y:S02]  /*23340*/  ISETP.GE.AND P4, PT, R25, RZ, PT ;  /* 0x000000ff1900720c */ /* 0x000fe40003f86270 */
[----:B------:R-:W2:Y:S01]  /*23350*/  LDL.LU R25, [R1+0xb9c] ;  /* 0x000b9c0001197983 */ /* 0x000ea20000300800 */
[----:B------:R-:W-:-:S03]  /*23360*/  IMAD.MOV R14, RZ, RZ, -R14 ;  /* 0x000000ffff0e7224 */ /* 0x000fc600078e0a0e */
[----:B------:R0:W-:Y:S01]  /*23370*/  STL [R1+0x34], R3 ;  /* 0x0000340301007387 */ /* 0x0001e20000100800 */
[----:B------:R-:W-:Y:S01]  /*23380*/  IMAD R11, R2, R14, R11 ;  /* 0x0000000e020b7224 */ /* 0x000fe200078e020b */
[----:B-----5:R-:W-:Y:S02]  /*23390*/  ISETP.GE.AND P5, PT, R27, RZ, PT ;  /* 0x000000ff1b00720c */ /* 0x020fe40003fa6270 */
[----:B------:R-:W-:Y:S02]  /*233a0*/  IABS R14, R27 ;  /* 0x0000001b000e7213 */ /* 0x000fe40000000000 */
[----:B------:R-:W3:Y:S01]  /*233b0*/  LDL.LU R27, [R1+0xbc4] ;  /* 0x000bc400011b7983 */ /* 0x000ee20000300800 */
[----:B------:R-:W-:-:S04]  /*233c0*/  IMAD.HI.U32 R10, R0, R15, RZ ;  /* 0x0000000f000a7227 */ /* 0x000fc800078e00ff */
[----:B------:R-:W-:-:S04]  /*233d0*/  IMAD.MOV R10, RZ, RZ, -R10 ;  /* 0x000000ffff0a7224 */ /* 0x000fc800078e0a0a */
[----:B------:R-:W-:Y:S01]  /*233e0*/  IMAD R15, R2, R10, R15 ;  /* 0x0000000a020f7224 */ /* 0x000fe200078e020f */
[----:B----4-:R-:W-:-:S04]  /*233f0*/  IABS R13, R23 ;  /* 0x00000017000d7213 */ /* 0x010fc80000000000 */
[----:B------:R-:W-:Y:S01]  /*23400*/  ISETP.GT.U32.AND P3, PT, R2, R15, PT ;  /* 0x0000000f0200720c */ /* 0x000fe20003f64070 */
[----:B------:R-:W-:-:S04]  /*23410*/  IMAD.HI.U32 R10, R0, R13, RZ ;  /* 0x0000000d000a7227 */ /* 0x000fc800078e00ff */
[----:B------:R-:W-:-:S04]  /*23420*/  IMAD.MOV R10, RZ, RZ, -R10 ;  /* 0x000000ffff0a7224 */ /* 0x000fc800078e0a0a */
[----:B------:R-:W-:-:S04]  /*23430*/  IMAD R13, R2, R10, R13 ;  /* 0x0000000a020d7224 */ /* 0x000fc800078e020d */
[----:B------:R-:W-:Y:S01]  /*23440*/  @!P3 IMAD.IADD R15, R15, 0x1, -R2 ;  /* 0x000000010f0fb824 */ /* 0x000fe200078e0a02 */
[----:B------:R-:W-:-:S04]  /*23450*/  ISETP.GT.U32.AND P2, PT, R2, R13, PT ;  /* 0x0000000d0200720c */ /* 0x000fc80003f44070 */
[----:B------:R-:W-:Y:S01]  /*23460*/  ISETP.GT.U32.AND P3, PT, R2, R15, PT ;  /* 0x0000000f0200720c */ /* 0x000fe20003f64070 */
[----:B------:R-:W-:-:S08]  /*23470*/  IMAD.HI.U32 R10, R0, R12, RZ ;  /* 0x0000000c000a7227 */ /* 0x000fd000078e00ff */
[----:B------:R-:W-:-:S04]  /*23480*/  @!P2 IMAD.IADD R13, R13, 0x1, -R2 ;  /* 0x000000010d0da824 */ /* 0x000fc800078e0a02 */
[----:B------:R-:W-:Y:S01]  /*23490*/  @!P3 IMAD.IADD R15, R15, 0x1, -R2 ;  /* 0x000000010f0fb824 */ /* 0x000fe200078e0a02 */
[C---:B------:R-:W-:Y:S01]  /*234a0*/  ISETP.GT.U32.AND P3, PT, R2.reuse, R11, PT ;  /* 0x0000000b0200720c */ /* 0x040fe20003f64070 */
[----:B------:R-:W-:Y:S01]  /*234b0*/  IMAD.MOV R10, RZ, RZ, -R10 ;  /* 0x000000ffff0a7224 */ /* 0x000fe200078e0a0a */
[C---:B------:R-:W-:Y:S01]  /*234c0*/  ISETP.GT.U32.AND P2, PT, R2.reuse, R13, PT ;  /* 0x0000000d0200720c */ /* 0x040fe20003f44070 */
[----:B0-----:R-:W-:Y:S02]  /*234d0*/  IMAD.MOV.U32 R3, RZ, RZ, R15 ;  /* 0x000000ffff037224 */ /* 0x001fe400078e000f */
[----:B------:R-:W-:Y:S02]  /*234e0*/  IMAD R12, R2, R10, R12 ;  /* 0x0000000a020c7224 */ /* 0x000fe400078e020c */
[----:B------:R-:W-:-:S03]  /*234f0*/  @!P6 IMAD.MOV R3, RZ, RZ, -R3 ;  /* 0x000000ffff03e224 */ /* 0x000fc600078e0a03 */
[----:B------:R-:W-:-:S03]  /*23500*/  ISETP.GT.U32.AND P6, PT, R2, R12, PT ;  /* 0x0000000c0200720c */ /* 0x000fc60003fc4070 */
[--C-:B------:R-:W-:Y:S01]  /*23510*/  @!P3 IMAD.IADD R11, R11, 0x1, -R2.reuse ;  /* 0x000000010b0bb824 */ /* 0x100fe200078e0a02 */
[----:B------:R-:W-:Y:S01]  /*23520*/  ISETP.GE.AND P0, PT, R23, RZ, PT ;  /* 0x000000ff1700720c */ /* 0x000fe20003f06270 */
[----:B------:R-:W-:Y:S01]  /*23530*/  @!P2 IMAD.IADD R13, R13, 0x1, -R2 ;  /* 0x000000010d0da824 */ /* 0x000fe200078e0a02 */
[----:B------:R-:W-:Y:S01]  /*23540*/  IABS R10, R21 ;  /* 0x00000015000a7213 */ /* 0x000fe20000000000 */
[----:B------:R0:W-:Y:S01]  /*23550*/  STL [R1+0x38], R3 ;  /* 0x0000380301007387 */ /* 0x0001e20000100800 */
[----:B------:R-:W-:Y:S02]  /*23560*/  ISETP.GE.AND P2, PT, R21, RZ, PT ;  /* 0x000000ff1500720c */ /* 0x000fe40003f46270 */
[----:B------:R-:W-:Y:S01]  /*23570*/  ISETP.GT.U32.AND P3, PT, R2, R11, PT ;  /* 0x0000000b0200720c */ /* 0x000fe20003f64070 */
[----:B------:R-:W4:Y:S01]  /*23580*/  LDL.LU R21, [R1+0xba0] ;  /* 0x000ba00001157983 */ /* 0x000f220000300800 */
[----:B------:R-:W-:Y:S01]  /*23590*/  IMAD.HI.U32 R18, R0, R14, RZ ;  /* 0x0000000e00127227 */ /* 0x000fe200078e00ff */
[----:B------:R-:W-:-:S03]  /*235a0*/  ISETP.GE.AND P1, PT, R22, RZ, PT ;  /* 0x000000ff1600720c */ /* 0x000fc60003f26270 */
[----:B------:R-:W-:Y:S02]  /*235b0*/  IMAD.MOV R18, RZ, RZ, -R18 ;  /* 0x000000ffff127224 */ /* 0x000fe400078e0a12 */
[----:B------:R-:W-:Y:S02]  /*235c0*/  IMAD.MOV.U32 R4, RZ, RZ, R13 ;  /* 0x000000ffff047224 */ /* 0x000fe400078e000d */
[----:B------:R-:W-:Y:S02]  /*235d0*/  @!P6 IMAD.IADD R12, R12, 0x1, -R2 ;  /* 0x000000010c0ce824 */ /* 0x000fe400078e0a02 */
[C---:B------:R-:W-:Y:S02]  /*235e0*/  IMAD R14, R2.reuse, R18, R14 ;  /* 0x00000012020e7224 */ /* 0x040fe400078e020e */
[----:B------:R-:W-:Y:S01]  /*235f0*/  @!P0 IMAD.MOV R4, RZ, RZ, -R4 ;  /* 0x000000ffff048224 */ /* 0x000fe200078e0a04 */
[----:B------:R-:W-:Y:S01]  /*23600*/  ISETP.GT.U32.AND P6, PT, R2, R12, PT ;  /* 0x0000000c0200720c */ /* 0x000fe20003fc4070 */
[----:B------:R-:W-:-:S02]  /*23610*/  @!P3 IMAD.IADD R11, R11, 0x1, -R2 ;  /* 0x000000010b0bb824 */ /* 0x000fc400078e0a02 */
[----:B------:R-:W-:-:S04]  /*23620*/  IMAD.HI.U32 R15, R0, R10, RZ ;  /* 0x0000000a000f7227 */ /* 0x000fc800078e00ff */
[----:B0-----:R-:W-:Y:S02]  /*23630*/  IMAD.MOV.U32 R3, RZ, RZ, R11 ;  /* 0x000000ffff037224 */ /* 0x001fe400078e000b */
[----:B------:R-:W-:Y:S02]  /*23640*/  IMAD.MOV R15, RZ, RZ, -R15 ;  /* 0x000000ffff0f7224 */ /* 0x000fe400078e0a0f */
[----:B------:R-:W-:Y:S02]  /*23650*/  @!P1 IMAD.MOV R3, RZ, RZ, -R3 ;  /* 0x000000ffff039224 */ /* 0x000fe400078e0a03 */
[----:B------:R-:W-:Y:S02]  /*23660*/  IMAD R10, R2, R15, R10 ;  /* 0x0000000f020a7224 */ /* 0x000fe400078e020a */
[----:B------:R-:W-:Y:S01]  /*23670*/  @!P6 IMAD.IADD R12, R12, 0x1, -R2 ;  /* 0x000000010c0ce824 */ /* 0x000fe200078e0a02 */
[----:B--2---:R-:W-:Y:S02]  /*23680*/  IABS R18, R25 ;  /* 0x0000001900127213 */ /* 0x004fe40000000000 */
[----:B------:R-:W-:-:S02]  /*23690*/  ISETP.GE.AND P0, PT, R25, RZ, PT ;  /* 0x000000ff1900720c */ /* 0x000fc40003f06270 */
[----:B------:R-:W2:Y:S04]  /*236a0*/  LDL.LU R25, [R1+0xbcc] ;  /* 0x000bcc0001197983 */ /* 0x000ea80000300800 */
[----:B------:R-:W-:Y:S04]  /*236b0*/  STL [R1+0x2c], R4 ;  /* 0x00002c0401007387 */ /* 0x000fe80000100800 */
[----:B------:R0:W-:Y:S04]  /*236c0*/  STL [R1+0x30], R3 ;  /* 0x0000300301007387 */ /* 0x0001e80000100800 */
[----:B------:R-:W5:Y:S01]  /*236d0*/  LDL.LU R22, [R1+0xba4] ;  /* 0x000ba40001167983 */ /* 0x000f620000300800 */
[----:B---3--:R-:W-:-:S02]  /*236e0*/  ISETP.GE.AND P6, PT, R27, RZ, PT ;  /* 0x000000ff1b00720c */ /* 0x008fc40003fc6270 */
[----:B------:R-:W-:Y:S02]  /*236f0*/  IABS R15, R27 ;  /* 0x0000001b000f7213 */ /* 0x000fe40000000000 */
[----:B------:R-:W3:Y:S01]  /*23700*/  LDL.LU R27, [R1+0xba8] ;  /* 0x000ba800011b7983 */ /* 0x000ee20000300800 */
[C---:B------:R-:W-:Y:S02]  /*23710*/  ISETP.GT.U32.AND P3, PT, R2.reuse, R14, PT ;  /* 0x0000000e0200720c */ /* 0x040fe40003f64070 */
[----:B------:R-:W-:Y:S01]  /*23720*/  ISETP.GT.U32.AND P1, PT, R2, R10, PT ;  /* 0x0000000a0200720c */ /* 0x000fe20003f24070 */
[----:B------:R-:W-:-:S04]  /*23730*/  IMAD.HI.U32 R11, R0, R18, RZ ;  /* 0x00000012000b7227 */ /* 0x000fc800078e00ff */
[----:B------:R-:W-:-:S06]  /*23740*/  IMAD.MOV R11, RZ, RZ, -R11 ;  /* 0x000000ffff0b7224 */ /* 0x000fcc00078e0a0b */
[--C-:B------:R-:W-:Y:S02]  /*23750*/  @!P3 IMAD.IADD R14, R14, 0x1, -R2.reuse ;  /* 0x000000010e0eb824 */ /* 0x100fe400078e0a02 */
[----:B------:R-:W-:-:S03]  /*23760*/  @!P1 IMAD.IADD R10, R10, 0x1, -R2 ;  /* 0x000000010a0a9824 */ /* 0x000fc600078e0a02 */
[C---:B------:R-:W-:Y:S01]  /*23770*/  ISETP.GT.U32.AND P3, PT, R2.reuse, R14, PT ;  /* 0x0000000e0200720c */ /* 0x040fe20003f64070 */
[C---:B------:R-:W-:Y:S02]  /*23780*/  IMAD R18, R2.reuse, R11, R18 ;  /* 0x0000000b02127224 */ /* 0x040fe400078e0212 */
[----:B0-----:R-:W-:Y:S01]  /*23790*/  IMAD.MOV.U32 R3, RZ, RZ, R12 ;  /* 0x000000ffff037224 */ /* 0x001fe200078e000c */
[----:B------:R-:W-:Y:S01]  /*237a0*/  ISETP.GT.U32.AND P1, PT, R2, R10, PT ;  /* 0x0000000a0200720c */ /* 0x000fe20003f24070 */
[----:B------:R-:W-:-:S04]  /*237b0*/  IMAD.HI.U32 R13, R0, R15, RZ ;  /* 0x0000000f000d7227 */ /* 0x000fc800078e00ff */
[----:B------:R-:W-:Y:S01]  /*237c0*/  @!P4 IMAD.MOV R3, RZ, RZ, -R3 ;  /* 0x000000ffff03c224 */ /* 0x000fe200078e0a03 */
[----:B------:R-:W-:Y:S01]  /*237d0*/  ISETP.GT.U32.AND P4, PT, R2, R18, PT ;  /* 0x000000120200720c */ /* 0x000fe20003f84070 */
[----:B------:R-:W-:Y:S02]  /*237e0*/  IMAD.MOV R13, RZ, RZ, -R13 ;  /* 0x000000ffff0d7224 */ /* 0x000fe400078e0a0d */
[--C-:B------:R-:W-:Y:S01]  /*237f0*/  @!P3 IMAD.IADD R14, R14, 0x1, -R2.reuse ;  /* 0x000000010e0eb824 */ /* 0x100fe200078e0a02 */
[----:B------:R0:W-:Y:S01]  /*23800*/  STL [R1+0x64], R3 ;  /* 0x0000640301007387 */ /* 0x0001e20000100800 */
[----:B------:R-:W-:Y:S02]  /*23810*/  IMAD R15, R2, R13, R15 ;  /* 0x0000000d020f7224 */ /* 0x000fe400078e020f */
[----:B------:R-:W-:Y:S02]  /*23820*/  @!P1 IMAD.IADD R10, R10, 0x1, -R2 ;  /* 0x000000010a0a9824 */ /* 0x000fe400078e0a02 */
[----:B0-----:R-:W-:Y:S01]  /*23830*/  IMAD.MOV.U32 R3, RZ, RZ, R14 ;  /* 0x000000ffff037224 */ /* 0x001fe200078e000e */
[----:B------:R-:W-:-:S03]  /*23840*/  ISETP.GT.U32.AND P1, PT, R2, R15, PT ;  /* 0x0000000f0200720c */ /* 0x000fc60003f24070 */
[----:B------:R-:W-:Y:S02]  /*23850*/  @!P4 IMAD.IADD R18, R18, 0x1, -R2 ;  /* 0x000000011212c824 */ /* 0x000fe400078e0a02 */
[----:B------:R-:W-:-:S03]  /*23860*/  @!P5 IMAD.MOV R3, RZ, RZ, -R3 ;  /* 0x000000ffff03d224 */ /* 0x000fc600078e0a03 */
[----:B------:R-:W-:Y:S02]  /*23870*/  ISETP.GT.U32.AND P4, PT, R2, R18, PT ;  /* 0x000000120200720c */ /* 0x000fe40003f84070 */
[----:B------:R0:W-:Y:S01]  /*23880*/  STL [R1+0x28], R3 ;  /* 0x0000280301007387 */ /* 0x0001e20000100800 */
[----:B----4-:R-:W-:Y:S02]  /*23890*/  IABS R11, R21 ;  /* 0x00000015000b7213 */ /* 0x010fe40000000000 */
[----:B------:R-:W-:Y:S02]  /*238a0*/  ISETP.GE.AND P3, PT, R21, RZ, PT ;  /* 0x000000ff1500720c */ /* 0x000fe40003f66270 */
[----:B------:R-:W4:Y:S01]  /*238b0*/  LDL.LU R21, [R1+0xbd8] ;  /* 0x000bd80001157983 */ /* 0x000f220000300800 */
[----:B0-----:R-:W-:Y:S02]  /*238c0*/  IMAD.MOV.U32 R3, RZ, RZ, R10 ;  /* 0x000000ffff037224 */ /* 0x001fe400078e000a */
[----:B------:R-:W-:-:S02]  /*238d0*/  @!P1 IMAD.IADD R15, R15, 0x1, -R2 ;  /* 0x000000010f0f9824 */ /* 0x000fc400078e0a02 */
[----:B------:R-:W-:Y:S02]  /*238e0*/  @!P2 IMAD.MOV R3, RZ, RZ, -R3 ;  /* 0x000000ffff03a224 */ /* 0x000fe400078e0a03 */
[----:B------:R-:W-:Y:S01]  /*238f0*/  @!P4 IMAD.IADD R18, R18, 0x1, -R2 ;  /* 0x000000011212c824 */ /* 0x000fe200078e0a02 */
[----:B------:R-:W-:Y:S01]  /*23900*/  ISETP.GT.U32.AND P1, PT, R2, R15, PT ;  /* 0x0000000f0200720c */ /* 0x000fe20003f24070 */
[----:B------:R-:W-:-:S04]  /*23910*/  IMAD.HI.U32 R12, R0, R11, RZ ;  /* 0x0000000b000c7227 */ /* 0x000fc800078e00ff */
[----:B------:R-:W-:-:S04]  /*23920*/  IMAD.MOV R12, RZ, RZ, -R12 ;  /* 0x000000ffff0c7224 */ /* 0x000fc800078e0a0c */
[----:B------:R-:W-:-:S04]  /*23930*/  IMAD R11, R2, R12, R11 ;  /* 0x0000000c020b7224 */ /* 0x000fc800078e020b */
[----:B------:R-:W-:Y:S01]  /*23940*/  @!P1 IMAD.IADD R15, R15, 0x1, -R2 ;  /* 0x000000010f0f9824 */ /* 0x000fe200078e0a02 */
[----:B--2---:R-:W-:Y:S02]  /*23950*/  IABS R13, R25 ;  /* 0x00000019000d7213 */ /* 0x004fe40000000000 */
[----:B------:R-:W-:Y:S02]  /*23960*/  ISETP.GE.AND P5, PT, R25, RZ, PT ;  /* 0x000000ff1900720c */ /* 0x000fe40003fa6270 */
[----:B------:R-:W2:Y:S04]  /*23970*/  LDL.LU R25, [R1+0xbac] ;  /* 0x000bac0001197983 */ /* 0x000ea80000300800 */
[----:B------:R0:W-:Y:S02]  /*23980*/  STL [R1+0x60], R3 ;  /* 0x0000600301007387 */ /* 0x0001e40000100800 */
[----:B0-----:R-:W-:-:S04]  /*23990*/  IMAD.MOV.U32 R3, RZ, RZ, R18 ;  /* 0x000000ffff037224 */ /* 0x001fc800078e0012 */
[----:B------:R-:W-:Y:S01]  /*239a0*/  @!P0 IMAD.MOV R3, RZ, RZ, -R3 ;  /* 0x000000ffff038224 */ /* 0x000fe200078e0a03 */
[----:B---3--:R-:W-:Y:S02]  /*239b0*/  IABS R12, R27 ;  /* 0x0000001b000c7213 */ /* 0x008fe40000000000 */
[----:B------:R-:W-:Y:S02]  /*239c0*/  ISETP.GE.AND P1, PT, R27, RZ, PT ;  /* 0x000000ff1b00720c */ /* 0x000fe40003f26270 */
[----:B------:R0:W-:Y:S04]  /*239d0*/  STL [R1+0x5c], R3 ;  /* 0x00005c0301007387 */ /* 0x0001e80000100800 */
[----:B------:R-:W3:Y:S01]  /*239e0*/  LDL.LU R27, [R1+0xbb0] ;  /* 0x000bb000011b7983 */ /* 0x000ee20000300800 */
[----:B------:R-:W-:Y:S01]  /*239f0*/  IMAD.HI.U32 R14, R0, R13, RZ ;  /* 0x0000000d000e7227 */ /* 0x000fe200078e00ff */
[----:B------:R-:W-:-:S03]  /*23a00*/  ISETP.GT.U32.AND P2, PT, R2, R11, PT ;  /* 0x0000000b0200720c */ /* 0x000fc60003f44070 */
[----:B------:R-:W-:-:S04]  /*23a10*/  IMAD.MOV R14, RZ, RZ, -R14 ;  /* 0x000000ffff0e7224 */ /* 0x000fc800078e0a0e */
[----:B------:R-:W-:Y:S01]  /*23a20*/  IMAD R13, R2, R14, R13 ;  /* 0x0000000e020d7224 */ /* 0x000fe200078e020d */
[----:B-----5:R-:W-:-:S04]  /*23a30*/  IABS R10, R22 ;  /* 0x00000016000a7213 */ /* 0x020fc80000000000 */
[----:B------:R-:W-:Y:S01]  /*23a40*/  ISETP.GT.U32.AND P0, PT, R2, R13, PT ;  /* 0x0000000d0200720c */ /* 0x000fe20003f04070 */
[----:B------:R-:W-:-:S04]  /*23a50*/  IMAD.HI.U32 R19, R0, R10, RZ ;  /* 0x0000000a00137227 */ /* 0x000fc800078e00ff */
[--C-:B------:R-:W-:Y:S02]  /*23a60*/  @!P2 IMAD.IADD R11, R11, 0x1, -R2.reuse ;  /* 0x000000010b0ba824 */ /* 0x100fe400078e0a02 */
[----:B------:R-:W-:Y:S02]  /*23a70*/  @!P6 IMAD.MOV R15, RZ, RZ, -R15 ;  /* 0x000000ffff0fe224 */ /* 0x000fe400078e0a0f */
[----:B------:R-:W-:Y:S01]  /*23a80*/  IMAD.MOV R18, RZ, RZ, -R19 ;  /* 0x000000ffff127224 */ /* 0x000fe200078e0a13 */
[----:B------:R-:W-:Y:S02]  /*23a90*/  ISETP.GT.U32.AND P2, PT, R2, R11, PT ;  /* 0x0000000b0200720c */ /* 0x000fe40003f44070 */
[----:B------:R-:W-:Y:S01]  /*23aa0*/  STL [R1+0x5130], R15 ;  /* 0x0051300f01007387 */ /* 0x000fe20000100800 */
[----:B------:R-:W-:Y:S02]  /*23ab0*/  @!P0 IMAD.IADD R13, R13, 0x1, -R2 ;  /* 0x000000010d0d8824 */ /* 0x000fe400078e0a02 */
[----:B------:R-:W-:-:S03]  /*23ac0*/  IMAD.HI.U32 R14, R0, R12, RZ ;  /* 0x0000000c000e7227 */ /* 0x000fc600078e00ff */
[----:B------:R-:W-:Y:S01]  /*23ad0*/  ISETP.GT.U32.AND P0, PT, R2, R13, PT ;  /* 0x0000000d0200720c */ /* 0x000fe20003f04070 */
[----:B------:R-:W-:-:S04]  /*23ae0*/  IMAD.MOV R14, RZ, RZ, -R14 ;  /* 0x000000ffff0e7224 */ /* 0x000fc800078e0a0e */
[----:B------:R-:W-:Y:S02]  /*23af0*/  IMAD R12, R2, R14, R12 ;  /* 0x0000000e020c7224 */ /* 0x000fe400078e020c */
[--C-:B------:R-:W-:Y:S01]  /*23b00*/  @!P2 IMAD.IADD R11, R11, 0x1, -R2.reuse ;  /* 0x000000010b0ba824 */ /* 0x100fe200078e0a02 */
[----:B----4-:R-:W-:Y:S02]  /*23b10*/  ISETP.GE.AND P6, PT, R21, RZ, PT ;  /* 0x000000ff1500720c */ /* 0x010fe40003fc6270 */
[----:B------:R-:W-:Y:S02]  /*23b20*/  IABS R19, R21 ;  /* 0x0000001500137213 */ /* 0x000fe40000000000 */
[----:B------:R-:W4:Y:S01]  /*23b30*/  LDL.LU R21, [R1+0xbe0] ;  /* 0x000be00001157983 */ /* 0x000f220000300800 */
[----:B0-----:R-:W-:Y:S02]  /*23b40*/  IMAD.MOV.U32 R3, RZ, RZ, R11 ;  /* 0x000000ffff037224 */ /* 0x001fe400078e000b */
[----:B------:R-:W-:-:S02]  /*23b50*/  @!P0 IMAD.IADD R13, R13, 0x1, -R2 ;  /* 0x000000010d0d8824 */ /* 0x000fc400078e0a02 */
[----:B------:R-:W-:Y:S02]  /*23b60*/  @!P3 IMAD.MOV R3, RZ, RZ, -R3 ;  /* 0x000000ffff03b224 */ /* 0x000fe400078e0a03 */
[----:B------:R-:W-:-:S03]  /*23b70*/  IMAD.MOV.U32 R4, RZ, RZ, R13 ;  /* 0x000000ffff047224 */ /* 0x000fc600078e000d */
[----:B------:R0:W-:Y:S01]  /*23b80*/  STL [R1+0x58], R3 ;  /* 0x0000580301007387 */ /* 0x0001e20000100800 */
[----:B------:R-:W-:Y:S01]  /*23b90*/  @!P5 IMAD.MOV R4, RZ, RZ, -R4 ;  /* 0x000000ffff04d224 */ /* 0x000fe200078e0a04 */
[----:B--2---:R-:W-:-:S05]  /*23ba0*/  IABS R14, R25 ;  /* 0x00000019000e7213 */ /* 0x004fca0000000000 */
[----:B------:R-:W-:Y:S02]  /*23bb0*/  IMAD.MOV.U32 R11, RZ, RZ, R14 ;  /* 0x000000ffff0b7224 */ /* 0x000fe400078e000e */
[----:B------:R-:W-:-:S04]  /*23bc0*/  IMAD.HI.U32 R14, R0, R19, RZ ;  /* 0x00000013000e7227 */ /* 0x000fc800078e00ff */
[----:B------:R-:W-:Y:S01]  /*23bd0*/  IMAD.MOV R14, RZ, RZ, -R14 ;  /* 0x000000ffff0e7224 */ /* 0x000fe200078e0a0e */
[----:B------:R-:W-:Y:S02]  /*23be0*/  ISETP.GE.AND P0, PT, R25, RZ, PT ;  /* 0x000000ff1900720c */ /* 0x000fe40003f06270 */
[----:B------:R-:W2:Y:S01]  /*23bf0*/  LDL.LU R25, [R1+0xbb4] ;  /* 0x000bb40001197983 */ /* 0x000ea20000300800 */
[C---:B------:R-:W-:Y:S01]  /*23c00*/  IMAD R19, R2.reuse, R14, R19 ;  /* 0x0000000e02137224 */ /* 0x040fe200078e0213 */
[----:B---3--:R-:W-:Y:S02]  /*23c10*/  IABS R14, R27 ;  /* 0x0000001b000e7213 */ /* 0x008fe40000000000 */
[----:B------:R-:W-:Y:S02]  /*23c20*/  ISETP.GE.AND P5, PT, R27, RZ, PT ;  /* 0x000000ff1b00720c */ /* 0x000fe40003fa6270 */
[----:B------:R-:W3:Y:S01]  /*23c30*/  LDL.LU R27, [R1+0xbe8] ;  /* 0x000be800011b7983 */ /* 0x000ee20000300800 */
[----:B------:R-:W-:-:S05]  /*23c40*/  IMAD R10, R2, R18, R10 ;  /* 0x00000012020a7224 */ /* 0x000fca00078e020a */
[C---:B------:R-:W-:Y:S02]  /*23c50*/  ISETP.GT.U32.AND P2, PT, R2.reuse, R10, PT ;  /* 0x0000000a0200720c */ /* 0x040fe40003f44070 */
[----:B------:R-:W-:-:S11]  /*23c60*/  ISETP.GT.U32.AND P3, PT, R2, R12, PT ;  /* 0x0000000c0200720c */ /* 0x000fd60003f64070 */
[----:B------:R-:W-:-:S05]  /*23c70*/  @!P2 IMAD.IADD R10, R10, 0x1, -R2 ;  /* 0x000000010a0aa824 */ /* 0x000fca00078e0a02 */
[----:B------:R-:W-:Y:S01]  /*23c80*/  ISETP.GT.U32.AND P2, PT, R2, R10, PT ;  /* 0x0000000a0200720c */ /* 0x000fe20003f44070 */
[----:B------:R-:W-:Y:S01]  /*23c90*/  @!P3 IMAD.IADD R12, R12, 0x1, -R2 ;  /* 0x000000010c0cb824 */ /* 0x000fe200078e0a02 */
[----:B------:R-:W-:-:S04]  /*23ca0*/  ISETP.GE.AND P4, PT, R22, RZ, PT ;  /* 0x000000ff1600720c */ /* 0x000fc80003f86270 */
[----:B------:R-:W-:-:S07]  /*23cb0*/  ISETP.GT.U32.AND P3, PT, R2, R12, PT ;  /* 0x0000000c0200720c */ /* 0x000fce0003f64070 */
[----:B------:R-:W-:-:S04]  /*23cc0*/  @!P2 IMAD.IADD R10, R10, 0x1, -R2 ;  /* 0x000000010a0aa824 */ /* 0x000fc800078e0a02 */
[----:B0-----:R-:W-:Y:S01]  /*23cd0*/  IMAD.MOV.U32 R3, RZ, RZ, R10 ;  /* 0x000000ffff037224 */ /* 0x001fe200078e000a */
[----:B------:R-:W-:Y:S01]  /*23ce0*/  ISETP.GT.U32.AND P2, PT, R2, R19, PT ;  /* 0x000000130200720c */ /* 0x000fe20003f44070 */
[----:B------:R-:W-:Y:S02]  /*23cf0*/  @!P3 IMAD.IADD R12, R12, 0x1, -R2 ;  /* 0x000000010c0cb824 */ /* 0x000fe400078e0a02 */
[----:B------:R-:W-:Y:S01]  /*23d00*/  @!P4 IMAD.MOV R3, RZ, RZ, -R3 ;  /* 0x000000ffff03c224 */ /* 0x000fe200078e0a03 */
[----:B------:R-:W-:Y:S04]  /*23d10*/  STL [R1+0x48], R4 ;  /* 0x0000480401007387 */ /* 0x000fe80000100800 */
[----:B------:R0:W-:Y:S04]  /*23d20*/  STL [R1+0x54], R3 ;  /* 0x0000540301007387 */ /* 0x0001e80000100800 */
[----:B------:R-:W5:Y:S01]  /*23d30*/  LDL.LU R22, [R1+0xbbc] ;  /* 0x000bbc0001167983 */ /* 0x000f620000300800 */
[----:B0-----:R-:W-:-:S04]  /*23d40*/  IMAD.MOV.U32 R3, RZ, RZ, R12 ;  /* 0x000000ffff037224 */ /* 0x001fc800078e000c */
[----:B------:R-:W-:Y:S01]  /*23d50*/  @!P1 IMAD.MOV R3, RZ, RZ, -R3 ;  /* 0x000000ffff039224 */ /* 0x000fe200078e0a03 */
[----:B----4-:R-:W-:Y:S01]  /*23d60*/  ISETP.GE.AND P3, PT, R21, RZ, PT ;  /* 0x000000ff1500720c */ /* 0x010fe20003f66270 */
[----:B------:R-:W-:Y:S01]  /*23d70*/  @!P2 IMAD.IADD R19, R19, 0x1, -R2 ;  /* 0x000000011313a824 */ /* 0x000fe200078e0a02 */
[----:B------:R-:W-:Y:S02]  /*23d80*/  IABS R13, R21 ;  /* 0x00000015000d7213 */ /* 0x000fe40000000000 */
[----:B------:R0:W-:Y:S04]  /*23d90*/  STL [R1+0x50], R3 ;  /* 0x0000500301007387 */ /* 0x0001e80000100800 */
[----:B------:R-:W4:Y:S01]  /*23da0*/  LDL.LU R21, [R1+0xbc0] ;  /* 0x000bc00001157983 */ /* 0x000f220000300800 */
[----:B------:R-:W-:Y:S01]  /*23db0*/  ISETP.GT.U32.AND P2, PT, R2, R19, PT ;  /* 0x000000130200720c */ /* 0x000fe20003f44070 */
[----:B------:R-:W-:-:S04]  /*23dc0*/  IMAD.HI.U32 R18, R0, R11, RZ ;  /* 0x0000000b00127227 */ /* 0x000fc800078e00ff */
[----:B------:R-:W-:-:S04]  /*23dd0*/  IMAD.MOV R18, RZ, RZ, -R18 ;  /* 0x000000ffff127224 */ /* 0x000fc800078e0a12 */
[----:B------:R-:W-:Y:S02]  /*23de0*/  IMAD R11, R2, R18, R11 ;  /* 0x00000012020b7224 */ /* 0x000fe400078e020b */
[----:B------:R-:W-:-:S04]  /*23df0*/  IMAD.HI.U32 R18, R0, R13, RZ ;  /* 0x0000000d00127227 */ /* 0x000fc800078e00ff */
[----:B------:R-:W-:Y:S02]  /*23e00*/  @!P2 IMAD.IADD R19, R19, 0x1, -R2 ;  /* 0x000000011313a824 */ /* 0x000fe400078e0a02 */
[----:B------:R-:W-:-:S04]  /*23e10*/  IMAD.HI.U32 R10, R0, R14, RZ ;  /* 0x0000000e000a7227 */ /* 0x000fc800078e00ff */
[----:B0-----:R-:W-:Y:S02]  /*23e20*/  IMAD.MOV.U32 R3, RZ, RZ, R19 ;  /* 0x000000ffff037224 */ /* 0x001fe400078e0013 */
[----:B------:R-:W-:Y:S02]  /*23e30*/  IMAD.MOV R18, RZ, RZ, -R18 ;  /* 0x000000ffff127224 */ /* 0x000fe400078e0a12 */
[----:B------:R-:W-:Y:S02]  /*23e40*/  IMAD.MOV R10, RZ, RZ, -R10 ;  /* 0x000000ffff0a7224 */ /* 0x000fe400078e0a0a */
[----:B------:R-:W-:Y:S02]  /*23e50*/  @!P6 IMAD.MOV R3, RZ, RZ, -R3 ;  /* 0x000000ffff03e224 */ /* 0x000fe400078e0a03 */
[C---:B------:R-:W-:Y:S02]  /*23e60*/  IMAD R13, R2.reuse, R18, R13 ;  /* 0x00000012020d7224 */ /* 0x040fe400078e020d */
[----:B------:R-:W-:Y:S01]  /*23e70*/  IMAD R14, R2, R10, R14 ;  /* 0x0000000a020e7224 */ /* 0x000fe200078e020e */
[----:B--2---:R-:W-:-:S02]  /*23e80*/  IABS R10, R25 ;  /* 0x00000019000a7213 */ /* 0x004fc40000000000 */
[----:B------:R-:W-:Y:S02]  /*23e90*/  ISETP.GE.AND P2, PT, R25, RZ, PT ;  /* 0x000000ff1900720c */ /* 0x000fe40003f46270 */
[----:B---3--:R-:W-:Y:S02]  /*23ea0*/  IABS R18, R27 ;  /* 0x0000001b00127213 */ /* 0x008fe40000000000 */
[----:B------:R-:W-:Y:S02]  /*23eb0*/  ISETP.GE.AND P6, PT, R27, RZ, PT ;  /* 0x000000ff1b00720c */ /* 0x000fe40003fc6270 */
[----:B------:R-:W2:Y:S04]  /*23ec0*/  LDL.LU R27, [R1+0xc00] ;  /* 0x000c0000011b7983 */ /* 0x000ea80000300800 */
[----:B------:R0:W-:Y:S04]  /*23ed0*/  STL [R1+0x24], R3 ;  /* 0x0000240301007387 */ /* 0x0001e80000100800 */
[----:B------:R-:W3:Y:S01]  /*23ee0*/  LDL.LU R25, [R1+0xbc8] ;  /* 0x000bc80001197983 */ /* 0x000ee20000300800 */
[----:B------:R-:W-:-:S02]  /*23ef0*/  ISETP.GT.U32.AND P4, PT, R2, R11, PT ;  /* 0x0000000b0200720c */ /* 0x000fc40003f84070 */
[----:B------:R-:W-:-:S11]  /*23f00*/  ISETP.GT.U32.AND P1, PT, R2, R14, PT ;  /* 0x0000000e0200720c */ /* 0x000fd60003f24070 */
[----:B------:R-:W-:-:S05]  /*23f10*/  @!P4 IMAD.IADD R11, R11, 0x1, -R2 ;  /* 0x000000010b0bc824 */ /* 0x000fca00078e0a02 */
[----:B------:R-:W-:Y:S01]  /*23f20*/  ISETP.GT.U32.AND P4, PT, R2, R11, PT ;  /* 0x0000000b0200720c */ /* 0x000fe20003f84070 */
[----:B------:R-:W-:-:S04]  /*23f30*/  IMAD.HI.U32 R12, R0, R10, RZ ;  /* 0x0000000a000c7227 */ /* 0x000fc800078e00ff */
[----:B------:R-:W-:Y:S02]  /*23f40*/  IMAD.MOV R12, RZ, RZ, -R12 ;  /* 0x000000ffff0c7224 */ /* 0x000fe400078e0a0c */
[----:B------:R-:W-:-:S06]  /*23f50*/  @!P1 IMAD.IADD R14, R14, 0x1, -R2 ;  /* 0x000000010e0e9824 */ /* 0x000fcc00078e0a02 */
[----:B------:R-:W-:Y:S01]  /*23f60*/  @!P4 IMAD.IADD R11, R11, 0x1, -R2 ;  /* 0x000000010b0bc824 */ /* 0x000fe200078e0a02 */
[C---:B------:R-:W-:Y:S01]  /*23f70*/  ISETP.GT.U32.AND P4, PT, R2.reuse, R13, PT ;  /* 0x0000000d0200720c */ /* 0x040fe20003f84070 */
[C---:B------:R-:W-:Y:S02]  /*23f80*/  IMAD R10, R2.reuse, R12, R10 ;  /* 0x0000000c020a7224 */ /* 0x040fe400078e020a */
[----:B0-----:R-:W-:Y:S01]  /*23f90*/  IMAD.MOV.U32 R3, RZ, RZ, R11 ;  /* 0x000000ffff037224 */ /* 0x001fe200078e000b */
[----:B------:R-:W-:-:S03]  /*23fa0*/  ISETP.GT.U32.AND P1, PT, R2, R14, PT ;  /* 0x0000000e0200720c */ /* 0x000fc60003f24070 */
[----:B------:R-:W-:Y:S01]  /*23fb0*/  @!P0 IMAD.MOV R3, RZ, RZ, -R3 ;  /* 0x000000ffff038224 */ /* 0x000fe200078e0a03 */
[----:B------:R-:W-:-:S05]  /*23fc0*/  ISETP.GT.U32.AND P0, PT, R2, R10, PT ;  /* 0x0000000a0200720c */ /* 0x000fca0003f04070 */
[----:B------:R-:W-:Y:S02]  /*23fd0*/  @!P4 IMAD.IADD R13, R13, 0x1, -R2 ;  /* 0x000000010d0dc824 */ /* 0x000fe400078e0a02 */
[----:B------:R-:W-:-:S03]  /*23fe0*/  IMAD.HI.U32 R11, R0, R18, RZ ;  /* 0x00000012000b7227 */ /* 0x000fc600078e00ff */
[----:B------:R-:W-:Y:S01]  /*23ff0*/  ISETP.GT.U32.AND P4, PT, R2, R13, PT ;  /* 0x0000000d0200720c */ /* 0x000fe20003f84070 */
[----:B------:R-:W-:Y:S02]  /*24000*/  IMAD.MOV R11, RZ, RZ, -R11 ;  /* 0x000000ffff0b7224 */ /* 0x000fe400078e0a0b */
[--C-:B------:R-:W-:Y:S01]  /*24010*/  @!P1 IMAD.IADD R14, R14, 0x1, -R2.reuse ;  /* 0x000000010e0e9824 */ /* 0x100fe200078e0a02 */
[----:B-----5:R-:W-:Y:S01]  /*24020*/  IABS R19, R22 ;  /* 0x0000001600137213 */ /* 0x020fe20000000000 */
[----:B------:R-:W-:Y:S01]  /*24030*/  @!P0 IMAD.IADD R10, R10, 0x1, -R2 ;  /* 0x000000010a0a8824 */ /* 0x000fe200078e0a02 */
[----:B------:R0:W-:Y:S01]  /*24040*/  STL [R1+0x3c], R3 ;  /* 0x00003c0301007387 */ /* 0x0001e20000100800 */
[----:B------:R-:W-:Y:S02]  /*24050*/  IMAD R18, R2, R11, R18 ;  /* 0x0000000b02127224 */ /* 0x000fe400078e0212 */
[----:B------:R-:W-:Y:S01]  /*24060*/  IMAD.HI.U32 R11, R0, R19, RZ ;  /* 0x00000013000b7227 */ /* 0x000fe200078e00ff */
[----:B------:R-:W-:-:S03]  /*24070*/  ISETP.GT.U32.AND P0, PT, R2, R10, PT ;  /* 0x0000000a0200720c */ /* 0x000fc60003f04070 */
[----:B0-----:R-:W-:Y:S01]  /*24080*/  IMAD.MOV.U32 R3, RZ, RZ, R14 ;  /* 0x000000ffff037224 */ /* 0x001fe200078e000e */
[----:B------:R-:W-:Y:S01]  /*24090*/  ISETP.GE.AND P1, PT, R22, RZ, PT ;  /* 0x000000ff1600720c */ /* 0x000fe20003f26270 */
[----:B------:R-:W-:Y:S01]  /*240a0*/  @!P4 IMAD.IADD R13, R13, 0x1, -R2 ;  /* 0x000000010d0dc824 */ /* 0x000fe200078e0a02 */
[C---:B------:R-:W-:Y:S01]  /*240b0*/  ISETP.GT.U32.AND P4, PT, R2.reuse, R18, PT ;  /* 0x000000120200720c */ /* 0x040fe20003f84070 */
[----:B------:R-:W-:Y:S01]  /*240c0*/  @!P5 IMAD.MOV R3, RZ, RZ, -R3 ;  /* 0x000000ffff03d224 */ /* 0x000fe200078e0a03 */
[----:B------:R-:W5:Y:S01]  /*240d0*/  LDL.LU R22, [R1+0xbd0] ;  /* 0x000bd00001167983 */ /* 0x000f620000300800 */
[----:B----4-:R-:W-:Y:S01]  /*240e0*/  IABS R12, R21 ;  /* 0x00000015000c7213 */ /* 0x010fe20000000000 */
[----:B------:R-:W-:Y:S02]  /*240f0*/  IMAD.MOV R11, RZ, RZ, -R11 ;  /* 0x000000ffff0b7224 */ /* 0x000fe400078e0a0b */
[----:B------:R0:W-:Y:S02]  /*24100*/  STL [R1+0x1c], R3 ;  /* 0x00001c0301007387 */ /* 0x0001e40000100800 */
[----:B------:R-:W-:-:S02]  /*24110*/  IMAD R19, R2, R11, R19 ;  /* 0x0000000b02137224 */ /* 0x000fc400078e0213 */
[----:B------:R-:W-:Y:S02]  /*24120*/  @!P0 IMAD.IADD R10, R10, 0x1, -R2 ;  /* 0x000000010a0a8824 */ /* 0x000fe400078e0a02 */
[----:B0-----:R-:W-:Y:S02]  /*24130*/  IMAD.MOV.U32 R3, RZ, RZ, R13 ;  /* 0x000000ffff037224 */ /* 0x001fe400078e000d */
[----:B------:R-:W-:Y:S01]  /*24140*/  IMAD.HI.U32 R13, R0, R12, RZ ;  /* 0x0000000c000d7227 */ /* 0x000fe200078e00ff */
[----:B------:R-:W-:-:S03]  /*24150*/  ISETP.GT.U32.AND P0, PT, R2, R19, PT ;  /* 0x000000130200720c */ /* 0x000fc60003f04070 */
[----:B------:R-:W-:Y:S02]  /*24160*/  @!P3 IMAD.MOV R3, RZ, RZ, -R3 ;  /* 0x000000ffff03b224 */ /* 0x000fe400078e0a03 */
[----:B------:R-:W-:Y:S02]  /*24170*/  IMAD.MOV R13, RZ, RZ, -R13 ;  /* 0x000000ffff0d7224 */ /* 0x000fe400078e0a0d */
[----:B------:R-:W-:Y:S01]  /*24180*/  @!P4 IMAD.IADD R18, R18, 0x1, -R2 ;  /* 0x000000011212c824 */ /* 0x000fe200078e0a02 */
[----:B------:R0:W-:Y:S01]  /*24190*/  STL [R1+0x20], R3 ;  /* 0x0000200301007387 */ /* 0x0001e20000100800 */
[----:B------:R-:W-:-:S03]  /*241a0*/  IMAD R12, R2, R13, R12 ;  /* 0x0000000d020c7224 */ /* 0x000fc600078e020c */
[----:B------:R-:W-:Y:S01]  /*241b0*/  ISETP.GT.U32.AND P4, PT, R2, R18, PT ;  /* 0x000000120200720c */ /* 0x000fe20003f84070 */
[----:B0-----:R-:W-:-:S04]  /*241c0*/  IMAD.MOV.U32 R3, RZ, RZ, R10 ;  /* 0x000000ffff037224 */ /* 0x001fc800078e000a */
[----:B------:R-:W-:Y:S01]  /*241d0*/  @!P2 IMAD.MOV R3, RZ, RZ, -R3 ;  /* 0x000000ffff03a224 */ /* 0x000fe200078e0a03 */
[C---:B------:R-:W-:Y:S01]  /*241e0*/  ISETP.GT.U32.AND P2, PT, R2.reuse, R12, PT ;  /* 0x0000000c0200720c */ /* 0x040fe20003f44070 */
[--C-:B------:R-:W-:Y:S01]  /*241f0*/  @!P0 IMAD.IADD R19, R19, 0x1, -R2.reuse ;  /* 0x0000000113138824 */ /* 0x100fe200078e0a02 */
[----:B------:R-:W-:Y:S02]  /*24200*/  ISETP.GE.AND P5, PT, R21, RZ, PT ;  /* 0x000000ff1500720c */ /* 0x000fe40003fa6270 */
[----:B------:R-:W4:Y:S02]  /*24210*/  LDL.LU R21, [R1+0xc04] ;  /* 0x000c040001157983 */ /* 0x000f240000300800 */
[----:B------:R-:W-:Y:S01]  /*24220*/  ISETP.GT.U32.AND P0, PT, R2, R19, PT ;  /* 0x000000130200720c */ /* 0x000fe20003f04070 */
[--C-:B------:R-:W-:Y:S01]  /*24230*/  @!P4 IMAD.IADD R18, R18, 0x1, -R2.reuse ;  /* 0x000000011212c824 */ /* 0x100fe200078e0a02 */
[----:B------:R0:W-:Y:S04]  /*24240*/  STL [R1+0x18], R3 ;  /* 0x0000180301007387 */ /* 0x0001e80000100800 */
[----:B------:R-:W4:Y:S01]  /*24250*/  LDL.LU R24, [R1+0xbd4] ;  /* 0x000bd40001187983 */ /* 0x000f220000300800 */
[----:B------:R-:W-:-:S05]  /*24260*/  @!P2 IMAD.IADD R12, R12, 0x1, -R2 ;  /* 0x000000010c0ca824 */ /* 0x000fca00078e0a02 */
[----:B------:R-:W-:Y:S01]  /*24270*/  ISETP.GT.U32.AND P2, PT, R2, R12, PT ;  /* 0x0000000c0200720c */ /* 0x000fe20003f44070 */
[----:B------:R-:W-:Y:S02]  /*24280*/  @!P0 IMAD.IADD R19, R19, 0x1, -R2 ;  /* 0x0000000113138824 */ /* 0x000fe400078e0a02 */
[----:B------:R-:W-:Y:S02]  /*24290*/  @!P6 IMAD.MOV R18, RZ, RZ, -R18 ;  /* 0x000000ffff12e224 */ /* 0x000fe400078e0a12 */
[----:B------:R-:W-:-:S08]  /*242a0*/  @!P1 IMAD.MOV R19, RZ, RZ, -R19 ;  /* 0x000000ffff139224 */ /* 0x000fd000078e0a13 */
[----:B------:R-:W-:-:S04]  /*242b0*/  @!P2 IMAD.IADD R12, R12, 0x1, -R2 ;  /* 0x000000010c0ca824 */ /* 0x000fc800078e0a02 */
[----:B------:R-:W-:Y:S01]  /*242c0*/  @!P5 IMAD.MOV R12, RZ, RZ, -R12 ;  /* 0x000000ffff0cd224 */ /* 0x000fe200078e0a0c */
[----:B--2---:R-:W-:Y:S02]  /*242d0*/  ISETP.GE.AND P3, PT, R27, RZ, PT ;  /* 0x000000ff1b00720c */ /* 0x004fe40003f66270 */
[----:B------:R-:W-:Y:S02]  /*242e0*/  IABS R11, R27 ;  /* 0x0000001b000b7213 */ /* 0x000fe40000000000 */
[----:B---3--:R-:W-:Y:S02]  /*242f0*/  IABS R27, R25 ;  /* 0x00000019001b7213 */ /* 0x008fe40000000000 */
[----:B------:R-:W-:Y:S02]  /*24300*/  ISETP.GE.AND P4, PT, R25, RZ, PT ;  /* 0x000000ff1900720c */ /* 0x000fe40003f86270 */
[----:B------:R-:W2:Y:S04]  /*24310*/  LDL.LU R25, [R1+0xbdc] ;  /* 0x000bdc0001197983 */ /* 0x000ea80000300800 */
[----:B------:R-:W-:Y:S04]  /*24320*/  STL [R1+0x5134], R18 ;  /* 0x0051341201007387 */ /* 0x000fe80000100800 */
[----:B------:R-:W-:Y:S04]  /*24330*/  STL [R1+0x5138], R19 ;  /* 0x0051381301007387 */ /* 0x000fe80000100800 */
[----:B------:R-:W3:Y:S04]  /*24340*/  LDL.LU R8, [R1+0xbe4] ;  /* 0x000be40001087983 */ /* 0x000ee80000300800 */
[----:B------:R-:W3:Y:S04]  /*24350*/  LDL.LU R16, [R1+0xbec] ;  /* 0x000bec0001107983 */ /* 0x000ee80000300800 */
[----:B------:R-:W3:Y:S04]  /*24360*/  LDL.LU R6, [R1+0xbf4] ;  /* 0x000bf40001067983 */ /* 0x000ee80000300800 */
[----:B------:R-:W-:Y:S04]  /*24370*/  STL [R1+0x513c], R12 ;  /* 0x00513c0c01007387 */ /* 0x000fe80000100800 */
[----:B------:R-:W3:Y:S04]  /*24380*/  LDL.LU R26, [R1+0xbf8] ;  /* 0x000bf800011a7983 */ /* 0x000ee80000300800 */
[----:B------:R-:W3:Y:S04]  /*24390*/  LDL.LU R29, [R1+0xbfc] ;  /* 0x000bfc00011d7983 */ /* 0x000ee80000300800 */
[----:B0-----:R-:W3:Y:S01]  /*243a0*/  LDL R3, [R1+0xde0] ;  /* 0x000de00001037983 */ /* 0x001ee20000100800 */
[----:B------:R-:W-:-:S04]  /*243b0*/  IMAD.MOV.U32 R14, RZ, RZ, R11 ;  /* 0x000000ffff0e7224 */ /* 0x000fc800078e000b */
[----:B------:R-:W-:-:S04]  /*243c0*/  IMAD.HI.U32 R20, R0, R14, RZ ;  /* 0x0000000e00147227 */ /* 0x000fc800078e00ff */
[----:B------:R-:W-:Y:S02]  /*243d0*/  IMAD.MOV R20, RZ, RZ, -R20 ;  /* 0x000000ffff147224 */ /* 0x000fe400078e0a14 */
[----:B------:R-:W-:-:S04]  /*243e0*/  IMAD.HI.U32 R11, R0, R27, RZ ;  /* 0x0000001b000b7227 */ /* 0x000fc800078e00ff */
[----:B------:R-:W-:Y:S02]  /*243f0*/  IMAD R20, R2, R20, R14 ;  /* 0x0000001402147224 */ /* 0x000fe400078e020e */
[----:B------:R-:W-:-:S03]  /*24400*/  IMAD.MOV R11, RZ, RZ, -R11 ;  /* 0x000000ffff0b7224 */ /* 0x000fc600078e0a0b */
[C---:B------:R-:W-:Y:S01]  /*24410*/  ISETP.GT.U32.AND P0, PT, R2.reuse, R20, PT ;  /* 0x000000140200720c */ /* 0x040fe20003f04070 */
[----:B------:R-:W-:Y:S01]  /*24420*/  IMAD R27, R2, R11, R27 ;  /* 0x0000000b021b7224 */ /* 0x000fe200078e021b */
[----:B-----5:R-:W-:-:S05]  /*24430*/  IABS R10, R22 ;  /* 0x00000016000a7213 */ /* 0x020fca0000000000 */
[----:B------:R-:W-:-:S04]  /*24440*/  IMAD.HI.U32 R11, R0, R10, RZ ;  /* 0x0000000a000b7227 */ /* 0x000fc800078e00ff */
[----:B------:R-:W-:Y:S02]  /*24450*/  IMAD.MOV R11, RZ, RZ, -R11 ;  /* 0x000000ffff0b7224 */ /* 0x000fe400078e0a0b */
[----:B------:R-:W-:Y:S02]  /*24460*/  @!P0 IMAD.IADD R20, R20, 0x1, -R2 ;  /* 0x0000000114148824 */ /* 0x000fe400078e0a02 */
[----:B------:R-:W-:-:S03]  /*24470*/  IMAD R10, R2, R11, R10 ;  /* 0x0000000b020a7224 */ /* 0x000fc600078e020a */
[C---:B------:R-:W-:Y:S02]  /*24480*/  ISETP.GT.U32.AND P0, PT, R2.reuse, R20, PT ;  /* 0x000000140200720c */ /* 0x040fe40003f04070 */
[----:B------:R-:W-:Y:S02]  /*24490*/  ISETP.GT.U32.AND P5, PT, R2, R10, PT ;  /* 0x0000000a0200720c */ /* 0x000fe40003fa4070 */
[----:B------:R-:W-:-:S09]  /*244a0*/  ISETP.GE.AND P6, PT, R22, RZ, PT ;  /* 0x000000ff1600720c */ /* 0x000fd20003fc6270 */
[--C-:B------:R-:W-:Y:S02]  /*244b0*/  @!P0 IMAD.IADD R20, R20, 0x1, -R2.reuse ;  /* 0x0000000114148824 */ /* 0x100fe400078e0a02 */
[----:B------:R-:W-:Y:S01]  /*244c0*/  @!P5 IMAD.IADD R10, R10, 0x1, -R2 ;  /* 0x000000010a0ad824 */ /* 0x000fe200078e0a02 */
[----:B----4-:R-:W-:-:S05]  /*244d0*/  IABS R11, R21 ;  /* 0x00000015000b7213 */ /* 0x010fca0000000000 */
[----:B------:R-:W-:-:S04]  /*244e0*/  IMAD.MOV.U32 R23, RZ, RZ, R11 ;  /* 0x000000ffff177224 */ /* 0x000fc800078e000b */
[----:B------:R-:W-:-:S04]  /*244f0*/  IMAD.HI.U32 R11, R0, R23, RZ ;  /* 0x00000017000b7227 */ /* 0x000fc800078e00ff */
[----:B------:R-:W-:Y:S01]  /*24500*/  @!P3 IMAD.MOV R20, RZ, RZ, -R20 ;  /* 0x000000ffff14b224 */ /* 0x000fe200078e0a14 */
[C---:B------:R-:W-:Y:S01]  /*24510*/  ISETP.GT.U32.AND P3, PT, R2.reuse, R10, PT ;  /* 0x0000000a0200720c */ /* 0x040fe20003f64070 */
[----:B------:R-:W-:Y:S01]  /*24520*/  IMAD.MOV R13, RZ, RZ, -R11 ;  /* 0x000000ffff0d7224 */ /* 0x000fe200078e0a0b */
[----:B------:R-:W-:Y:S02]  /*24530*/  ISETP.GT.U32.AND P1, PT, R2, R27, PT ;  /* 0x0000001b0200720c */ /* 0x000fe40003f24070 */
[----:B------:R-:W-:Y:S02]  /*24540*/  ISETP.GE.AND P2, PT, R21, RZ, PT ;  /* 0x000000ff1500720c */ /* 0x000fe40003f46270 */
[----:B------:R-:W-:-:S05]  /*24550*/  IABS R21, R24 ;  /* 0x0000001800157213 */ /* 0x000fca0000000000 */
[----:B------:R-:W-:-:S04]  /*24560*/  IMAD.HI.U32 R14, R0, R21, RZ ;  /* 0x00000015000e7227 */ /* 0x000fc800078e00ff */
[----:B------:R-:W-:Y:S02]  /*24570*/  @!P3 IMAD.IADD R10, R10, 0x1, -R2 ;  /* 0x000000010a0ab824 */ /* 0x000fe400078e0a02 */
[----:B------:R-:W-:Y:S02]  /*24580*/  IMAD.MOV R14, RZ, RZ, -R14 ;  /* 0x000000ffff0e7224 */ /* 0x000fe400078e0a0e */
[----:B------:R-:W-:Y:S02]  /*24590*/  IMAD R13, R2, R13, R23 ;  /* 0x0000000d020d7224 */ /* 0x000fe400078e0217 */
[----:B------:R-:W-:Y:S01]  /*245a0*/  @!P1 IMAD.IADD R27, R27, 0x1, -R2 ;  /* 0x000000011b1b9824 */ /* 0x000fe200078e0a02 */
[----:B------:R-:W-:Y:S01]  /*245b0*/  ISETP.GE.AND P0, PT, R24, RZ, PT ;  /* 0x000000ff1800720c */ /* 0x000fe20003f06270 */
[----:B------:R-:W-:-:S03]  /*245c0*/  IMAD R21, R2, R14, R21 ;  /* 0x0000000e02157224 */ /* 0x000fc600078e0215 */
[----:B------:R-:W-:Y:S01]  /*245d0*/  ISETP.GT.U32.AND P1, PT, R2, R27, PT ;  /* 0x0000001b0200720c */ /* 0x000fe20003f24070 */
[----:B------:R-:W-:-:S12]  /*245e0*/  @!P6 IMAD.MOV R10, RZ, RZ, -R10 ;  /* 0x000000ffff0ae224 */ /* 0x000fd800078e0a0a */
[----:B------:R-:W-:-:S04]  /*245f0*/  @!P1 IMAD.IADD R27, R27, 0x1, -R2 ;  /* 0x000000011b1b9824 */ /* 0x000fc800078e0a02 */
[----:B------:R-:W-:Y:S01]  /*24600*/  @!P4 IMAD.MOV R27, RZ, RZ, -R27 ;  /* 0x000000ffff1bc224 */ /* 0x000fe200078e0a1b */
[C---:B------:R-:W-:Y:S02]  /*24610*/  ISETP.GT.U32.AND P4, PT, R2.reuse, R21, PT ;  /* 0x000000150200720c */ /* 0x040fe40003f84070 */
[----:B------:R-:W-:-:S11]  /*24620*/  ISETP.GT.U32.AND P1, PT, R2, R13, PT ;  /* 0x0000000d0200720c */ /* 0x000fd60003f24070 */
[--C-:B------:R-:W-:Y:S02]  /*24630*/  @!P4 IMAD.IADD R21, R21, 0x1, -R2.reuse ;  /* 0x000000011515c824 */ /* 0x100fe400078e0a02 */
[----:B------:R-:W-:-:S05]  /*24640*/  @!P1 IMAD.IADD R13, R13, 0x1, -R2 ;  /* 0x000000010d0d9824 */ /* 0x000fca00078e0a02 */
[----:B------:R-:W-:-:S13]  /*24650*/  ISETP.GT.U32.AND P1, PT, R2, R13, PT ;  /* 0x0000000d0200720c */ /* 0x000fda0003f24070 */
[----:B------:R-:W-:Y:S01]  /*24660*/  @!P1 IMAD.IADD R13, R13, 0x1, -R2 ;  /* 0x000000010d0d9824 */ /* 0x000fe200078e0a02 */
[----:B--2---:R-:W-:-:S05]  /*24670*/  IABS R22, R25 ;  /* 0x0000001900167213 */ /* 0x004fca0000000000 */
[----:B------:R-:W-:-:S04]  /*24680*/  IMAD.HI.U32 R11, R0, R22, RZ ;  /* 0x00000016000b7227 */ /* 0x000fc800078e00ff */
[----:B------:R-:W-:-:S04]  /*24690*/  IMAD.MOV R11, RZ, RZ, -R11 ;  /* 0x000000ffff0b7224 */ /* 0x000fc800078e0a0b */
[----:B------:R-:W-:Y:S01]  /*246a0*/  IMAD R22, R2, R11, R22 ;  /* 0x0000000b02167224 */ /* 0x000fe200078e0216 */
[----:B---3--:R-:W-:-:S04]  /*246b0*/  IABS R28, R8 ;  /* 0x00000008001c7213 */ /* 0x008fc80000000000 */
[----:B------:R-:W-:Y:S01]  /*246c0*/  ISETP.GT.U32.AND P3, PT, R2, R22, PT ;  /* 0x000000160200720c */ /* 0x000fe20003f64070 */
[C---:B------:R-:W-:Y:S01]  /*246d0*/  IMAD.HI.U32 R23, R0.reuse, R28, RZ ;  /* 0x0000001c00177227 */ /* 0x040fe200078e00ff */
[----:B------:R-:W-:Y:S02]  /*246e0*/  IABS R14, R16 ;  /* 0x00000010000e7213 */ /* 0x000fe40000000000 */
[----:B------:R-:W-:Y:S01]  /*246f0*/  IABS R11, R6 ;  /* 0x00000006000b7213 */ /* 0x000fe20000000000 */
[----:B------:R-:W-:Y:S01]  /*24700*/  IMAD.MOV R23, RZ, RZ, -R23 ;  /* 0x000000ffff177224 */ /* 0x000fe200078e0a17 */
[----:B------:R-:W-:Y:S02]  /*24710*/  ISETP.GE.AND P5, PT, R25, RZ, PT ;  /* 0x000000ff1900720c */ /* 0x000fe40003fa6270 */
[----:B------:R-:W-:Y:S01]  /*24720*/  IABS R24, R26 ;  /* 0x0000001a00187213 */ /* 0x000fe20000000000 */
[----:B------:R-:W-:-:S04]  /*24730*/  IMAD.HI.U32 R4, R0, R14, RZ ;  /* 0x0000000e00047227 */ /* 0x000fc800078e00ff */
[----:B------:R-:W-:Y:S02]  /*24740*/  @!P3 IMAD.IADD R22, R22, 0x1, -R2 ;  /* 0x000000011616b824 */ /* 0x000fe400078e0a02 */
[----:B------:R-:W-:Y:S02]  /*24750*/  IMAD R28, R2, R23, R28 ;  /* 0x00000017021c7224 */ /* 0x000fe400078e021c */
[----:B------:R-:W-:Y:S01]  /*24760*/  IMAD.HI.U32 R25, R0, R11, RZ ;  /* 0x0000000b00197227 */ /* 0x000fe200078e00ff */
[----:B------:R-:W-:-:S03]  /*24770*/  ISETP.GT.U32.AND P6, PT, R2, R22, PT ;  /* 0x000000160200720c */ /* 0x000fc60003fc4070 */
[----:B------:R-:W-:Y:S02]  /*24780*/  IMAD.MOV.U32 R23, RZ, RZ, R24 ;  /* 0x000000ffff177224 */ /* 0x000fe400078e0018 */
[----:B------:R-:W-:Y:S02]  /*24790*/  IMAD.MOV R24, RZ, RZ, -R4 ;  /* 0x000000ffff187224 */ /* 0x000fe400078e0a04 */
[----:B------:R-:W-:Y:S02]  /*247a0*/  IMAD.MOV R25, RZ, RZ, -R25 ;  /* 0x000000ffff197224 */ /* 0x000fe400078e0a19 */
[----:B------:R-:W-:-:S04]  /*247b0*/  IMAD.HI.U32 R4, R0, R23, RZ ;  /* 0x0000001700047227 */ /* 0x000fc800078e00ff */
[----:B------:R-:W-:Y:S02]  /*247c0*/  IMAD R11, R2, R25, R11 ;  /* 0x00000019020b7224 */ /* 0x000fe400078e020b */
[----:B------:R-:W-:-:S04]  /*247d0*/  IMAD.MOV R25, RZ, RZ, -R4 ;  /* 0x000000ffff197224 */ /* 0x000fc800078e0a04 */
[----:B------:R-:W-:Y:S02]  /*247e0*/  IMAD R23, R2, R25, R23 ;  /* 0x0000001902177224 */ /* 0x000fe400078e0217 */
[----:B------:R-:W-:-:S03]  /*247f0*/  @!P6 IMAD.IADD R22, R22, 0x1, -R2 ;  /* 0x000000011616e824 */ /* 0x000fc600078e0a02 */
[C---:B------:R-:W-:Y:S02]  /*24800*/  ISETP.GT.U32.AND P6, PT, R2.reuse, R23, PT ;  /* 0x000000170200720c */ /* 0x040fe40003fc4070 */
[----:B------:R-:W-:-:S11]  /*24810*/  ISETP.GT.U32.AND P3, PT, R2, R21, PT ;  /* 0x000000150200720c */ /* 0x000fd60003f64070 */
[----:B------:R-:W-:-:S05]  /*24820*/  @!P6 IMAD.IADD R23, R23, 0x1, -R2 ;  /* 0x000000011717e824 */ /* 0x000fca00078e0a02 */
[C---:B------:R-:W-:Y:S01]  /*24830*/  ISETP.GT.U32.AND P6, PT, R2.reuse, R23, PT ;  /* 0x000000170200720c */ /* 0x040fe20003fc4070 */
[C---:B------:R-:W-:Y:S01]  /*24840*/  IMAD R14, R2.reuse, R24, R14 ;  /* 0x00000018020e7224 */ /* 0x040fe200078e020e */
[----:B------:R-:W-:Y:S01]  /*24850*/  IABS R24, R29 ;  /* 0x0000001d00187213 */ /* 0x000fe20000000000 */
[----:B------:R-:W-:Y:S01]  /*24860*/  @!P3 IMAD.IADD R21, R21, 0x1, -R2 ;  /* 0x000000011515b824 */ /* 0x000fe200078e0a02 */
[----:B------:R-:W-:-:S03]  /*24870*/  ISETP.GT.U32.AND P3, PT, R2, R11, PT ;  /* 0x0000000b0200720c */ /* 0x000fc60003f64070 */
[----:B------:R-:W-:-:S06]  /*24880*/  IMAD.HI.U32 R4, R0, R24, RZ ;  /* 0x0000001800047227 */ /* 0x000fcc00078e00ff */
[----:B------:R-:W-:Y:S01]  /*24890*/  @!P6 IMAD.IADD R23, R23, 0x1, -R2 ;  /* 0x000000011717e824 */ /* 0x000fe200078e0a02 */
[----:B------:R-:W-:Y:S02]  /*248a0*/  ISETP.GE.AND P6, PT, R29, RZ, PT ;  /* 0x000000ff1d00720c */ /* 0x000fe40003fc6270 */
[----:B------:R-:W0:Y:S01]  /*248b0*/  S2R R29, SR_TID.X ;  /* 0x00000000001d7919 */ /* 0x000e220000002100 */
[----:B------:R-:W-:Y:S01]  /*248c0*/  IMAD.MOV R4, RZ, RZ, -R4 ;  /* 0x000000ffff047224 */ /* 0x000fe200078e0a04 */
[----:B------:R-:W-:-:S03]  /*248d0*/  ISETP.GT.U32.AND P1, PT, R2, R28, PT ;  /* 0x0000001c0200720c */ /* 0x000fc60003f24070 */
[----:B------:R-:W-:Y:S02]  /*248e0*/  IMAD R24, R2, R4, R24 ;  /* 0x0000000402187224 */ /* 0x000fe400078e0218 */
[----:B------:R-:W-:-:S03]  /*248f0*/  @!P3 IMAD.IADD R11, R11, 0x1, -R2 ;  /* 0x000000010b0bb824 */ /* 0x000fc600078e0a02 */
[C---:B------:R-:W-:Y:S01]  /*24900*/  ISETP.GT.U32.AND P3, PT, R2.reuse, R24, PT ;  /* 0x000000180200720c */ /* 0x040fe20003f64070 */
[----:B------:R-:W-:Y:S01]  /*24910*/  @!P2 IMAD.MOV R13, RZ, RZ, -R13 ;  /* 0x000000ffff0da224 */ /* 0x000fe200078e0a0d */
[----:B------:R-:W-:Y:S02]  /*24920*/  IABS R25, R3 ;  /* 0x0000000300197213 */ /* 0x000fe40000000000 */
[----:B------:R-:W-:Y:S01]  /*24930*/  ISETP.GT.U32.AND P2, PT, R2, R14, PT ;  /* 0x0000000e0200720c */ /* 0x000fe20003f44070 */
[----:B------:R-:W-:Y:S02]  /*24940*/  @!P1 IMAD.IADD R28, R28, 0x1, -R2 ;  /* 0x000000011c1c9824 */ /* 0x000fe400078e0a02 */
[----:B------:R-:W-:-:S03]  /*24950*/  IMAD.HI.U32 R0, R0, R25, RZ ;  /* 0x0000001900007227 */ /* 0x000fc600078e00ff */
[----:B------:R-:W-:-:S03]  /*24960*/  ISETP.GT.U32.AND P1, PT, R2, R28, PT ;  /* 0x0000001c0200720c */ /* 0x000fc60003f24070 */
[----:B------:R-:W-:Y:S02]  /*24970*/  @!P3 IMAD.IADD R24, R24, 0x1, -R2 ;  /* 0x000000011818b824 */ /* 0x000fe400078e0a02 */
[----:B------:R-:W-:Y:S02]  /*24980*/  IMAD.MOV R0, RZ, RZ, -R0 ;  /* 0x000000ffff007224 */ /* 0x000fe400078e0a00 */
[----:B------:R-:W-:Y:S01]  /*24990*/  @!P5 IMAD.MOV R22, RZ, RZ, -R22 ;  /* 0x000000ffff16d224 */ /* 0x000fe200078e0a16 */
[C---:B------:R-:W-:Y:S01]  /*249a0*/  ISETP.GT.U32.AND P5, PT, R2.reuse, R24, PT ;  /* 0x000000180200720c */ /* 0x040fe20003fa4070 */
[----:B------:R-:W-:Y:S01]  /*249b0*/  IMAD R25, R2, R0, R25 ;  /* 0x0000000002197224 */ /* 0x000fe200078e0219 */
[----:B------:R-:W-:Y:S01]  /*249c0*/  ISETP.GE.AND P4, PT, R8, RZ, PT ;  /* 0x000000ff0800720c */ /* 0x000fe20003f86270 */
[--C-:B------:R-:W-:Y:S01]  /*249d0*/  @!P2 IMAD.IADD R14, R14, 0x1, -R2.reuse ;  /* 0x000000010e0ea824 */ /* 0x100fe200078e0a02 */
[C---:B0-----:R-:W-:Y:S02]  /*249e0*/  LOP3.LUT R0, R29.reuse, 0x3, RZ, 0xc0, !PT ;  /* 0x000000031d007812 */ /* 0x041fe400078ec0ff */
[----:B------:R-:W-:Y:S01]  /*249f0*/  SHF.R.U32.HI R7, RZ, 0x2, R29 ;  /* 0x00000002ff077819 */ /* 0x000fe2000001161d */
[----:B------:R-:W-:Y:S01]  /*24a00*/  @!P0 IMAD.MOV R21, RZ, RZ, -R21 ;  /* 0x000000ffff158224 */ /* 0x000fe200078e0a15 */
[----:B------:R-:W-:Y:S01]  /*24a10*/  STL [R1+0x5140], R20 ;  /* 0x0051401401007387 */ /* 0x000fe20000100800 */
[----:B------:R-:W-:Y:S01]  /*24a20*/  IMAD R8, R0, 0x220, RZ ;  /* 0x0000022000087824 */ /* 0x000fe200078e02ff */
[----:B------:R-:W-:Y:S01]  /*24a30*/  ISETP.GT.U32.AND P2, PT, R2, R14, PT ;  /* 0x0000000e0200720c */ /* 0x000fe20003f44070 */
[--C-:B------:R-:W-:Y:S01]  /*24a40*/  @!P1 IMAD.IADD R28, R28, 0x1, -R2.reuse ;  /* 0x000000011c1c9824 */ /* 0x100fe200078e0a02 */
[----:B------:R-:W-:Y:S01]  /*24a50*/  LOP3.LUT R4, R29, 0x7, RZ, 0xc0, !PT ;  /* 0x000000071d047812 */ /* 0x000fe200078ec0ff */
[----:B------:R-:W-:Y:S01]  /*24a60*/  STL [R1+0x5144], R27 ;  /* 0x0051441b01007387 */ /* 0x000fe20000100800 */
[----:B------:R-:W-:Y:S01]  /*24a70*/  SGXT.U32 R0, R7, 0x3 ;  /* 0x000000030700781a */ /* 0x000fe20000000000 */
[----:B------:R-:W-:-:S02]  /*24a80*/  @!P5 IMAD.IADD R24, R24, 0x1, -R2 ;  /* 0x000000011818d824 */ /* 0x000fc400078e0a02 */
[----:B------:R-:W-:Y:S01]  /*24a90*/  STL [R1+0x5148], R10 ;  /* 0x0051480a01007387 */ /* 0x000fe20000100800 */
[----:B------:R-:W-:Y:S01]  /*24aa0*/  LOP3.LUT R0, R8, R0, RZ, 0xfc, !PT ;  /* 0x0000000008007212 */ /* 0x000fe200078efcff */
[----:B------:R-:W-:Y:S02]  /*24ab0*/  IMAD R4, R4, 0x90, RZ ;  /* 0x0000009004047824 */ /* 0x000fe400078e02ff */
[----:B------:R-:W-:Y:S01]  /*24ac0*/  STL [R1+0x516c], R13 ;  /* 0x00516c0d01007387 */ /* 0x000fe20000100800 */
[----:B------:R-:W-:Y:S01]  /*24ad0*/  ISETP.GE.AND P5, PT, R5, RZ, PT ;  /* 0x000000ff0500720c */ /* 0x000fe20003fa6270 */
[----:B------:R-:W-:Y:S02]  /*24ae0*/  IMAD.SHL.U32 R7, R29, 0x2, RZ ;  /* 0x000000021d077824 */ /* 0x000fe400078e00ff */
[----:B------:R-:W-:Y:S01]  /*24af0*/  STL [R1+0x5170], R21 ;  /* 0x0051701501007387 */ /* 0x000fe20000100800 */
[----:B------:R-:W-:-:S03]  /*24b00*/  @!P4 IMAD.MOV R28, RZ, RZ, -R28 ;  /* 0x000000ffff1cc224 */ /* 0x000fc600078e0a1c */
[----:B------:R-:W-:Y:S04]  /*24b10*/  STL [R1+0x5174], R22 ;  /* 0x0051741601007387 */ /* 0x000fe80000100800 */
[----:B------:R-:W2:Y:S04]  /*24b20*/  LDL.LU R5, [R1+0x518c] ;  /* 0x00518c0001057983 */ /* 0x000ea80000300800 */
[----:B------:R0:W-:Y:S01]  /*24b30*/  STL [R1+0x4fe0], R0 ;  /* 0x004fe00001007387 */ /* 0x0001e20000100800 */
[----:B------:R-:W-:-:S03]  /*24b40*/  @!P2 IMAD.IADD R14, R14, 0x1, -R2 ;  /* 0x000000010e0ea824 */ /* 0x000fc600078e0a02 */
[----:B------:R-:W-:Y:S01]  /*24b50*/  STL [R1+0x5178], R28 ;  /* 0x0051781c01007387 */ /* 0x000fe20000100800 */
[----:B------:R-:W-:Y:S02]  /*24b60*/  ISETP.GT.U32.AND P2, PT, R2, R25, PT ;  /* 0x000000190200720c */ /* 0x000fe40003f44070 */
[----:B0-----:R-:W-:Y:S02]  /*24b70*/  LOP3.LUT R0, R4, 0x30, R7, 0x78, !PT ;  /* 0x0000003004007812 */ /* 0x001fe400078e7807 */
[----:B------:R-:W3:Y:S01]  /*24b80*/  LDL.LU R7, [R1+0x9c4] ;  /* 0x0009c40001077983 */ /* 0x000ee20000300800 */
[----:B------:R-:W-:-:S03]  /*24b90*/  ISETP.GE.AND P4, PT, R3, RZ, PT ;  /* 0x000000ff0300720c */ /* 0x000fc60003f86270 */
[----:B------:R-:W4:Y:S04]  /*24ba0*/  LDL.LU R4, [R1+0x9c0] ;  /* 0x0009c00001047983 */ /* 0x000f280000300800 */
[----:B------:R-:W5:Y:S04]  /*24bb0*/  LDL.LU R8, [R1+0x9bc] ;  /* 0x0009bc0001087983 */ /* 0x000f680000300800 */
[----:B------:R-:W5:Y:S01]  /*24bc0*/  LDL.LU R3, [R1+0x9b8] ;  /* 0x0009b80001037983 */ /* 0x000f620000300800 */
[----:B------:R-:W-:Y:S02]  /*24bd0*/  ISETP.GE.AND P3, PT, R6, RZ, PT ;  /* 0x000000ff0600720c */ /* 0x000fe40003f66270 */
[----:B------:R-:W0:Y:S01]  /*24be0*/  LDC R6, c[0x0][0x3ac] ;  /* 0x0000eb00ff067b82 */ /* 0x000e220000000800 */
[----:B------:R-:W-:Y:S01]  /*24bf0*/  @!P2 IMAD.IADD R25, R25, 0x1, -R2 ;  /* 0x000000011919a824 */ /* 0x000fe200078e0a02 */
[----:B------:R-:W-:-:S04]  /*24c00*/  ISETP.GT.U32.AND P0, PT, R2, R11, PT ;  /* 0x0000000b0200720c */ /* 0x000fc80003f04070 */
[----:B------:R-:W-:Y:S02]  /*24c10*/  ISETP.GT.U32.AND P2, PT, R2, R25, PT ;  /* 0x000000190200720c */ /* 0x000fe40003f44070 */
[----:B------:R-:W-:-:S07]  /*24c20*/  LOP3.LUT R29, R29, 0x3f, RZ, 0xc0, !PT ;  /* 0x0000003f1d1d7812 */ /* 0x000fce00078ec0ff */
[----:B------:R-:W-:-:S04]  /*24c30*/  @!P0 IMAD.IADD R11, R11, 0x1, -R2 ;  /* 0x000000010b0b8824 */ /* 0x000fc800078e0a02 */
[----:B------:R-:W-:Y:S02]  /*24c40*/  @!P2 IMAD.IADD R25, R25, 0x1, -R2 ;  /* 0x000000011919a824 */ /* 0x000fe400078e0a02 */
[----:B0-----:R-:W-:Y:S02]  /*24c50*/  IMAD R2, R29, R6, RZ ;  /* 0x000000061d027224 */ /* 0x001fe400078e02ff */
[----:B------:R-:W5:Y:S01]  /*24c60*/  LDL.LU R29, [R1+0x9b4] ;  /* 0x0009b400011d7983 */ /* 0x000f620000300800 */
[----:B------:R-:W-:Y:S02]  /*24c70*/  ISETP.GE.AND P1, PT, R16, RZ, PT ;  /* 0x000000ff1000720c */ /* 0x000fe40003f26270 */
[----:B------:R-:W-:Y:S01]  /*24c80*/  ISETP.GE.AND P0, PT, R26, RZ, PT ;  /* 0x000000ff1a00720c */ /* 0x000fe20003f06270 */
[----:B------:R-:W5:Y:S01]  /*24c90*/  LDL.LU R12, [R1+0x99c] ;  /* 0x00099c00010c7983 */ /* 0x000f620000300800 */
[----:B------:R-:W-:-:S03]  /*24ca0*/  @!P3 IMAD.MOV R11, RZ, RZ, -R11 ;  /* 0x000000ffff0bb224 */ /* 0x000fc600078e0a0b */
[----:B------:R-:W5:Y:S04]  /*24cb0*/  LDL.LU R19, [R1+0x98c] ;  /* 0x00098c0001137983 */ /* 0x000f680000300800 */
[----:B------:R-:W5:Y:S02]  /*24cc0*/  LDL.LU R18, [R1+0x988] ;  /* 0x0009880001127983 */ /* 0x000f640000300800 */
[----:B------:R-:W-:Y:S02]  /*24cd0*/  @!P1 IMAD.MOV R14, RZ, RZ, -R14 ;  /* 0x000000ffff0e9224 */ /* 0x000fe400078e0a0e */
[----:B------:R-:W5:Y:S01]  /*24ce0*/  LDL.LU R16, [R1+0x980] ;  /* 0x0009800001107983 */ /* 0x000f620000300800 */
[----:B------:R-:W-:-:S03]  /*24cf0*/  @!P0 IMAD.MOV R23, RZ, RZ, -R23 ;  /* 0x000000ffff178224 */ /* 0x000fc600078e0a17 */
[----:B------:R-:W5:Y:S04]  /*24d00*/  LDL.LU R6, [R1+0x97c] ;  /* 0x00097c0001067983 */ /* 0x000f680000300800 */
[----:B------:R-:W5:Y:S04]  /*24d10*/  LDL.LU R26, [R1+0x978] ;  /* 0x00097800011a7983 */ /* 0x000f680000300800 */
[----:B------:R-:W-:Y:S04]  /*24d20*/  STL [R1+0x517c], R2 ;  /* 0x00517c0201007387 */ /* 0x000fe80000100800 */
[----:B------:R-:W-:Y:S04]  /*24d30*/  STL [R1+0x5180], R14 ;  /* 0x0051800e01007387 */ /* 0x000fe80000100800 */
[----:B------:R0:W-:Y:S04]  /*24d40*/  STL [R1+0x5184], R11 ;  /* 0x0051840b01007387 */ /* 0x0001e80000100800 */
[----:B0-----:R-:W5:Y:S04]  /*24d50*/  LDL.LU R11, [R1+0x9a0] ;  /* 0x0009a000010b7983 */ /* 0x001f680000300800 */
[----:B------:R0:W-:Y:S04]  /*24d60*/  STL [R1+0x5188], R23 ;  /* 0x0051881701007387 */ /* 0x0001e80000100800 */
[----:B0-----:R-:W5:Y:S01]  /*24d70*/  LDL.LU R23, [R1+0x9a4] ;  /* 0x0009a40001177983 */ /* 0x001f620000300800 */
[----:B--2---:R-:W-:-:S02]  /*24d80*/  ISETP.NE.AND P2, PT, R5, RZ, PT ;  /* 0x000000ff0500720c */ /* 0x004fc40003f45270 */
[----:B------:R-:W-:-:S04]  /*24d90*/  LOP3.LUT R5, RZ, R5, RZ, 0x33, !PT ;  /* 0x00000005ff057212 */ /* 0x000fc800078e33ff */
[C---:B---3--:R-:W-:Y:S02]  /*24da0*/  SEL R0, R5.reuse, R7, !P2 ;  /* 0x0000000705007207 */ /* 0x048fe40005000000 */
[----:B----4-:R-:W-:-:S03]  /*24db0*/  SEL R4, R5, R4, !P2 ;  /* 0x0000000405047207 */ /* 0x010fc60005000000 */
[----:B------:R0:W-:Y:S01]  /*24dc0*/  STL [R1+0x124], R0 ;  /* 0x0001240001007387 */ /* 0x0001e20000100800 */
[----:B-----5:R-:W-:-:S03]  /*24dd0*/  SEL R2, R5, R8, !P2 ;  /* 0x0000000805027207 */ /* 0x020fc60005000000 */
[----:B------:R-:W-:Y:S04]  /*24de0*/  STL [R1+0x118], R4 ;  /* 0x0001180401007387 */ /* 0x000fe80000100800 */
[----:B------:R-:W2:Y:S01]  /*24df0*/  LDL.LU R14, [R1+0x974] ;  /* 0x00097400010e7983 */ /* 0x000ea20000300800 */
[----:B0-----:R-:W-:-:S03]  /*24e00*/  SEL R0, R5, R3, !P2 ;  /* 0x0000000305007207 */ /* 0x001fc60005000000 */
[----:B------:R0:W-:Y:S04]  /*24e10*/  STL [R1+0x114], R2 ;  /* 0x0001140201007387 */ /* 0x0001e80000100800 */
[----:B0-----:R-:W3:Y:S04]  /*24e20*/  LDL.LU R2, [R1+0x968] ;  /* 0x0009680001027983 */ /* 0x001ee80000300800 */
[----:B------:R0:W-:Y:S04]  /*24e30*/  STL [R1+0x110], R0 ;  /* 0x0001100001007387 */ /* 0x0001e80000100800 */
[----:B------:R-:W4:Y:S04]  /*24e40*/  LDL.LU R28, [R1+0x964] ;  /* 0x00096400011c7983 */ /* 0x000f280000300800 */
[----:B0-----:R-:W5:Y:S04]  /*24e50*/  LDL.LU R0, [R1+0x958] ;  /* 0x0009580001007983 */ /* 0x001f680000300800 */
[----:B------:R-:W5:Y:S04]  /*24e60*/  LDL.LU R22, [R1+0x954] ;  /* 0x0009540001167983 */ /* 0x000f680000300800 */
[----:B------:R-:W5:Y:S04]  /*24e70*/  LDL.LU R21, [R1+0x950] ;  /* 0x0009500001157983 */ /* 0x000f680000300800 */
[----:B------:R-:W5:Y:S04]  /*24e80*/  LDL.LU R13, [R1+0x948] ;  /* 0x00094800010d7983 */ /* 0x000f680000300800 */
[----:B------:R-:W5:Y:S04]  /*24e90*/  LDL.LU R10, [R1+0x944] ;  /* 0x00094400010a7983 */ /* 0x000f680000300800 */
[----:B------:R-:W5:Y:S04]  /*24ea0*/  LDL.LU R27, [R1+0x940] ;  /* 0x00094000011b7983 */ /* 0x000f680000300800 */
[----:B------:R-:W5:Y:S04]  /*24eb0*/  LDL.LU R20, [R1+0x93c] ;  /* 0x00093c0001147983 */ /* 0x000f680000300800 */
[----:B------:R-:W5:Y:S01]  /*24ec0*/  LDL.LU R3, [R1+0x934] ;  /* 0x0009340001037983 */ /* 0x000f620000300800 */
[----:B------:R-:W-:-:S03]  /*24ed0*/  SEL R4, R5, R29, !P2 ;  /* 0x0000001d05047207 */ /* 0x000fc60005000000 */
[----:B------:R-:W5:Y:S04]  /*24ee0*/  LDL.LU R15, [R1+0x930] ;  /* 0x00093000010f7983 */ /* 0x000f680000300800 */
[----:B------:R-:W5:Y:S04]  /*24ef0*/  LDL.LU R7, [R1+0x92c] ;  /* 0x00092c0001077983 */ /* 0x000f680000300800 */
[----:B------:R0:W-:Y:S04]  /*24f00*/  STL [R1+0x10c], R4 ;  /* 0x00010c0401007387 */ /* 0x0001e80000100800 */
[----:B0-----:R-:W5:Y:S04]  /*24f10*/  LDL.LU R4, [R1+0x924] ;  /* 0x0009240001047983 */ /* 0x001f680000300800 */
[----:B------:R-:W5:Y:S04]  /*24f20*/  LDL.LU R8, [R1+0x920] ;  /* 0x0009200001087983 */ /* 0x000f680000300800 */
[----:B------:R-:W5:Y:S01]  /*24f30*/  LDL.LU R29, [R1+0x914] ;  /* 0x00091400011d7983 */ /* 0x000f620000300800 */
[----:B------:R-:W-:-:S05]  /*24f40*/  SEL R23, R5, R23, !P2 ;  /* 0x0000001705177207 */ /* 0x000fca0005000000 */
[----:B------:R0:W-:Y:S01]  /*24f50*/  STL [R1+0x108], R23 ;  /* 0x0001081701007387 */ /* 0x0001e20000100800 */
[C---:B------:R-:W-:Y:S02]  /*24f60*/  SEL R18, R5.reuse, R18, !P2 ;  /* 0x0000001205127207 */ /* 0x040fe40005000000 */
[C---:B0-----:R-:W-:Y:S02]  /*24f70*/  SEL R23, R5.reuse, R11, !P2 ;  /* 0x0000000b05177207 */ /* 0x041fe40005000000 */
[C---:B------:R-:W-:Y:S02]  /*24f80*/  SEL R11, R5.reuse, R12, !P2 ;  /* 0x0000000c050b7207 */ /* 0x040fe40005000000 */
[C---:B------:R-:W-:Y:S01]  /*24f90*/  SEL R12, R5.reuse, R19, !P2 ;  /* 0x00000013050c7207 */ /* 0x040fe20005000000 */
[----:B------:R-:W-:Y:S04]  /*24fa0*/  STL [R1+0x104], R23 ;  /* 0x0001041701007387 */ /* 0x000fe80000100800 */
[----:B------:R0:W-:Y:S04]  /*24fb0*/  STL [R1+0x100], R11 ;  /* 0x0001000b01007387 */ /* 0x0001e80000100800 */
[----:B------:R1:W-:Y:S04]  /*24fc0*/  STL [R1+0xfc], R12 ;  /* 0x0000fc0c01007387 */ /* 0x0003e80000100800 */
[----:B------:R-:W-:Y:S01]  /*24fd0*/  STL [R1+0xf8], R18 ;  /* 0x0000f81201007387 */ /* 0x000fe20000100800 */
[----:B0-----:R-:W-:-:S02]  /*24fe0*/  SEL R11, R5, R16, !P2 ;  /* 0x00000010050b7207 */ /* 0x001fc40005000000 */
[C---:B-1----:R-:W-:Y:S02]  /*24ff0*/  SEL R12, R5.reuse, R6, !P2 ;  /* 0x00000006050c7207 */ /* 0x042fe40005000000 */
[----:B------:R-:W5:Y:S04]  /*25000*/  LDL.LU R6, [R1+0x908] ;  /* 0x0009080001067983 */ /* 0x000f680000300800 */
[----:B------:R0:W-:Y:S04]  /*25010*/  STL [R1+0xf4], R11 ;  /* 0x0000f40b01007387 */ /* 0x0001e80000100800 */
[----:B------:R1:W-:Y:S01]  /*25020*/  STL [R1+0xec], R12 ;  /* 0x0000ec0c01007387 */ /* 0x0003e20000100800 */
[----:B0-----:R-:W-:-:S03]  /*25030*/  SEL R11, R5, R26, !P2 ;  /* 0x0000001a050b7207 */ /* 0x001fc60005000000 */
[----:B-1----:R-:W5:Y:S04]  /*25040*/  LDL.LU R12, [R1+0x904] ;  /* 0x00090400010c7983 */ /* 0x002f680000300800 */
[----:B------:R-:W5:Y:S04]  /*25050*/  LDL.LU R19, [R1+0x900] ;  /* 0x0009000001137983 */ /* 0x000f680000300800 */
[----:B------:R4:W-:Y:S04]  /*25060*/  STL [R1+0xe4], R11 ;  /* 0x0000e40b01007387 */ /* 0x0009e80000100800 */
[----:B------:R-:W5:Y:S04]  /*25070*/  LDL.LU R18, [R1+0x8fc] ;  /* 0x0008fc0001127983 */ /* 0x000f680000300800 */
[----:B------:R-:W5:Y:S04]  /*25080*/  LDL.LU R16, [R1+0x8f0] ;  /* 0x0008f00001107983 */ /* 0x000f680000300800 */
[----:B------:R-:W5:Y:S01]  /*25090*/  LDL.LU R26, [R1+0x8ec] ;  /* 0x0008ec00011a7983 */ /* 0x000f620000300800 */
[----:B--2---:R-:W-:-:S05]  /*250a0*/  SEL R23, R5, R14, !P2 ;  /* 0x0000000e05177207 */ /* 0x004fca0005000000 */
[----:B------:R-:W-:Y:S01]  /*250b0*/  STL [R1+0xdc], R23 ;  /* 0x0000dc1701007387 */ /* 0x000fe20000100800 */
[C---:B---3--:R-:W-:Y:S02]  /*250c0*/  SEL R14, R5.reuse, R2, !P2 ;  /* 0x00000002050e7207 */ /* 0x048fe40005000000 */
[----:B----4-:R-:W-:-:S03]  /*250d0*/  SEL R11, R5, R28, !P2 ;  /* 0x0000001c050b7207 */ /* 0x010fc60005000000 */
[----:B------:R-:W-:Y:S01]  /*250e0*/  STL [R1+0xd8], R14 ;  /* 0x0000d80e01007387 */ /* 0x000fe20000100800 */
[----:B-----5:R-:W-:-:S03]  /*250f0*/  SEL R2, R5, R0, !P2 ;  /* 0x0000000005027207 */ /* 0x020fc60005000000 */
[----:B------:R0:W-:Y:S01]  /*25100*/  STL [R1+0xd4], R11 ;  /* 0x0000d40b01007387 */ /* 0x0001e20000100800 */
[----:B------:R-:W-:-:S03]  /*25110*/  SEL R0, R5, R22, !P2 ;  /* 0x0000001605007207 */ /* 0x000fc60005000000 */
[----:B------:R1:W-:Y:S04]  /*25120*/  STL [R1+0xd0], R2 ;  /* 0x0000d00201007387 */ /* 0x0003e80000100800 */
[----:B------:R2:W-:Y:S01]  /*25130*/  STL [R1+0xcc], R0 ;  /* 0x0000cc0001007387 */ /* 0x0005e20000100800 */
[C---:B0-----:R-:W-:Y:S02]  /*25140*/  SEL R11, R5.reuse, R21, !P2 ;  /* 0x00000015050b7207 */ /* 0x041fe40005000000 */
[----:B-1----:R-:W-:-:S03]  /*25150*/  SEL R2, R5, R13, !P2 ;  /* 0x0000000d05027207 */ /* 0x002fc60005000000 */
[----:B------:R-:W-:Y:S01]  /*25160*/  STL [R1+0xc8], R11 ;  /* 0x0000c80b01007387 */ /* 0x000fe20000100800 */
[C---:B--2---:R-:W-:Y:S02]  /*25170*/  SEL R0, R5.reuse, R10, !P2 ;  /* 0x0000000a05007207 */ /* 0x044fe40005000000 */
[C---:B------:R-:W-:Y:S01]  /*25180*/  SEL R10, R5.reuse, R27, !P2 ;  /* 0x0000001b050a7207 */ /* 0x040fe20005000000 */
[----:B------:R-:W-:Y:S04]  /*25190*/  STL [R1+0xc4], R2 ;  /* 0x0000c40201007387 */ /* 0x000fe80000100800 */
[----:B------:R0:W-:Y:S04]  /*251a0*/  STL [R1+0xc0], R0 ;  /* 0x0000c00001007387 */ /* 0x0001e80000100800 */
[----:B------:R-:W-:Y:S01]  /*251b0*/  STL [R1+0xbc], R10 ;  /* 0x0000bc0a01007387 */ /* 0x000fe20000100800 */
[----:B0-----:R-:W-:-:S03]  /*251c0*/  SEL R0, R5, R3, !P2 ;  /* 0x0000000305007207 */ /* 0x001fc60005000000 */
[----:B------:R-:W2:Y:S01]  /*251d0*/  LDL.LU R3, [R1+0x8e8] ;  /* 0x0008e80001037983 */ /* 0x000ea20000300800 */
[----:B------:R-:W-:-:S05]  /*251e0*/  SEL R2, R5, R20, !P2 ;  /* 0x0000001405027207 */ /* 0x000fca0005000000 */
[----:B------:R0:W-:Y:S04]  /*251f0*/  STL [R1+0xb8], R2 ;  /* 0x0000b80201007387 */ /* 0x0001e80000100800 */
[----:B------:R1:W-:Y:S01]  /*25200*/  STL [R1+0xb4], R0 ;  /* 0x0000b40001007387 */ /* 0x0003e20000100800 */
[C---:B------:R-:W-:Y:S02]  /*25210*/  SEL R4, R5.reuse, R4, !P2 ;  /* 0x0000000405047207 */ /* 0x040fe40005000000 */
[C---:B0-----:R-:W-:Y:S02]  /*25220*/  SEL R2, R5.reuse, R15, !P2 ;  /* 0x0000000f05027207 */ /* 0x041fe40005000000 */
[----:B-1----:R-:W-:-:S03]  /*25230*/  SEL R0, R5, R7, !P2 ;  /* 0x0000000705007207 */ /* 0x002fc60005000000 */
[----:B------:R0:W-:Y:S04]  /*25240*/  STL [R1+0xb0], R2 ;  /* 0x0000b00201007387 */ /* 0x0001e80000100800 */
[----:B------:R1:W-:Y:S01]  /*25250*/  STL [R1+0xac], R0 ;  /* 0x0000ac0001007387 */ /* 0x0003e20000100800 */
[----:B0-----:R-:W-:-:S03]  /*25260*/  SEL R2, R5, R8, !P2 ;  /* 0x0000000805027207 */ /* 0x001fc60005000000 */
[----:B------:R0:W-:Y:S01]  /*25270*/  STL [R1+0xa8], R4 ;  /* 0x0000a80401007387 */ /* 0x0001e20000100800 */
[----:B-1----:R-:W-:-:S03]  /*25280*/  SEL R0, R5, R29, !P2 ;  /* 0x0000001d05007207 */ /* 0x002fc60005000000 */
[----:B------:R-:W3:Y:S04]  /*25290*/  LDL.LU R23, [R1+0x8e4] ;  /* 0x0008e40001177983 */ /* 0x000ee80000300800 */
[----:B------:R-:W-:Y:S04]  /*252a0*/  STL [R1+0xa4], R2 ;  /* 0x0000a40201007387 */ /* 0x000fe80000100800 */
[----:B------:R-:W4:Y:S04]  /*252b0*/  LDL.LU R11, [R1+0x8dc] ;  /* 0x0008dc00010b7983 */ /* 0x000f280000300800 */
[----:B------:R1:W-:Y:S04]  /*252c0*/  STL [R1+0xa0], R0 ;  /* 0x0000a00001007387 */ /* 0x0003e80000100800 */
[----:B------:R-:W5:Y:S04]  /*252d0*/  LDL.LU R15, [R1+0x8c8] ;  /* 0x0008c800010f7983 */ /* 0x000f680000300800 */
[----:B------:R-:W5:Y:S04]  /*252e0*/  LDL.LU R7, [R1+0x8c4] ;  /* 0x0008c40001077983 */ /* 0x000f680000300800 */
[----:B0-----:R-:W5:Y:S04]  /*252f0*/  LDL.LU R4, [R1+0x8c0] ;  /* 0x0008c00001047983 */ /* 0x001f680000300800 */
[----:B------:R-:W5:Y:S04]  /*25300*/  LDL.LU R8, [R1+0x8bc] ;  /* 0x0008bc0001087983 */ /* 0x000f680000300800 */
[----:B------:R-:W5:Y:S01]  /*25310*/  LDL.LU R29, [R1+0x68] ;  /* 0x00006800011d7983 */ /* 0x000f620000300800 */
[----:B-1----:R-:W-:-:S03]  /*25320*/  SEL R0, R5, R6, !P2 ;  /* 0x0000000605007207 */ /* 0x002fc60005000000 */
[----:B------:R-:W5:Y:S04]  /*25330*/  LDL.LU R6, [R1+0x8b4] ;  /* 0x0008b40001067983 */ /* 0x000f680000300800 */
[----:B------:R0:W-:Y:S01]  /*25340*/  STL [R1+0x9c], R0 ;  /* 0x00009c0001007387 */ /* 0x0001e20000100800 */
[C---:B------:R-:W-:Y:S02]  /*25350*/  SEL R2, R5.reuse, R12, !P2 ;  /* 0x0000000c05027207 */ /* 0x040fe40005000000 */
[----:B0-----:R-:W-:-:S03]  /*25360*/  SEL R0, R5, R19, !P2 ;  /* 0x0000001305007207 */ /* 0x001fc60005000000 */
[----:B------:R0:W-:Y:S01]  /*25370*/  STL [R1+0x98], R2 ;  /* 0x0000980201007387 */ /* 0x0001e20000100800 */
[----:B------:R-:W-:-:S03]  /*25380*/  SEL R10, R5, R18, !P2 ;  /* 0x00000012050a7207 */ /* 0x000fc60005000000 */
[----:B------:R1:W-:Y:S01]  /*25390*/  STL [R1+0x94], R0 ;  /* 0x0000940001007387 */ /* 0x0003e20000100800 */
[----:B0-----:R-:W-:-:S03]  /*253a0*/  SEL R2, R5, R16, !P2 ;  /* 0x0000001005027207 */ /* 0x001fc60005000000 */
[----:B------:R-:W-:Y:S04]  /*253b0*/  STL [R1+0x90], R10 ;  /* 0x0000900a01007387 */ /* 0x000fe80000100800 */
[----:B------:R-:W5:Y:S01]  /*253c0*/  LDL.LU R14, [R1+0x8b0] ;  /* 0x0008b000010e7983 */ /* 0x000f620000300800 */
[----:B-1----:R-:W-:-:S03]  /*253d0*/  SEL R0, R5, R26, !P2 ;  /* 0x0000001a05007207 */ /* 0x002fc60005000000 */
[----:B------:R0:W-:Y:S04]  /*253e0*/  STL [R1+0x8c], R2 ;  /* 0x00008c0201007387 */ /* 0x0001e80000100800 */
[----:B0-----:R-:W5:Y:S04]  /*253f0*/  LDL.LU R2, [R1+0x8ac] ;  /* 0x0008ac0001027983 */ /* 0x001f680000300800 */
[----:B------:R0:W-:Y:S04]  /*25400*/  STL [R1+0x88], R0 ;  /* 0x0000880001007387 */ /* 0x0001e80000100800 */
[----:B------:R-:W5:Y:S04]  /*25410*/  LDL.LU R28, [R1+0x8a8] ;  /* 0x0008a800011c7983 */ /* 0x000f680000300800 */
[----:B0-----:R-:W5:Y:S04]  /*25420*/  LDL.LU R0, [R1+0x8a0] ;  /* 0x0008a00001007983 */ /* 0x001f680000300800 */
[----:B------:R-:W5:Y:S04]  /*25430*/  LDL.LU R22, [R1+0x89c] ;  /* 0x00089c0001167983 */ /* 0x000f680000300800 */
[----:B------:R-:W5:Y:S04]  /*25440*/  LDL.LU R21, [R1+0x898] ;  /* 0x0008980001157983 */ /* 0x000f680000300800 */
[----:B------:R-:W5:Y:S04]  /*25450*/  LDL.LU R13, [R1+0x894] ;  /* 0x00089400010d7983 */ /* 0x000f680000300800 */
[----:B------:R-:W5:Y:S04]  /*25460*/  LDL.LU R10, [R1+0x890] ;  /* 0x00089000010a7983 */ /* 0x000f680000300800 */
[----:B------:R-:W5:Y:S04]  /*25470*/  LDL.LU R27, [R1+0x888] ;  /* 0x00088800011b7983 */ /* 0x000f680000300800 */
[----:B------:R-:W5:Y:S04]  /*25480*/  LDL.LU R20, [R1+0x878] ;  /* 0x0008780001147983 */ /* 0x000f680000300800 */
[----:B------:R-:W5:Y:S04]  /*25490*/  LDL.LU R26, [R1+0x874] ;  /* 0x00087400011a7983 */ /* 0x000f680000300800 */
[----:B------:R-:W5:Y:S04]  /*254a0*/  LDL.LU R12, [R1+0x86c] ;  /* 0x00086c00010c7983 */ /* 0x000f680000300800 */
[----:B------:R-:W5:Y:S01]  /*254b0*/  LDL.LU R19, [R1+0x864] ;  /* 0x0008640001137983 */ /* 0x000f620000300800 */
[----:B--2---:R-:W-:-:S05]  /*254c0*/  SEL R3, R5, R3, !P2 ;  /* 0x0000000305037207 */ /* 0x004fca0005000000 */
[----:B------:R0:W-:Y:S04]  /*254d0*/  STL [R1+0x84], R3 ;  /* 0x0000840301007387 */ /* 0x0001e80000100800 */
[----:B------:R-:W2:Y:S04]  /*254e0*/  LDL.LU R18, [R1+0x860] ;  /* 0x0008600001127983 */ /* 0x000ea80000300800 */
[----:B------:R-:W2:Y:S04]  /*254f0*/  LDL.LU R16, [R1+0x85c] ;  /* 0x00085c0001107983 */ /* 0x000ea80000300800 */
[----:B0-----:R-:W2:Y:S01]  /*25500*/  LDL.LU R3, [R1+0x858] ;  /* 0x0008580001037983 */ /* 0x001ea20000300800 */
[----:B---3--:R-:W-:-:S02]  /*25510*/  SEL R23, R5, R23, !P2 ;  /* 0x0000001705177207 */ /* 0x008fc40005000000 */
[----:B----4-:R-:W-:-:S03]  /*25520*/  SEL R11, R5, R11, !P2 ;  /* 0x0000000b050b7207 */ /* 0x010fc60005000000 */
[----:B------:R-:W-:Y:S04]  /*25530*/  STL [R1+0x80], R23 ;  /* 0x0000801701007387 */ /* 0x000fe80000100800 */
[----:B------:R0:W-:Y:S01]  /*25540*/  STL [R1+0x7c], R11 ;  /* 0x00007c0b01007387 */ /* 0x0001e20000100800 */
[C---:B-----5:R-:W-:Y:S02]  /*25550*/  SEL R15, R5.reuse, R15, !P2 ;  /* 0x0000000f050f7207 */ /* 0x060fe40005000000 */
[----:B------:R-:W-:-:S03]  /*25560*/  SEL R7, R5, R7, !P2 ;  /* 0x0000000705077207 */ /* 0x000fc60005000000 */
[----:B------:R-:W-:Y:S01]  /*25570*/  STL [R1+0x78], R15 ;  /* 0x0000780f01007387 */ /* 0x000fe20000100800 */
[----:B0-----:R-:W-:-:S03]  /*25580*/  SEL R11, R5, R4, !P2 ;  /* 0x00000004050b7207 */ /* 0x001fc60005000000 */
[----:B------:R0:W-:Y:S04]  /*25590*/  STL [R1+0x74], R7 ;  /* 0x0000740701007387 */ /* 0x0001e80000100800 */
[----:B------:R-:W-:Y:S01]  /*255a0*/  STL [R1+0x70], R11 ;  /* 0x0000700b01007387 */ /* 0x000fe20000100800 */
[----:B0-----:R-:W-:-:S03]  /*255b0*/  SEL R7, R5, R29, !P2 ;  /* 0x0000001d05077207 */ /* 0x001fc60005000000 */
[----:B------:R-:W3:Y:S01]  /*255c0*/  LDL.LU R29, [R1+0x854] ;  /* 0x00085400011d7983 */ /* 0x000ee20000300800 */
[----:B------:R-:W-:-:S05]  /*255d0*/  SEL R4, R5, R8, !P2 ;  /* 0x0000000805047207 */ /* 0x000fca0005000000 */
[----:B------:R0:W-:Y:S04]  /*255e0*/  STL [R1+0x6c], R4 ;  /* 0x00006c0401007387 */ /* 0x0001e80000100800 */
[----:B------:R1:W-:Y:S04]  /*255f0*/  STL [R1+0x68], R7 ;  /* 0x0000680701007387 */ /* 0x0003e80000100800 */
[----:B------:R-:W4:Y:S01]  /*25600*/  LDL.LU R15, [R1+0x848] ;  /* 0x00084800010f7983 */ /* 0x000f220000300800 */
[----:B0-----:R-:W-:-:S03]  /*25610*/  SEL R4, R5, R6, !P2 ;  /* 0x0000000605047207 */ /* 0x001fc60005000000 */
[----:B-1----:R-:W5:Y:S04]  /*25620*/  LDL.LU R7, [R1+0x844] ;  /* 0x0008440001077983 */ /* 0x002f680000300800 */
[----:B------:R0:W-:Y:S04]  /*25630*/  STL [R1+0x1bc], R4 ;  /* 0x0001bc0401007387 */ /* 0x0001e80000100800 */
[----:B0-----:R-:W5:Y:S04]  /*25640*/  LDL.LU R4, [R1+0x840] ;  /* 0x0008400001047983 */ /* 0x001f680000300800 */
[----:B------:R-:W5:Y:S04]  /*25650*/  LDL.LU R8, [R1+0x83c] ;  /* 0x00083c0001087983 */ /* 0x000f680000300800 */
[----:B------:R-:W5:Y:S01]  /*25660*/  LDL.LU R6, [R1+0x828] ;  /* 0x0008280001067983 */ /* 0x000f620000300800 */
[----:B------:R-:W-:-:S02]  /*25670*/  SEL R23, R5, R14, !P2 ;  /* 0x0000000e05177207 */ /* 0x000fc40005000000 */
[----:B------:R-:W-:-:S03]  /*25680*/  SEL R14, R5, R2, !P2 ;  /* 0x00000002050e7207 */ /* 0x000fc60005000000 */
[----:B------:R-:W-:Y:S01]  /*25690*/  STL [R1+0x1c8], R23 ;  /* 0x0001c81701007387 */ /* 0x000fe20000100800 */
[----:B------:R-:W-:-:S03]  /*256a0*/  SEL R11, R5, R28, !P2 ;  /* 0x0000001c050b7207 */ /* 0x000fc60005000000 */
[----:B------:R-:W-:Y:S01]  /*256b0*/  STL [R1+0x1d0], R14 ;  /* 0x0001d00e01007387 */ /* 0x000fe20000100800 */
[----:B------:R-:W-:-:S03]  /*256c0*/  SEL R2, R5, R0, !P2 ;  /* 0x0000000005027207 */ /* 0x000fc60005000000 */
[----:B------:R0:W-:Y:S01]  /*256d0*/  STL [R1+0x1d4], R11 ;  /* 0x0001d40b01007387 */ /* 0x0001e20000100800 */
[----:B------:R-:W-:-:S03]  /*256e0*/  SEL R0, R5, R22, !P2 ;  /* 0x0000001605007207 */ /* 0x000fc60005000000 */
[----:B------:R1:W-:Y:S04]  /*256f0*/  STL [R1+0x1d8], R2 ;  /* 0x0001d80201007387 */ /* 0x0003e80000100800 */
[----:B------:R1:W-:Y:S01]  /*25700*/  STL [R1+0x2f0], R0 ;  /* 0x0002f00001007387 */ /* 0x0003e20000100800 */
[C---:B0-----:R-:W-:Y:S02]  /*25710*/  SEL R11, R5.reuse, R21, !P2 ;  /* 0x00000015050b7207 */ /* 0x041fe40005000000 */
[----:B-1----:R-:W-:-:S03]  /*25720*/  SEL R2, R5, R13, !P2 ;  /* 0x0000000d05027207 */ /* 0x002fc60005000000 */
[----:B------:R-:W-:Y:S01]  /*25730*/  STL [R1+0x2f8], R11 ;  /* 0x0002f80b01007387 */ /* 0x000fe20000100800 */
[C---:B------:R-:W-:Y:S02]  /*25740*/  SEL R0, R5.reuse, R10, !P2 ;  /* 0x0000000a05007207 */ /* 0x040fe40005000000 */
[C---:B------:R-:W-:Y:S01]  /*25750*/  SEL R10, R5.reuse, R27, !P2 ;  /* 0x0000001b050a7207 */ /* 0x040fe20005000000 */
        /* <DEDUP_REMOVED lines=8> */
[----:B0-----:R-:W-:-:S02]  /*257e0*/  SEL R2, R5, R12, !P2 ;  /* 0x0000000c05027207 */ /* 0x001fc40005000000 */
[----:B-1----:R-:W-:-:S03]  /*257f0*/  SEL R0, R5, R19, !P2 ;  /* 0x0000001305007207 */ /* 0x002fc60005000000 */
[----:B------:R0:W-:Y:S04]  /*25800*/  STL [R1+0x358], R2 ;  /* 0x0003580201007387 */ /* 0x0001e80000100800 */
[----:B------:R1:W-:Y:S01]  /*25810*/  STL [R1+0x388], R0 ;  /* 0x0003880001007387 */ /* 0x0003e20000100800 */
[C---:B--2---:R-:W-:Y:S02]  /*25820*/  SEL R10, R5.reuse, R18, !P2 ;  /* 0x00000012050a7207 */ /* 0x044fe40005000000 */
[----:B0-----:R-:W-:-:S03]  /*25830*/  SEL R2, R5, R16, !P2 ;  /* 0x0000001005027207 */ /* 0x001fc60005000000 */
[----:B------:R-:W-:Y:S01]  /*25840*/  STL [R1+0x390], R10 ;  /* 0x0003900a01007387 */ /* 0x000fe20000100800 */
[----:B-1----:R-:W-:-:S03]  /*25850*/  SEL R0, R5, R3, !P2 ;  /* 0x0000000305007207 */ /* 0x002fc60005000000 */
[----:B------:R-:W2:Y:S04]  /*25860*/  LDL.LU R23, [R1+0x820] ;  /* 0x0008200001177983 */ /* 0x000ea80000300800 */
[----:B------:R-:W-:Y:S04]  /*25870*/  STL [R1+0x3a4], R2 ;  /* 0x0003a40201007387 */ /* 0x000fe80000100800 */
[----:B------:R-:W2:Y:S04]  /*25880*/  LDL.LU R11, [R1+0x81c] ;  /* 0x00081c00010b7983 */ /* 0x000ea80000300800 */
[----:B------:R3:W-:Y:S04]  /*25890*/  STL [R1+0x3ac], R0 ;  /* 0x0003ac0001007387 */ /* 0x0007e80000100800 */
[----:B------:R-:W2:Y:S04]  /*258a0*/  LDL.LU R12, [R1+0x810] ;  /* 0x00081000010c7983 */ /* 0x000ea80000300800 */
[----:B------:R-:W2:Y:S04]  /*258b0*/  LDL.LU R19, [R1+0x80c] ;  /* 0x00080c0001137983 */ /* 0x000ea80000300800 */
[----:B------:R-:W2:Y:S04]  /*258c0*/  LDL.LU R18, [R1+0x804] ;  /* 0x0008040001127983 */ /* 0x000ea80000300800 */
[----:B------:R-:W2:Y:S04]  /*258d0*/  LDL.LU R16, [R1+0x800] ;  /* 0x0008000001107983 */ /* 0x000ea80000300800 */
[----:B------:R-:W2:Y:S01]  /*258e0*/  LDL.LU R3, [R1+0x7f8] ;  /* 0x0007f80001037983 */ /* 0x000ea20000300800 */
[----:B---3--:R-:W-:-:S03]  /*258f0*/  SEL R0, R5, R29, !P2 ;  /* 0x0000001d05007207 */ /* 0x008fc60005000000 */
[----:B------:R-:W3:Y:S04]  /*25900*/  LDL.LU R29, [R1+0x7f4] ;  /* 0x0007f400011d7983 */ /* 0x000ee80000300800 */
[----:B------:R5:W-:Y:S01]  /*25910*/  STL [R1+0x3b4], R0 ;  /* 0x0003b40001007387 */ /* 0x000be20000100800 */
[C---:B----4-:R-:W-:Y:S02]  /*25920*/  SEL R2, R5.reuse, R15, !P2 ;  /* 0x0000000f05027207 */ /* 0x050fe40005000000 */
[----:B-----5:R-:W-:-:S03]  /*25930*/  SEL R0, R5, R7, !P2 ;  /* 0x0000000705007207 */ /* 0x020fc60005000000 */
[----:B------:R0:W-:Y:S04]  /*25940*/  STL [R1+0x3bc], R2 ;  /* 0x0003bc0201007387 */ /* 0x0001e80000100800 */
[----:B------:R1:W-:Y:S01]  /*25950*/  STL [R1+0x3e8], R0 ;  /* 0x0003e80001007387 */ /* 0x0003e20000100800 */
[C---:B------:R-:W-:Y:S02]  /*25960*/  SEL R4, R5.reuse, R4, !P2 ;  /* 0x0000000405047207 */ /* 0x040fe40005000000 */
[----:B0-----:R-:W-:-:S03]  /*25970*/  SEL R2, R5, R8, !P2 ;  /* 0x0000000805027207 */ /* 0x001fc60005000000 */
[----:B------:R-:W-:Y:S01]  /*25980*/  STL [R1+0x414], R4 ;  /* 0x0004140401007387 */ /* 0x000fe20000100800 */
[----:B-1----:R-:W-:-:S03]  /*25990*/  SEL R0, R5, R6, !P2 ;  /* 0x0000000605007207 */ /* 0x002fc60005000000 */
[----:B------:R-:W4:Y:S04]  /*259a0*/  LDL.LU R14, [R1+0x7ec] ;  /* 0x0007ec00010e7983 */ /* 0x000f280000300800 */
        /* <DEDUP_REMOVED lines=19> */
[----:B--2---:R-:W-:-:S05]  /*25ae0*/  SEL R23, R5, R23, !P2 ;  /* 0x0000001705177207 */ /* 0x004fca0005000000 */
[----:B------:R0:W-:Y:S02]  /*25af0*/  STL [R1+0x658], R23 ;  /* 0x0006581701007387 */ /* 0x0001e40000100800 */
[C---:B0-----:R-:W-:Y:S02]  /*25b00*/  SEL R23, R5.reuse, R11, !P2 ;  /* 0x0000000b05177207 */ /* 0x041fe40005000000 */
[C---:B------:R-:W-:Y:S02]  /*25b10*/  SEL R11, R5.reuse, R12, !P2 ;  /* 0x0000000c050b7207 */ /* 0x040fe40005000000 */
[C---:B------:R-:W-:Y:S01]  /*25b20*/  SEL R12, R5.reuse, R19, !P2 ;  /* 0x00000013050c7207 */ /* 0x040fe20005000000 */
[----:B------:R-:W-:Y:S01]  /*25b30*/  STL [R1+0x660], R23 ;  /* 0x0006601701007387 */ /* 0x000fe20000100800 */
[----:B------:R-:W-:-:S03]  /*25b40*/  SEL R18, R5, R18, !P2 ;  /* 0x0000001205127207 */ /* 0x000fc60005000000 */
[----:B------:R0:W-:Y:S04]  /*25b50*/  STL [R1+0x668], R11 ;  /* 0x0006680b01007387 */ /* 0x0001e80000100800 */
[----:B------:R1:W-:Y:S04]  /*25b60*/  STL [R1+0x670], R12 ;  /* 0x0006700c01007387 */ /* 0x0003e80000100800 */
[----:B------:R-:W-:Y:S01]  /*25b70*/  STL [R1+0x678], R18 ;  /* 0x0006781201007387 */ /* 0x000fe20000100800 */
[C---:B0-----:R-:W-:Y:S02]  /*25b80*/  SEL R11, R5.reuse, R16, !P2 ;  /* 0x00000010050b7207 */ /* 0x041fe40005000000 */
[----:B-1----:R-:W-:-:S02]  /*25b90*/  SEL R12, R5, R3, !P2 ;  /* 0x00000003050c7207 */ /* 0x002fc40005000000 */
[----:B------:R-:W2:Y:S04]  /*25ba0*/  LDL.LU R3, [R1+0x784] ;  /* 0x0007840001037983 */ /* 0x000ea80000300800 */
[----:B------:R3:W-:Y:S04]  /*25bb0*/  STL [R1+0x680], R11 ;  /* 0x0006800b01007387 */ /* 0x0007e80000100800 */
[----:B------:R0:W-:Y:S01]  /*25bc0*/  STL [R1+0x688], R12 ;  /* 0x0006880c01007387 */ /* 0x0001e20000100800 */
[----:B---3--:R-:W-:-:S03]  /*25bd0*/  SEL R11, R5, R29, !P2 ;  /* 0x0000001d050b7207 */ /* 0x008fc60005000000 */
[----:B0-----:R-:W3:Y:S04]  /*25be0*/  LDL.LU R12, [R1+0x780] ;  /* 0x00078000010c7983 */ /* 0x001ee80000300800 */
[----:B------:R-:W3:Y:S04]  /*25bf0*/  LDL.LU R19, [R1+0x77c] ;  /* 0x00077c0001137983 */ /* 0x000ee80000300800 */
[----:B------:R0:W-:Y:S04]  /*25c00*/  STL [R1+0x690], R11 ;  /* 0x0006900b01007387 */ /* 0x0001e80000100800 */
[----:B------:R-:W3:Y:S04]  /*25c10*/  LDL.LU R18, [R1+0x778] ;  /* 0x0007780001127983 */ /* 0x000ee80000300800 */
[----:B------:R-:W3:Y:S04]  /*25c20*/  LDL.LU R16, [R1+0x774] ;  /* 0x0007740001107983 */ /* 0x000ee80000300800 */
[----:B------:R-:W3:Y:S01]  /*25c30*/  LDL.LU R29, [R1+0x770] ;  /* 0x00077000011d7983 */ /* 0x000ee20000300800 */
[----:B----4-:R-:W-:-:S05]  /*25c40*/  SEL R23, R5, R14, !P2 ;  /* 0x0000000e05177207 */ /* 0x010fca0005000000 */
[----:B------:R-:W-:Y:S01]  /*25c50*/  STL [R1+0x694], R23 ;  /* 0x0006941701007387 */ /* 0x000fe20000100800 */
[C---:B-----5:R-:W-:Y:S02]  /*25c60*/  SEL R14, R5.reuse, R2, !P2 ;  /* 0x00000002050e7207 */ /* 0x060fe40005000000 */
[----:B0-----:R-:W-:-:S03]  /*25c70*/  SEL R11, R5, R28, !P2 ;  /* 0x0000001c050b7207 */ /* 0x001fc60005000000 */
        /* <DEDUP_REMOVED lines=9> */
[C---:B----4-:R-:W-:Y:S02]  /*25d10*/  SEL R0, R5.reuse, R10, !P2 ;  /* 0x0000000a05007207 */ /* 0x050fe40005000000 */
[C---:B------:R-:W-:Y:S01]  /*25d20*/  SEL R10, R5.reuse, R27, !P2 ;  /* 0x0000001b050a7207 */ /* 0x040fe20005000000 */
[----:B------:R0:W-:Y:S04]  /*25d30*/  STL [R1+0x704], R2 ;  /* 0x0007040201007387 */ /* 0x0001e80000100800 */
[----:B------:R1:W-:Y:S04]  /*25d40*/  STL [R1+0x71c], R0 ;  /* 0x00071c0001007387 */ /* 0x0003e80000100800 */
[----:B------:R-:W-:Y:S01]  /*25d50*/  STL [R1+0x72c], R10 ;  /* 0x00072c0a01007387 */ /* 0x000fe20000100800 */
[----:B0-----:R-:W-:-:S02]  /*25d60*/  SEL R2, R5, R20, !P2 ;  /* 0x0000001405027207 */ /* 0x001fc40005000000 */
[C---:B-1----:R-:W-:Y:S02]  /*25d70*/  SEL R0, R5.reuse, R6, !P2 ;  /* 0x0000000605007207 */ /* 0x042fe40005000000 */
[----:B------:R-:W4:Y:S04]  /*25d80*/  LDL.LU R6, [R1+0x768] ;  /* 0x0007680001067983 */ /* 0x000f280000300800 */
[----:B------:R0:W-:Y:S04]  /*25d90*/  STL [R1+0x760], R2 ;  /* 0x0007600201007387 */ /* 0x0001e80000100800 */
[----:B------:R1:W-:Y:S01]  /*25da0*/  STL [R1+0x76c], R0 ;  /* 0x00076c0001007387 */ /* 0x0003e20000100800 */
[----:B0-----:R-:W-:-:S02]  /*25db0*/  SEL R2, R5, R15, !P2 ;  /* 0x0000000f05027207 */ /* 0x001fc40005000000 */
[C---:B------:R-:W-:Y:S02]  /*25dc0*/  SEL R4, R5.reuse, R4, !P2 ;  /* 0x0000000405047207 */ /* 0x040fe40005000000 */
[C---:B-1----:R-:W-:Y:S01]  /*25dd0*/  SEL R0, R5.reuse, R7, !P2 ;  /* 0x0000000705007207 */ /* 0x042fe20005000000 */
[----:B------:R0:W-:Y:S04]  /*25de0*/  STL [R1+0x798], R2 ;  /* 0x0007980201007387 */ /* 0x0001e80000100800 */
[----:B------:R1:W-:Y:S01]  /*25df0*/  STL [R1+0x7c4], R0 ;  /* 0x0007c40001007387 */ /* 0x0003e20000100800 */
[----:B0-----:R-:W-:-:S03]  /*25e00*/  SEL R2, R5, R8, !P2 ;  /* 0x0000000805027207 */ /* 0x001fc60005000000 */
[----:B------:R0:W-:Y:S01]  /*25e10*/  STL [R1+0x7f0], R4 ;  /* 0x0007f00401007387 */ /* 0x0001e20000100800 */
[----:B-1----:R-:W-:-:S03]  /*25e20*/  SEL R0, R5, R26, !P2 ;  /* 0x0000001a05007207 */ /* 0x002fc60005000000 */
[----:B------:R-:W5:Y:S04]  /*25e30*/  LDL.LU R23, [R1+0x764] ;  /* 0x0007640001177983 */ /* 0x000f680000300800 */
[----:B------:R-:W-:Y:S04]  /*25e40*/  STL [R1+0x7ec], R2 ;  /* 0x0007ec0201007387 */ /* 0x000fe80000100800 */
[----:B------:R-:W5:Y:S04]  /*25e50*/  LDL.LU R11, [R1+0x75c] ;  /* 0x00075c00010b7983 */ /* 0x000f680000300800 */
[----:B------:R2:W-:Y:S04]  /*25e60*/  STL [R1+0x800], R0 ;  /* 0x0008000001007387 */ /* 0x0005e80000100800 */
[----:B------:R-:W5:Y:S04]  /*25e70*/  LDL.LU R15, [R1+0x758] ;  /* 0x00075800010f7983 */ /* 0x000f680000300800 */
[----:B------:R-:W5:Y:S04]  /*25e80*/  LDL.LU R7, [R1+0x754] ;  /* 0x0007540001077983 */ /* 0x000f680000300800 */
[----:B0-----:R-:W5:Y:S04]  /*25e90*/  LDL.LU R4, [R1+0x750] ;  /* 0x0007500001047983 */ /* 0x001f680000300800 */
[----:B------:R-:W5:Y:S04]  /*25ea0*/  LDL.LU R8, [R1+0x74c] ;  /* 0x00074c0001087983 */ /* 0x000f680000300800 */
[----:B------:R-:W5:Y:S01]  /*25eb0*/  LDL.LU R26, [R1+0x748] ;  /* 0x00074800011a7983 */ /* 0x000f620000300800 */
[----:B--2---:R-:W-:-:S03]  /*25ec0*/  SEL R0, R5, R3, !P2 ;  /* 0x0000000305007207 */ /* 0x004fc60005000000 */
[----:B------:R-:W2:Y:S04]  /*25ed0*/  LDL.LU R3, [R1+0x744] ;  /* 0x0007440001037983 */ /* 0x000ea80000300800 */
[----:B------:R0:W-:Y:S01]  /*25ee0*/  STL [R1+0x808], R0 ;  /* 0x0008080001007387 */ /* 0x0001e20000100800 */
[C---:B---3--:R-:W-:Y:S02]  /*25ef0*/  SEL R2, R5.reuse, R12, !P2 ;  /* 0x0000000c05027207 */ /* 0x048fe40005000000 */
[----:B0-----:R-:W-:-:S03]  /*25f00*/  SEL R0, R5, R19, !P2 ;  /* 0x0000001305007207 */ /* 0x001fc60005000000 */
[----:B------:R0:W-:Y:S04]  /*25f10*/  STL [R1+0x84c], R2 ;  /* 0x00084c0201007387 */ /* 0x0001e80000100800 */
[----:B------:R1:W-:Y:S01]  /*25f20*/  STL [R1+0x86c], R0 ;  /* 0x00086c0001007387 */ /* 0x0003e20000100800 */
[C---:B------:R-:W-:Y:S02]  /*25f30*/  SEL R10, R5.reuse, R18, !P2 ;  /* 0x00000012050a7207 */ /* 0x040fe40005000000 */
[----:B0-----:R-:W-:-:S03]  /*25f40*/  SEL R2, R5, R16, !P2 ;  /* 0x0000001005027207 */ /* 0x001fc60005000000 */
[----:B------:R-:W-:Y:S01]  /*25f50*/  STL [R1+0x870], R10 ;  /* 0x0008700a01007387 */ /* 0x000fe20000100800 */
[----:B-1----:R-:W-:-:S03]  /*25f60*/  SEL R0, R5, R29, !P2 ;  /* 0x0000001d05007207 */ /* 0x002fc60005000000 */
[----:B------:R-:W3:Y:S04]  /*25f70*/  LDL.LU R14, [R1+0x740] ;  /* 0x00074000010e7983 */ /* 0x000ee80000300800 */
[----:B------:R0:W-:Y:S04]  /*25f80*/  STL [R1+0x89c], R2 ;  /* 0x00089c0201007387 */ /* 0x0001e80000100800 */
[----:B0-----:R-:W3:Y:S04]  /*25f90*/  LDL.LU R2, [R1+0x73c] ;  /* 0x00073c0001027983 */ /* 0x001ee80000300800 */
[----:B------:R0:W-:Y:S04]  /*25fa0*/  STL [R1+0x8b4], R0 ;  /* 0x0008b40001007387 */ /* 0x0001e80000100800 */
[----:B------:R-:W3:Y:S04]  /*25fb0*/  LDL.LU R28, [R1+0x738] ;  /* 0x00073800011c7983 */ /* 0x000ee80000300800 */
[----:B0-----:R-:W3:Y:S04]  /*25fc0*/  LDL.LU R0, [R1+0x734] ;  /* 0x0007340001007983 */ /* 0x001ee80000300800 */
[----:B------:R-:W3:Y:S04]  /*25fd0*/  LDL.LU R22, [R1+0x730] ;  /* 0x0007300001167983 */ /* 0x000ee80000300800 */
[----:B------:R-:W3:Y:S04]  /*25fe0*/  LDL.LU R21, [R1+0x728] ;  /* 0x0007280001157983 */ /* 0x000ee80000300800 */
[----:B------:R-:W3:Y:S04]  /*25ff0*/  LDL.LU R13, [R1+0x724] ;  /* 0x00072400010d7983 */ /* 0x000ee80000300800 */
[----:B------:R-:W3:Y:S04]  /*26000*/  LDL.LU R10, [R1+0x720] ;  /* 0x00072000010a7983 */ /* 0x000ee80000300800 */
[----:B------:R-:W3:Y:S04]  /*26010*/  LDL.LU R27, [R1+0x718] ;  /* 0x00071800011b7983 */ /* 0x000ee80000300800 */
[----:B------:R-:W3:Y:S04]  /*26020*/  LDL.LU R20, [R1+0x714] ;  /* 0x0007140001147983 */ /* 0x000ee80000300800 */
[----:B------:R-:W3:Y:S04]  /*26030*/  LDL.LU R29, [R1+0x710] ;  /* 0x00071000011d7983 */ /* 0x000ee80000300800 */
[----:B------:R-:W3:Y:S04]  /*26040*/  LDL.LU R12, [R1+0x70c] ;  /* 0x00070c00010c7983 */ /* 0x000ee80000300800 */
[----:B------:R-:W3:Y:S01]  /*26050*/  LDL.LU R19, [R1+0x708] ;  /* 0x0007080001137983 */ /* 0x000ee20000300800 */
[----:B----4-:R-:W-:-:S05]  /*26060*/  SEL R6, R5, R6, !P2 ;  /* 0x0000000605067207 */ /* 0x010fca0005000000 */
[----:B------:R0:W-:Y:S04]  /*26070*/  STL [R1+0x8c8], R6 ;  /* 0x0008c80601007387 */ /* 0x0001e80000100800 */
[----:B------:R-:W4:Y:S04]  /*26080*/  LDL.LU R18, [R1+0x6fc] ;  /* 0x0006fc0001127983 */ /* 0x000f280000300800 */
[----:B------:R-:W4:Y:S04]  /*26090*/  LDL.LU R16, [R1+0x6f8] ;  /* 0x0006f80001107983 */ /* 0x000f280000300800 */
[----:B0-----:R-:W4:Y:S01]  /*260a0*/  LDL.LU R6, [R1+0x6f0] ;  /* 0x0006f00001067983 */ /* 0x001f220000300800 */
[----:B-----5:R-:W-:-:S05]  /*260b0*/  SEL R23, R5, R23, !P2 ;  /* 0x0000001705177207 */ /* 0x020fca0005000000 */
[----:B------:R0:W-:Y:S01]  /*260c0*/  STL [R1+0x8d4], R23 ;  /* 0x0008d41701007387 */ /* 0x0001e20000100800 */
[----:B------:R-:W-:-:S05]  /*260d0*/  SEL R11, R5, R11, !P2 ;  /* 0x0000000b050b7207 */ /* 0x000fca0005000000 */
[----:B------:R1:W-:Y:S01]  /*260e0*/  STL [R1+0x8ec], R11 ;  /* 0x0008ec0b01007387 */ /* 0x0003e20000100800 */
[C---:B0-----:R-:W-:Y:S02]  /*260f0*/  SEL R23, R5.reuse, R15, !P2 ;  /* 0x0000000f05177207 */ /* 0x041fe40005000000 */
[----:B------:R-:W-:-:S03]  /*26100*/  SEL R15, R5, R7, !P2 ;  /* 0x00000007050f7207 */ /* 0x000fc60005000000 */
[----:B------:R-:W-:Y:S01]  /*26110*/  STL [R1+0x8e8], R23 ;  /* 0x0008e81701007387 */ /* 0x000fe20000100800 */
[----:B-1----:R-:W-:-:S03]  /*26120*/  SEL R11, R5, R4, !P2 ;  /* 0x00000004050b7207 */ /* 0x002fc60005000000 */
[----:B------:R0:W-:Y:S01]  /*26130*/  STL [R1+0x8e4], R15 ;  /* 0x0008e40f01007387 */ /* 0x0001e20000100800 */
[----:B------:R-:W-:-:S03]  /*26140*/  SEL R7, R5, R8, !P2 ;  /* 0x0000000805077207 */ /* 0x000fc60005000000 */
[----:B------:R-:W-:Y:S01]  /*26150*/  STL [R1+0x8e0], R11 ;  /* 0x0008e00b01007387 */ /* 0x000fe20000100800 */
[----:B------:R-:W-:-:S03]  /*26160*/  SEL R4, R5, R26, !P2 ;  /* 0x0000001a05047207 */ /* 0x000fc60005000000 */
[----:B------:R-:W5:Y:S04]  /*26170*/  LDL.LU R26, [R1+0x6ec] ;  /* 0x0006ec00011a7983 */ /* 0x000f680000300800 */
[----:B------:R1:W-:Y:S04]  /*26180*/  STL [R1+0x8dc], R7 ;  /* 0x0008dc0701007387 */ /* 0x0003e80000100800 */
[----:B------:R2:W-:Y:S04]  /*26190*/  STL [R1+0x8d8], R4 ;  /* 0x0008d80401007387 */ /* 0x0005e80000100800 */
[----:B0-----:R-:W5:Y:S04]  /*261a0*/  LDL.LU R15, [R1+0x6e8] ;  /* 0x0006e800010f7983 */ /* 0x001f680000300800 */
[----:B-1----:R-:W5:Y:S01]  /*261b0*/  LDL.LU R7, [R1+0x6e4] ;  /* 0x0006e40001077983 */ /* 0x002f620000300800 */
[----:B--2---:R-:W-:-:S05]  /*261c0*/  SEL R3, R5, R3, !P2 ;  /* 0x0000000305037207 */ /* 0x004fca0005000000 */
[----:B------:R0:W-:Y:S04]  /*261d0*/  STL [R1+0x8d0], R3 ;  /* 0x0008d00301007387 */ /* 0x0001e80000100800 */
[----:B------:R-:W2:Y:S04]  /*261e0*/  LDL.LU R4, [R1+0x6e0] ;  /* 0x0006e00001047983 */ /* 0x000ea80000300800 */
[----:B------:R-:W2:Y:S04]  /*261f0*/  LDL.LU R8, [R1+0x6dc] ;  /* 0x0006dc0001087983 */ /* 0x000ea80000300800 */
[----:B0-----:R-:W2:Y:S01]  /*26200*/  LDL.LU R3, [R1+0x6d8] ;  /* 0x0006d80001037983 */ /* 0x001ea20000300800 */
[----:B---3--:R-:W-:-:S05]  /*26210*/  SEL R23, R5, R14, !P2 ;  /* 0x0000000e05177207 */ /* 0x008fca0005000000 */
[----:B------:R-:W-:Y:S01]  /*26220*/  STL [R1+0x8cc], R23 ;  /* 0x0008cc1701007387 */ /* 0x000fe20000100800 */
[C---:B------:R-:W-:Y:S02]  /*26230*/  SEL R14, R5.reuse, R2, !P2 ;  /* 0x00000002050e7207 */ /* 0x040fe40005000000 */
        /* <DEDUP_REMOVED lines=10> */
[C---:B---3--:R-:W-:Y:S02]  /*262e0*/  SEL R0, R5.reuse, R10, !P2 ;  /* 0x0000000a05007207 */ /* 0x048fe40005000000 */
[C---:B------:R-:W-:Y:S01]  /*262f0*/  SEL R10, R5.reuse, R27, !P2 ;  /* 0x0000001b050a7207 */ /* 0x040fe20005000000 */
[----:B------:R-:W-:Y:S04]  /*26300*/  STL [R1+0x8ac], R2 ;  /* 0x0008ac0201007387 */ /* 0x000fe80000100800 */
[----:B------:R0:W-:Y:S04]  /*26310*/  STL [R1+0x8a8], R0 ;  /* 0x0008a80001007387 */ /* 0x0001e80000100800 */
[----:B------:R-:W-:Y:S01]  /*26320*/  STL [R1+0x8a4], R10 ;  /* 0x0008a40a01007387 */ /* 0x000fe20000100800 */
[----:B0-----:R-:W-:-:S03]  /*26330*/  SEL R0, R5, R29, !P2 ;  /* 0x0000001d05007207 */ /* 0x001fc60005000000 */
[----:B------:R-:W3:Y:S01]  /*26340*/  LDL.LU R29, [R1+0x6d4] ;  /* 0x0006d400011d7983 */ /* 0x000ee20000300800 */
[----:B------:R-:W-:-:S05]  /*26350*/  SEL R2, R5, R20, !P2 ;  /* 0x0000001405027207 */ /* 0x000fca0005000000 */
[----:B------:R0:W-:Y:S04]  /*26360*/  STL [R1+0x8a0], R2 ;  /* 0x0008a00201007387 */ /* 0x0001e80000100800 */
[----:B------:R1:W-:Y:S01]  /*26370*/  STL [R1+0x898], R0 ;  /* 0x0008980001007387 */ /* 0x0003e20000100800 */
[C---:B0-----:R-:W-:Y:S02]  /*26380*/  SEL R2, R5.reuse, R12, !P2 ;  /* 0x0000000c05027207 */ /* 0x041fe40005000000 */
[----:B-1----:R-:W-:-:S03]  /*26390*/  SEL R0, R5, R19, !P2 ;  /* 0x0000001305007207 */ /* 0x002fc60005000000 */
[----:B------:R0:W-:Y:S01]  /*263a0*/  STL [R1+0x894], R2 ;  /* 0x0008940201007387 */ /* 0x0001e20000100800 */
[----:B----4-:R-:W-:-:S03]  /*263b0*/  SEL R10, R5, R18, !P2 ;  /* 0x00000012050a7207 */ /* 0x010fc60005000000 */
[----:B------:R1:W-:Y:S01]  /*263c0*/  STL [R1+0x890], R0 ;  /* 0x0008900001007387 */ /* 0x0003e20000100800 */
[----:B0-----:R-:W-:-:S03]  /*263d0*/  SEL R2, R5, R16, !P2 ;  /* 0x0000001005027207 */ /* 0x001fc60005000000 */
[----:B------:R-:W-:Y:S04]  /*263e0*/  STL [R1+0x88c], R10 ;  /* 0x00088c0a01007387 */ /* 0x000fe80000100800 */
[----:B------:R-:W4:Y:S01]  /*263f0*/  LDL.LU R23, [R1+0x6d0] ;  /* 0x0006d00001177983 */ /* 0x000f220000300800 */
[----:B-1----:R-:W-:-:S03]  /*26400*/  SEL R0, R5, R6, !P2 ;  /* 0x0000000605007207 */ /* 0x002fc60005000000 */
[----:B------:R-:W-:Y:S04]  /*26410*/  STL [R1+0x888], R2 ;  /* 0x0008880201007387 */ /* 0x000fe80000100800 */
[----:B------:R-:W4:Y:S04]  /*26420*/  LDL.LU R11, [R1+0x6cc] ;  /* 0x0006cc00010b7983 */ /* 0x000f280000300800 */
[----:B------:R5:W-:Y:S04]  /*26430*/  STL [R1+0x884], R0 ;  /* 0x0008840001007387 */ /* 0x000be80000100800 */
[----:B------:R-:W4:Y:S04]  /*26440*/  LDL.LU R12, [R1+0x6c8] ;  /* 0x0006c800010c7983 */ /* 0x000f280000300800 */
[----:B------:R-:W4:Y:S04]  /*26450*/  LDL.LU R19, [R1+0x6c0] ;  /* 0x0006c00001137983 */ /* 0x000f280000300800 */
[----:B------:R-:W4:Y:S04]  /*26460*/  LDL.LU R18, [R1+0x6bc] ;  /* 0x0006bc0001127983 */ /* 0x000f280000300800 */
[----:B------:R-:W4:Y:S04]  /*26470*/  LDL.LU R16, [R1+0x6b8] ;  /* 0x0006b80001107983 */ /* 0x000f280000300800 */
[----:B------:R-:W4:Y:S01]  /*26480*/  LDL.LU R6, [R1+0x6b4] ;  /* 0x0006b40001067983 */ /* 0x000f220000300800 */
[----:B-----5:R-:W-:-:S03]  /*26490*/  SEL R0, R5, R26, !P2 ;  /* 0x0000001a05007207 */ /* 0x020fc60005000000 */
[----:B------:R-:W5:Y:S04]  /*264a0*/  LDL.LU R26, [R1+0x6b0] ;  /* 0x0006b000011a7983 */ /* 0x000f680000300800 */
[----:B------:R0:W-:Y:S01]  /*264b0*/  STL [R1+0x880], R0 ;  /* 0x0008800001007387 */ /* 0x0001e20000100800 */
[C---:B------:R-:W-:Y:S02]  /*264c0*/  SEL R2, R5.reuse, R15, !P2 ;  /* 0x0000000f05027207 */ /* 0x040fe40005000000 */
[----:B0-----:R-:W-:-:S03]  /*264d0*/  SEL R0, R5, R7, !P2 ;  /* 0x0000000705007207 */ /* 0x001fc60005000000 */
[----:B------:R0:W-:Y:S04]  /*264e0*/  STL [R1+0x87c], R2 ;  /* 0x00087c0201007387 */ /* 0x0001e80000100800 */
[----:B------:R1:W-:Y:S01]  /*264f0*/  STL [R1+0x878], R0 ;  /* 0x0008780001007387 */ /* 0x0003e20000100800 */
[C---:B--2---:R-:W-:Y:S02]  /*26500*/  SEL R4, R5.reuse, R4, !P2 ;  /* 0x0000000405047207 */ /* 0x044fe40005000000 */
[----:B0-----:R-:W-:-:S03]  /*26510*/  SEL R2, R5, R8, !P2 ;  /* 0x0000000805027207 */ /* 0x001fc60005000000 */
[----:B------:R-:W-:Y:S01]  /*26520*/  STL [R1+0x874], R4 ;  /* 0x0008740401007387 */ /* 0x000fe20000100800 */
[----:B-1----:R-:W-:-:S03]  /*26530*/  SEL R0, R5, R3, !P2 ;  /* 0x0000000305007207 */ /* 0x002fc60005000000 */
[----:B------:R-:W2:Y:S04]  /*26540*/  LDL.LU R14, [R1+0x6ac] ;  /* 0x0006ac00010e7983 */ /* 0x000ea80000300800 */
[----:B------:R0:W-:Y:S04]  /*26550*/  STL [R1+0x868], R2 ;  /* 0x0008680201007387 */ /* 0x0001e80000100800 */
[----:B0-----:R-:W2:Y:S04]  /*26560*/  LDL.LU R2, [R1+0x6a4] ;  /* 0x0006a40001027983 */ /* 0x001ea80000300800 */
[----:B------:R0:W-:Y:S04]  /*26570*/  STL [R1+0x864], R0 ;  /* 0x0008640001007387 */ /* 0x0001e80000100800 */
[----:B------:R-:W2:Y:S04]  /*26580*/  LDL.LU R28, [R1+0x6a0] ;  /* 0x0006a000011c7983 */ /* 0x000ea80000300800 */
[----:B0-----:R-:W2:Y:S04]  /*26590*/  LDL.LU R0, [R1+0x69c] ;  /* 0x00069c0001007983 */ /* 0x001ea80000300800 */
[----:B------:R-:W2:Y:S04]  /*265a0*/  LDL.LU R22, [R1+0x68c] ;  /* 0x00068c0001167983 */ /* 0x000ea80000300800 */
[----:B------:R-:W2:Y:S04]  /*265b0*/  LDL.LU R21, [R1+0x684] ;  /* 0x0006840001157983 */ /* 0x000ea80000300800 */
[----:B------:R-:W2:Y:S04]  /*265c0*/  LDL.LU R13, [R1+0x67c] ;  /* 0x00067c00010d7983 */ /* 0x000ea80000300800 */
[----:B------:R-:W2:Y:S04]  /*265d0*/  LDL.LU R10, [R1+0x674] ;  /* 0x00067400010a7983 */ /* 0x000ea80000300800 */
[----:B------:R-:W2:Y:S04]  /*265e0*/  LDL.LU R27, [R1+0x66c] ;  /* 0x00066c00011b7983 */ /* 0x000ea80000300800 */
[----:B------:R-:W2:Y:S04]  /*265f0*/  LDL.LU R20, [R1+0x664] ;  /* 0x0006640001147983 */ /* 0x000ea80000300800 */
[----:B------:R-:W2:Y:S04]  /*26600*/  LDL.LU R3, [R1+0x65c] ;  /* 0x00065c0001037983 */ /* 0x000ea80000300800 */
[----:B------:R-:W2:Y:S04]  /*26610*/  LDL.LU R15, [R1+0x654] ;  /* 0x00065400010f7983 */ /* 0x000ea80000300800 */
[----:B------:R-:W2:Y:S01]  /*26620*/  LDL.LU R7, [R1+0x64c] ;  /* 0x00064c0001077983 */ /* 0x000ea20000300800 */
[----:B---3--:R-:W-:-:S05]  /*26630*/  SEL R4, R5, R29, !P2 ;  /* 0x0000001d05047207 */ /* 0x008fca0005000000 */
[----:B------:R0:W-:Y:S04]  /*26640*/  STL [R1+0x860], R4 ;  /* 0x0008600401007387 */ /* 0x0001e80000100800 */
[----:B0-----:R-:W3:Y:S04]  /*26650*/  LDL.LU R4, [R1+0x648] ;  /* 0x0006480001047983 */ /* 0x001ee80000300800 */
[----:B------:R-:W3:Y:S04]  /*26660*/  LDL.LU R8, [R1+0x644] ;  /* 0x0006440001087983 */ /* 0x000ee80000300800 */
[----:B------:R-:W3:Y:S01]  /*26670*/  LDL.LU R29, [R1+0x640] ;  /* 0x00064000011d7983 */ /* 0x000ee20000300800 */
[----:B----4-:R-:W-:-:S05]  /*26680*/  SEL R23, R5, R23, !P2 ;  /* 0x0000001705177207 */ /* 0x010fca0005000000 */
        /* <DEDUP_REMOVED lines=11> */
[----:B------:R-:W4:Y:S04]  /*26740*/  LDL.LU R6, [R1+0x63c] ;  /* 0x00063c0001067983 */ /* 0x000f280000300800 */
[----:B------:R5:W-:Y:S04]  /*26750*/  STL [R1+0x844], R11 ;  /* 0x0008440b01007387 */ /* 0x000be80000100800 */
[----:B------:R0:W-:Y:S01]  /*26760*/  STL [R1+0x840], R12 ;  /* 0x0008400c01007387 */ /* 0x0001e20000100800 */
[----:B-----5:R-:W-:-:S03]  /*26770*/  SEL R11, R5, R26, !P2 ;  /* 0x0000001a050b7207 */ /* 0x020fc60005000000 */
[----:B0-----:R-:W5:Y:S04]  /*26780*/  LDL.LU R12, [R1+0x638] ;  /* 0x00063800010c7983 */ /* 0x001f680000300800 */
[----:B------:R-:W5:Y:S04]  /*26790*/  LDL.LU R19, [R1+0x634] ;  /* 0x0006340001137983 */ /* 0x000f680000300800 */
[----:B------:R0:W-:Y:S04]  /*267a0*/  STL [R1+0x83c], R11 ;  /* 0x00083c0b01007387 */ /* 0x0001e80000100800 */
[----:B------:R-:W5:Y:S04]  /*267b0*/  LDL.LU R18, [R1+0x630] ;  /* 0x0006300001127983 */ /* 0x000f680000300800 */
[----:B------:R-:W5:Y:S04]  /*267c0*/  LDL.LU R16, [R1+0x62c] ;  /* 0x00062c0001107983 */ /* 0x000f680000300800 */
[----:B------:R-:W5:Y:S01]  /*267d0*/  LDL.LU R26, [R1+0x628] ;  /* 0x00062800011a7983 */ /* 0x000f620000300800 */
[----:B--2---:R-:W-:-:S05]  /*267e0*/  SEL R23, R5, R14, !P2 ;  /* 0x0000000e05177207 */ /* 0x004fca0005000000 */
[----:B------:R-:W-:Y:S01]  /*267f0*/  STL [R1+0x838], R23 ;  /* 0x0008381701007387 */ /* 0x000fe20000100800 */
[C---:B------:R-:W-:Y:S02]  /*26800*/  SEL R14, R5.reuse, R2, !P2 ;  /* 0x00000002050e7207 */ /* 0x040fe40005000000 */
        /* <DEDUP_REMOVED lines=20> */
[C---:B0-----:R-:W-:Y:S02]  /*26950*/  SEL R2, R5.reuse, R15, !P2 ;  /* 0x0000000f05027207 */ /* 0x041fe40005000000 */
[----:B-1----:R-:W-:-:S03]  /*26960*/  SEL R0, R5, R7, !P2 ;  /* 0x0000000705007207 */ /* 0x002fc60005000000 */
[----:B------:R0:W-:Y:S04]  /*26970*/  STL [R1+0x80c], R2 ;  /* 0x00080c0201007387 */ /* 0x0001e80000100800 */
[----:B------:R1:W-:Y:S01]  /*26980*/  STL [R1+0x804], R0 ;  /* 0x0008040001007387 */ /* 0x0003e20000100800 */
[C---:B---3--:R-:W-:Y:S02]  /*26990*/  SEL R4, R5.reuse, R4, !P2 ;  /* 0x0000000405047207 */ /* 0x048fe40005000000 */
[----:B0-----:R-:W-:-:S03]  /*269a0*/  SEL R2, R5, R8, !P2 ;  /* 0x0000000805027207 */ /* 0x001fc60005000000 */
[----:B------:R0:W-:Y:S01]  /*269b0*/  STL [R1+0x7fc], R4 ;  /* 0x0007fc0401007387 */ /* 0x0001e20000100800 */
[----:B-1----:R-:W-:-:S03]  /*269c0*/  SEL R0, R5, R29, !P2 ;  /* 0x0000001d05007207 */ /* 0x002fc60005000000 */
[----:B------:R-:W3:Y:S04]  /*269d0*/  LDL.LU R23, [R1+0x620] ;  /* 0x0006200001177983 */ /* 0x000ee80000300800 */
[----:B------:R-:W-:Y:S04]  /*269e0*/  STL [R1+0x7f8], R2 ;  /* 0x0007f80201007387 */ /* 0x000fe80000100800 */
[----:B------:R-:W3:Y:S04]  /*269f0*/  LDL.LU R11, [R1+0x61c] ;  /* 0x00061c00010b7983 */ /* 0x000ee80000300800 */
[----:B------:R4:W-:Y:S04]  /*26a00*/  STL [R1+0x7f4], R0 ;  /* 0x0007f40001007387 */ /* 0x0009e80000100800 */
[----:B------:R-:W3:Y:S04]  /*26a10*/  LDL.LU R15, [R1+0x618] ;  /* 0x00061800010f7983 */ /* 0x000ee80000300800 */
[----:B------:R-:W3:Y:S04]  /*26a20*/  LDL.LU R7, [R1+0x614] ;  /* 0x0006140001077983 */ /* 0x000ee80000300800 */
[----:B0-----:R-:W3:Y:S04]  /*26a30*/  LDL.LU R4, [R1+0x610] ;  /* 0x0006100001047983 */ /* 0x001ee80000300800 */
[----:B------:R-:W3:Y:S04]  /*26a40*/  LDL.LU R8, [R1+0x60c] ;  /* 0x00060c0001087983 */ /* 0x000ee80000300800 */
[----:B------:R-:W3:Y:S01]  /*26a50*/  LDL.LU R29, [R1+0x608] ;  /* 0x00060800011d7983 */ /* 0x000ee20000300800 */
[----:B----4-:R-:W-:-:S03]  /*26a60*/  SEL R0, R5, R6, !P2 ;  /* 0x0000000605007207 */ /* 0x010fc60005000000 */
[----:B------:R-:W4:Y:S04]  /*26a70*/  LDL.LU R6, [R1+0x604] ;  /* 0x0006040001067983 */ /* 0x000f280000300800 */
[----:B------:R0:W-:Y:S01]  /*26a80*/  STL [R1+0x7e8], R0 ;  /* 0x0007e80001007387 */ /* 0x0001e20000100800 */
[C---:B-----5:R-:W-:Y:S02]  /*26a90*/  SEL R2, R5.reuse, R12, !P2 ;  /* 0x0000000c05027207 */ /* 0x060fe40005000000 */
[----:B0-----:R-:W-:-:S03]  /*26aa0*/  SEL R0, R5, R19, !P2 ;  /* 0x0000001305007207 */ /* 0x001fc60005000000 */
[----:B------:R0:W-:Y:S04]  /*26ab0*/  STL [R1+0x7e4], R2 ;  /* 0x0007e40201007387 */ /* 0x0001e80000100800 */
[----:B------:R1:W-:Y:S01]  /*26ac0*/  STL [R1+0x7e0], R0 ;  /* 0x0007e00001007387 */ /* 0x0003e20000100800 */
[C---:B------:R-:W-:Y:S02]  /*26ad0*/  SEL R10, R5.reuse, R18, !P2 ;  /* 0x00000012050a7207 */ /* 0x040fe40005000000 */
[----:B0-----:R-:W-:-:S03]  /*26ae0*/  SEL R2, R5, R16, !P2 ;  /* 0x0000001005027207 */ /* 0x001fc60005000000 */
[----:B------:R-:W-:Y:S01]  /*26af0*/  STL [R1+0x7dc], R10 ;  /* 0x0007dc0a01007387 */ /* 0x000fe20000100800 */
[----:B-1----:R-:W-:-:S03]  /*26b00*/  SEL R0, R5, R26, !P2 ;  /* 0x0000001a05007207 */ /* 0x002fc60005000000 */
[----:B------:R-:W5:Y:S04]  /*26b10*/  LDL.LU R14, [R1+0x600] ;  /* 0x00060000010e7983 */ /* 0x000f680000300800 */
        /* <DEDUP_REMOVED lines=20> */
[----:B------:R-:W-:-:S03]  /*26c60*/  SEL R11, R5, R11, !P2 ;  /* 0x0000000b050b7207 */ /* 0x000fc60005000000 */
[----:B------:R-:W-:Y:S04]  /*26c70*/  STL [R1+0x7cc], R23 ;  /* 0x0007cc1701007387 */ /* 0x000fe80000100800 */
[----:B------:R0:W-:Y:S01]  /*26c80*/  STL [R1+0x7c8], R11 ;  /* 0x0007c80b01007387 */ /* 0x0001e20000100800 */
[C---:B------:R-:W-:Y:S02]  /*26c90*/  SEL R15, R5.reuse, R15, !P2 ;  /* 0x0000000f050f7207 */ /* 0x040fe40005000000 */
        /* <DEDUP_REMOVED lines=10> */
[----:B------:R-:W3:Y:S01]  /*26d40*/  LDL.LU R15, [R1+0x5bc] ;  /* 0x0005bc00010f7983 */ /* 0x000ee20000300800 */
[----:B----4-:R-:W-:-:S03]  /*26d50*/  SEL R4, R5, R6, !P2 ;  /* 0x0000000605047207 */ /* 0x010fc60005000000 */
[----:B0-----:R-:W4:Y:S04]  /*26d60*/  LDL.LU R7, [R1+0x5b8] ;  /* 0x0005b80001077983 */ /* 0x001f280000300800 */
[----:B------:R0:W-:Y:S04]  /*26d70*/  STL [R1+0x7ac], R4 ;  /* 0x0007ac0401007387 */ /* 0x0001e80000100800 */
[----:B0-----:R-:W4:Y:S04]  /*26d80*/  LDL.LU R4, [R1+0x5b4] ;  /* 0x0005b40001047983 */ /* 0x001f280000300800 */
[----:B------:R-:W4:Y:S04]  /*26d90*/  LDL.LU R8, [R1+0x5b0] ;  /* 0x0005b00001087983 */ /* 0x000f280000300800 */
[----:B------:R-:W4:Y:S01]  /*26da0*/  LDL.LU R6, [R1+0x5ac] ;  /* 0x0005ac0001067983 */ /* 0x000f220000300800 */
[----:B-----5:R-:W-:-:S05]  /*26db0*/  SEL R23, R5, R14, !P2 ;  /* 0x0000000e05177207 */ /* 0x020fca0005000000 */
        /* <DEDUP_REMOVED lines=12> */
[C---:B-----5:R-:W-:Y:S02]  /*26e80*/  SEL R0, R5.reuse, R10, !P2 ;  /* 0x0000000a05007207 */ /* 0x060fe40005000000 */
        /* <DEDUP_REMOVED lines=29> */
[C---:B------:R-:W-:Y:S02]  /*27060*/  SEL R2, R5.reuse, R15, !P2 ;  /* 0x0000000f05027207 */ /* 0x040fe40005000000 */
[----:B----4-:R-:W-:-:S03]  /*27070*/  SEL R0, R5, R7, !P2 ;  /* 0x0000000705007207 */ /* 0x010fc60005000000 */
        /* <DEDUP_REMOVED lines=8> */
[----:B0-----:R-:W4:Y:S04]  /*27100*/  LDL.LU R2, [R1+0x580] ;  /* 0x0005800001027983 */ /* 0x001f280000300800 */
[----:B------:R0:W-:Y:S04]  /*27110*/  STL [R1+0x748], R0 ;  /* 0x0007480001007387 */ /* 0x0001e80000100800 */
[----:B------:R-:W4:Y:S04]  /*27120*/  LDL.LU R28, [R1+0x57c] ;  /* 0x00057c00011c7983 */ /* 0x000f280000300800 */
[----:B0-----:R-:W4:Y:S04]  /*27130*/  LDL.LU R0, [R1+0x578] ;  /* 0x0005780001007983 */ /* 0x001f280000300800 */
[----:B------:R-:W4:Y:S04]  /*27140*/  LDL.LU R22, [R1+0x574] ;  /* 0x0005740001167983 */ /* 0x000f280000300800 */
[----:B------:R-:W4:Y:S04]  /*27150*/  LDL.LU R21, [R1+0x570] ;  /* 0x0005700001157983 */ /* 0x000f280000300800 */
[----:B------:R-:W4:Y:S04]  /*27160*/  LDL.LU R13, [R1+0x56c] ;  /* 0x00056c00010d7983 */ /* 0x000f280000300800 */
[----:B------:R-:W4:Y:S04]  /*27170*/  LDL.LU R10, [R1+0x568] ;  /* 0x00056800010a7983 */ /* 0x000f280000300800 */
[----:B------:R-:W4:Y:S04]  /*27180*/  LDL.LU R27, [R1+0x564] ;  /* 0x00056400011b7983 */ /* 0x000f280000300800 */
[----:B------:R-:W4:Y:S04]  /*27190*/  LDL.LU R20, [R1+0x560] ;  /* 0x0005600001147983 */ /* 0x000f280000300800 */
[----:B------:R-:W4:Y:S04]  /*271a0*/  LDL.LU R6, [R1+0x55c] ;  /* 0x00055c0001067983 */ /* 0x000f280000300800 */
[----:B------:R-:W4:Y:S04]  /*271b0*/  LDL.LU R15, [R1+0x558] ;  /* 0x00055800010f7983 */ /* 0x000f280000300800 */
[----:B------:R-:W4:Y:S01]  /*271c0*/  LDL.LU R7, [R1+0x554] ;  /* 0x0005540001077983 */ /* 0x000f220000300800 */
[----:B-----5:R-:W-:-:S05]  /*271d0*/  SEL R4, R5, R26, !P2 ;  /* 0x0000001a05047207 */ /* 0x020fca0005000000 */
        /* <DEDUP_REMOVED lines=17> */
[----:B------:R-:W-:Y:S04]  /*272f0*/  STL [R1+0x728], R11 ;  /* 0x0007280b01007387 */ /* 0x000fe80000100800 */
[----:B------:R0:W-:Y:S04]  /*27300*/  STL [R1+0x724], R12 ;  /* 0x0007240c01007387 */ /* 0x0001e80000100800 */
[----:B0-----:R-:W2:Y:S04]  /*27310*/  LDL.LU R12, [R1+0x540] ;  /* 0x00054000010c7983 */ /* 0x001ea80000300800 */
[----:B------:R-:W2:Y:S01]  /*27320*/  LDL.LU R19, [R1+0x53c] ;  /* 0x00053c0001137983 */ /* 0x000ea20000300800 */
[----:B---3--:R-:W-:-:S05]  /*27330*/  SEL R11, R5, R29, !P2 ;  /* 0x0000001d050b7207 */ /* 0x008fca0005000000 */
[----:B------:R0:W-:Y:S04]  /*27340*/  STL [R1+0x720], R11 ;  /* 0x0007200b01007387 */ /* 0x0001e80000100800 */
[----:B------:R-:W3:Y:S04]  /*27350*/  LDL.LU R18, [R1+0x538] ;  /* 0x0005380001127983 */ /* 0x000ee80000300800 */
[----:B------:R-:W3:Y:S04]  /*27360*/  LDL.LU R16, [R1+0x534] ;  /* 0x0005340001107983 */ /* 0x000ee80000300800 */
[----:B------:R-:W3:Y:S01]  /*27370*/  LDL.LU R29, [R1+0x530] ;  /* 0x00053000011d7983 */ /* 0x000ee20000300800 */
[----:B----4-:R-:W-:-:S05]  /*27380*/  SEL R23, R5, R14, !P2 ;  /* 0x0000000e05177207 */ /* 0x010fca0005000000 */
        /* <DEDUP_REMOVED lines=23> */
[----:B-1----:R-:W-:-:S03]  /*27500*/  SEL R0, R5, R7, !P2 ;  /* 0x0000000705007207 */ /* 0x002fc60005000000 */
[----:B------:R0:W-:Y:S04]  /*27510*/  STL [R1+0x6e0], R2 ;  /* 0x0006e00201007387 */ /* 0x0001e80000100800 */
[----:B------:R1:W-:Y:S01]  /*27520*/  STL [R1+0x6dc], R0 ;  /* 0x0006dc0001007387 */ /* 0x0003e20000100800 */
[C---:B-----5:R-:W-:Y:S02]  /*27530*/  SEL R4, R5.reuse, R4, !P2 ;  /* 0x0000000405047207 */ /* 0x060fe40005000000 */
        /* <DEDUP_REMOVED lines=15> */
[C---:B------:R-:W-:Y:S02]  /*27630*/  SEL R2, R5.reuse, R12, !P2 ;  /* 0x0000000c05027207 */ /* 0x040fe40005000000 */
[----:B0-----:R-:W-:-:S03]  /*27640*/  SEL R0, R5, R19, !P2 ;  /* 0x0000001305007207 */ /* 0x001fc60005000000 */
[----:B------:R0:W-:Y:S04]  /*27650*/  STL [R1+0x6c8], R2 ;  /* 0x0006c80201007387 */ /* 0x0001e80000100800 */
[----:B------:R1:W-:Y:S01]  /*27660*/  STL [R1+0x6c0], R0 ;  /* 0x0006c00001007387 */ /* 0x0003e20000100800 */
[C---:B---3--:R-:W-:Y:S02]  /*27670*/  SEL R10, R5.reuse, R18, !P2 ;  /* 0x00000012050a7207 */ /* 0x048fe40005000000 */
        /* <DEDUP_REMOVED lines=70> */
[----:B------:R0:W-:Y:S04]  /*27ae0*/  STL [R1+0x630], R2 ;  /* 0x0006300201007387 */ /* 0x0001e80000100800 */
[----:B------:R1:W-:Y:S01]  /*27af0*/  STL [R1+0x62c], R0 ;  /* 0x00062c0001007387 */ /* 0x0003e20000100800 */
[C---:B----4-:R-:W-:Y:S02]  /*27b00*/  SEL R10, R5.reuse, R18, !P2 ;  /* 0x00000012050a7207 */ /* 0x050fe40005000000 */
[----:B0-----:R-:W-:-:S03]  /*27b10*/  SEL R2, R5, R16, !P2 ;  /* 0x0000001005027207 */ /* 0x001fc60005000000 */
[----:B------:R-:W-:Y:S01]  /*27b20*/  STL [R1+0x628], R10 ;  /* 0x0006280a01007387 */ /* 0x000fe20000100800 */
[----:B-1----:R-:W-:-:S03]  /*27b30*/  SEL R0, R5, R6, !P2 ;  /* 0x0000000605007207 */ /* 0x002fc60005000000 */
[----:B------:R-:W4:Y:S04]  /*27b40*/  LDL.LU R23, [R1+0x4e0] ;  /* 0x0004e00001177983 */ /* 0x000f280000300800 */
        /* <DEDUP_REMOVED lines=76> */
[----:B------:R0:W-:Y:S04]  /*28010*/  STL [R1+0x5c8], R2 ;  /* 0x0005c80201007387 */ /* 0x0001e80000100800 */
[----:B------:R1:W-:Y:S04]  /*28020*/  STL [R1+0x5c4], R0 ;  /* 0x0005c40001007387 */ /* 0x0003e80000100800 */
[----:B------:R-:W-:Y:S01]  /*28030*/  STL [R1+0x5c0], R10 ;  /* 0x0005c00a01007387 */ /* 0x000fe20000100800 */
[----:B0-----:R-:W-:-:S02]  /*28040*/  SEL R2, R5, R20, !P2 ;  /* 0x0000001405027207 */ /* 0x001fc40005000000 */
[C---:B-1----:R-:W-:Y:S02]  /*28050*/  SEL R0, R5.reuse, R3, !P2 ;  /* 0x0000000305007207 */ /* 0x042fe40005000000 */
[----:B------:R-:W2:Y:S04]  /*28060*/  LDL.LU R3, [R1+0x458] ;  /* 0x0004580001037983 */ /* 0x000ea80000300800 */
[----:B------:R0:W-:Y:S04]  /*28070*/  STL [R1+0x5bc], R2 ;  /* 0x0005bc0201007387 */ /* 0x0001e80000100800 */
[----:B------:R1:W-:Y:S01]  /*28080*/  STL [R1+0x5b8], R0 ;  /* 0x0005b80001007387 */ /* 0x0003e20000100800 */
[----:B0-----:R-:W-:-:S02]  /*28090*/  SEL R2, R5, R15, !P2 ;  /* 0x0000000f05027207 */ /* 0x001fc40005000000 */
        /* <DEDUP_REMOVED lines=60> */
[----:B------:R-:W-:Y:S04]  /*28460*/  STL [R1+0x570], R4 ;  /* 0x0005700401007387 */ /* 0x000fe80000100800 */
[----:B------:R0:W-:Y:S04]  /*28470*/  STL [R1+0x56c], R7 ;  /* 0x00056c0701007387 */ /* 0x0001e80000100800 */
[----:B------:R-:W3:Y:S04]  /*28480*/  LDL.LU R15, [R1+0x3d4] ;  /* 0x0003d400010f7983 */ /* 0x000ee80000300800 */
[----:B0-----:R-:W3:Y:S01]  /*28490*/  LDL.LU R7, [R1+0x3e4] ;  /* 0x0003e40001077983 */ /* 0x001ee20000300800 */
[----:B----4-:R-:W-:-:S05]  /*284a0*/  SEL R4, R5, R6, !P2 ;  /* 0x0000000605047207 */ /* 0x010fca0005000000 */
        /* <DEDUP_REMOVED lines=48> */
[----:B0-----:R-:W-:-:S03]  /*287b0*/  SEL R0, R5, R7, !P2 ;  /* 0x0000000705007207 */ /* 0x001fc60005000000 */
[----:B------:R0:W-:Y:S04]  /*287c0*/  STL [R1+0x520], R2 ;  /* 0x0005200201007387 */ /* 0x0001e80000100800 */
[----:B------:R1:W-:Y:S01]  /*287d0*/  STL [R1+0x51c], R0 ;  /* 0x00051c0001007387 */ /* 0x0003e20000100800 */
[C---:B----4-:R-:W-:Y:S02]  /*287e0*/  SEL R4, R5.reuse, R4, !P2 ;  /* 0x0000000405047207 */ /* 0x050fe40005000000 */
        /* <DEDUP_REMOVED lines=219> */
[----:B0-----:R-:W-:-:S03]  /*295a0*/  SEL R12, R5, R16, !P2 ;  /* 0x00000010050c7207 */ /* 0x001fc60005000000 */
[----:B------:R-:W4:Y:S01]  /*295b0*/  LDL.LU R16, [R1+0x214] ;  /* 0x0002140001107983 */ /* 0x000f220000300800 */
[----:B-1----:R-:W-:-:S03]  /*295c0*/  SEL R11, R5, R6, !P2 ;  /* 0x00000006050b7207 */ /* 0x002fc60005000000 */
[----:B------:R0:W-:Y:S04]  /*295d0*/  STL [R1+0x3f0], R12 ;  /* 0x0003f00c01007387 */ /* 0x0001e80000100800 */
[----:B------:R-:W-:Y:S04]  /*295e0*/  STL [R1+0x3ec], R11 ;  /* 0x0003ec0b01007387 */ /* 0x000fe80000100800 */
[----:B0-----:R-:W4:Y:S01]  /*295f0*/  LDL.LU R12, [R1+0x210] ;  /* 0x00021000010c7983 */ /* 0x001f220000300800 */
[----:B-----5:R-:W-:-:S03]  /*29600*/  SEL R6, R5, R26, !P2 ;  /* 0x0000001a05067207 */ /* 0x020fc60005000000 */
[----:B------:R-:W5:Y:S04]  /*29610*/  LDL.LU R19, [R1+0x20c] ;  /* 0x00020c0001137983 */ /* 0x000f680000300800 */
[----:B------:R0:W-:Y:S04]  /*29620*/  STL [R1+0x3e4], R6 ;  /* 0x0003e40601007387 */ /* 0x0001e80000100800 */
[----:B------:R-:W5:Y:S04]  /*29630*/  LDL.LU R18, [R1+0x208] ;  /* 0x0002080001127983 */ /* 0x000f680000300800 */
[----:B0-----:R-:W5:Y:S04]  /*29640*/  LDL.LU R6, [R1+0x204] ;  /* 0x0002040001067983 */ /* 0x001f680000300800 */
[----:B------:R-:W5:Y:S01]  /*29650*/  LDL.LU R26, [R1+0x200] ;  /* 0x00020000011a7983 */ /* 0x000f620000300800 */
[----:B--2---:R-:W-:-:S05]  /*29660*/  SEL R23, R5, R14, !P2 ;  /* 0x0000000e05177207 */ /* 0x004fca0005000000 */
        /* <DEDUP_REMOVED lines=42> */
[C---:B------:R-:W-:Y:S02]  /*29910*/  SEL R2, R5.reuse, R12, !P2 ;  /* 0x0000000c05027207 */ /* 0x040fe40005000000 */
[----:B-----5:R-:W-:-:S03]  /*29920*/  SEL R0, R5, R19, !P2 ;  /* 0x0000001305007207 */ /* 0x020fc60005000000 */
        /* <DEDUP_REMOVED lines=61> */
[----:B-----5:R-:W-:-:S03]  /*29d00*/  SEL R0, R5, R10, !P2 ;  /* 0x0000000a05007207 */ /* 0x020fc60005000000 */
[----:B------:R0:W-:Y:S01]  /*29d10*/  STL [R1+0x324], R2 ;  /* 0x0003240201007387 */ /* 0x0001e20000100800 */
[----:B------:R-:W-:-:S03]  /*29d20*/  SEL R10, R5, R27, !P2 ;  /* 0x0000001b050a7207 */ /* 0x000fc60005000000 */
[----:B------:R1:W-:Y:S01]  /*29d30*/  STL [R1+0x320], R0 ;  /* 0x0003200001007387 */ /* 0x0003e20000100800 */
[C---:B------:R-:W-:Y:S02]  /*29d40*/  SEL R9, R5.reuse, R9, !P2 ;  /* 0x0000000905097207 */ /* 0x040fe40005000000 */
[C---:B0-----:R-:W-:Y:S01]  /*29d50*/  SEL R2, R5.reuse, R20, !P2 ;  /* 0x0000001405027207 */ /* 0x041fe20005000000 */
[----:B------:R-:W-:Y:S01]  /*29d60*/  STL [R1+0x318], R10 ;  /* 0x0003180a01007387 */ /* 0x000fe20000100800 */
[----:B-1----:R-:W-:-:S03]  /*29d70*/  SEL R0, R5, R12, !P2 ;  /* 0x0000000c05007207 */ /* 0x002fc60005000000 */
[----:B------:R0:W-:Y:S04]  /*29d80*/  STL [R1+0x314], R2 ;  /* 0x0003140201007387 */ /* 0x0001e80000100800 */
[----:B------:R1:W-:Y:S01]  /*29d90*/  STL [R1+0x310], R0 ;  /* 0x0003100001007387 */ /* 0x0003e20000100800 */
[----:B0-----:R-:W-:-:S03]  /*29da0*/  SEL R2, R5, R19, !P2 ;  /* 0x0000001305027207 */ /* 0x001fc60005000000 */
[----:B------:R-:W-:Y:S01]  /*29db0*/  STL [R1+0x308], R9 ;  /* 0x0003080901007387 */ /* 0x000fe20000100800 */
        /* <DEDUP_REMOVED lines=9> */
[----:B------:R-:W5:Y:S04]  /*29e50*/  LDL.LU R11, [R1+0x168] ;  /* 0x00016800010b7983 */ /* 0x000f680000300800 */
[----:B------:R0:W-:Y:S04]  /*29e60*/  STL [R1+0x2ec], R0 ;  /* 0x0002ec0001007387 */ /* 0x0001e80000100800 */
[----:B------:R-:W5:Y:S04]  /*29e70*/  LDL.LU R9, [R1+0x164] ;  /* 0x0001640001097983 */ /* 0x000f680000300800 */
[----:B0-----:R-:W5:Y:S04]  /*29e80*/  LDL.LU R0, [R1+0x160] ;  /* 0x0001600001007983 */ /* 0x001f680000300800 */
[----:B------:R-:W5:Y:S04]  /*29e90*/  LDL.LU R6, [R1+0x15c] ;  /* 0x00015c0001067983 */ /* 0x000f680000300800 */
[----:B------:R-:W5:Y:S04]  /*29ea0*/  LDL.LU R26, [R1+0x158] ;  /* 0x00015800011a7983 */ /* 0x000f680000300800 */
[----:B------:R-:W5:Y:S01]  /*29eb0*/  LDL.LU R3, [R1+0x154] ;  /* 0x0001540001037983 */ /* 0x000f620000300800 */
[----:B---3--:R-:W-:-:S03]  /*29ec0*/  SEL R10, R5, R29, !P2 ;  /* 0x0000001d050a7207 */ /* 0x008fc60005000000 */
[----:B------:R-:W3:Y:S04]  /*29ed0*/  LDL.LU R29, [R1+0x150] ;  /* 0x00015000011d7983 */ /* 0x000ee80000300800 */
[----:B------:R0:W-:Y:S01]  /*29ee0*/  STL [R1+0x2e8], R10 ;  /* 0x0002e80a01007387 */ /* 0x0001e20000100800 */
[C---:B------:R-:W-:Y:S02]  /*29ef0*/  SEL R2, R5.reuse, R15, !P2 ;  /* 0x0000000f05027207 */ /* 0x040fe40005000000 */
[----:B0-----:R-:W-:-:S03]  /*29f00*/  SEL R10, R5, R7, !P2 ;  /* 0x00000007050a7207 */ /* 0x001fc60005000000 */
[----:B------:R0:W-:Y:S04]  /*29f10*/  STL [R1+0x2e4], R2 ;  /* 0x0002e40201007387 */ /* 0x0001e80000100800 */
[----:B------:R-:W-:Y:S01]  /*29f20*/  STL [R1+0x2e0], R10 ;  /* 0x0002e00a01007387 */ /* 0x000fe20000100800 */
[C---:B----4-:R-:W-:Y:S02]  /*29f30*/  SEL R7, R5.reuse, R4, !P2 ;  /* 0x0000000405077207 */ /* 0x050fe40005000000 */
[----:B0-----:R-:W-:-:S03]  /*29f40*/  SEL R2, R5, R8, !P2 ;  /* 0x0000000805027207 */ /* 0x001fc60005000000 */
[----:B------:R-:W-:Y:S01]  /*29f50*/  STL [R1+0x2dc], R7 ;  /* 0x0002dc0701007387 */ /* 0x000fe20000100800 */
[----:B------:R-:W-:-:S03]  /*29f60*/  SEL R4, R5, R16, !P2 ;  /* 0x0000001005047207 */ /* 0x000fc60005000000 */
[----:B------:R-:W4:Y:S04]  /*29f70*/  LDL.LU R14, [R1+0x14c] ;  /* 0x00014c00010e7983 */ /* 0x000f280000300800 */
[----:B------:R0:W-:Y:S04]  /*29f80*/  STL [R1+0x2d8], R2 ;  /* 0x0002d80201007387 */ /* 0x0001e80000100800 */
[----:B0-----:R-:W4:Y:S04]  /*29f90*/  LDL.LU R2, [R1+0x148] ;  /* 0x0001480001027983 */ /* 0x001f280000300800 */
[----:B------:R0:W-:Y:S04]  /*29fa0*/  STL [R1+0x2d4], R4 ;  /* 0x0002d40401007387 */ /* 0x0001e80000100800 */
[----:B------:R-:W4:Y:S04]  /*29fb0*/  LDL.LU R28, [R1+0x144] ;  /* 0x00014400011c7983 */ /* 0x000f280000300800 */
[----:B------:R-:W4:Y:S04]  /*29fc0*/  LDL.LU R22, [R1+0x140] ;  /* 0x0001400001167983 */ /* 0x000f280000300800 */
[----:B------:R-:W4:Y:S04]  /*29fd0*/  LDL.LU R21, [R1+0x13c] ;  /* 0x00013c0001157983 */ /* 0x000f280000300800 */
[----:B------:R-:W4:Y:S04]  /*29fe0*/  LDL.LU R13, [R1+0x138] ;  /* 0x00013800010d7983 */ /* 0x000f280000300800 */
        /* <DEDUP_REMOVED lines=11> */
[----:B--2---:R-:W-:-:S05]  /*2a0a0*/  SEL R23, R5, R23, !P2 ;  /* 0x0000001705177207 */ /* 0x004fca0005000000 */
[----:B------:R0:W-:Y:S01]  /*2a0b0*/  STL [R1+0x2d0], R23 ;  /* 0x0002d01701007387 */ /* 0x0001e20000100800 */
[----:B-----5:R-:W-:-:S03]  /*2a0c0*/  SEL R11, R5, R11, !P2 ;  /* 0x0000000b050b7207 */ /* 0x020fc60005000000 */
[----:B0-----:R-:W2:Y:S01]  /*2a0d0*/  LDL.LU R23, [R1+0x5188] ;  /* 0x0051880001177983 */ /* 0x001ea20000300800 */
[----:B------:R-:W-:-:S03]  /*2a0e0*/  SEL R9, R5, R9, !P2 ;  /* 0x0000000905097207 */ /* 0x000fc60005000000 */
[----:B------:R0:W-:Y:S04]  /*2a0f0*/  STL [R1+0x2cc], R11 ;  /* 0x0002cc0b01007387 */ /* 0x0001e80000100800 */
[----:B0-----:R-:W5:Y:S04]  /*2a100*/  LDL.LU R11, [R1+0x5184] ;  /* 0x00518400010b7983 */ /* 0x001f680000300800 */
[----:B------:R0:W-:Y:S02]  /*2a110*/  STL [R1+0x2c8], R9 ;  /* 0x0002c80901007387 */ /* 0x0001e40000100800 */
[----:B0-----:R-:W-:-:S02]  /*2a120*/  SEL R9, R5, R0, !P2 ;  /* 0x0000000005097207 */ /* 0x001fc40005000000 */
[----:B------:R-:W-:-:S03]  /*2a130*/  SEL R0, R5, R6, !P2 ;  /* 0x0000000605007207 */ /* 0x000fc60005000000 */
[----:B------:R0:W-:Y:S01]  /*2a140*/  STL [R1+0x2c4], R9 ;  /* 0x0002c40901007387 */ /* 0x0001e20000100800 */
[----:B------:R-:W-:-:S03]  /*2a150*/  SEL R6, R5, R3, !P2 ;  /* 0x0000000305067207 */ /* 0x000fc60005000000 */
[----:B------:R1:W-:Y:S01]  /*2a160*/  STL [R1+0x2c0], R0 ;  /* 0x0002c00001007387 */ /* 0x0003e20000100800 */
[----:B0-----:R-:W-:-:S03]  /*2a170*/  SEL R9, R5, R26, !P2 ;  /* 0x0000001a05097207 */ /* 0x001fc60005000000 */
[----:B-1----:R-:W2:Y:S04]  /*2a180*/  LDL.LU R0, [R1+0x40] ;  /* 0x0000400001007983 */ /* 0x002ea80000300800 */
[----:B------:R-:W-:Y:S01]  /*2a190*/  STL [R1+0x2bc], R9 ;  /* 0x0002bc0901007387 */ /* 0x000fe20000100800 */
[----:B---3--:R-:W-:-:S03]  /*2a1a0*/  SEL R3, R5, R29, !P2 ;  /* 0x0000001d05037207 */ /* 0x008fc60005000000 */
[----:B------:R0:W-:Y:S04]  /*2a1b0*/  STL [R1+0x2b8], R6 ;  /* 0x0002b80601007387 */ /* 0x0001e80000100800 */
[----:B0-----:R-:W3:Y:S04]  /*2a1c0*/  LDL.LU R6, [R1+0x14] ;  /* 0x0000140001067983 */ /* 0x001ee80000300800 */
[----:B------:R-:W5:Y:S04]  /*2a1d0*/  LDL.LU R26, [R1+0x10] ;  /* 0x00001000011a7983 */ /* 0x000f680000300800 */
[----:B------:R0:W-:Y:S04]  /*2a1e0*/  STL [R1+0x2b4], R3 ;  /* 0x0002b40301007387 */ /* 0x0001e80000100800 */
[----:B0-----:R-:W5:Y:S04]  /*2a1f0*/  LDL.LU R3, [R1+0xc] ;  /* 0x00000c0001037983 */ /* 0x001f680000300800 */
[----:B------:R-:W5:Y:S04]  /*2a200*/  LDL.LU R29, [R1+0x8] ;  /* 0x00000800011d7983 */ /* 0x000f680000300800 */
[----:B------:R-:W5:Y:S01]  /*2a210*/  LDL.LU R9, [R1] ;  /* 0x0000000001097983 */ /* 0x000f620000300800 */
[----:B----4-:R-:W-:-:S05]  /*2a220*/  SEL R14, R5, R14, !P2 ;  /* 0x0000000e050e7207 */ /* 0x010fca0005000000 */
[----:B------:R0:W-:Y:S01]  /*2a230*/  STL [R1+0x2b0], R14 ;  /* 0x0002b00e01007387 */ /* 0x0001e20000100800 */
[----:B------:R-:W-:-:S03]  /*2a240*/  SEL R2, R5, R2, !P2 ;  /* 0x0000000205027207 */ /* 0x000fc60005000000 */
[----:B0-----:R-:W4:Y:S04]  /*2a250*/  LDL.LU R14, [R1+0x5180] ;  /* 0x00518000010e7983 */ /* 0x001f280000300800 */
[----:B------:R0:W-:Y:S01]  /*2a260*/  STL [R1+0x2ac], R2 ;  /* 0x0002ac0201007387 */ /* 0x0001e20000100800 */
[C---:B------:R-:W-:Y:S02]  /*2a270*/  SEL R28, R5.reuse, R28, !P2 ;  /* 0x0000001c051c7207 */ /* 0x040fe40005000000 */
[C---:B------:R-:W-:Y:S01]  /*2a280*/  SEL R22, R5.reuse, R22, !P2 ;  /* 0x0000001605167207 */ /* 0x040fe20005000000 */
[----:B0-----:R-:W4:Y:S01]  /*2a290*/  LDL.LU R2, [R1+0x517c] ;  /* 0x00517c0001027983 */ /* 0x001f220000300800 */
[----:B------:R-:W-:-:S03]  /*2a2a0*/  SEL R21, R5, R21, !P2 ;  /* 0x0000001505157207 */ /* 0x000fc60005000000 */
        /* <DEDUP_REMOVED lines=8> */
[----:B0-----:R-:W4:Y:S04]  /*2a330*/  LDL.LU R22, [R1+0x5174] ;  /* 0x0051740001167983 */ /* 0x001f280000300800 */
[----:B------:R0:W-:Y:S01]  /*2a340*/  STL [R1+0x2a0], R21 ;  /* 0x0002a01501007387 */ /* 0x0001e20000100800 */
[----:B------:R-:W-:-:S03]  /*2a350*/  SEL R10, R5, R10, !P2 ;  /* 0x0000000a050a7207 */ /* 0x000fc60005000000 */
[----:B0-----:R-:W4:Y:S04]  /*2a360*/  LDL.LU R21, [R1+0x5170] ;  /* 0x0051700001157983 */ /* 0x001f280000300800 */
[----:B------:R0:W-:Y:S04]  /*2a370*/  STL [R1+0x294], R13 ;  /* 0x0002940d01007387 */ /* 0x0001e80000100800 */
[----:B0-----:R-:W4:Y:S04]  /*2a380*/  LDL.LU R13, [R1+0x516c] ;  /* 0x00516c00010d7983 */ /* 0x001f280000300800 */
[----:B------:R0:W-:Y:S04]  /*2a390*/  STL [R1+0x16c], R7 ;  /* 0x00016c0701007387 */ /* 0x0001e80000100800 */
[----:B0-----:R-:W4:Y:S04]  /*2a3a0*/  LDL.LU R7, [R1+0x5168] ;  /* 0x0051680001077983 */ /* 0x001f280000300800 */
[----:B------:R0:W-:Y:S01]  /*2a3b0*/  STL [R1+0x168], R4 ;  /* 0x0001680401007387 */ /* 0x0001e20000100800 */
[----:B------:R-:W-:-:S03]  /*2a3c0*/  SEL R20, R5, R20, !P2 ;  /* 0x0000001405147207 */ /* 0x000fc60005000000 */
[----:B0-----:R-:W4:Y:S04]  /*2a3d0*/  LDL.LU R4, [R1+0x5164] ;  /* 0x0051640001047983 */ /* 0x001f280000300800 */
[----:B------:R0:W-:Y:S01]  /*2a3e0*/  STL [R1+0x164], R8 ;  /* 0x0001640801007387 */ /* 0x0001e20000100800 */
[----:B------:R-:W-:-:S03]  /*2a3f0*/  SEL R12, R5, R12, !P2 ;  /* 0x0000000c050c7207 */ /* 0x000fc60005000000 */
[----:B0-----:R-:W4:Y:S04]  /*2a400*/  LDL.LU R8, [R1+0x5160] ;  /* 0x0051600001087983 */ /* 0x001f280000300800 */
[----:B------:R0:W-:Y:S04]  /*2a410*/  STL [R1+0x160], R16 ;  /* 0x0001601001007387 */ /* 0x0001e80000100800 */
[----:B0-----:R-:W4:Y:S04]  /*2a420*/  LDL.LU R16, [R1+0x515c] ;  /* 0x00515c0001107983 */ /* 0x001f280000300800 */
[----:B------:R0:W-:Y:S01]  /*2a430*/  STL [R1+0x15c], R10 ;  /* 0x00015c0a01007387 */ /* 0x0001e20000100800 */
[----:B------:R-:W-:-:S02]  /*2a440*/  SEL R18, R5, R18, !P2 ;  /* 0x0000001205127207 */ /* 0x000fc40005000000 */
[----:B0-----:R-:W-:-:S05]  /*2a450*/  SEL R10, R5, R27, !P2 ;  /* 0x0000001b050a7207 */ /* 0x001fca0005000000 */
[----:B------:R0:W-:Y:S04]  /*2a460*/  STL [R1+0x158], R10 ;  /* 0x0001580a01007387 */ /* 0x0001e80000100800 */
[----:B------:R-:W-:Y:S01]  /*2a470*/  STL [R1+0x154], R20 ;  /* 0x0001541401007387 */ /* 0x000fe20000100800 */
[----:B0-----:R-:W-:-:S03]  /*2a480*/  SEL R10, R5, R19, !P2 ;  /* 0x00000013050a7207 */ /* 0x001fc60005000000 */
[----:B------:R0:W-:Y:S04]  /*2a490*/  STL [R1+0x150], R12 ;  /* 0x0001500c01007387 */ /* 0x0001e80000100800 */
[----:B------:R1:W-:Y:S01]  /*2a4a0*/  STL [R1+0x14c], R10 ;  /* 0x00014c0a01007387 */ /* 0x0003e20000100800 */
[----:B0-----:R-:W-:-:S03]  /*2a4b0*/  SEL R12, R5, R15, !P2 ;  /* 0x0000000f050c7207 */ /* 0x001fc60005000000 */
[----:B-1----:R-:W4:Y:S04]  /*2a4c0*/  LDL.LU R10, [R1+0x34] ;  /* 0x00003400010a7983 */ /* 0x002f280000300800 */
[----:B------:R-:W-:Y:S04]  /*2a4d0*/  STL [R1+0x148], R18 ;  /* 0x0001481201007387 */ /* 0x000fe80000100800 */
[----:B------:R-:W4:Y:S04]  /*2a4e0*/  LDL.LU R27, [R1+0x38] ;  /* 0x00003800011b7983 */ /* 0x000f280000300800 */
[----:B------:R0:W-:Y:S04]  /*2a4f0*/  STL [R1+0x144], R12 ;  /* 0x0001440c01007387 */ /* 0x0001e80000100800 */
[----:B------:R-:W4:Y:S04]  /*2a500*/  LDL.LU R20, [R1+0x2c] ;  /* 0x00002c0001147983 */ /* 0x000f280000300800 */
[----:B0-----:R-:W4:Y:S04]  /*2a510*/  LDL.LU R12, [R1+0x30] ;  /* 0x00003000010c7983 */ /* 0x001f280000300800 */
[----:B------:R-:W4:Y:S04]  /*2a520*/  LDL.LU R19, [R1+0x64] ;  /* 0x0000640001137983 */ /* 0x000f280000300800 */
[----:B------:R-:W4:Y:S04]  /*2a530*/  LDL.LU R18, [R1+0x28] ;  /* 0x0000280001127983 */ /* 0x000f280000300800 */
[----:B------:R-:W4:Y:S01]  /*2a540*/  LDL.LU R15, [R1+0x60] ;  /* 0x00006000010f7983 */ /* 0x000f220000300800 */
[----:B--2---:R-:W-:-:S05]  /*2a550*/  SEL R0, R5, R0, !P2 ;  /* 0x0000000005007207 */ /* 0x004fca0005000000 */
[----:B------:R0:W-:Y:S04]  /*2a560*/  STL [R1+0x140], R0 ;  /* 0x0001400001007387 */ /* 0x0001e80000100800 */
[----:B0-----:R-:W2:Y:S01]  /*2a570*/  LDL.LU R0, [R1+0x54] ;  /* 0x0000540001007983 */ /* 0x001ea20000300800 */
[C---:B---3--:R-:W-:Y:S02]  /*2a580*/  SEL R6, R5.reuse, R6, !P2 ;  /* 0x0000000605067207 */ /* 0x048fe40005000000 */
[----:B-----5:R-:W-:-:S03]  /*2a590*/  SEL R26, R5, R26, !P2 ;  /* 0x0000001a051a7207 */ /* 0x020fc60005000000 */
[----:B------:R0:W-:Y:S04]  /*2a5a0*/  STL [R1+0x13c], R6 ;  /* 0x00013c0601007387 */ /* 0x0001e80000100800 */
[----:B0-----:R-:W3:Y:S01]  /*2a5b0*/  LDL.LU R6, [R1+0x5158] ;  /* 0x0051580001067983 */ /* 0x001ee20000300800 */
[----:B------:R-:W-:-:S03]  /*2a5c0*/  SEL R3, R5, R3, !P2 ;  /* 0x0000000305037207 */ /* 0x000fc60005000000 */
[----:B------:R0:W-:Y:S01]  /*2a5d0*/  STL [R1+0x138], R26 ;  /* 0x0001381a01007387 */ /* 0x0001e20000100800 */
[----:B------:R-:W-:-:S03]  /*2a5e0*/  SEL R29, R5, R29, !P2 ;  /* 0x0000001d051d7207 */ /* 0x000fc60005000000 */
[----:B0-----:R-:W5:Y:S04]  /*2a5f0*/  LDL.LU R26, [R1+0x5154] ;  /* 0x00515400011a7983 */ /* 0x001f680000300800 */
[----:B------:R0:W-:Y:S04]  /*2a600*/  STL [R1+0x134], R3 ;  /* 0x0001340301007387 */ /* 0x0001e80000100800 */
[----:B0-----:R-:W2:Y:S04]  /*2a610*/  LDL.LU R3, [R1+0x5150] ;  /* 0x0051500001037983 */ /* 0x001ea80000300800 */
[----:B------:R0:W-:Y:S04]  /*2a620*/  STL [R1+0x130], R29 ;  /* 0x0001301d01007387 */ /* 0x0001e80000100800 */
[----:B0-----:R-:W2:Y:S01]  /*2a630*/  LDL.LU R29, [R1+0x514c] ;  /* 0x00514c00011d7983 */ /* 0x001ea20000300800 */
[----:B------:R-:W-:-:S05]  /*2a640*/  SEL R9, R5, R9, !P2 ;  /* 0x0000000905097207 */ /* 0x000fca0005000000 */
[----:B------:R0:W-:Y:S01]  /*2a650*/  STL [R1+0x12c], R9 ;  /* 0x00012c0901007387 */ /* 0x0001e20000100800 */
[C---:B----4-:R-:W-:Y:S02]  /*2a660*/  SEL R7, R5.reuse, R7, !P2 ;  /* 0x0000000705077207 */ /* 0x050fe40005000000 */
[C---:B------:R-:W-:Y:S02]  /*2a670*/  SEL R4, R5.reuse, R4, !P2 ;  /* 0x0000000405047207 */ /* 0x040fe40005000000 */
[C---:B------:R-:W-:Y:S02]  /*2a680*/  SEL R8, R5.reuse, R8, !P2 ;  /* 0x0000000805087207 */ /* 0x040fe40005000000 */
[C---:B------:R-:W-:Y:S02]  /*2a690*/  SEL R16, R5.reuse, R16, !P2 ;  /* 0x0000001005107207 */ /* 0x040fe40005000000 */
[C---:B------:R-:W-:Y:S02]  /*2a6a0*/  SEL R10, R5.reuse, R10, !P2 ;  /* 0x0000000a050a7207 */ /* 0x040fe40005000000 */
[----:B------:R-:W-:-:S02]  /*2a6b0*/  SEL R27, R5, R27, !P2 ;  /* 0x0000001b051b7207 */ /* 0x000fc40005000000 */
[C---:B------:R-:W-:Y:S02]  /*2a6c0*/  SEL R20, R5.reuse, R20, !P2 ;  /* 0x0000001405147207 */ /* 0x040fe40005000000 */
[C---:B------:R-:W-:Y:S02]  /*2a6d0*/  SEL R12, R5.reuse, R12, !P2 ;  /* 0x0000000c050c7207 */ /* 0x040fe40005000000 */
[C---:B------:R-:W-:Y:S02]  /*2a6e0*/  SEL R19, R5.reuse, R19, !P2 ;  /* 0x0000001305137207 */ /* 0x040fe40005000000 */
[C---:B------:R-:W-:Y:S02]  /*2a6f0*/  SEL R18, R5.reuse, R18, !P2 ;  /* 0x0000001205127207 */ /* 0x040fe40005000000 */
[C---:B------:R-:W-:Y:S02]  /*2a700*/  SEL R15, R5.reuse, R15, !P2 ;  /* 0x0000000f050f7207 */ /* 0x040fe40005000000 */
[----:B---3--:R-:W-:-:S02]  /*2a710*/  SEL R6, R5, R6, !P2 ;  /* 0x0000000605067207 */ /* 0x008fc40005000000 */
[C---:B-----5:R-:W-:Y:S02]  /*2a720*/  SEL R26, R5.reuse, R26, !P2 ;  /* 0x0000001a051a7207 */ /* 0x060fe40005000000 */
[C---:B--2---:R-:W-:Y:S02]  /*2a730*/  SEL R3, R5.reuse, R3, !P2 ;  /* 0x0000000305037207 */ /* 0x044fe40005000000 */
[C---:B0-----:R-:W-:Y:S02]  /*2a740*/  SEL R9, R5.reuse, R29, !P2 ;  /* 0x0000001d05097207 */ /* 0x041fe40005000000 */
[----:B------:R-:W2:Y:S04]  /*2a750*/  LDL.LU R29, [R1+0x50] ;  /* 0x00005000011d7983 */ /* 0x000ea80000300800 */
[----:B------:R0:W-:Y:S04]  /*2a760*/  STL [R1+0x128], R9 ;  /* 0x0001280901007387 */ /* 0x0001e80000100800 */
[----:B0-----:R-:W3:Y:S04]  /*2a770*/  LDL.LU R9, [R1+0x18] ;  /* 0x0000180001097983 */ /* 0x001ee80000300800 */
[----:B------:R0:W-:Y:S04]  /*2a780*/  STL [R1+0x120], R3 ;  /* 0x0001200301007387 */ /* 0x0001e80000100800 */
[----:B0-----:R-:W4:Y:S04]  /*2a790*/  LDL.LU R3, [R1+0x20] ;  /* 0x0000200001037983 */ /* 0x001f280000300800 */
[----:B------:R0:W-:Y:S04]  /*2a7a0*/  STL [R1+0x11c], R26 ;  /* 0x00011c1a01007387 */ /* 0x0001e80000100800 */
[----:B0-----:R-:W5:Y:S04]  /*2a7b0*/  LDL.LU R26, [R1+0x24] ;  /* 0x00002400011a7983 */ /* 0x001f680000300800 */
[----:B------:R0:W-:Y:S04]  /*2a7c0*/  STL [R1+0xf0], R6 ;  /* 0x0000f00601007387 */ /* 0x0001e80000100800 */
[----:B0-----:R-:W3:Y:S04]  /*2a7d0*/  LDL.LU R6, [R1+0x1c] ;  /* 0x00001c0001067983 */ /* 0x001ee80000300800 */
[----:B------:R0:W-:Y:S04]  /*2a7e0*/  STL [R1+0xe8], R16 ;  /* 0x0000e81001007387 */ /* 0x0001e80000100800 */
[----:B0-----:R-:W3:Y:S04]  /*2a7f0*/  LDL.LU R16, [R1+0x3c] ;  /* 0x00003c0001107983 */ /* 0x001ee80000300800 */
[----:B------:R0:W-:Y:S04]  /*2a800*/  STL [R1+0xe0], R8 ;  /* 0x0000e00801007387 */ /* 0x0001e80000100800 */
[----:B0-----:R-:W4:Y:S04]  /*2a810*/  LDL.LU R8, [R1+0x48] ;  /* 0x0000480001087983 */ /* 0x001f280000300800 */
        /* <DEDUP_REMOVED lines=17> */
[----:B0-----:R-:W4:Y:S01]  /*2a930*/  LDL.LU R15, [R1+0x5130] ;  /* 0x00513000010f7983 */ /* 0x001f220000300800 */
[----:B------:R-:W-:-:S02]  /*2a940*/  SEL R0, R5, R0, !P2 ;  /* 0x0000000005007207 */ /* 0x000fc40005000000 */
[C---:B--2---:R-:W-:Y:S02]  /*2a950*/  SEL R29, R5.reuse, R29, !P2 ;  /* 0x0000001d051d7207 */ /* 0x044fe40005000000 */
[C---:B-----5:R-:W-:Y:S02]  /*2a960*/  SEL R26, R5.reuse, R26, !P2 ;  /* 0x0000001a051a7207 */ /* 0x060fe40005000000 */
[C---:B---3--:R-:W-:Y:S02]  /*2a970*/  SEL R16, R5.reuse, R16, !P2 ;  /* 0x0000001005107207 */ /* 0x048fe40005000000 */
[----:B----4-:R-:W-:-:S05]  /*2a980*/  SEL R7, R5, R7, !P2 ;  /* 0x0000000705077207 */ /* 0x010fca0005000000 */
[----:B------:R0:W-:Y:S02]  /*2a990*/  STL [R1+0x10], R7 ;  /* 0x0000100701007387 */ /* 0x0001e40000100800 */
[C---:B0-----:R-:W-:Y:S02]  /*2a9a0*/  SEL R7, R5.reuse, R4, !P2 ;  /* 0x0000000405077207 */ /* 0x041fe40005000000 */
[C---:B------:R-:W-:Y:S02]  /*2a9b0*/  SEL R4, R5.reuse, R8, !P2 ;  /* 0x0000000805047207 */ /* 0x040fe40005000000 */
[C---:B------:R-:W-:Y:S02]  /*2a9c0*/  SEL R8, R5.reuse, R9, !P2 ;  /* 0x0000000905087207 */ /* 0x040fe40005000000 */
[----:B------:R-:W-:-:S05]  /*2a9d0*/  SEL R15, R5, R15, !P2 ;  /* 0x0000000f050f7207 */ /* 0x000fca0005000000 */
[----:B------:R-:W-:Y:S04]  /*2a9e0*/  STL [R1+0xc], R15 ;  /* 0x00000c0f01007387 */ /* 0x000fe80000100800 */
[----:B------:R0:W-:Y:S04]  /*2a9f0*/  STL [R1+0x8], R7 ;  /* 0x0000080701007387 */ /* 0x0001e80000100800 */
[----:B------:R-:W-:Y:S04]  /*2aa00*/  STL [R1+0x5068], R0 ;  /* 0x0050680001007387 */ /* 0x000fe80000100800 */
[----:B------:R1:W-:Y:S01]  /*2aa10*/  STL [R1+0x4], R4 ;  /* 0x0000040401007387 */ /* 0x0003e20000100800 */
[----:B0-----:R-:W-:-:S02]  /*2aa20*/  SEL R7, R5, R6, !P2 ;  /* 0x0000000605077207 */ /* 0x001fc40005000000 */
[C---:B------:R-:W-:Y:S01]  /*2aa30*/  SEL R6, R5.reuse, R3, !P2 ;  /* 0x0000000305067207 */ /* 0x040fe20005000000 */
[----:B------:R-:W-:Y:S01]  /*2aa40*/  STL [R1+0x506c], R29 ;  /* 0x00506c1d01007387 */ /* 0x000fe20000100800 */
[----:B------:R-:W0:Y:S03]  /*2aa50*/  LDC R3, c[0x0][0x3ac] ;  /* 0x0000eb00ff037b82 */ /* 0x000e260000000800 */
[----:B------:R-:W-:Y:S04]  /*2aa60*/  STL [R1+0x5070], R26 ;  /* 0x0050701a01007387 */ /* 0x000fe80000100800 */
[----:B------:R-:W-:Y:S04]  /*2aa70*/  STL [R1+0x5074], R16 ;  /* 0x0050741001007387 */ /* 0x000fe80000100800 */
[----:B------:R-:W-:Y:S04]  /*2aa80*/  STL [R1+0x5078], R7 ;  /* 0x0050780701007387 */ /* 0x000fe80000100800 */
[----:B------:R-:W-:Y:S04]  /*2aa90*/  STL [R1+0x507c], R6 ;  /* 0x00507c0601007387 */ /* 0x000fe80000100800 */
[----:B-1----:R-:W2:Y:S04]  /*2aaa0*/  LDL.LU R4, [R1+0xc0c] ;  /* 0x000c0c0001047983 */ /* 0x002ea80000300800 */
[----:B------:R-:W3:Y:S01]  /*2aab0*/  LDL.LU R9, [R1+0xc08] ;  /* 0x000c080001097983 */ /* 0x000ee20000300800 */
[----:B------:R-:W-:-:S02]  /*2aac0*/  SEL R18, R5, R18, !P2 ;  /* 0x0000001205127207 */ /* 0x000fc40005000000 */
[C---:B------:R-:W-:Y:S02]  /*2aad0*/  SEL R19, R5.reuse, R19, !P2 ;  /* 0x0000001305137207 */ /* 0x040fe40005000000 */
[C---:B------:R-:W-:Y:S01]  /*2aae0*/  SEL R12, R5.reuse, R12, !P2 ;  /* 0x0000000c050c7207 */ /* 0x040fe20005000000 */
[----:B------:R-:W-:Y:S01]  /*2aaf0*/  STL [R1+0x5080], R8 ;  /* 0x0050800801007387 */ /* 0x000fe20000100800 */
[C---:B------:R-:W-:Y:S02]  /*2ab00*/  SEL R20, R5.reuse, R20, !P2 ;  /* 0x0000001405147207 */ /* 0x040fe40005000000 */
[C---:B------:R-:W-:Y:S01]  /*2ab10*/  SEL R27, R5.reuse, R27, !P2 ;  /* 0x0000001b051b7207 */ /* 0x040fe20005000000 */
[----:B------:R-:W-:Y:S01]  /*2ab20*/  STL [R1+0x5084], R18 ;  /* 0x0050841201007387 */ /* 0x000fe20000100800 */
[C---:B------:R-:W-:Y:S02]  /*2ab30*/  SEL R10, R5.reuse, R10, !P2 ;  /* 0x0000000a050a7207 */ /* 0x040fe40005000000 */
[C---:B------:R-:W-:Y:S01]  /*2ab40*/  SEL R13, R5.reuse, R13, !P2 ;  /* 0x0000000d050d7207 */ /* 0x040fe20005000000 */
[----:B------:R-:W-:Y:S01]  /*2ab50*/  STL [R1+0x5088], R19 ;  /* 0x0050881301007387 */ /* 0x000fe20000100800 */
[C---:B------:R-:W-:Y:S01]  /*2ab60*/  SEL R21, R5.reuse, R21, !P2 ;  /* 0x0000001505157207 */ /* 0x040fe20005000000 */
[----:B------:R-:W-:Y:S01]  /*2ab70*/  @!P6 IMAD.MOV R24, RZ, RZ, -R24 ;  /* 0x000000ffff18e224 */ /* 0x000fe200078e0a18 */
[C---:B------:R-:W-:Y:S01]  /*2ab80*/  SEL R22, R5.reuse, R22, !P2 ;  /* 0x0000001605167207 */ /* 0x040fe20005000000 */
[----:B------:R-:W-:Y:S01]  /*2ab90*/  STL [R1+0x508c], R12 ;  /* 0x00508c0c01007387 */ /* 0x000fe20000100800 */
[----:B------:R-:W-:Y:S01]  /*2aba0*/  @!P5 IMAD.MOV R17, RZ, RZ, -R17 ;  /* 0x000000ffff11d224 */ /* 0x000fe200078e0a11 */
[----:B------:R-:W-:-:S02]  /*2abb0*/  SEL R28, R5, R28, !P2 ;  /* 0x0000001c051c7207 */ /* 0x000fc40005000000 */
[----:B------:R-:W-:Y:S01]  /*2abc0*/  STL [R1+0x5090], R20 ;  /* 0x0050901401007387 */ /* 0x000fe20000100800 */
[----:B------:R-:W-:Y:S01]  /*2abd0*/  @!P4 IMAD.MOV R25, RZ, RZ, -R25 ;  /* 0x000000ffff19c224 */ /* 0x000fe200078e0a19 */
[C---:B------:R-:W-:Y:S02]  /*2abe0*/  SEL R14, R5.reuse, R14, !P2 ;  /* 0x0000000e050e7207 */ /* 0x040fe40005000000 */
[----:B------:R-:W-:Y:S01]  /*2abf0*/  STL [R1+0x5094], R27 ;  /* 0x0050941b01007387 */ /* 0x000fe20000100800 */
[----:B------:R-:W-:-:S03]  /*2ac00*/  SEL R11, R5, R11, !P2 ;  /* 0x0000000b050b7207 */ /* 0x000fc60005000000 */
[----:B------:R-:W-:Y:S01]  /*2ac10*/  STL [R1+0x5098], R10 ;  /* 0x0050980a01007387 */ /* 0x000fe20000100800 */
[----:B------:R-:W-:-:S03]  /*2ac20*/  SEL R23, R5, R23, !P2 ;  /* 0x0000001705177207 */ /* 0x000fc60005000000 */
[----:B------:R-:W-:Y:S01]  /*2ac30*/  STL [R1+0x509c], R13 ;  /* 0x00509c0d01007387 */ /* 0x000fe20000100800 */
[----:B------:R-:W-:-:S03]  /*2ac40*/  SEL R24, R5, R24, !P2 ;  /* 0x0000001805187207 */ /* 0x000fc60005000000 */
[----:B------:R-:W-:Y:S01]  /*2ac50*/  STL [R1+0x50a0], R21 ;  /* 0x0050a01501007387 */ /* 0x000fe20000100800 */
[----:B------:R-:W-:Y:S01]  /*2ac60*/  SEL R17, R5, R17, !P2 ;  /* 0x0000001105117207 */ /* 0x000fe20005000000 */
[----:B0-----:R-:W-:Y:S02]  /*2ac70*/  IMAD R15, R3, 0x40, R2 ;  /* 0x00000040030f7824 */ /* 0x001fe400078e0202 */
[----:B------:R-:W-:Y:S01]  /*2ac80*/  STL [R1+0x50a4], R22 ;  /* 0x0050a41601007387 */ /* 0x000fe20000100800 */
[----:B------:R-:W-:-:S03]  /*2ac90*/  SEL R25, R5, R25, !P2 ;  /* 0x0000001905197207 */ /* 0x000fc60005000000 */
[----:B------:R-:W-:Y:S01]  /*2aca0*/  STL [R1+0x50a8], R28 ;  /* 0x0050a81c01007387 */ /* 0x000fe20000100800 */
[----:B------:R-:W-:-:S03]  /*2acb0*/  IADD3 R3, P2, PT, R2, UR22, RZ ;  /* 0x0000001602037c10 */ /* 0x000fc6000ff5e0ff */
[----:B------:R-:W-:Y:S04]  /*2acc0*/  STL [R1+0x50ac], R14 ;  /* 0x0050ac0e01007387 */ /* 0x000fe80000100800 */
[----:B------:R-:W-:Y:S04]  /*2acd0*/  STL [R1+0x50b0], R11 ;  /* 0x0050b00b01007387 */ /* 0x000fe80000100800 */
[----:B------:R-:W-:Y:S04]  /*2ace0*/  STL [R1+0x50b4], R23 ;  /* 0x0050b41701007387 */ /* 0x000fe80000100800 */
[----:B------:R-:W-:Y:S04]  /*2acf0*/  STL [R1+0x50b8], R24 ;  /* 0x0050b81801007387 */ /* 0x000fe80000100800 */
[----:B------:R-:W-:Y:S04]  /*2ad00*/  STL [R1+0x50bc], R17 ;  /* 0x0050bc1101007387 */ /* 0x000fe80000100800 */
[----:B------:R-:W-:Y:S04]  /*2ad10*/  STL [R1+0x50c0], R25 ;  /* 0x0050c01901007387 */ /* 0x000fe80000100800 */
[----:B------:R0:W-:Y:S01]  /*2ad20*/  STL [R1+0x5044], R3 ;  /* 0x0050440301007387 */ /* 0x0001e20000100800 */
[----:B------:R-:W-:-:S03]  /*2ad30*/  LEA.HI.X.SX32 R2, R2, UR23, 0x1, P2 ;  /* 0x0000001702027c11 */ /* 0x000fc600090f0eff */
[----:B0-----:R-:W4:Y:S01]  /*2ad40*/  LDL.LU R3, [R1+0x124] ;  /* 0x0001240001037983 */ /* 0x001f220000300800 */
[----:B--2---:R-:W-:Y:S02]  /*2ad50*/  IMAD R4, R4, UR73, RZ ;  /* 0x0000004904047c24 */ /* 0x004fe4000f8e02ff */
[----:B---3--:R-:W-:-:S03]  /*2ad60*/  IMAD R9, R9, UR73, RZ ;  /* 0x0000004909097c24 */ /* 0x008fc6000f8e02ff */
[----:B------:R-:W-:Y:S01]  /*2ad70*/  IADD3 R5, P0, PT, R4, UR20, RZ ;  /* 0x0000001404057c10 */ /* 0x000fe2000ff1e0ff */
[----:B------:R-:W-:Y:S02]  /*2ad80*/  UIMAD UR77, UR6, 0x7f, URZ ;  /* 0x0000007f064d78a4 */ /* 0x000fe4000f8e02ff */
[----:B------:R-:W-:Y:S01]  /*2ad90*/  USHF.R.S32.HI UR75, URZ, 0x1f, UR5 ;  /* 0x0000001fff4b7899 */ /* 0x000fe20008011405 */
[----:B------:R-:W-:Y:S01]  /*2ada0*/  IADD3 R0, P1, PT, R9, UR20, RZ ;  /* 0x0000001409007c10 */ /* 0x000fe2000ff3e0ff */
[----:B------:R0:W-:Y:S01]  /*2adb0*/  STL [R1+0x1dfc], R5 ;  /* 0x001dfc0501007387 */ /* 0x0001e20000100800 */
[----:B------:R-:W1:Y:S03]  /*2adc0*/  LDCU UR73, c[0x0][0x3a8] ;  /* 0x00007500ff4977ac */ /* 0x000e660008000800 */
[----:B------:R-:W2:Y:S04]  /*2add0*/  LDL.LU R25, [R1+0x118] ;  /* 0x0001180001197983 */ /* 0x000ea80000300800 */
[----:B------:R3:W-:Y:S01]  /*2ade0*/  STL [R1+0x1e00], R0 ;  /* 0x001e000001007387 */ /* 0x0007e20000100800 */
[----:B0-----:R-:W-:-:S03]  /*2adf0*/  IADD3 R5, P3, PT, R15, UR22, RZ ;  /* 0x000000160f057c10 */ /* 0x001fc6000ff7e0ff */
[----:B------:R-:W5:Y:S04]  /*2ae00*/  LDL.LU R6, [R1+0x114] ;  /* 0x0001140001067983 */ /* 0x000f680000300800 */
[----:B------:R-:W5:Y:S04]  /*2ae10*/  LDL.LU R7, [R1+0x110] ;  /* 0x0001100001077983 */ /* 0x000f680000300800 */
[----:B------:R-:W-:Y:S01]  /*2ae20*/  STL [R1+0x5048], R5 ;  /* 0x0050480501007387 */ /* 0x000fe20000100800 */
[----:B---3--:R-:W-:-:S03]  /*2ae30*/  LEA.HI.X.SX32 R0, R9, UR21, 0x1, P1 ;  /* 0x0000001509007c11 */ /* 0x008fc600088f0eff */
[----:B------:R0:W-:Y:S04]  /*2ae40*/  STL [R1+0x503c], R2 ;  /* 0x00503c0201007387 */ /* 0x0001e80000100800 */
[----:B------:R-:W3:Y:S01]  /*2ae50*/  LDL.LU R17, [R1+0x10c] ;  /* 0x00010c0001117983 */ /* 0x000ee20000300800 */
[----:B0-----:R-:W-:-:S05]  /*2ae60*/  LEA.HI.X.SX32 R2, R4, UR21, 0x1, P0 ;  /* 0x0000001504027c11 */ /* 0x001fca00080f0eff */
[----:B------:R-:W-:Y:S04]  /*2ae70*/  STL [R1+0x1df8], R2 ;  /* 0x001df80201007387 */ /* 0x000fe80000100800 */
[----:B------:R-:W3:Y:S04]  /*2ae80*/  LDL.LU R24, [R1+0x108] ;  /* 0x0001080001187983 */ /* 0x000ee80000300800 */
[----:B------:R0:W-:Y:S04]  /*2ae90*/  STL [R1+0x1df4], R0 ;  /* 0x001df40001007387 */ /* 0x0001e80000100800 */
        /* <DEDUP_REMOVED lines=17> */
[----:B0-----:R-:W3:Y:S01]  /*2afb0*/  LDL.LU R0, [R1+0xb4] ;  /* 0x0000b40001007983 */ /* 0x001ee20000300800 */
[----:B------:R-:W-:Y:S01]  /*2afc0*/  LEA.HI.X.SX32 R4, R15, UR23, 0x1, P3 ;  /* 0x000000170f047c11 */ /* 0x000fe200098f0eff */
[----:B------:R-:W-:-:S02]  /*2afd0*/  UIMAD UR22, UR6, 0x7e, URZ ;  /* 0x0000007e061678a4 */ /* 0x000fc4000f8e02ff */
[----:B------:R-:W-:Y:S02]  /*2afe0*/  UIMAD UR21, UR6, 0x7d, URZ ;  /* 0x0000007d061578a4 */ /* 0x000fe4000f8e02ff */
[----:B------:R4:W-:Y:S01]  /*2aff0*/  STL [R1+0x5040], R4 ;  /* 0x0050400401007387 */ /* 0x0009e20000100800 */
[----:B------:R-:W-:Y:S01]  /*2b000*/  UIMAD UR20, UR6, 0x7c, URZ ;  /* 0x0000007c061478a4 */ /* 0x000fe2000f8e02ff */
[----:B------:R-:W0:Y:S01]  /*2b010*/  LDCU UR23, c[0x0][0x3a8] ;  /* 0x00007500ff1777ac */ /* 0x000e220008000800 */
[----:B----4-:R-:W-:-:S05]  /*2b020*/  IMAD R4, R3, UR76, RZ ;  /* 0x0000004c03047c24 */ /* 0x010fca000f8e02ff */
[----:B------:R-:W-:Y:S01]  /*2b030*/  STL [R1+0x50c4], R4 ;  /* 0x0050c40401007387 */ /* 0x000fe20000100800 */
[----:B--2---:R-:W-:-:S05]  /*2b040*/  IMAD R2, R25, UR76, RZ ;  /* 0x0000004c19027c24 */ /* 0x004fca000f8e02ff */
[----:B------:R2:W-:Y:S01]  /*2b050*/  STL [R1+0x50c8], R2 ;  /* 0x0050c80201007387 */ /* 0x0005e20000100800 */
[----:B-----5:R-:W-:-:S03]  /*2b060*/  IMAD R3, R6, UR76, RZ ;  /* 0x0000004c06037c24 */ /* 0x020fc6000f8e02ff */
[----:B------:R-:W4:Y:S01]  /*2b070*/  LDL.LU R6, [R1+0xb0] ;  /* 0x0000b00001067983 */ /* 0x000f220000300800 */
[----:B--2---:R-:W-:-:S03]  /*2b080*/  IMAD R2, R7, UR76, RZ ;  /* 0x0000004c07027c24 */ /* 0x004fc6000f8e02ff */
[----:B------:R2:W-:Y:S04]  /*2b090*/  STL [R1+0x290], R3 ;  /* 0x0002900301007387 */ /* 0x0005e80000100800 */
[----:B------:R-:W5:Y:S01]  /*2b0a0*/  LDL.LU R7, [R1+0xac] ;  /* 0x0000ac0001077983 */ /* 0x000f620000300800 */
[----:B---3--:R-:W-:-:S03]  /*2b0b0*/  IMAD R4, R17, UR76, RZ ;  /* 0x0000004c11047c24 */ /* 0x008fc6000f8e02ff */
[----:B------:R3:W-:Y:S04]  /*2b0c0*/  STL [R1+0x28c], R2 ;  /* 0x00028c0201007387 */ /* 0x0007e80000100800 */
[----:B------:R0:W-:Y:S01]  /*2b0d0*/  STL [R1+0x288], R4 ;  /* 0x0002880401007387 */ /* 0x0001e20000100800 */
[----:B--2---:R-:W-:-:S05]  /*2b0e0*/  IMAD R3, R24, UR76, RZ ;  /* 0x0000004c18037c24 */ /* 0x004fca000f8e02ff */
[----:B------:R2:W-:Y:S01]  /*2b0f0*/  STL [R1+0x284], R3 ;  /* 0x0002840301007387 */ /* 0x0005e20000100800 */
[----:B---3--:R-:W-:Y:S02]  /*2b100*/  IMAD R2, R23, UR76, RZ ;  /* 0x0000004c17027c24 */ /* 0x008fe4000f8e02ff */
[----:B0-----:R-:W-:-:S03]  /*2b110*/  IMAD R4, R11, UR76, RZ ;  /* 0x0000004c0b047c24 */ /* 0x001fc6000f8e02ff */
[----:B------:R0:W-:Y:S01]  /*2b120*/  STL [R1+0x280], R2 ;  /* 0x0002800201007387 */ /* 0x0001e20000100800 */
[----:B--2---:R-:W-:-:S03]  /*2b130*/  IMAD R3, R14, UR76, RZ ;  /* 0x0000004c0e037c24 */ /* 0x004fc6000f8e02ff */
[----:B------:R2:W-:Y:S01]  /*2b140*/  STL [R1+0x27c], R4 ;  /* 0x00027c0401007387 */ /* 0x0005e20000100800 */
[----:B0-----:R-:W-:-:S03]  /*2b150*/  IMAD R2, R28, UR76, RZ ;  /* 0x0000004c1c027c24 */ /* 0x001fc6000f8e02ff */
[----:B------:R0:W-:Y:S01]  /*2b160*/  STL [R1+0x278], R3 ;  /* 0x0002780301007387 */ /* 0x0001e20000100800 */
[----:B--2---:R-:W-:-:S03]  /*2b170*/  IMAD R4, R22, UR76, RZ ;  /* 0x0000004c16047c24 */ /* 0x004fc6000f8e02ff */
[----:B------:R2:W-:Y:S01]  /*2b180*/  STL [R1+0x274], R2 ;  /* 0x0002740201007387 */ /* 0x0005e20000100800 */
[----:B0-----:R-:W-:-:S03]  /*2b190*/  IMAD R3, R16, UR76, RZ ;  /* 0x0000004c10037c24 */ /* 0x001fc6000f8e02ff */
[----:B------:R0:W-:Y:S01]  /*2b1a0*/  STL [R1+0x270], R4 ;  /* 0x0002700401007387 */ /* 0x0001e20000100800 */
[----:B--2---:R-:W-:-:S03]  /*2b1b0*/  IMAD R2, R26, UR76, RZ ;  /* 0x0000004c1a027c24 */ /* 0x004fc6000f8e02ff */
[----:B------:R-:W2:Y:S04]  /*2b1c0*/  LDL.LU R16, [R1+0xa8] ;  /* 0x0000a80001107983 */ /* 0x000ea80000300800 */
[----:B------:R3:W-:Y:S04]  /*2b1d0*/  STL [R1+0x26c], R3 ;  /* 0x00026c0301007387 */ /* 0x0007e80000100800 */
[----:B------:R-:W2:Y:S04]  /*2b1e0*/  LDL.LU R26, [R1+0xa4] ;  /* 0x0000a400011a7983 */ /* 0x000ea80000300800 */
[----:B------:R1:W-:Y:S01]  /*2b1f0*/  STL [R1+0x268], R2 ;  /* 0x0002680201007387 */ /* 0x0003e20000100800 */
[----:B0-----:R-:W-:-:S02]  /*2b200*/  IMAD R4, R13, UR76, RZ ;  /* 0x0000004c0d047c24 */ /* 0x001fc4000f8e02ff */
[----:B---3--:R-:W-:Y:S02]  /*2b210*/  IMAD R3, R10, UR76, RZ ;  /* 0x0000004c0a037c24 */ /* 0x008fe4000f8e02ff */
[----:B-1----:R-:W-:-:S05]  /*2b220*/  IMAD R2, R21, UR76, RZ ;  /* 0x0000004c15027c24 */ /* 0x002fca000f8e02ff */
[----:B------:R0:W-:Y:S04]  /*2b230*/  STL [R1+0x264], R2 ;  /* 0x0002640201007387 */ /* 0x0001e80000100800 */
[----:B------:R1:W-:Y:S01]  /*2b240*/  STL [R1+0x260], R4 ;  /* 0x0002600401007387 */ /* 0x0003e20000100800 */
[----:B0-----:R-:W-:-:S03]  /*2b250*/  IMAD R2, R27, UR76, RZ ;  /* 0x0000004c1b027c24 */ /* 0x001fc6000f8e02ff */
[----:B------:R0:W-:Y:S01]  /*2b260*/  STL [R1+0x25c], R3 ;  /* 0x00025c0301007387 */ /* 0x0001e20000100800 */
[----:B-1----:R-:W-:-:S03]  /*2b270*/  IMAD R4, R20, UR76, RZ ;  /* 0x0000004c14047c24 */ /* 0x002fc6000f8e02ff */
[----:B------:R1:W-:Y:S01]  /*2b280*/  STL [R1+0x258], R2 ;  /* 0x0002580201007387 */ /* 0x0003e20000100800 */
[----:B0-----:R-:W-:-:S03]  /*2b290*/  IMAD R3, R12, UR76, RZ ;  /* 0x0000004c0c037c24 */ /* 0x001fc6000f8e02ff */
[----:B------:R0:W-:Y:S01]  /*2b2a0*/  STL [R1+0x254], R4 ;  /* 0x0002540401007387 */ /* 0x0001e20000100800 */
[----:B-1----:R-:W-:-:S03]  /*2b2b0*/  IMAD R2, R19, UR76, RZ ;  /* 0x0000004c13027c24 */ /* 0x002fc6000f8e02ff */
[----:B------:R1:W-:Y:S04]  /*2b2c0*/  STL [R1+0x250], R3 ;  /* 0x0002500301007387 */ /* 0x0003e80000100800 */
[----:B------:R3:W-:Y:S01]  /*2b2d0*/  STL [R1+0x24c], R2 ;  /* 0x00024c0201007387 */ /* 0x0007e20000100800 */
[----:B0-----:R-:W-:Y:S02]  /*2b2e0*/  IMAD R4, R18, UR76, RZ ;  /* 0x0000004c12047c24 */ /* 0x001fe4000f8e02ff */
[----:B-1----:R-:W-:-:S03]  /*2b2f0*/  IMAD R3, R8, UR76, RZ ;  /* 0x0000004c08037c24 */ /* 0x002fc6000f8e02ff */
[----:B------:R-:W-:Y:S01]  /*2b300*/  STL [R1+0x248], R4 ;  /* 0x0002480401007387 */ /* 0x000fe20000100800 */
[----:B---3--:R-:W-:-:S03]  /*2b310*/  IMAD R2, R29, UR76, RZ ;  /* 0x0000004c1d027c24 */ /* 0x008fc6000f8e02ff */
[----:B------:R0:W-:Y:S01]  /*2b320*/  STL [R1+0x244], R3 ;  /* 0x0002440301007387 */ /* 0x0001e20000100800 */
[----:B------:R-:W-:-:S03]  /*2b330*/  IMAD R0, R0, UR76, RZ ;  /* 0x0000004c00007c24 */ /* 0x000fc6000f8e02ff */
[----:B------:R-:W3:Y:S04]  /*2b340*/  LDL.LU R15, [R1+0xa0] ;  /* 0x0000a000010f7983 */ /* 0x000ee80000300800 */
[----:B------:R-:W-:Y:S04]  /*2b350*/  STL [R1+0x240], R2 ;  /* 0x0002400201007387 */ /* 0x000fe80000100800 */
[----:B------:R-:W3:Y:S04]  /*2b360*/  LDL.LU R9, [R1+0x9c] ;  /* 0x00009c0001097983 */ /* 0x000ee80000300800 */
[----:B------:R1:W-:Y:S04]  /*2b370*/  STL [R1+0x23c], R0 ;  /* 0x00023c0001007387 */ /* 0x0003e80000100800 */
[----:B------:R-:W3:Y:S04]  /*2b380*/  LDL.LU R5, [R1+0x98] ;  /* 0x0000980001057983 */ /* 0x000ee80000300800 */
[----:B0-----:R-:W3:Y:S04]  /*2b390*/  LDL.LU R3, [R1+0x94] ;  /* 0x0000940001037983 */ /* 0x001ee80000300800 */
[----:B------:R-:W3:Y:S04]  /*2b3a0*/  LDL.LU R25, [R1+0x90] ;  /* 0x0000900001197983 */ /* 0x000ee80000300800 */
[----:B------:R-:W3:Y:S04]  /*2b3b0*/  LDL.LU R29, [R1+0x8c] ;  /* 0x00008c00011d7983 */ /* 0x000ee80000300800 */
[----:B-1----:R-:W3:Y:S04]  /*2b3c0*/  LDL.LU R0, [R1+0x88] ;  /* 0x0000880001007983 */ /* 0x002ee80000300800 */
[----:B------:R-:W3:Y:S01]  /*2b3d0*/  LDL.LU R17, [R1+0x84] ;  /* 0x0000840001117983 */ /* 0x000ee20000300800 */
[----:B----4-:R-:W-:-:S05]  /*2b3e0*/  IMAD R4, R6, UR76, RZ ;  /* 0x0000004c06047c24 */ /* 0x010fca000f8e02ff */
[----:B------:R2:W-:Y:S04]  /*2b3f0*/  STL [R1+0x238], R4 ;  /* 0x0002380401007387 */ /* 0x0005e80000100800 */
[----:B------:R-:W4:Y:S01]  /*2b400*/  LDL.LU R24, [R1+0x80] ;  /* 0x0000800001187983 */ /* 0x000f220000300800 */
[----:B-----5:R-:W-:-:S05]  /*2b410*/  IMAD R2, R7, UR76, RZ ;  /* 0x0000004c07027c24 */ /* 0x020fca000f8e02ff */
[----:B------:R0:W-:Y:S04]  /*2b420*/  STL [R1+0x234], R2 ;  /* 0x0002340201007387 */ /* 0x0001e80000100800 */
        /* <DEDUP_REMOVED lines=8> */
[----:B--2---:R-:W-:-:S05]  /*2b4b0*/  IMAD R4, R16, UR76, RZ ;  /* 0x0000004c10047c24 */ /* 0x004fca000f8e02ff */
[----:B------:R-:W-:Y:S01]  /*2b4c0*/  STL [R1+0x230], R4 ;  /* 0x0002300401007387 */ /* 0x000fe20000100800 */
[----:B0-----:R-:W-:-:S03]  /*2b4d0*/  IMAD R2, R26, UR76, RZ ;  /* 0x0000004c1a027c24 */ /* 0x001fc6000f8e02ff */
[----:B------:R-:W2:Y:S04]  /*2b4e0*/  LDL.LU R13, [R1+0x1d0] ;  /* 0x0001d000010d7983 */ /* 0x000ea80000300800 */
[----:B------:R3:W-:Y:S04]  /*2b4f0*/  STL [R1+0x22c], R2 ;  /* 0x00022c0201007387 */ /* 0x0007e80000100800 */
        /* <DEDUP_REMOVED lines=9> */
[----:B---3--:R-:W-:-:S02]  /*2b590*/  IMAD R2, R15, UR76, RZ ;  /* 0x0000004c0f027c24 */ /* 0x008fc4000f8e02ff */
[----:B------:R-:W-:-:S03]  /*2b5a0*/  IMAD R4, R9, UR76, RZ ;  /* 0x0000004c09047c24 */ /* 0x000fc6000f8e02ff */
[----:B------:R0:W-:Y:S04]  /*2b5b0*/  STL [R1+0x228], R2 ;  /* 0x0002280201007387 */ /* 0x0001e80000100800 */
[----:B------:R1:W-:Y:S01]  /*2b5c0*/  STL [R1+0x224], R4 ;  /* 0x0002240401007387 */ /* 0x0003e20000100800 */
[----:B------:R-:W-:Y:S02]  /*2b5d0*/  IMAD R5, R5, UR76, RZ ;  /* 0x0000004c05057c24 */ /* 0x000fe4000f8e02ff */
[----:B0-----:R-:W-:-:S03]  /*2b5e0*/  IMAD R2, R3, UR76, RZ ;  /* 0x0000004c03027c24 */ /* 0x001fc6000f8e02ff */
[----:B------:R-:W-:Y:S01]  /*2b5f0*/  STL [R1+0x220], R5 ;  /* 0x0002200501007387 */ /* 0x000fe20000100800 */
[----:B-1----:R-:W-:-:S03]  /*2b600*/  IMAD R4, R25, UR76, RZ ;  /* 0x0000004c19047c24 */ /* 0x002fc6000f8e02ff */
[----:B------:R0:W-:Y:S01]  /*2b610*/  STL [R1+0x21c], R2 ;  /* 0x00021c0201007387 */ /* 0x0001e20000100800 */
[----:B------:R-:W-:-:S03]  /*2b620*/  IMAD R3, R29, UR76, RZ ;  /* 0x0000004c1d037c24 */ /* 0x000fc6000f8e02ff */
[----:B------:R1:W-:Y:S04]  /*2b630*/  STL [R1+0x218], R4 ;  /* 0x0002180401007387 */ /* 0x0003e80000100800 */
[----:B------:R-:W3:Y:S01]  /*2b640*/  LDL.LU R29, [R1+0x358] ;  /* 0x00035800011d7983 */ /* 0x000ee20000300800 */
[----:B0-----:R-:W-:-:S03]  /*2b650*/  IMAD R2, R0, UR76, RZ ;  /* 0x0000004c00027c24 */ /* 0x001fc6000f8e02ff */
[----:B------:R4:W-:Y:S04]  /*2b660*/  STL [R1+0x214], R3 ;  /* 0x0002140301007387 */ /* 0x0009e80000100800 */
[----:B------:R-:W3:Y:S01]  /*2b670*/  LDL.LU R0, [R1+0x388] ;  /* 0x0003880001007983 */ /* 0x000ee20000300800 */
[----:B-1----:R-:W-:-:S03]  /*2b680*/  IMAD R4, R17, UR76, RZ ;  /* 0x0000004c11047c24 */ /* 0x002fc6000f8e02ff */
[----:B------:R5:W-:Y:S04]  /*2b690*/  STL [R1+0x210], R2 ;  /* 0x0002100201007387 */ /* 0x000be80000100800 */
[----:B------:R0:W-:Y:S01]  /*2b6a0*/  STL [R1+0x20c], R4 ;  /* 0x00020c0401007387 */ /* 0x0001e20000100800 */
[----:B----4-:R-:W-:-:S05]  /*2b6b0*/  IMAD R3, R24, UR76, RZ ;  /* 0x0000004c18037c24 */ /* 0x010fca000f8e02ff */
[----:B------:R1:W-:Y:S01]  /*2b6c0*/  STL [R1+0x208], R3 ;  /* 0x0002080301007387 */ /* 0x0003e20000100800 */
[----:B-----5:R-:W-:Y:S02]  /*2b6d0*/  IMAD R2, R23, UR76, RZ ;  /* 0x0000004c17027c24 */ /* 0x020fe4000f8e02ff */
[----:B0-----:R-:W-:-:S03]  /*2b6e0*/  IMAD R4, R11, UR76, RZ ;  /* 0x0000004c0b047c24 */ /* 0x001fc6000f8e02ff */
[----:B------:R0:W-:Y:S01]  /*2b6f0*/  STL [R1+0x204], R2 ;  /* 0x0002040201007387 */ /* 0x0001e20000100800 */
[----:B-1----:R-:W-:-:S03]  /*2b700*/  IMAD R3, R14, UR76, RZ ;  /* 0x0000004c0e037c24 */ /* 0x002fc6000f8e02ff */
[----:B------:R1:W-:Y:S04]  /*2b710*/  STL [R1+0x200], R4 ;  /* 0x0002000401007387 */ /* 0x0003e80000100800 */
[----:B------:R4:W-:Y:S01]  /*2b720*/  STL [R1+0x1fc], R3 ;  /* 0x0001fc0301007387 */ /* 0x0009e20000100800 */
[----:B0-----:R-:W-:Y:S02]  /*2b730*/  IMAD R2, R28, UR76, RZ ;  /* 0x0000004c1c027c24 */ /* 0x001fe4000f8e02ff */
[----:B-1----:R-:W-:-:S03]  /*2b740*/  IMAD R4, R22, UR76, RZ ;  /* 0x0000004c16047c24 */ /* 0x002fc6000f8e02ff */
[----:B------:R0:W-:Y:S01]  /*2b750*/  STL [R1+0x1f8], R2 ;  /* 0x0001f80201007387 */ /* 0x0001e20000100800 */
[----:B----4-:R-:W-:-:S03]  /*2b760*/  IMAD R3, R6, UR76, RZ ;  /* 0x0000004c06037c24 */ /* 0x010fc6000f8e02ff */
[----:B------:R-:W-:Y:S04]  /*2b770*/  STL [R1+0x1f4], R4 ;  /* 0x0001f40401007387 */ /* 0x000fe80000100800 */
[----:B------:R-:W4:Y:S01]  /*2b780*/  LDL.LU R6, [R1+0x390] ;  /* 0x0003900001067983 */ /* 0x000f220000300800 */
[----:B0-----:R-:W-:-:S03]  /*2b790*/  IMAD R2, R7, UR76, RZ ;  /* 0x0000004c07027c24 */ /* 0x001fc6000f8e02ff */
[----:B------:R0:W-:Y:S04]  /*2b7a0*/  STL [R1+0x1f0], R3 ;  /* 0x0001f00301007387 */ /* 0x0001e80000100800 */
[----:B------:R-:W5:Y:S04]  /*2b7b0*/  LDL.LU R7, [R1+0x3a4] ;  /* 0x0003a40001077983 */ /* 0x000f680000300800 */
[----:B------:R2:W-:Y:S01]  /*2b7c0*/  STL [R1+0x1ec], R2 ;  /* 0x0001ec0201007387 */ /* 0x0005e20000100800 */
[----:B0-----:R-:W-:-:S05]  /*2b7d0*/  IMAD R3, R21, UR76, RZ ;  /* 0x0000004c15037c24 */ /* 0x001fca000f8e02ff */
[----:B------:R0:W-:Y:S01]  /*2b7e0*/  STL [R1+0x1e8], R3 ;  /* 0x0001e80301007387 */ /* 0x0001e20000100800 */
[----:B--2---:R-:W-:Y:S02]  /*2b7f0*/  IMAD R2, R13, UR76, RZ ;  /* 0x0000004c0d027c24 */ /* 0x004fe4000f8e02ff */
[----:B------:R-:W-:-:S03]  /*2b800*/  IMAD R4, R10, UR76, RZ ;  /* 0x0000004c0a047c24 */ /* 0x000fc6000f8e02ff */
[----:B------:R1:W-:Y:S01]  /*2b810*/  STL [R1+0x1e4], R2 ;  /* 0x0001e40201007387 */ /* 0x0003e20000100800 */
[----:B0-----:R-:W-:-:S03]  /*2b820*/  IMAD R3, R27, UR76, RZ ;  /* 0x0000004c1b037c24 */ /* 0x001fc6000f8e02ff */
[----:B------:R0:W-:Y:S04]  /*2b830*/  STL [R1+0x1e0], R4 ;  /* 0x0001e00401007387 */ /* 0x0001e80000100800 */
[----:B------:R2:W-:Y:S01]  /*2b840*/  STL [R1+0x1dc], R3 ;  /* 0x0001dc0301007387 */ /* 0x0005e20000100800 */
[----:B-1----:R-:W-:Y:S02]  /*2b850*/  IMAD R2, R20, UR76, RZ ;  /* 0x0000004c14027c24 */ /* 0x002fe4000f8e02ff */
[----:B0-----:R-:W-:-:S03]  /*2b860*/  IMAD R4, R12, UR76, RZ ;  /* 0x0000004c0c047c24 */ /* 0x001fc6000f8e02ff */
[----:B------:R0:W-:Y:S01]  /*2b870*/  STL [R1+0x1d8], R2 ;  /* 0x0001d80201007387 */ /* 0x0001e20000100800 */
[----:B--2---:R-:W-:-:S03]  /*2b880*/  IMAD R3, R19, UR76, RZ ;  /* 0x0000004c13037c24 */ /* 0x004fc6000f8e02ff */
[----:B------:R1:W-:Y:S04]  /*2b890*/  STL [R1+0x1d4], R4 ;  /* 0x0001d40401007387 */ /* 0x0003e80000100800 */
[----:B------:R2:W-:Y:S01]  /*2b8a0*/  STL [R1+0x1d0], R3 ;  /* 0x0001d00301007387 */ /* 0x0005e20000100800 */
[----:B0-----:R-:W-:Y:S02]  /*2b8b0*/  IMAD R2, R18, UR76, RZ ;  /* 0x0000004c12027c24 */ /* 0x001fe4000f8e02ff */
[----:B-1----:R-:W-:-:S03]  /*2b8c0*/  IMAD R4, R8, UR76, RZ ;  /* 0x0000004c08047c24 */ /* 0x002fc6000f8e02ff */
[----:B------:R0:W-:Y:S01]  /*2b8d0*/  STL [R1+0x1cc], R2 ;  /* 0x0001cc0201007387 */ /* 0x0001e20000100800 */
[----:B--2---:R-:W-:-:S03]  /*2b8e0*/  IMAD R3, R16, UR76, RZ ;  /* 0x0000004c10037c24 */ /* 0x004fc6000f8e02ff */
[----:B------:R-:W-:Y:S04]  /*2b8f0*/  STL [R1+0x1c8], R4 ;  /* 0x0001c80401007387 */ /* 0x000fe80000100800 */
[----:B------:R-:W2:Y:S01]  /*2b900*/  LDL.LU R15, [R1+0x3ac] ;  /* 0x0003ac00010f7983 */ /* 0x000ea20000300800 */
[----:B0-----:R-:W-:-:S03]  /*2b910*/  IMAD R2, R26, UR76, RZ ;  /* 0x0000004c1a027c24 */ /* 0x001fc6000f8e02ff */
[----:B------:R0:W-:Y:S04]  /*2b920*/  STL [R1+0x1c4], R3 ;  /* 0x0001c40301007387 */ /* 0x0001e80000100800 */
[----:B------:R-:W2:Y:S04]  /*2b930*/  LDL.LU R9, [R1+0x3b4] ;  /* 0x0003b40001097983 */ /* 0x000ea80000300800 */
[----:B------:R3:W-:Y:S04]  /*2b940*/  STL [R1+0x1c0], R2 ;  /* 0x0001c00201007387 */ /* 0x0007e80000100800 */
[----:B------:R-:W2:Y:S04]  /*2b950*/  LDL.LU R5, [R1+0x3bc] ;  /* 0x0003bc0001057983 */ /* 0x000ea80000300800 */
[----:B0-----:R-:W2:Y:S04]  /*2b960*/  LDL.LU R3, [R1+0x3e8] ;  /* 0x0003e80001037983 */ /* 0x001ea80000300800 */
[----:B------:R-:W2:Y:S04]  /*2b970*/  LDL.LU R25, [R1+0x414] ;  /* 0x0004140001197983 */ /* 0x000ea80000300800 */
[----:B------:R-:W2:Y:S04]  /*2b980*/  LDL.LU R16, [R1+0x438] ;  /* 0x0004380001107983 */ /* 0x000ea80000300800 */
[----:B------:R-:W2:Y:S04]  /*2b990*/  LDL.LU R26, [R1+0x4d4] ;  /* 0x0004d400011a7983 */ /* 0x000ea80000300800 */
[----:B------:R-:W2:Y:S01]  /*2b9a0*/  LDL.LU R17, [R1+0x650] ;  /* 0x0006500001117983 */ /* 0x000ea20000300800 */
[----:B---3--:R-:W-:-:S05]  /*2b9b0*/  IMAD R2, R29, UR76, RZ ;  /* 0x0000004c1d027c24 */ /* 0x008fca000f8e02ff */
[----:B------:R-:W-:Y:S01]  /*2b9c0*/  STL [R1+0x1bc], R2 ;  /* 0x0001bc0201007387 */ /* 0x000fe20000100800 */
[----:B------:R-:W-:-:S03]  /*2b9d0*/  IMAD R0, R0, UR76, RZ ;  /* 0x0000004c00007c24 */ /* 0x000fc6000f8e02ff */
        /* <DEDUP_REMOVED lines=8> */
[----:B0-----:R-:W3:Y:S04]  /*2ba60*/  LDL.LU R0, [R1+0x690] ;  /* 0x0006900001007983 */ /* 0x001ee80000300800 */
[----:B------:R-:W3:Y:S01]  /*2ba70*/  LDL.LU R21, [R1+0x694] ;  /* 0x0006940001157983 */ /* 0x000ee20000300800 */
[----:B----4-:R-:W-:-:S05]  /*2ba80*/  IMAD R4, R6, UR76, RZ ;  /* 0x0000004c06047c24 */ /* 0x010fca000f8e02ff */
[----:B------:R-:W-:Y:S01]  /*2ba90*/  STL [R1+0x1b4], R4 ;  /* 0x0001b40401007387 */ /* 0x000fe20000100800 */
[----:B-----5:R-:W-:-:S03]  /*2baa0*/  IMAD R2, R7, UR76, RZ ;  /* 0x0000004c07027c24 */ /* 0x020fc6000f8e02ff */
[----:B------:R-:W4:Y:S04]  /*2bab0*/  LDL.LU R13, [R1+0x698] ;  /* 0x00069800010d7983 */ /* 0x000f280000300800 */
        /* <DEDUP_REMOVED lines=10> */
[----:B--2---:R-:W-:-:S02]  /*2bb60*/  IMAD R2, R15, UR76, RZ ;  /* 0x0000004c0f027c24 */ /* 0x004fc4000f8e02ff */
        /* <DEDUP_REMOVED lines=10> */
[----:B------:R-:W2:Y:S01]  /*2bc10*/  LDL.LU R16, [R1+0x798] ;  /* 0x0007980001107983 */ /* 0x000ea20000300800 */
[----:B0-----:R-:W-:-:S03]  /*2bc20*/  IMAD R2, R26, UR76, RZ ;  /* 0x0000004c1a027c24 */ /* 0x001fc6000f8e02ff */
[----:B------:R3:W-:Y:S01]  /*2bc30*/  STL [R1+0x198], R3 ;  /* 0x0001980301007387 */ /* 0x0007e20000100800 */
[----:B-1----:R-:W-:-:S03]  /*2bc40*/  IMAD R4, R17, UR76, RZ ;  /* 0x0000004c11047c24 */ /* 0x002fc6000f8e02ff */
[----:B------:R-:W2:Y:S04]  /*2bc50*/  LDL.LU R26, [R1+0x7c4] ;  /* 0x0007c400011a7983 */ /* 0x000ea80000300800 */
[----:B------:R0:W-:Y:S04]  /*2bc60*/  STL [R1+0x194], R2 ;  /* 0x0001940201007387 */ /* 0x0001e80000100800 */
[----:B------:R1:W-:Y:S01]  /*2bc70*/  STL [R1+0x190], R4 ;  /* 0x0001900401007387 */ /* 0x0003e20000100800 */
[----:B---3--:R-:W-:-:S05]  /*2bc80*/  IMAD R3, R24, UR76, RZ ;  /* 0x0000004c18037c24 */ /* 0x008fca000f8e02ff */
[----:B------:R3:W-:Y:S01]  /*2bc90*/  STL [R1+0x18c], R3 ;  /* 0x00018c0301007387 */ /* 0x0007e20000100800 */
[----:B0-----:R-:W-:Y:S02]  /*2bca0*/  IMAD R2, R23, UR76, RZ ;  /* 0x0000004c17027c24 */ /* 0x001fe4000f8e02ff */
[----:B-1----:R-:W-:-:S03]  /*2bcb0*/  IMAD R4, R11, UR76, RZ ;  /* 0x0000004c0b047c24 */ /* 0x002fc6000f8e02ff */
[----:B------:R0:W-:Y:S01]  /*2bcc0*/  STL [R1+0x188], R2 ;  /* 0x0001880201007387 */ /* 0x0001e20000100800 */
[----:B---3--:R-:W-:-:S03]  /*2bcd0*/  IMAD R3, R14, UR76, RZ ;  /* 0x0000004c0e037c24 */ /* 0x008fc6000f8e02ff */
[----:B------:R1:W-:Y:S04]  /*2bce0*/  STL [R1+0x184], R4 ;  /* 0x0001840401007387 */ /* 0x0003e80000100800 */
[----:B------:R3:W-:Y:S01]  /*2bcf0*/  STL [R1+0x180], R3 ;  /* 0x0001800301007387 */ /* 0x0007e20000100800 */
[----:B0-----:R-:W-:Y:S02]  /*2bd00*/  IMAD R2, R28, UR76, RZ ;  /* 0x0000004c1c027c24 */ /* 0x001fe4000f8e02ff */
[----:B-1----:R-:W-:-:S03]  /*2bd10*/  IMAD R4, R22, UR76, RZ ;  /* 0x0000004c16047c24 */ /* 0x002fc6000f8e02ff */
[----:B------:R0:W-:Y:S01]  /*2bd20*/  STL [R1+0x17c], R2 ;  /* 0x00017c0201007387 */ /* 0x0001e20000100800 */
[----:B---3--:R-:W-:-:S03]  /*2bd30*/  IMAD R3, R29, UR76, RZ ;  /* 0x0000004c1d037c24 */ /* 0x008fc6000f8e02ff */
[----:B------:R-:W-:Y:S04]  /*2bd40*/  STL [R1+0x178], R4 ;  /* 0x0001780401007387 */ /* 0x000fe80000100800 */
[----:B------:R-:W3:Y:S01]  /*2bd50*/  LDL.LU R29, [R1+0x7f0] ;  /* 0x0007f000011d7983 */ /* 0x000ee20000300800 */
[----:B0-----:R-:W-:-:S03]  /*2bd60*/  IMAD R2, R0, UR76, RZ ;  /* 0x0000004c00027c24 */ /* 0x001fc6000f8e02ff */
[----:B------:R0:W-:Y:S04]  /*2bd70*/  STL [R1+0x174], R3 ;  /* 0x0001740301007387 */ /* 0x0001e80000100800 */
[----:B------:R-:W3:Y:S04]  /*2bd80*/  LDL.LU R0, [R1+0x7ec] ;  /* 0x0007ec0001007983 */ /* 0x000ee80000300800 */
[----:B------:R4:W-:Y:S01]  /*2bd90*/  STL [R1+0x170], R2 ;  /* 0x0001700201007387 */ /* 0x0009e20000100800 */
[----:B0-----:R-:W-:-:S05]  /*2bda0*/  IMAD R3, R21, UR76, RZ ;  /* 0x0000004c15037c24 */ /* 0x001fca000f8e02ff */
[----:B------:R0:W-:Y:S01]  /*2bdb0*/  STL [R1+0x2f0], R3 ;  /* 0x0002f00301007387 */ /* 0x0001e20000100800 */
[----:B----4-:R-:W-:Y:S02]  /*2bdc0*/  IMAD R2, R13, UR76, RZ ;  /* 0x0000004c0d027c24 */ /* 0x010fe4000f8e02ff */
[----:B-----5:R-:W-:-:S03]  /*2bdd0*/  IMAD R4, R10, UR76, RZ ;  /* 0x0000004c0a047c24 */ /* 0x020fc6000f8e02ff */
[----:B------:R1:W-:Y:S01]  /*2bde0*/  STL [R1+0x2f8], R2 ;  /* 0x0002f80201007387 */ /* 0x0003e20000100800 */
[----:B0-----:R-:W-:-:S03]  /*2bdf0*/  IMAD R3, R27, UR76, RZ ;  /* 0x0000004c1b037c24 */ /* 0x001fc6000f8e02ff */
[----:B------:R0:W-:Y:S04]  /*2be00*/  STL [R1+0x30c], R4 ;  /* 0x00030c0401007387 */ /* 0x0001e80000100800 */
[----:B------:R4:W-:Y:S01]  /*2be10*/  STL [R1+0x31c], R3 ;  /* 0x00031c0301007387 */ /* 0x0009e20000100800 */
[----:B-1----:R-:W-:Y:S02]  /*2be20*/  IMAD R2, R20, UR76, RZ ;  /* 0x0000004c14027c24 */ /* 0x002fe4000f8e02ff */
[----:B0-----:R-:W-:-:S03]  /*2be30*/  IMAD R4, R12, UR76, RZ ;  /* 0x0000004c0c047c24 */ /* 0x001fc6000f8e02ff */
[----:B------:R0:W-:Y:S01]  /*2be40*/  STL [R1+0x338], R2 ;  /* 0x0003380201007387 */ /* 0x0001e20000100800 */
[----:B----4-:R-:W-:-:S03]  /*2be50*/  IMAD R3, R19, UR76, RZ ;  /* 0x0000004c13037c24 */ /* 0x010fc6000f8e02ff */
        /* <DEDUP_REMOVED lines=11> */
[----:B------:R1:W-:Y:S04]  /*2bf10*/  STL [R1+0x3a4], R2 ;  /* 0x0003a40201007387 */ /* 0x0003e80000100800 */
[----:B------:R-:W5:Y:S04]  /*2bf20*/  LDL.LU R5, [R1+0x84c] ;  /* 0x00084c0001057983 */ /* 0x000f680000300800 */
[----:B0-----:R-:W5:Y:S04]  /*2bf30*/  LDL.LU R3, [R1+0x86c] ;  /* 0x00086c0001037983 */ /* 0x001f680000300800 */
[----:B------:R-:W5:Y:S04]  /*2bf40*/  LDL.LU R25, [R1+0x870] ;  /* 0x0008700001197983 */ /* 0x000f680000300800 */
[----:B------:R-:W5:Y:S04]  /*2bf50*/  LDL.LU R17, [R1+0x89c] ;  /* 0x00089c0001117983 */ /* 0x000f680000300800 */
[----:B------:R-:W5:Y:S04]  /*2bf60*/  LDL.LU R24, [R1+0x8b4] ;  /* 0x0008b40001187983 */ /* 0x000f680000300800 */
[----:B------:R-:W5:Y:S01]  /*2bf70*/  LDL.LU R23, [R1+0x8c8] ;  /* 0x0008c80001177983 */ /* 0x000f620000300800 */
[----:B--2---:R-:W-:-:S05]  /*2bf80*/  IMAD R4, R16, UR76, RZ ;  /* 0x0000004c10047c24 */ /* 0x004fca000f8e02ff */
[----:B------:R-:W-:Y:S01]  /*2bf90*/  STL [R1+0x3ac], R4 ;  /* 0x0003ac0401007387 */ /* 0x000fe20000100800 */
[----:B-1----:R-:W-:-:S03]  /*2bfa0*/  IMAD R2, R26, UR76, RZ ;  /* 0x0000004c1a027c24 */ /* 0x002fc6000f8e02ff */
        /* <DEDUP_REMOVED lines=24> */
[----:B----4-:R-:W-:-:S02]  /*2c130*/  IMAD R15, R15, UR76, RZ ;  /* 0x0000004c0f0f7c24 */ /* 0x010fc4000f8e02ff */
[----:B-----5:R-:W-:-:S03]  /*2c140*/  IMAD R4, R9, UR76, RZ ;  /* 0x0000004c09047c24 */ /* 0x020fc6000f8e02ff */
[----:B------:R-:W-:Y:S04]  /*2c150*/  STL [R1+0x414], R15 ;  /* 0x0004140f01007387 */ /* 0x000fe80000100800 */
[----:B------:R0:W-:Y:S01]  /*2c160*/  STL [R1+0x438], R4 ;  /* 0x0004380401007387 */ /* 0x0001e20000100800 */
[----:B------:R-:W-:Y:S02]  /*2c170*/  IMAD R2, R5, UR76, RZ ;  /* 0x0000004c05027c24 */ /* 0x000fe4000f8e02ff */
[----:B------:R-:W-:-:S03]  /*2c180*/  IMAD R9, R3, UR76, RZ ;  /* 0x0000004c03097c24 */ /* 0x000fc6000f8e02ff */
[----:B------:R1:W-:Y:S01]  /*2c190*/  STL [R1+0x4d4], R2 ;  /* 0x0004d40201007387 */ /* 0x0003e20000100800 */
[----:B0-----:R-:W-:Y:S02]  /*2c1a0*/  IMAD R4, R25, UR76, RZ ;  /* 0x0000004c19047c24 */ /* 0x001fe4000f8e02ff */
[----:B------:R-:W-:-:S03]  /*2c1b0*/  IMAD R3, R17, UR76, RZ ;  /* 0x0000004c11037c24 */ /* 0x000fc6000f8e02ff */
[----:B------:R-:W-:Y:S01]  /*2c1c0*/  STL [R1+0x658], R4 ;  /* 0x0006580401007387 */ /* 0x000fe20000100800 */
[----:B-1----:R-:W-:-:S03]  /*2c1d0*/  IMAD R2, R24, UR76, RZ ;  /* 0x0000004c18027c24 */ /* 0x002fc6000f8e02ff */
[----:B------:R-:W-:Y:S04]  /*2c1e0*/  STL [R1+0x650], R9 ;  /* 0x0006500901007387 */ /* 0x000fe80000100800 */
[----:B------:R0:W-:Y:S04]  /*2c1f0*/  STL [R1+0x660], R3 ;  /* 0x0006600301007387 */ /* 0x0001e80000100800 */
[----:B------:R-:W-:Y:S04]  /*2c200*/  STL [R1+0x5064], R9 ;  /* 0x0050640901007387 */ /* 0x000fe80000100800 */
[----:B------:R2:W-:Y:S01]  /*2c210*/  STL [R1+0x668], R2 ;  /* 0x0006680201007387 */ /* 0x0005e20000100800 */
[----:B0-----:R-:W-:-:S05]  /*2c220*/  IMAD R3, R23, UR76, RZ ;  /* 0x0000004c17037c24 */ /* 0x001fca000f8e02ff */
[----:B------:R0:W-:Y:S01]  /*2c230*/  STL [R1+0x670], R3 ;  /* 0x0006700301007387 */ /* 0x0001e20000100800 */
[----:B--2---:R-:W-:-:S05]  /*2c240*/  IMAD R2, R11, UR76, RZ ;  /* 0x0000004c0b027c24 */ /* 0x004fca000f8e02ff */
[----:B------:R1:W-:Y:S01]  /*2c250*/  STL [R1+0x678], R2 ;  /* 0x0006780201007387 */ /* 0x0003e20000100800 */
[----:B------:R-:W-:Y:S02]  /*2c260*/  IMAD R4, R14, UR76, RZ ;  /* 0x0000004c0e047c24 */ /* 0x000fe4000f8e02ff */
[----:B0-----:R-:W-:-:S03]  /*2c270*/  IMAD R3, R28, UR76, RZ ;  /* 0x0000004c1c037c24 */ /* 0x001fc6000f8e02ff */
[----:B------:R0:W-:Y:S01]  /*2c280*/  STL [R1+0x680], R4 ;  /* 0x0006800401007387 */ /* 0x0001e20000100800 */
[----:B-1----:R-:W-:-:S03]  /*2c290*/  IMAD R2, R22, UR76, RZ ;  /* 0x0000004c16027c24 */ /* 0x002fc6000f8e02ff */
[----:B------:R1:W-:Y:S01]  /*2c2a0*/  STL [R1+0x688], R3 ;  /* 0x0006880301007387 */ /* 0x0003e20000100800 */
[----:B------:R-:W-:-:S03]  /*2c2b0*/  IMAD R15, R21, UR76, RZ ;  /* 0x0000004c150f7c24 */ /* 0x000fc6000f8e02ff */
[----:B------:R2:W-:Y:S01]  /*2c2c0*/  STL [R1+0x690], R2 ;  /* 0x0006900201007387 */ /* 0x0005e20000100800 */
[----:B0-----:R-:W-:Y:S02]  /*2c2d0*/  IMAD R4, R13, UR76, RZ ;  /* 0x0000004c0d047c24 */ /* 0x001fe4000f8e02ff */
[----:B-1----:R-:W-:-:S03]  /*2c2e0*/  IMAD R3, R10, UR76, RZ ;  /* 0x0000004c0a037c24 */ /* 0x002fc6000f8e02ff */
[----:B------:R-:W-:Y:S01]  /*2c2f0*/  STL [R1+0x698], R4 ;  /* 0x0006980401007387 */ /* 0x000fe20000100800 */
[----:B--2---:R-:W-:-:S03]  /*2c300*/  IMAD R2, R27, UR76, RZ ;  /* 0x0000004c1b027c24 */ /* 0x004fc6000f8e02ff */
[----:B------:R-:W-:Y:S04]  /*2c310*/  STL [R1+0x694], R15 ;  /* 0x0006940f01007387 */ /* 0x000fe80000100800 */
[----:B------:R-:W-:Y:S04]  /*2c320*/  STL [R1+0x6a8], R3 ;  /* 0x0006a80301007387 */ /* 0x000fe80000100800 */
[----:B------:R-:W-:Y:S04]  /*2c330*/  STL [R1+0x50cc], R15 ;  /* 0x0050cc0f01007387 */ /* 0x000fe80000100800 */
[----:B------:R0:W-:Y:S02]  /*2c340*/  STL [R1+0x6c4], R2 ;  /* 0x0006c40201007387 */ /* 0x0001e40000100800 */
[----:B0-----:R-:W-:-:S02]  /*2c350*/  IMAD R2, R20, UR76, RZ ;  /* 0x0000004c14027c24 */ /* 0x001fc4000f8e02ff */
[----:B---3--:R-:W-:-:S03]  /*2c360*/  IMAD R4, R12, UR76, RZ ;  /* 0x0000004c0c047c24 */ /* 0x008fc6000f8e02ff */
[----:B------:R0:W-:Y:S01]  /*2c370*/  STL [R1+0x6f4], R2 ;  /* 0x0006f40201007387 */ /* 0x0001e20000100800 */
[----:B------:R-:W-:-:S03]  /*2c380*/  IMAD R3, R19, UR76, RZ ;  /* 0x0000004c13037c24 */ /* 0x000fc6000f8e02ff */
[----:B------:R1:W-:Y:S01]  /*2c390*/  STL [R1+0x700], R4 ;  /* 0x0007000401007387 */ /* 0x0003e20000100800 */
[----:B0-----:R-:W-:-:S03]  /*2c3a0*/  IMAD R2, R18, UR76, RZ ;  /* 0x0000004c12027c24 */ /* 0x001fc6000f8e02ff */
[----:B------:R0:W-:Y:S01]  /*2c3b0*/  STL [R1+0x704], R3 ;  /* 0x0007040301007387 */ /* 0x0001e20000100800 */
[----:B-1----:R-:W-:-:S03]  /*2c3c0*/  IMAD R4, R8, UR76, RZ ;  /* 0x0000004c08047c24 */ /* 0x002fc6000f8e02ff */
        /* <DEDUP_REMOVED lines=8> */
[----:B------:R-:W-:Y:S04]  /*2c450*/  STL [R1+0x798], R4 ;  /* 0x0007980401007387 */ /* 0x000fe80000100800 */
[----:B------:R-:W-:Y:S04]  /*2c460*/  STL [R1+0x7c4], R3 ;  /* 0x0007c40301007387 */ /* 0x000fe80000100800 */
[----:B------:R-:W2:Y:S01]  /*2c470*/  LDL.LU R15, [R1+0x88c] ;  /* 0x00088c00010f7983 */ /* 0x000ea20000300800 */
[----:B0-----:R-:W-:Y:S02]  /*2c480*/  IMAD R2, R29, UR76, RZ ;  /* 0x0000004c1d027c24 */ /* 0x001fe4000f8e02ff */
[----:B------:R-:W-:-:S03]  /*2c490*/  IMAD R0, R0, UR76, RZ ;  /* 0x0000004c00007c24 */ /* 0x000fc6000f8e02ff */
[----:B------:R-:W-:Y:S04]  /*2c4a0*/  STL [R1+0x7ec], R2 ;  /* 0x0007ec0201007387 */ /* 0x000fe80000100800 */
[----:B--2---:R0:W-:Y:S04]  /*2c4b0*/  STL [R1+0x5128], R15 ;  /* 0x0051280f01007387 */ /* 0x0041e80000100800 */
[----:B------:R-:W-:Y:S04]  /*2c4c0*/  STL [R1+0x7f0], R0 ;  /* 0x0007f00001007387 */ /* 0x000fe80000100800 */
[----:B0-----:R-:W2:Y:S04]  /*2c4d0*/  LDL.LU R15, [R1+0x890] ;  /* 0x00089000010f7983 */ /* 0x001ea80000300800 */
[----:B--2---:R0:W-:Y:S04]  /*2c4e0*/  STL [R1+0x512c], R15 ;  /* 0x00512c0f01007387 */ /* 0x0041e80000100800 */
[----:B0-----:R-:W2:Y:S04]  /*2c4f0*/  LDL.LU R15, [R1+0x894] ;  /* 0x00089400010f7983 */ /* 0x001ea80000300800 */
[----:B------:R-:W3:Y:S04]  /*2c500*/  LDL.LU R9, [R1+0x888] ;  /* 0x0008880001097983 */ /* 0x000ee80000300800 */
[----:B------:R-:W4:Y:S04]  /*2c510*/  LDL.LU R2, [R1+0x884] ;  /* 0x0008840001027983 */ /* 0x000f280000300800 */
[----:B------:R-:W5:Y:S04]  /*2c520*/  LDL.LU R4, [R1+0x880] ;  /* 0x0008800001047983 */ /* 0x000f680000300800 */
        /* <DEDUP_REMOVED lines=25> */
[----:B--2---:R-:W-:-:S05]  /*2c6c0*/  IMAD R15, R15, UR76, RZ ;  /* 0x0000004c0f0f7c24 */ /* 0x004fca000f8e02ff */
[----:B------:R0:W-:Y:S04]  /*2c6d0*/  STL [R1+0x800], R15 ;  /* 0x0008000f01007387 */ /* 0x0001e80000100800 */
[----:B0-----:R-:W2:Y:S02]  /*2c6e0*/  LDL.LU R15, [R1+0x512c] ;  /* 0x00512c00010f7983 */ /* 0x001ea40000300800 */
[----:B--2---:R-:W-:-:S05]  /*2c6f0*/  IMAD R15, R15, UR76, RZ ;  /* 0x0000004c0f0f7c24 */ /* 0x004fca000f8e02ff */
[----:B------:R0:W-:Y:S04]  /*2c700*/  STL [R1+0x808], R15 ;  /* 0x0008080f01007387 */ /* 0x0001e80000100800 */
[----:B0-----:R-:W2:Y:S01]  /*2c710*/  LDL.LU R15, [R1+0x5128] ;  /* 0x00512800010f7983 */ /* 0x001ea20000300800 */
[----:B---3--:R-:W-:Y:S02]  /*2c720*/  IMAD R3, R3, UR76, RZ ;  /* 0x0000004c03037c24 */ /* 0x008fe4000f8e02ff */
[----:B--2---:R-:W-:-:S05]  /*2c730*/  IMAD R15, R15, UR76, RZ ;  /* 0x0000004c0f0f7c24 */ /* 0x004fca000f8e02ff */
[----:B------:R0:W-:Y:S02]  /*2c740*/  STL [R1+0x84c], R15 ;  /* 0x00084c0f01007387 */ /* 0x0001e40000100800 */
[----:B0-----:R-:W-:Y:S02]  /*2c750*/  IMAD R15, R9, UR76, RZ ;  /* 0x0000004c090f7c24 */ /* 0x001fe4000f8e02ff */
[----:B----4-:R-:W-:Y:S02]  /*2c760*/  IMAD R9, R2, UR76, RZ ;  /* 0x0000004c02097c24 */ /* 0x010fe4000f8e02ff */
[----:B-----5:R-:W-:Y:S02]  /*2c770*/  IMAD R2, R4, UR76, RZ ;  /* 0x0000004c04027c24 */ /* 0x020fe4000f8e02ff */
[----:B------:R-:W-:Y:S01]  /*2c780*/  IMAD R4, R5, UR76, RZ ;  /* 0x0000004c05047c24 */ /* 0x000fe2000f8e02ff */
[----:B------:R-:W-:Y:S04]  /*2c790*/  STL [R1+0x86c], R15 ;  /* 0x00086c0f01007387 */ /* 0x000fe80000100800 */
[----:B------:R-:W-:Y:S04]  /*2c7a0*/  STL [R1+0x870], R9 ;  /* 0x0008700901007387 */ /* 0x000fe80000100800 */
[----:B------:R0:W-:Y:S04]  /*2c7b0*/  STL [R1+0x880], R2 ;  /* 0x0008800201007387 */ /* 0x0001e80000100800 */
[----:B------:R1:W-:Y:S04]  /*2c7c0*/  STL [R1+0x87c], R4 ;  /* 0x00087c0401007387 */ /* 0x0003e80000100800 */
[----:B------:R2:W-:Y:S01]  /*2c7d0*/  STL [R1+0x878], R3 ;  /* 0x0008780301007387 */ /* 0x0005e20000100800 */
[----:B0-----:R-:W-:-:S02]  /*2c7e0*/  IMAD R2, R25, UR76, RZ ;  /* 0x0000004c19027c24 */ /* 0x001fc4000f8e02ff */
[----:B-1----:R-:W-:-:S03]  /*2c7f0*/  IMAD R4, R17, UR76, RZ ;  /* 0x0000004c11047c24 */ /* 0x002fc6000f8e02ff */
        /* <DEDUP_REMOVED lines=290> */
[----:B-1----:R-:W-:Y:S02]  /*2da20*/  IMAD R4, R17, UR76, RZ ;  /* 0x0000004c11047c24 */ /* 0x002fe4000f8e02ff */
[----:B--2---:R-:W-:Y:S01]  /*2da30*/  IMAD R3, R24, UR76, RZ ;  /* 0x0000004c18037c24 */ /* 0x004fe2000f8e02ff */
        /* <DEDUP_REMOVED lines=37> */
[----:B------:R-:W-:Y:S04]  /*2dc90*/  STL [R1+0x640], R4 ;  /* 0x0006400401007387 */ /* 0x000fe80000100800 */
[----:B------:R-:W-:Y:S04]  /*2dca0*/  STL [R1+0x63c], R3 ;  /* 0x00063c0301007387 */ /* 0x000fe80000100800 */
[----:B------:R-:W2:Y:S01]  /*2dcb0*/  LDL.LU R15, [R1+0x628] ;  /* 0x00062800010f7983 */ /* 0x000ea20000300800 */
[----:B------:R-:W-:-:S02]  /*2dcc0*/  IMAD R0, R0, UR76, RZ ;  /* 0x0000004c00007c24 */ /* 0x000fc4000f8e02ff */
[----:B0-----:R-:W-:-:S05]  /*2dcd0*/  IMAD R2, R29, UR76, RZ ;  /* 0x0000004c1d027c24 */ /* 0x001fca000f8e02ff */
        /* <DEDUP_REMOVED lines=720> */
[----:B----4-:R-:W-:Y:S02]  /*309e0*/  IMAD R4, R4, UR76, RZ ;  /* 0x0000004c04047c24 */ /* 0x010fe4000f8e02ff */
[----:B-----5:R-:W-:Y:S02]  /*309f0*/  IMAD R25, R25, UR76, RZ ;  /* 0x0000004c19197c24 */ /* 0x020fe4000f8e02ff */
[----:B------:R-:W-:-:S02]  /*30a00*/  IMAD R17, R17, UR76, RZ ;  /* 0x0000004c11117c24 */ /* 0x000fc4000f8e02ff */
[----:B------:R-:W-:Y:S02]  /*30a10*/  IMAD R24, R24, UR76, RZ ;  /* 0x0000004c18187c24 */ /* 0x000fe4000f8e02ff */
[----:B------:R-:W-:Y:S02]  /*30a20*/  IMAD R23, R23, UR76, RZ ;  /* 0x0000004c17177c24 */ /* 0x000fe4000f8e02ff */
[----:B------:R-:W-:Y:S02]  /*30a30*/  IMAD R11, R11, UR76, RZ ;  /* 0x0000004c0b0b7c24 */ /* 0x000fe4000f8e02ff */
[----:B------:R-:W-:Y:S02]  /*30a40*/  IMAD R14, R14, UR76, RZ ;  /* 0x0000004c0e0e7c24 */ /* 0x000fe4000f8e02ff */
[----:B------:R-:W-:Y:S02]  /*30a50*/  IMAD R28, R28, UR76, RZ ;  /* 0x0000004c1c1c7c24 */ /* 0x000fe4000f8e02ff */
        /* <DEDUP_REMOVED lines=16> */
[----:B--2---:R-:W-:-:S05]  /*30b60*/  IMAD R15, R15, UR76, RZ ;  /* 0x0000004c0f0f7c24 */ /* 0x004fca000f8e02ff */
[----:B------:R0:W-:Y:S04]  /*30b70*/  STL [R1+0xcb0], R15 ;  /* 0x000cb00f01007387 */ /* 0x0001e80000100800 */
[----:B0-----:R-:W2:Y:S04]  /*30b80*/  LDL.LU R15, [R1+0x50cc] ;  /* 0x0050cc00010f7983 */ /* 0x001ea80000300800 */
[----:B------:R0:W-:Y:S04]  /*30b90*/  STL [R1+0xcb8], R2 ;  /* 0x000cb80201007387 */ /* 0x0001e80000100800 */
[----:B0-----:R-:W3:Y:S04]  /*30ba0*/  LDL.LU R2, [R1+0x50c8] ;  /* 0x0050c80001027983 */ /* 0x001ee80000300800 */
[----:B------:R0:W-:Y:S04]  /*30bb0*/  STL [R1+0xcbc], R4 ;  /* 0x000cbc0401007387 */ /* 0x0001e80000100800 */
[----:B0-----:R-:W4:Y:S04]  /*30bc0*/  LDL.LU R4, [R1+0x50c4] ;  /* 0x0050c40001047983 */ /* 0x001f280000300800 */
[----:B------:R0:W-:Y:S04]  /*30bd0*/  STL [R1+0xcc4], R25 ;  /* 0x000cc41901007387 */ /* 0x0001e80000100800 */
[----:B0-----:R-:W5:Y:S04]  /*30be0*/  LDL.LU R25, [R1+0x50c0] ;  /* 0x0050c00001197983 */ /* 0x001f680000300800 */
[----:B------:R0:W-:Y:S04]  /*30bf0*/  STL [R1+0xccc], R17 ;  /* 0x000ccc1101007387 */ /* 0x0001e80000100800 */
[----:B0-----:R-:W2:Y:S04]  /*30c00*/  LDL.LU R17, [R1+0x50bc] ;  /* 0x0050bc0001117983 */ /* 0x001ea80000300800 */
        /* <DEDUP_REMOVED lines=39> */
[----:B0-----:R-:W3:Y:S04]  /*30e80*/  LDL.LU R29, [R1+0x506c] ;  /* 0x00506c00011d7983 */ /* 0x001ee80000300800 */
[----:B------:R0:W-:Y:S04]  /*30e90*/  STL [R1+0xd50], R0 ;  /* 0x000d500001007387 */ /* 0x0001e80000100800 */
[----:B0-----:R-:W4:Y:S01]  /*30ea0*/  LDL.LU R0, [R1+0x5068] ;  /* 0x0050680001007983 */ /* 0x001f220000300800 */
[----:B------:R-:W-:-:S02]  /*30eb0*/  IMAD R9, R9, UR76, RZ ;  /* 0x0000004c09097c24 */ /* 0x000fc4000f8e02ff */
[----:B------:R-:W-:Y:S02]  /*30ec0*/  IMAD R5, R5, UR76, RZ ;  /* 0x0000004c05057c24 */ /* 0x000fe4000f8e02ff */
[----:B------:R-:W-:Y:S01]  /*30ed0*/  IMAD R3, R3, UR76, RZ ;  /* 0x0000004c03037c24 */ /* 0x000fe2000f8e02ff */
[----:B------:R-:W-:Y:S04]  /*30ee0*/  STL [R1+0xd58], R9 ;  /* 0x000d580901007387 */ /* 0x000fe80000100800 */
[----:B------:R-:W-:Y:S04]  /*30ef0*/  STL [R1+0xd5c], R5 ;  /* 0x000d5c0501007387 */ /* 0x000fe80000100800 */
[----:B------:R2:W-:Y:S02]  /*30f00*/  STL [R1+0xd64], R3 ;  /* 0x000d640301007387 */ /* 0x0005e40000100800 */
[----:B--2---:R-:W-:-:S02]  /*30f10*/  IMAD R3, R26, UR76, RZ ;  /* 0x0000004c1a037c24 */ /* 0x004fc4000f8e02ff */
[----:B---3--:R-:W-:Y:S02]  /*30f20*/  IMAD R5, R29, UR76, RZ ;  /* 0x0000004c1d057c24 */ /* 0x008fe4000f8e02ff */
[----:B----4-:R-:W-:-:S05]  /*30f30*/  IMAD R0, R0, UR76, RZ ;  /* 0x0000004c00007c24 */ /* 0x010fca000f8e02ff */
[----:B------:R0:W-:Y:S04]  /*30f40*/  STL [R1+0xd68], R0 ;  /* 0x000d680001007387 */ /* 0x0001e80000100800 */
[----:B------:R1:W-:Y:S04]  /*30f50*/  STL [R1+0xd70], R5 ;  /* 0x000d700501007387 */ /* 0x0003e80000100800 */
[----:B------:R2:W-:Y:S01]  /*30f60*/  STL [R1+0xd78], R3 ;  /* 0x000d780301007387 */ /* 0x0005e20000100800 */
[----:B0-----:R-:W-:Y:S02]  /*30f70*/  IMAD R0, R16, UR76, RZ ;  /* 0x0000004c10007c24 */ /* 0x001fe4000f8e02ff */
[----:B-1----:R-:W-:-:S02]  /*30f80*/  IMAD R5, R7, UR76, RZ ;  /* 0x0000004c07057c24 */ /* 0x002fc4000f8e02ff */
        /* <DEDUP_REMOVED lines=21> */
[----:B------:R-:W-:Y:S01]  /*310e0*/  STL [R1+0xdbc], R3 ;  /* 0x000dbc0301007387 */ /* 0x000fe20000100800 */
[----:B------:R-:W-:-:S02]  /*310f0*/  IMAD R6, R11, UR76, RZ ;  /* 0x0000004c0b067c24 */ /* 0x000fc4000f8e02ff */
[----:B0-----:R-:W-:Y:S02]  /*31100*/  IMAD R0, R22, UR76, RZ ;  /* 0x0000004c16007c24 */ /* 0x001fe4000f8e02ff */
[----:B-1----:R-:W-:-:S03]  /*31110*/  IMAD R5, R28, UR76, RZ ;  /* 0x0000004c1c057c24 */ /* 0x002fc6000f8e02ff */
[----:B------:R0:W-:Y:S04]  /*31120*/  STL [R1+0xdc0], R0 ;  /* 0x000dc00001007387 */ /* 0x0001e80000100800 */
[----:B------:R-:W-:Y:S04]  /*31130*/  STL [R1+0xdc8], R5 ;  /* 0x000dc80501007387 */ /* 0x000fe80000100800 */
[----:B------:R-:W-:Y:S04]  /*31140*/  STL [R1+0xdd4], R6 ;  /* 0x000dd40601007387 */ /* 0x000fe80000100800 */
[----:B------:R-:W-:Y:S01]  /*31150*/  STL [R1+0x504c], R5 ;  /* 0x00504c0501007387 */ /* 0x000fe20000100800 */
[----:B0-----:R-:W-:-:S05]  /*31160*/  IMAD R0, R23, UR76, RZ ;  /* 0x0000004c17007c24 */ /* 0x001fca000f8e02ff */
[----:B------:R0:W-:Y:S04]  /*31170*/  STL [R1+0xddc], R0 ;  /* 0x000ddc0001007387 */ /* 0x0001e80000100800 */
[----:B------:R-:W2:Y:S01]  /*31180*/  LDL R9, [R1+0x290] ;  /* 0x0002900001097983 */ /* 0x000ea20000100800 */
[----:B------:R-:W-:Y:S02]  /*31190*/  IMAD R3, R14, UR76, RZ ;  /* 0x0000004c0e037c24 */ /* 0x000fe4000f8e02ff */
[----:B0-----:R-:W-:-:S03]  /*311a0*/  IMAD R0, R24, UR76, RZ ;  /* 0x0000004c18007c24 */ /* 0x001fc6000f8e02ff */
[----:B------:R-:W-:Y:S04]  /*311b0*/  STL [R1+0xdd0], R3 ;  /* 0x000dd00301007387 */ /* 0x000fe80000100800 */
[----:B------:R-:W-:Y:S04]  /*311c0*/  STL [R1+0xde4], R0 ;  /* 0x000de40001007387 */ /* 0x000fe80000100800 */
[----:B------:R0:W-:Y:S01]  /*311d0*/  STL [R1+0x5050], R3 ;  /* 0x0050500301007387 */ /* 0x0001e20000100800 */
[----:B------:R-:W-:Y:S01]  /*311e0*/  SHF.R.S32.HI R5, RZ, 0x1f, R4 ;  /* 0x0000001fff057819 */ /* 0x000fe20000011404 */
[----:B0-----:R-:W-:-:S02]  /*311f0*/  IMAD R3, R17, UR76, RZ ;  /* 0x0000004c11037c24 */ /* 0x001fc4000f8e02ff */
[----:B-----5:R-:W-:-:S03]  /*31200*/  IMAD R0, R25, UR76, RZ ;  /* 0x0000004c19007c24 */ /* 0x020fc6000f8e02ff */
[----:B------:R0:W-:Y:S04]  /*31210*/  STL [R1+0xb30], R3 ;  /* 0x000b300301007387 */ /* 0x0001e80000100800 */
[----:B------:R1:W-:Y:S04]  /*31220*/  STL [R1+0x5054], R4 ;  /* 0x0050540401007387 */ /* 0x0003e80000100800 */
[----:B------:R3:W-:Y:S04]  /*31230*/  STL [R1+0x16c], R5 ;  /* 0x00016c0501007387 */ /* 0x0007e80000100800 */
[----:B------:R-:W4:Y:S01]  /*31240*/  LDL R25, [R1+0x280] ;  /* 0x0002800001197983 */ /* 0x000f220000100800 */
[----:B0-----:R-:W-:-:S03]  /*31250*/  SHF.R.S32.HI R3, RZ, 0x1f, R2 ;  /* 0x0000001fff037819 */ /* 0x001fc60000011402 */
[----:B-1----:R-:W5:Y:S04]  /*31260*/  LDL R4, [R1+0x284] ;  /* 0x0002840001047983 */ /* 0x002f680000100800 */
[----:B------:R0:W-:Y:S04]  /*31270*/  STL [R1+0x168], R3 ;  /* 0x0001680301007387 */ /* 0x0001e80000100800 */
[----:B------:R-:W4:Y:S04]  /*31280*/  LDL R17, [R1+0x27c] ;  /* 0x00027c0001117983 */ /* 0x000f280000100800 */
[----:B------:R-:W4:Y:S04]  /*31290*/  LDL R24, [R1+0x274] ;  /* 0x0002740001187983 */ /* 0x000f280000100800 */
[----:B---3--:R-:W3:Y:S04]  /*312a0*/  LDL R5, [R1+0x270] ;  /* 0x0002700001057983 */ /* 0x008ee80000100800 */
[----:B------:R-:W3:Y:S04]  /*312b0*/  LDL R23, [R1+0x26c] ;  /* 0x00026c0001177983 */ /* 0x000ee80000100800 */
[----:B------:R-:W3:Y:S04]  /*312c0*/  LDL R11, [R1+0x268] ;  /* 0x00026800010b7983 */ /* 0x000ee80000100800 */
[----:B------:R-:W3:Y:S04]  /*312d0*/  LDL R14, [R1+0x264] ;  /* 0x00026400010e7983 */ /* 0x000ee80000100800 */
[----:B------:R-:W3:Y:S04]  /*312e0*/  LDL R28, [R1+0x260] ;  /* 0x00026000011c7983 */ /* 0x000ee80000100800 */
[----:B0-----:R-:W3:Y:S04]  /*312f0*/  LDL R3, [R1+0x278] ;  /* 0x0002780001037983 */ /* 0x001ee80000100800 */
[----:B------:R-:W3:Y:S04]  /*31300*/  LDL R22, [R1+0x25c] ;  /* 0x00025c0001167983 */ /* 0x000ee80000100800 */
        /* <DEDUP_REMOVED lines=11> */
[----:B------:R0:W-:Y:S04]  /*313c0*/  STL [R1+0x5058], R2 ;  /* 0x0050580201007387 */ /* 0x0001e80000100800 */
[----:B------:R-:W3:Y:S04]  /*313d0*/  LDL R29, [R1+0x22c] ;  /* 0x00022c00011d7983 */ /* 0x000ee80000100800 */
[----:B0-----:R-:W3:Y:S01]  /*313e0*/  LDL R2, [R1+0x288] ;  /* 0x0002880001027983 */ /* 0x001ee20000100800 */
[----:B--2---:R-:W-:-:S03]  /*313f0*/  SHF.R.S32.HI R7, RZ, 0x1f, R9 ;  /* 0x0000001fff077819 */ /* 0x004fc60000011409 */
[----:B------:R-:W2:Y:S04]  /*31400*/  LDL R9, [R1+0x228] ;  /* 0x0002280001097983 */ /* 0x000ea80000100800 */
[----:B------:R0:W-:Y:S04]  /*31410*/  STL [R1+0x164], R7 ;  /* 0x0001640701007387 */ /* 0x0001e80000100800 */
[----:B------:R-:W2:Y:S04]  /*31420*/  LDL R16, [R1+0x220] ;  /* 0x0002200001107983 */ /* 0x000ea80000100800 */
[----:B0-----:R-:W2:Y:S04]  /*31430*/  LDL R7, [R1+0x224] ;  /* 0x0002240001077983 */ /* 0x001ea80000100800 */
[----:B------:R-:W-:Y:S04]  /*31440*/  STL [R1+0xdf0], R0 ;  /* 0x000df00001007387 */ /* 0x000fe80000100800 */
[----:B------:R0:W-:Y:S04]  /*31450*/  STL [R1+0x505c], R0 ;  /* 0x00505c0001007387 */ /* 0x0001e80000100800 */
[----:B0-----:R-:W2:Y:S01]  /*31460*/  LDL R0, [R1+0x28c] ;  /* 0x00028c0001007983 */ /* 0x001ea20000100800 */
[----:B---3--:R-:W-:-:S02]  /*31470*/  SHF.R.S32.HI R2, RZ, 0x1f, R2 ;  /* 0x0000001fff027819 */ /* 0x008fc40000011402 */
[----:B--2---:R-:W-:-:S05]  /*31480*/  SHF.R.S32.HI R0, RZ, 0x1f, R0 ;  /* 0x0000001fff007819 */ /* 0x004fca0000011400 */
[----:B------:R5:W-:Y:S04]  /*31490*/  STL [R1+0x160], R0 ;  /* 0x0001600001007387 */ /* 0x000be80000100800 */
[----:B------:R0:W-:Y:S01]  /*314a0*/  STL [R1+0x15c], R2 ;  /* 0x00015c0201007387 */ /* 0x0001e20000100800 */
[----:B-----5:R-:W-:Y:S02]  /*314b0*/  SHF.R.S32.HI R0, RZ, 0x1f, R4 ;  /* 0x0000001fff007819 */ /* 0x020fe40000011404 */
[----:B----4-:R-:W-:Y:S02]  /*314c0*/  SHF.R.S32.HI R4, RZ, 0x1f, R25 ;  /* 0x0000001fff047819 */ /* 0x010fe40000011419 */
[----:B0-----:R-:W-:Y:S01]  /*314d0*/  SHF.R.S32.HI R2, RZ, 0x1f, R17 ;  /* 0x0000001fff027819 */ /* 0x001fe20000011411 */
[----:B------:R0:W-:Y:S04]  /*314e0*/  STL [R1+0x158], R0 ;  /* 0x0001580001007387 */ /* 0x0001e80000100800 */
[----:B------:R-:W-:Y:S04]  /*314f0*/  STL [R1+0x154], R4 ;  /* 0x0001540401007387 */ /* 0x000fe80000100800 */
[----:B------:R1:W-:Y:S01]  /*31500*/  STL [R1+0x150], R2 ;  /* 0x0001500201007387 */ /* 0x0003e20000100800 */
[----:B0-----:R-:W-:-:S02]  /*31510*/  SHF.R.S32.HI R0, RZ, 0x1f, R3 ;  /* 0x0000001fff007819 */ /* 0x001fc40000011403 */
[----:B------:R-:W-:Y:S02]  /*31520*/  SHF.R.S32.HI R3, RZ, 0x1f, R24 ;  /* 0x0000001fff037819 */ /* 0x000fe40000011418 */
[----:B-1----:R-:W-:Y:S01]  /*31530*/  SHF.R.S32.HI R2, RZ, 0x1f, R5 ;  /* 0x0000001fff027819 */ /* 0x002fe20000011405 */
[----:B------:R0:W-:Y:S04]  /*31540*/  STL [R1+0x14c], R0 ;  /* 0x00014c0001007387 */ /* 0x0001e80000100800 */
[----:B------:R1:W-:Y:S04]  /*31550*/  STL [R1+0x148], R3 ;  /* 0x0001480301007387 */ /* 0x0003e80000100800 */
[----:B------:R2:W-:Y:S01]  /*31560*/  STL [R1+0x144], R2 ;  /* 0x0001440201007387 */ /* 0x0005e20000100800 */
[----:B0-----:R-:W-:-:S02]  /*31570*/  SHF.R.S32.HI R0, RZ, 0x1f, R23 ;  /* 0x0000001fff007819 */ /* 0x001fc40000011417 */
[----:B-1----:R-:W-:Y:S02]  /*31580*/  SHF.R.S32.HI R3, RZ, 0x1f, R11 ;  /* 0x0000001fff037819 */ /* 0x002fe4000001140b */
[----:B--2---:R-:W-:Y:S01]  /*31590*/  SHF.R.S32.HI R2, RZ, 0x1f, R14 ;  /* 0x0000001fff027819 */ /* 0x004fe2000001140e */
        /* <DEDUP_REMOVED lines=25> */
[----:B------:R-:W-:Y:S01]  /*31730*/  STL [R1+0x10c], R3 ;  /* 0x00010c0301007387 */ /* 0x000fe20000100800 */
[----:B0-----:R-:W-:-:S03]  /*31740*/  SHF.R.S32.HI R0, RZ, 0x1f, R26 ;  /* 0x0000001fff007819 */ /* 0x001fc6000001141a */
[----:B------:R-:W2:Y:S04]  /*31750*/  LDL R26, [R1+0x21c] ;  /* 0x00021c00011a7983 */ /* 0x000ea80000100800 */
[----:B------:R0:W-:Y:S04]  /*31760*/  STL [R1+0x108], R2 ;  /* 0x0001080201007387 */ /* 0x0001e80000100800 */
[----:B------:R1:W-:Y:S01]  /*31770*/  STL [R1+0x104], R0 ;  /* 0x0001040001007387 */ /* 0x0003e20000100800 */
[----:B0-----:R-:W-:Y:S02]  /*31780*/  SHF.R.S32.HI R2, RZ, 0x1f, R29 ;  /* 0x0000001fff027819 */ /* 0x001fe4000001141d */
[----:B-1----:R-:W-:Y:S01]  /*31790*/  SHF.R.S32.HI R0, RZ, 0x1f, R9 ;  /* 0x0000001fff007819 */ /* 0x002fe20000011409 */
[----:B------:R-:W3:Y:S04]  /*317a0*/  LDL R29, [R1+0x218] ;  /* 0x00021800011d7983 */ /* 0x000ee80000100800 */
[----:B------:R0:W-:Y:S04]  /*317b0*/  STL [R1+0x100], R2 ;  /* 0x0001000201007387 */ /* 0x0001e80000100800 */
[----:B------:R-:W4:Y:S04]  /*317c0*/  LDL R9, [R1+0x214] ;  /* 0x0002140001097983 */ /* 0x000f280000100800 */
[----:B------:R1:W-:Y:S01]  /*317d0*/  STL [R1+0xfc], R0 ;  /* 0x0000fc0001007387 */ /* 0x0003e20000100800 */
[----:B------:R-:W-:-:S02]  /*317e0*/  SHF.R.S32.HI R3, RZ, 0x1f, R16 ;  /* 0x0000001fff037819 */ /* 0x000fc40000011410 */
[----:B0-----:R-:W-:Y:S01]  /*317f0*/  SHF.R.S32.HI R2, RZ, 0x1f, R7 ;  /* 0x0000001fff027819 */ /* 0x001fe20000011407 */
[----:B-1----:R-:W5:Y:S04]  /*31800*/  LDL R0, [R1+0x210] ;  /* 0x0002100001007983 */ /* 0x002f680000100800 */
[----:B------:R0:W-:Y:S04]  /*31810*/  STL [R1+0xf8], R2 ;  /* 0x0000f80201007387 */ /* 0x0001e80000100800 */
[----:B0-----:R-:W5:Y:S04]  /*31820*/  LDL R2, [R1+0x20c] ;  /* 0x00020c0001027983 */ /* 0x001f680000100800 */
[----:B------:R0:W-:Y:S04]  /*31830*/  STL [R1+0xf4], R3 ;  /* 0x0000f40301007387 */ /* 0x0001e80000100800 */
[----:B------:R-:W5:Y:S04]  /*31840*/  LDL R4, [R1+0x208] ;  /* 0x0002080001047983 */ /* 0x000f680000100800 */
[----:B------:R-:W5:Y:S04]  /*31850*/  LDL R25, [R1+0x204] ;  /* 0x0002040001197983 */ /* 0x000f680000100800 */
[----:B------:R-:W5:Y:S04]  /*31860*/  LDL R17, [R1+0x200] ;  /* 0x0002000001117983 */ /* 0x000f680000100800 */
[----:B------:R-:W5:Y:S04]  /*31870*/  LDL R24, [R1+0x1f8] ;  /* 0x0001f80001187983 */ /* 0x000f680000100800 */
[----:B------:R-:W5:Y:S04]  /*31880*/  LDL R5, [R1+0x1f4] ;  /* 0x0001f40001057983 */ /* 0x000f680000100800 */
[----:B------:R-:W5:Y:S04]  /*31890*/  LDL R23, [R1+0x1f0] ;  /* 0x0001f00001177983 */ /* 0x000f680000100800 */
[----:B------:R-:W5:Y:S04]  /*318a0*/  LDL R11, [R1+0x1ec] ;  /* 0x0001ec00010b7983 */ /* 0x000f680000100800 */
[----:B0-----:R-:W5:Y:S04]  /*318b0*/  LDL R3, [R1+0x1fc] ;  /* 0x0001fc0001037983 */ /* 0x001f680000100800 */
[----:B------:R-:W5:Y:S04]  /*318c0*/  LDL R14, [R1+0x1e8] ;  /* 0x0001e800010e7983 */ /* 0x000f680000100800 */
        /* <DEDUP_REMOVED lines=12> */
[----:B------:R-:W5:Y:S01]  /*31990*/  LDL R16, [R1+0x1b4] ;  /* 0x0001b40001107983 */ /* 0x000f620000100800 */
[----:B--2---:R-:W-:-:S03]  /*319a0*/  SHF.R.S32.HI R7, RZ, 0x1f, R26 ;  /* 0x0000001fff077819 */ /* 0x004fc6000001141a */
[----:B------:R-:W2:Y:S04]  /*319b0*/  LDL R26, [R1+0x1b0] ;  /* 0x0001b000011a7983 */ /* 0x000ea80000100800 */
[----:B------:R3:W-:Y:S02]  /*319c0*/  STL [R1+0xf0], R7 ;  /* 0x0000f00701007387 */ /* 0x0007e40000100800 */
[----:B---3--:R-:W-:Y:S02]  /*319d0*/  SHF.R.S32.HI R7, RZ, 0x1f, R29 ;  /* 0x0000001fff077819 */ /* 0x008fe4000001141d */
[----:B------:R-:W3:Y:S01]  /*319e0*/  LDL R29, [R1+0x1ac] ;  /* 0x0001ac00011d7983 */ /* 0x000ee20000100800 */
[----:B----4-:R-:W-:-:S03]  /*319f0*/  SHF.R.S32.HI R9, RZ, 0x1f, R9 ;  /* 0x0000001fff097819 */ /* 0x010fc60000011409 */
[----:B------:R0:W-:Y:S04]  /*31a00*/  STL [R1+0xec], R7 ;  /* 0x0000ec0701007387 */ /* 0x0001e80000100800 */
[----:B0-----:R-:W4:Y:S04]  /*31a10*/  LDL R7, [R1+0x1a8] ;  /* 0x0001a80001077983 */ /* 0x001f280000100800 */
[----:B------:R0:W-:Y:S04]  /*31a20*/  STL [R1+0xe8], R9 ;  /* 0x0000e80901007387 */ /* 0x0001e80000100800 */
[----:B0-----:R-:W4:Y:S01]  /*31a30*/  LDL R9, [R1+0x1a4] ;  /* 0x0001a40001097983 */ /* 0x001f220000100800 */
[----:B-----5:R-:W-:-:S05]  /*31a40*/  SHF.R.S32.HI R0, RZ, 0x1f, R0 ;  /* 0x0000001fff007819 */ /* 0x020fca0000011400 */
[----:B------:R0:W-:Y:S02]  /*31a50*/  STL [R1+0xe4], R0 ;  /* 0x0000e40001007387 */ /* 0x0001e40000100800 */
[----:B0-----:R-:W-:Y:S02]  /*31a60*/  SHF.R.S32.HI R0, RZ, 0x1f, R2 ;  /* 0x0000001fff007819 */ /* 0x001fe40000011402 */
[----:B------:R-:W-:Y:S02]  /*31a70*/  SHF.R.S32.HI R2, RZ, 0x1f, R4 ;  /* 0x0000001fff027819 */ /* 0x000fe40000011404 */
[----:B------:R-:W-:Y:S01]  /*31a80*/  SHF.R.S32.HI R4, RZ, 0x1f, R25 ;  /* 0x0000001fff047819 */ /* 0x000fe20000011419 */
[----:B------:R0:W-:Y:S04]  /*31a90*/  STL [R1+0xe0], R0 ;  /* 0x0000e00001007387 */ /* 0x0001e80000100800 */
[----:B------:R1:W-:Y:S04]  /*31aa0*/  STL [R1+0xdc], R2 ;  /* 0x0000dc0201007387 */ /* 0x0003e80000100800 */
[----:B------:R-:W-:Y:S01]  /*31ab0*/  STL [R1+0xd8], R4 ;  /* 0x0000d80401007387 */ /* 0x000fe20000100800 */
[----:B0-----:R-:W-:-:S02]  /*31ac0*/  SHF.R.S32.HI R0, RZ, 0x1f, R17 ;  /* 0x0000001fff007819 */ /* 0x001fc40000011411 */
[----:B-1----:R-:W-:Y:S02]  /*31ad0*/  SHF.R.S32.HI R2, RZ, 0x1f, R3 ;  /* 0x0000001fff027819 */ /* 0x002fe40000011403 */
[----:B------:R-:W-:Y:S01]  /*31ae0*/  SHF.R.S32.HI R3, RZ, 0x1f, R24 ;  /* 0x0000001fff037819 */ /* 0x000fe20000011418 */
[----:B------:R0:W-:Y:S04]  /*31af0*/  STL [R1+0xd4], R0 ;  /* 0x0000d40001007387 */ /* 0x0001e80000100800 */
[----:B------:R1:W-:Y:S04]  /*31b00*/  STL [R1+0xd0], R2 ;  /* 0x0000d00201007387 */ /* 0x0003e80000100800 */
[----:B------:R5:W-:Y:S01]  /*31b10*/  STL [R1+0xcc], R3 ;  /* 0x0000cc0301007387 */ /* 0x000be20000100800 */
[----:B0-----:R-:W-:-:S02]  /*31b20*/  SHF.R.S32.HI R0, RZ, 0x1f, R5 ;  /* 0x0000001fff007819 */ /* 0x001fc40000011405 */
[----:B-1----:R-:W-:Y:S02]  /*31b30*/  SHF.R.S32.HI R2, RZ, 0x1f, R23 ;  /* 0x0000001fff027819 */ /* 0x002fe40000011417 */
[----:B-----5:R-:W-:Y:S01]  /*31b40*/  SHF.R.S32.HI R3, RZ, 0x1f, R11 ;  /* 0x0000001fff037819 */ /* 0x020fe2000001140b */
        /* <DEDUP_REMOVED lines=26> */
[----:B------:R-:W-:Y:S01]  /*31cf0*/  STL [R1+0x90], R3 ;  /* 0x0000900301007387 */ /* 0x000fe20000100800 */
[----:B0-----:R-:W-:-:S02]  /*31d00*/  SHF.R.S32.HI R0, RZ, 0x1f, R6 ;  /* 0x0000001fff007819 */ /* 0x001fc40000011406 */
[----:B-1----:R-:W-:Y:S02]  /*31d10*/  SHF.R.S32.HI R2, RZ, 0x1f, R16 ;  /* 0x0000001fff027819 */ /* 0x002fe40000011410 */
[----:B------:R-:W5:Y:S04]  /*31d20*/  LDL R16, [R1+0x1a0] ;  /* 0x0001a00001107983 */ /* 0x000f680000100800 */
[----:B------:R2:W-:Y:S04]  /*31d30*/  STL [R1+0x8c], R0 ;  /* 0x00008c0001007387 */ /* 0x0005e80000100800 */
[----:B------:R3:W-:Y:S01]  /*31d40*/  STL [R1+0x88], R2 ;  /* 0x0000880201007387 */ /* 0x0007e20000100800 */
[----:B--2---:R-:W-:-:S03]  /*31d50*/  SHF.R.S32.HI R0, RZ, 0x1f, R26 ;  /* 0x0000001fff007819 */ /* 0x004fc6000001141a */
[----:B------:R-:W2:Y:S04]  /*31d60*/  LDL R26, [R1+0x19c] ;  /* 0x00019c00011a7983 */ /* 0x000ea80000100800 */
[----:B------:R-:W-:Y:S01]  /*31d70*/  STL [R1+0x84], R0 ;  /* 0x0000840001007387 */ /* 0x000fe20000100800 */
[----:B---3--:R-:W-:-:S03]  /*31d80*/  SHF.R.S32.HI R2, RZ, 0x1f, R29 ;  /* 0x0000001fff027819 */ /* 0x008fc6000001141d */
[----:B------:R-:W3:Y:S04]  /*31d90*/  LDL R29, [R1+0x198] ;  /* 0x00019800011d7983 */ /* 0x000ee80000100800 */
[----:B------:R4:W-:Y:S02]  /*31da0*/  STL [R1+0x80], R2 ;  /* 0x0000800201007387 */ /* 0x0009e40000100800 */
[----:B----4-:R-:W-:Y:S02]  /*31db0*/  SHF.R.S32.HI R2, RZ, 0x1f, R9 ;  /* 0x0000001fff027819 */ /* 0x010fe40000011409 */
[----:B------:R-:W4:Y:S01]  /*31dc0*/  LDL R9, [R1+0x194] ;  /* 0x0001940001097983 */ /* 0x000f220000100800 */
[----:B------:R-:W-:-:S05]  /*31dd0*/  SHF.R.S32.HI R0, RZ, 0x1f, R7 ;  /* 0x0000001fff007819 */ /* 0x000fca0000011407 */
[----:B------:R0:W-:Y:S04]  /*31de0*/  STL [R1+0x7c], R0 ;  /* 0x00007c0001007387 */ /* 0x0001e80000100800 */
[----:B0-----:R-:W4:Y:S04]  /*31df0*/  LDL R0, [R1+0x190] ;  /* 0x0001900001007983 */ /* 0x001f280000100800 */
[----:B------:R0:W-:Y:S04]  /*31e00*/  STL [R1+0x78], R2 ;  /* 0x0000780201007387 */ /* 0x0001e80000100800 */
[----:B------:R-:W4:Y:S04]  /*31e10*/  LDL R4, [R1+0x188] ;  /* 0x0001880001047983 */ /* 0x000f280000100800 */
[----:B------:R-:W4:Y:S04]  /*31e20*/  LDL R25, [R1+0x184] ;  /* 0x0001840001197983 */ /* 0x000f280000100800 */
[----:B------:R-:W4:Y:S04]  /*31e30*/  LDL R17, [R1+0x180] ;  /* 0x0001800001117983 */ /* 0x000f280000100800 */
[----:B------:R-:W4:Y:S04]  /*31e40*/  LDL R3, [R1+0x17c] ;  /* 0x00017c0001037983 */ /* 0x000f280000100800 */
[----:B------:R-:W4:Y:S04]  /*31e50*/  LDL R24, [R1+0x178] ;  /* 0x0001780001187983 */ /* 0x000f280000100800 */
[----:B------:R-:W4:Y:S04]  /*31e60*/  LDL R5, [R1+0x174] ;  /* 0x0001740001057983 */ /* 0x000f280000100800 */
[----:B------:R-:W4:Y:S04]  /*31e70*/  LDL R23, [R1+0x170] ;  /* 0x0001700001177983 */ /* 0x000f280000100800 */
[----:B0-----:R-:W4:Y:S04]  /*31e80*/  LDL R2, [R1+0x18c] ;  /* 0x00018c0001027983 */ /* 0x001f280000100800 */
[----:B------:R-:W4:Y:S04]  /*31e90*/  LDL R11, [R1+0x2f0] ;  /* 0x0002f000010b7983 */ /* 0x000f280000100800 */
        /* <DEDUP_REMOVED lines=13> */
[----:B------:R-:W4:Y:S01]  /*31f70*/  LDL R7, [R1+0x3e8] ;  /* 0x0003e80001077983 */ /* 0x000f220000100800 */
[----:B-----5:R-:W-:-:S05]  /*31f80*/  SHF.R.S32.HI R16, RZ, 0x1f, R16 ;  /* 0x0000001fff107819 */ /* 0x020fca0000011410 */
[----:B------:R0:W-:Y:S04]  /*31f90*/  STL [R1+0x74], R16 ;  /* 0x0000741001007387 */ /* 0x0001e80000100800 */
[----:B0-----:R-:W5:Y:S01]  /*31fa0*/  LDL R16, [R1+0x414] ;  /* 0x0004140001107983 */ /* 0x001f620000100800 */
[----:B--2---:R-:W-:-:S05]  /*31fb0*/  SHF.R.S32.HI R26, RZ, 0x1f, R26 ;  /* 0x0000001fff1a7819 */ /* 0x004fca000001141a */
[----:B------:R0:W-:Y:S01]  /*31fc0*/  STL [R1+0x70], R26 ;  /* 0x0000701a01007387 */ /* 0x0001e20000100800 */
[----:B---3--:R-:W-:-:S03]  /*31fd0*/  SHF.R.S32.HI R29, RZ, 0x1f, R29 ;  /* 0x0000001fff1d7819 */ /* 0x008fc6000001141d */
[----:B0-----:R-:W2:Y:S04]  /*31fe0*/  LDL R26, [R1+0x438] ;  /* 0x00043800011a7983 */ /* 0x001ea80000100800 */
[----:B------:R0:W-:Y:S04]  /*31ff0*/  STL [R1+0x6c], R29 ;  /* 0x00006c1d01007387 */ /* 0x0001e80000100800 */
[----:B0-----:R-:W3:Y:S01]  /*32000*/  LDL R29, [R1+0x4d4] ;  /* 0x0004d400011d7983 */ /* 0x001ee20000100800 */
[----:B----4-:R-:W-:-:S05]  /*32010*/  SHF.R.S32.HI R9, RZ, 0x1f, R9 ;  /* 0x0000001fff097819 */ /* 0x010fca0000011409 */
[----:B------:R0:W-:Y:S04]  /*32020*/  STL [R1+0x68], R9 ;  /* 0x0000680901007387 */ /* 0x0001e80000100800 */
[----:B0-----:R-:W4:Y:S01]  /*32030*/  LDL.LU R9, [R1+0x5064] ;  /* 0x0050640001097983 */ /* 0x001f220000300800 */
[----:B------:R-:W-:Y:S02]  /*32040*/  SHF.R.S32.HI R0, RZ, 0x1f, R0 ;  /* 0x0000001fff007819 */ /* 0x000fe40000011400 */
[----:B------:R-:W-:-:S03]  /*32050*/  SHF.R.S32.HI R4, RZ, 0x1f, R4 ;  /* 0x0000001fff047819 */ /* 0x000fc60000011404 */
[----:B------:R0:W-:Y:S01]  /*32060*/  STL [R1+0x64], R0 ;  /* 0x0000640001007387 */ /* 0x0001e20000100800 */
[----:B------:R-:W-:Y:S02]  /*32070*/  SHF.R.S32.HI R2, RZ, 0x1f, R2 ;  /* 0x0000001fff027819 */ /* 0x000fe40000011402 */
[----:B------:R-:W-:Y:S02]  /*32080*/  SHF.R.S32.HI R3, RZ, 0x1f, R3 ;  /* 0x0000001fff037819 */ /* 0x000fe40000011403 */
[----:B0-----:R-:W-:Y:S01]  /*32090*/  SHF.R.S32.HI R0, RZ, 0x1f, R25 ;  /* 0x0000001fff007819 */ /* 0x001fe20000011419 */
[----:B------:R0:W-:Y:S04]  /*320a0*/  STL [R1+0x60], R2 ;  /* 0x0000600201007387 */ /* 0x0001e80000100800 */
[----:B------:R-:W-:Y:S04]  /*320b0*/  STL [R1+0x5c], R4 ;  /* 0x00005c0401007387 */ /* 0x000fe80000100800 */
[----:B------:R1:W-:Y:S01]  /*320c0*/  STL [R1+0x58], R0 ;  /* 0x0000580001007387 */ /* 0x0003e20000100800 */
[----:B0-----:R-:W-:-:S02]  /*320d0*/  SHF.R.S32.HI R2, RZ, 0x1f, R17 ;  /* 0x0000001fff027819 */ /* 0x001fc40000011411 */
[----:B-1----:R-:W-:-:S03]  /*320e0*/  SHF.R.S32.HI R0, RZ, 0x1f, R24 ;  /* 0x0000001fff007819 */ /* 0x002fc60000011418 */
[----:B------:R0:W-:Y:S04]  /*320f0*/  STL [R1+0x54], R2 ;  /* 0x0000540201007387 */ /* 0x0001e80000100800 */
[----:B------:R1:W-:Y:S04]  /*32100*/  STL [R1+0x50], R3 ;  /* 0x0000500301007387 */ /* 0x0003e80000100800 */
[----:B------:R1:W-:Y:S01]  /*32110*/  STL [R1+0x4c], R0 ;  /* 0x00004c0001007387 */ /* 0x0003e20000100800 */
[----:B0-----:R-:W-:Y:S02]  /*32120*/  SHF.R.S32.HI R2, RZ, 0x1f, R5 ;  /* 0x0000001fff027819 */ /* 0x001fe40000011405 */
[----:B-1----:R-:W-:-:S02]  /*32130*/  SHF.R.S32.HI R3, RZ, 0x1f, R23 ;  /* 0x0000001fff037819 */ /* 0x002fc40000011417 */
[----:B------:R-:W-:Y:S01]  /*32140*/  SHF.R.S32.HI R0, RZ, 0x1f, R11 ;  /* 0x0000001fff007819 */ /* 0x000fe2000001140b */
[----:B------:R0:W-:Y:S04]  /*32150*/  STL [R1+0x48], R2 ;  /* 0x0000480201007387 */ /* 0x0001e80000100800 */
[----:B------:R1:W-:Y:S04]  /*32160*/  STL [R1+0x44], R3 ;  /* 0x0000440301007387 */ /* 0x0003e80000100800 */
[----:B------:R1:W-:Y:S01]  /*32170*/  STL [R1+0x40], R0 ;  /* 0x0000400001007387 */ /* 0x0003e20000100800 */
        /* <DEDUP_REMOVED lines=22> */
[----:B------:R-:W-:Y:S04]  /*322e0*/  STL [R1+0x14], R3 ;  /* 0x0000140301007387 */ /* 0x000fe80000100800 */
[----:B------:R-:W5:Y:S04]  /*322f0*/  LDL R13, [R1+0x678] ;  /* 0x00067800010d7983 */ /* 0x000f680000100800 */
[----:B------:R1:W-:Y:S01]  /*32300*/  STL [R1+0x10], R0 ;  /* 0x0000100001007387 */ /* 0x0003e20000100800 */
[----:B0-----:R-:W-:-:S02]  /*32310*/  SHF.R.S32.HI R2, RZ, 0x1f, R6 ;  /* 0x0000001fff027819 */ /* 0x001fc40000011406 */
[----:B-1----:R-:W-:-:S03]  /*32320*/  SHF.R.S32.HI R0, RZ, 0x1f, R7 ;  /* 0x0000001fff007819 */ /* 0x002fc60000011407 */
[----:B------:R0:W-:Y:S04]  /*32330*/  STL [R1+0xc], R2 ;  /* 0x00000c0201007387 */ /* 0x0001e80000100800 */
[----:B------:R-:W5:Y:S04]  /*32340*/  LDL R12, [R1+0x680] ;  /* 0x00068000010c7983 */ /* 0x000f680000100800 */
[----:B------:R2:W-:Y:S04]  /*32350*/  STL [R1+0x8], R0 ;  /* 0x0000080001007387 */ /* 0x0005e80000100800 */
[----:B------:R-:W5:Y:S01]  /*32360*/  LDL R27, [R1+0x688] ;  /* 0x00068800011b7983 */ /* 0x000f620000100800 */
[----:B0-----:R-:W-:-:S05]  /*32370*/  SHF.R.S32.HI R2, RZ, 0x1f, R16 ;  /* 0x0000001fff027819 */ /* 0x001fca0000011410 */
[----:B------:R-:W-:Y:S01]  /*32380*/  STL [R1+0x4], R2 ;  /* 0x0000040201007387 */ /* 0x000fe20000100800 */
[----:B--2---:R-:W-:Y:S02]  /*32390*/  SHF.R.S32.HI R0, RZ, 0x1f, R26 ;  /* 0x0000001fff007819 */ /* 0x004fe4000001141a */
[----:B---3--:R-:W-:-:S05]  /*323a0*/  SHF.R.S32.HI R29, RZ, 0x1f, R29 ;  /* 0x0000001fff1d7819 */ /* 0x008fca000001141d */
[----:B------:R-:W-:Y:S04]  /*323b0*/  STL [R1+0x4ff8], R29 ;  /* 0x004ff81d01007387 */ /* 0x000fe80000100800 */
[----:B------:R-:W-:Y:S04]  /*323c0*/  STL [R1], R0 ;  /* 0x0000000001007387 */ /* 0x000fe80000100800 */
[----:B------:R-:W2:Y:S04]  /*323d0*/  LDL R16, [R1+0x698] ;  /* 0x0006980001107983 */ /* 0x000ea80000100800 */
[----:B------:R-:W3:Y:S04]  /*323e0*/  LDL R18, [R1+0x6a8] ;  /* 0x0006a80001127983 */ /* 0x000ee80000100800 */
[----:B------:R-:W2:Y:S04]  /*323f0*/  LDL R26, [R1+0x6c4] ;  /* 0x0006c400011a7983 */ /* 0x000ea80000100800 */
[----:B------:R-:W2:Y:S04]  /*32400*/  LDL R19, [R1+0x6f4] ;  /* 0x0006f40001137983 */ /* 0x000ea80000100800 */
[----:B------:R-:W2:Y:S01]  /*32410*/  LDL R20, [R1+0x700] ;  /* 0x0007000001147983 */ /* 0x000ea20000100800 */
[----:B----4-:R-:W-:-:S05]  /*32420*/  SHF.R.S32.HI R6, RZ, 0x1f, R9 ;  /* 0x0000001fff067819 */ /* 0x010fca0000011409 */
[----:B------:R0:W-:Y:S04]  /*32430*/  STL [R1+0x4ff4], R6 ;  /* 0x004ff40601007387 */ /* 0x0001e80000100800 */
[----:B0-----:R-:W4:Y:S02]  /*32440*/  LDL.LU R6, [R1+0x658] ;  /* 0x0006580001067983 */ /* 0x001f240000300800 */
[----:B----4-:R-:W-:Y:S02]  /*32450*/  SHF.R.S32.HI R7, RZ, 0x1f, R6 ;  /* 0x0000001fff077819 */ /* 0x010fe40000011406 */
[----:B------:R-:W-:Y:S04]  /*32460*/  STL [R1+0x5000], R6 ;  /* 0x0050000601007387 */ /* 0x000fe80000100800 */
[----:B------:R0:W-:Y:S04]  /*32470*/  STL [R1+0x4ff0], R7 ;  /* 0x004ff00701007387 */ /* 0x0001e80000100800 */
[----:B0-----:R-:W4:Y:S02]  /*32480*/  LDL.LU R7, [R1+0x660] ;  /* 0x0006600001077983 */ /* 0x001f240000300800 */
[----:B----4-:R-:W-:-:S02]  /*32490*/  SHF.R.S32.HI R8, RZ, 0x1f, R7 ;  /* 0x0000001fff087819 */ /* 0x010fc40000011407 */
[----:B------:R-:W-:Y:S04]  /*324a0*/  STL [R1+0x4ffc], R7 ;  /* 0x004ffc0701007387 */ /* 0x000fe80000100800 */
[----:B------:R0:W-:Y:S04]  /*324b0*/  STL [R1+0x4fec], R8 ;  /* 0x004fec0801007387 */ /* 0x0001e80000100800 */
[----:B0-----:R-:W4:Y:S02]  /*324c0*/  LDL.LU R8, [R1+0x668] ;  /* 0x0006680001087983 */ /* 0x001f240000300800 */
[----:B----4-:R-:W-:-:S02]  /*324d0*/  SHF.R.S32.HI R9, RZ, 0x1f, R8 ;  /* 0x0000001fff097819 */ /* 0x010fc40000011408 */
[----:B------:R-:W-:Y:S04]  /*324e0*/  STL [R1+0x5004], R8 ;  /* 0x0050040801007387 */ /* 0x000fe80000100800 */
[----:B------:R0:W-:Y:S04]  /*324f0*/  STL [R1+0x4fe8], R9 ;  /* 0x004fe80901007387 */ /* 0x0001e80000100800 */
[----:B0-----:R-:W4:Y:S01]  /*32500*/  LDL.LU R9, [R1+0x670] ;  /* 0x0006700001097983 */ /* 0x001f220000300800 */
[----:B-----5:R-:W-:Y:S02]  /*32510*/  SHF.R.S32.HI R11, RZ, 0x1f, R13 ;  /* 0x0000001fff0b7819 */ /* 0x020fe4000001140d */
[----:B------:R-:W-:-:S02]  /*32520*/  SHF.R.S32.HI R12, RZ, 0x1f, R12 ;  /* 0x0000001fff0c7819 */ /* 0x000fc4000001140c */
[----:B------:R-:W-:Y:S02]  /*32530*/  SHF.R.S32.HI R13, RZ, 0x1f, R27 ;  /* 0x0000001fff0d7819 */ /* 0x000fe4000001141b */
[----:B----4-:R-:W-:-:S05]  /*32540*/  SHF.R.S32.HI R10, RZ, 0x1f, R9 ;  /* 0x0000001fff0a7819 */ /* 0x010fca0000011409 */
[----:B------:R-:W-:Y:S04]  /*32550*/  STL [R1+0x500c], R10 ;  /* 0x00500c0a01007387 */ /* 0x000fe80000100800 */
[----:B------:R-:W-:Y:S04]  /*32560*/  STL [R1+0x5008], R9 ;  /* 0x0050080901007387 */ /* 0x000fe80000100800 */
[----:B------:R-:W-:Y:S04]  /*32570*/  STL [R1+0x5010], R11 ;  /* 0x0050100b01007387 */ /* 0x000fe80000100800 */
[----:B------:R-:W-:Y:S04]  /*32580*/  STL [R1+0x5014], R12 ;  /* 0x0050140c01007387 */ /* 0x000fe80000100800 */
[----:B------:R-:W4:Y:S04]  /*32590*/  LDL R21, [R1+0x704] ;  /* 0x0007040001157983 */ /* 0x000f280000100800 */
[----:B------:R0:W-:Y:S04]  /*325a0*/  STL [R1+0x4fe4], R13 ;  /* 0x004fe40d01007387 */ /* 0x0001e80000100800 */
[----:B0-----:R-:W5:Y:S01]  /*325b0*/  LDL.LU R13, [R1+0x690] ;  /* 0x00069000010d7983 */ /* 0x001f620000300800 */
[----:B------:R-:W-:-:S02]  /*325c0*/  SHF.R.S32.HI R15, RZ, 0x1f, R15 ;  /* 0x0000001fff0f7819 */ /* 0x000fc4000001140f */
[----:B--2---:R-:W-:Y:S02]  /*325d0*/  SHF.R.S32.HI R16, RZ, 0x1f, R16 ;  /* 0x0000001fff107819 */ /* 0x004fe40000011410 */
[----:B---3--:R-:W-:Y:S02]  /*325e0*/  SHF.R.S32.HI R17, RZ, 0x1f, R18 ;  /* 0x0000001fff117819 */ /* 0x008fe40000011412 */
[----:B------:R-:W-:Y:S02]  /*325f0*/  SHF.R.S32.HI R18, RZ, 0x1f, R26 ;  /* 0x0000001fff127819 */ /* 0x000fe4000001141a */
[----:B------:R-:W-:Y:S02]  /*32600*/  SHF.R.S32.HI R19, RZ, 0x1f, R19 ;  /* 0x0000001fff137819 */ /* 0x000fe40000011413 */
[----:B------:R-:W-:Y:S02]  /*32610*/  SHF.R.S32.HI R20, RZ, 0x1f, R20 ;  /* 0x0000001fff147819 */ /* 0x000fe40000011414 */
[----:B-----5:R-:W-:-:S05]  /*32620*/  SHF.R.S32.HI R14, RZ, 0x1f, R13 ;  /* 0x0000001fff0e7819 */ /* 0x020fca000001140d */
[----:B------:R-:W-:Y:S04]  /*32630*/  STL [R1+0x501c], R14 ;  /* 0x00501c0e01007387 */ /* 0x000fe80000100800 */
[----:B------:R-:W-:Y:S04]  /*32640*/  STL [R1+0x5018], R13 ;  /* 0x0050180d01007387 */ /* 0x000fe80000100800 */
[----:B------:R0:W-:Y:S04]  /*32650*/  STL [R1+0x5020], R15 ;  /* 0x0050200f01007387 */ /* 0x0001e80000100800 */
[----:B------:R-:W2:Y:S04]  /*32660*/  LDL R22, [R1+0x71c] ;  /* 0x00071c0001167983 */ /* 0x000ea80000100800 */
[----:B------:R-:W-:Y:S04]  /*32670*/  STL [R1+0x5024], R16 ;  /* 0x0050241001007387 */ /* 0x000fe80000100800 */
[----:B------:R1:W-:Y:S04]  /*32680*/  STL [R1+0x5028], R17 ;  /* 0x0050281101007387 */ /* 0x0003e80000100800 */
[----:B------:R-:W3:Y:S04]  /*32690*/  LDL R23, [R1+0x72c] ;  /* 0x00072c0001177983 */ /* 0x000ee80000100800 */
[----:B------:R-:W5:Y:S04]  /*326a0*/  LDL R24, [R1+0x760] ;  /* 0x0007600001187983 */ /* 0x000f680000100800 */
[----:B------:R-:W3:Y:S04]  /*326b0*/  LDL R25, [R1+0x76c] ;  /* 0x00076c0001197983 */ /* 0x000ee80000100800 */
[----:B------:R-:W3:Y:S04]  /*326c0*/  LDL R26, [R1+0x798] ;  /* 0x00079800011a7983 */ /* 0x000ee80000100800 */
[----:B------:R0:W-:Y:S04]  /*326d0*/  STL [R1+0x502c], R18 ;  /* 0x00502c1201007387 */ /* 0x0001e80000100800 */
[----:B------:R-:W3:Y:S04]  /*326e0*/  LDL R27, [R1+0x7c4] ;  /* 0x0007c400011b7983 */ /* 0x000ee80000100800 */
[----:B------:R4:W-:Y:S04]  /*326f0*/  STL [R1+0x5030], R19 ;  /* 0x0050301301007387 */ /* 0x0009e80000100800 */
[----:B0-----:R-:W3:Y:S04]  /*32700*/  LDL R15, [R1+0x86c] ;  /* 0x00086c00010f7983 */ /* 0x001ee80000100800 */
[----:B-1----:R-:W3:Y:S04]  /*32710*/  LDL R17, [R1+0x808] ;  /* 0x0008080001117983 */ /* 0x002ee80000100800 */
[----:B------:R-:W3:Y:S04]  /*32720*/  LDL R16, [R1+0x84c] ;  /* 0x00084c0001107983 */ /* 0x000ee80000100800 */
[----:B------:R-:W3:Y:S04]  /*32730*/  LDL R13, [R1+0x870] ;  /* 0x00087000010d7983 */ /* 0x000ee80000100800 */
[----:B------:R-:W3:Y:S04]  /*32740*/  LDL R0, [R1+0x880] ;  /* 0x0008800001007983 */ /* 0x000ee80000100800 */
[----:B------:R-:W3:Y:S04]  /*32750*/  LDL R18, [R1+0x800] ;  /* 0x0008000001127983 */ /* 0x000ee80000100800 */
[----:B------:R-:W3:Y:S04]  /*32760*/  LDL R14, [R1+0x87c] ;  /* 0x00087c00010e7983 */ /* 0x000ee80000100800 */
[----:B----4-:R-:W4:Y:S04]  /*32770*/  LDL R19, [R1+0x7f0] ;  /* 0x0007f00001137983 */ /* 0x010f280000100800 */
[----:B------:R-:W5:Y:S04]  /*32780*/  LDL R2, [R1+0x878] ;  /* 0x0008780001027983 */ /* 0x000f680000100800 */
[----:B------:R-:W5:Y:S04]  /*32790*/  LDL R28, [R1+0x7ec] ;  /* 0x0007ec00011c7983 */ /* 0x000f680000100800 */
[----:B------:R4:W-:Y:S04]  /*327a0*/  STL [R1+0x5034], R20 ;  /* 0x0050341401007387 */ /* 0x0009e80000100800 */
[----:B------:R-:W5:Y:S04]  /*327b0*/  LDL R4, [R1+0x874] ;  /* 0x0008740001047983 */ /* 0x000f680000100800 */
[----:B------:R-:W5:Y:S01]  /*327c0*/  LDL R12, [R1+0x868] ;  /* 0x00086800010c7983 */ /* 0x000f620000100800 */
[----:B------:R-:W-:-:S03]  /*327d0*/  SHF.R.S32.HI R21, RZ, 0x1f, R21 ;  /* 0x0000001fff157819 */ /* 0x000fc60000011415 */
[----:B------:R-:W5:Y:S04]  /*327e0*/  LDL R11, [R1+0x864] ;  /* 0x00086400010b7983 */ /* 0x000f680000100800 */
[----:B------:R-:W5:Y:S04]  /*327f0*/  LDL R3, [R1+0x860] ;  /* 0x0008600001037983 */ /* 0x000f680000100800 */
[----:B------:R-:W-:Y:S04]  /*32800*/  STL [R1+0x5038], R21 ;  /* 0x0050381501007387 */ /* 0x000fe80000100800 */
[----:B------:R-:W5:Y:S04]  /*32810*/  LDL R5, [R1+0x85c] ;  /* 0x00085c0001057983 */ /* 0x000f680000100800 */
[----:B------:R-:W5:Y:S04]  /*32820*/  LDL R9, [R1+0x858] ;  /* 0x0008580001097983 */ /* 0x000f680000100800 */
[----:B------:R-:W5:Y:S04]  /*32830*/  LDL R8, [R1+0x854] ;  /* 0x0008540001087983 */ /* 0x000f680000100800 */
[----:B------:R-:W5:Y:S01]  /*32840*/  LDL R7, [R1+0x850] ;  /* 0x0008500001077983 */ /* 0x000f620000100800 */
[----:B--2---:R-:W-:-:S05]  /*32850*/  SHF.R.S32.HI R22, RZ, 0x1f, R22 ;  /* 0x0000001fff167819 */ /* 0x004fca0000011416 */
[----:B------:R-:W-:Y:S04]  /*32860*/  STL [R1+0x5060], R22 ;  /* 0x0050601601007387 */ /* 0x000fe80000100800 */
[----:B------:R-:W2:Y:S04]  /*32870*/  LDL R10, [R1+0x848] ;  /* 0x00084800010a7983 */ /* 0x000ea80000100800 */
[----:B------:R-:W2:Y:S04]  /*32880*/  LDL R6, [R1+0x844] ;  /* 0x0008440001067983 */ /* 0x000ea80000100800 */
[----:B------:R-:W2:Y:S01]  /*32890*/  LDL R29, [R1+0x840] ;  /* 0x00084000011d7983 */ /* 0x000ea20000100800 */
[----:B----4-:R-:W-:-:S02]  /*328a0*/  SHF.R.S32.HI R20, RZ, 0x1f, R19 ;  /* 0x0000001fff147819 */ /* 0x010fc40000011413 */
[----:B---3--:R-:W-:Y:S02]  /*328b0*/  SHF.R.S32.HI R19, RZ, 0x1f, R18 ;  /* 0x0000001fff137819 */ /* 0x008fe40000011412 */
[----:B------:R-:W-:Y:S02]  /*328c0*/  SHF.R.S32.HI R18, RZ, 0x1f, R17 ;  /* 0x0000001fff127819 */ /* 0x000fe40000011411 */
[----:B------:R-:W-:Y:S02]  /*328d0*/  SHF.R.S32.HI R17, RZ, 0x1f, R16 ;  /* 0x0000001fff117819 */ /* 0x000fe40000011410 */
[----:B------:R-:W-:Y:S01]  /*328e0*/  SHF.R.S32.HI R16, RZ, 0x1f, R15 ;  /* 0x0000001fff107819 */ /* 0x000fe2000001140f */
[----:B------:R-:W-:Y:S04]  /*328f0*/  STL [R1+0x294], R20 ;  /* 0x0002941401007387 */ /* 0x000fe80000100800 */
[----:B------:R-:W-:Y:S04]  /*32900*/  STL [R1+0x2a0], R19 ;  /* 0x0002a01301007387 */ /* 0x000fe80000100800 */
[----:B------:R-:W-:Y:S01]  /*32910*/  STL [R1+0x2a4], R18 ;  /* 0x0002a41201007387 */ /* 0x000fe20000100800 */
[----:B------:R-:W-:-:S03]  /*32920*/  SHF.R.S32.HI R15, RZ, 0x1f, R13 ;  /* 0x0000001fff0f7819 */ /* 0x000fc6000001140d */
[----:B------:R-:W-:Y:S01]  /*32930*/  STL [R1+0x2a8], R17 ;  /* 0x0002a81101007387 */ /* 0x000fe20000100800 */
[----:B------:R-:W-:-:S03]  /*32940*/  SHF.R.S32.HI R13, RZ, 0x1f, R0 ;  /* 0x0000001fff0d7819 */ /* 0x000fc60000011400 */
[----:B------:R-:W-:Y:S04]  /*32950*/  STL [R1+0x2ac], R16 ;  /* 0x0002ac1001007387 */ /* 0x000fe80000100800 */
[----:B------:R-:W3:Y:S04]  /*32960*/  LDL R0, [R1+0x83c] ;  /* 0x00083c0001007983 */ /* 0x000ee80000100800 */
[----:B------:R-:W-:Y:S04]  /*32970*/  STL [R1+0x2b0], R15 ;  /* 0x0002b00f01007387 */ /* 0x000fe80000100800 */
[----:B------:R5:W-:Y:S01]  /*32980*/  STL [R1+0x2b4], R13 ;  /* 0x0002b40d01007387 */ /* 0x000be20000100800 */
[----:B------:R-:W-:-:S02]  /*32990*/  SHF.R.S32.HI R14, RZ, 0x1f, R14 ;  /* 0x0000001fff0e7819 */ /* 0x000fc4000001140e */
[----:B-----5:R-:W-:Y:S02]  /*329a0*/  SHF.R.S32.HI R13, RZ, 0x1f, R2 ;  /* 0x0000001fff0d7819 */ /* 0x020fe40000011402 */
[----:B------:R-:W4:Y:S04]  /*329b0*/  LDL R2, [R1+0x838] ;  /* 0x0008380001027983 */ /* 0x000f280000100800 */
[----:B------:R0:W-:Y:S04]  /*329c0*/  STL [R1+0x2b8], R14 ;  /* 0x0002b80e01007387 */ /* 0x0001e80000100800 */
[----:B------:R1:W-:Y:S01]  /*329d0*/  STL [R1+0x2bc], R13 ;  /* 0x0002bc0d01007387 */ /* 0x0003e20000100800 */
[----:B0-----:R-:W-:-:S03]  /*329e0*/  SHF.R.S32.HI R14, RZ, 0x1f, R4 ;  /* 0x0000001fff0e7819 */ /* 0x001fc60000011404 */
[----:B------:R-:W5:Y:S01]  /*329f0*/  LDL R4, [R1+0x834] ;  /* 0x0008340001047983 */ /* 0x000f620000100800 */
[----:B-1----:R-:W-:-:S03]  /*32a00*/  SHF.R.S32.HI R13, RZ, 0x1f, R12 ;  /* 0x0000001fff0d7819 */ /* 0x002fc6000001140c */
[----:B------:R-:W-:Y:S01]  /*32a10*/  STL [R1+0x2c0], R14 ;  /* 0x0002c00e01007387 */ /* 0x000fe20000100800 */
[----:B------:R-:W-:Y:S02]  /*32a20*/  SHF.R.S32.HI R11, RZ, 0x1f, R11 ;  /* 0x0000001fff0b7819 */ /* 0x000fe4000001140b */
[----:B------:R-:W-:Y:S01]  /*32a30*/  SHF.R.S32.HI R12, RZ, 0x1f, R3 ;  /* 0x0000001fff0c7819 */ /* 0x000fe20000011403 */
[----:B------:R-:W-:Y:S04]  /*32a40*/  STL [R1+0x2c4], R13 ;  /* 0x0002c40d01007387 */ /* 0x000fe80000100800 */
[----:B------:R-:W5:Y:S04]  /*32a50*/  LDL R3, [R1+0x830] ;  /* 0x0008300001037983 */ /* 0x000f680000100800 */
[----:B------:R0:W-:Y:S04]  /*32a60*/  STL [R1+0x2c8], R11 ;  /* 0x0002c80b01007387 */ /* 0x0001e80000100800 */
[----:B------:R-:W-:Y:S01]  /*32a70*/  STL [R1+0x2cc], R12 ;  /* 0x0002cc0c01007387 */ /* 0x000fe20000100800 */
[----:B0-----:R-:W-:-:S03]  /*32a80*/  SHF.R.S32.HI R11, RZ, 0x1f, R5 ;  /* 0x0000001fff0b7819 */ /* 0x001fc60000011405 */
[----:B------:R-:W5:Y:S01]  /*32a90*/  LDL R5, [R1+0x82c] ;  /* 0x00082c0001057983 */ /* 0x000f620000100800 */
[----:B------:R-:W-:Y:S02]  /*32aa0*/  SHF.R.S32.HI R9, RZ, 0x1f, R9 ;  /* 0x0000001fff097819 */ /* 0x000fe40000011409 */
[----:B------:R-:W-:Y:S01]  /*32ab0*/  SHF.R.S32.HI R8, RZ, 0x1f, R8 ;  /* 0x0000001fff087819 */ /* 0x000fe20000011408 */
[----:B------:R-:W-:Y:S01]  /*32ac0*/  STL [R1+0x2d0], R11 ;  /* 0x0002d00b01007387 */ /* 0x000fe20000100800 */
[----:B------:R-:W-:-:S03]  /*32ad0*/  SHF.R.S32.HI R7, RZ, 0x1f, R7 ;  /* 0x0000001fff077819 */ /* 0x000fc60000011407 */
[----:B------:R-:W-:Y:S04]  /*32ae0*/  STL [R1+0x2d4], R9 ;  /* 0x0002d40901007387 */ /* 0x000fe80000100800 */
[----:B------:R-:W5:Y:S04]  /*32af0*/  LDL R22, [R1+0x828] ;  /* 0x0008280001167983 */ /* 0x000f680000100800 */
[----:B------:R0:W-:Y:S04]  /*32b00*/  STL [R1+0x2d8], R8 ;  /* 0x0002d80801007387 */ /* 0x0001e80000100800 */
[----:B------:R-:W5:Y:S04]  /*32b10*/  LDL R21, [R1+0x824] ;  /* 0x0008240001157983 */ /* 0x000f680000100800 */
[----:B------:R1:W-:Y:S04]  /*32b20*/  STL [R1+0x2dc], R7 ;  /* 0x0002dc0701007387 */ /* 0x0003e80000100800 */
[----:B0-----:R-:W5:Y:S04]  /*32b30*/  LDL R8, [R1+0x820] ;  /* 0x0008200001087983 */ /* 0x001f680000100800 */
[----:B-1----:R-:W5:Y:S01]  /*32b40*/  LDL R7, [R1+0x81c] ;  /* 0x00081c0001077983 */ /* 0x002f620000100800 */
[----:B--2---:R-:W-:-:S02]  /*32b50*/  SHF.R.S32.HI R9, RZ, 0x1f, R10 ;  /* 0x0000001fff097819 */ /* 0x004fc4000001140a */
[----:B------:R-:W-:Y:S02]  /*32b60*/  SHF.R.S32.HI R10, RZ, 0x1f, R6 ;  /* 0x0000001fff0a7819 */ /* 0x000fe40000011406 */
[----:B------:R-:W2:Y:S04]  /*32b70*/  LDL R6, [R1+0x818] ;  /* 0x0008180001067983 */ /* 0x000ea80000100800 */
[----:B------:R0:W-:Y:S04]  /*32b80*/  STL [R1+0x2e0], R9 ;  /* 0x0002e00901007387 */ /* 0x0001e80000100800 */
[----:B------:R-:W-:Y:S04]  /*32b90*/  STL [R1+0x2e4], R10 ;  /* 0x0002e40a01007387 */ /* 0x000fe80000100800 */
[----:B------:R-:W2:Y:S04]  /*32ba0*/  LDL R20, [R1+0x814] ;  /* 0x0008140001147983 */ /* 0x000ea80000100800 */
[----:B------:R-:W2:Y:S01]  /*32bb0*/  LDL R19, [R1+0x810] ;  /* 0x0008100001137983 */ /* 0x000ea20000100800 */
[----:B0-----:R-:W-:-:S05]  /*32bc0*/  SHF.R.S32.HI R9, RZ, 0x1f, R29 ;  /* 0x0000001fff097819 */ /* 0x001fca000001141d */
[----:B------:R3:W-:Y:S04]  /*32bd0*/  STL [R1+0x2e8], R9 ;  /* 0x0002e80901007387 */ /* 0x0007e80000100800 */
[----:B------:R-:W2:Y:S04]  /*32be0*/  LDL R18, [R1+0x80c] ;  /* 0x00080c0001127983 */ /* 0x000ea80000100800 */
[----:B------:R-:W2:Y:S04]  /*32bf0*/  LDL R17, [R1+0x804] ;  /* 0x0008040001117983 */ /* 0x000ea80000100800 */
[----:B------:R-:W2:Y:S04]  /*32c00*/  LDL R16, [R1+0x7fc] ;  /* 0x0007fc0001107983 */ /* 0x000ea80000100800 */
[----:B------:R-:W2:Y:S04]  /*32c10*/  LDL R15, [R1+0x7f8] ;  /* 0x0007f800010f7983 */ /* 0x000ea80000100800 */
[----:B------:R-:W2:Y:S04]  /*32c20*/  LDL R13, [R1+0x7f4] ;  /* 0x0007f400010d7983 */ /* 0x000ea80000100800 */
[----:B------:R-:W2:Y:S04]  /*32c30*/  LDL R29, [R1+0x7e8] ;  /* 0x0007e800011d7983 */ /* 0x000ea80000100800 */
[----:B------:R-:W2:Y:S01]  /*32c40*/  LDL R14, [R1+0x7e4] ;  /* 0x0007e400010e7983 */ /* 0x000ea20000100800 */
[----:B---3--:R-:W-:-:S03]  /*32c50*/  SHF.R.S32.HI R9, RZ, 0x1f, R0 ;  /* 0x0000001fff097819 */ /* 0x008fc60000011400 */
[----:B------:R-:W3:Y:S04]  /*32c60*/  LDL R0, [R1+0x7e0] ;  /* 0x0007e00001007983 */ /* 0x000ee80000100800 */
[----:B------:R4:W-:Y:S02]  /*32c70*/  STL [R1+0x2ec], R9 ;  /* 0x0002ec0901007387 */ /* 0x0009e40000100800 */
[----:B----4-:R-:W-:Y:S02]  /*32c80*/  SHF.R.S32.HI R9, RZ, 0x1f, R2 ;  /* 0x0000001fff097819 */ /* 0x010fe40000011402 */
[----:B------:R-:W4:Y:S04]  /*32c90*/  LDL R2, [R1+0x7dc] ;  /* 0x0007dc0001027983 */ /* 0x000f280000100800 */
[----:B------:R0:W-:Y:S04]  /*32ca0*/  STL [R1+0x2f4], R9 ;  /* 0x0002f40901007387 */ /* 0x0001e80000100800 */
[----:B------:R-:W4:Y:S04]  /*32cb0*/  LDL R12, [R1+0x7d8] ;  /* 0x0007d800010c7983 */ /* 0x000f280000100800 */
[----:B------:R-:W4:Y:S01]  /*32cc0*/  LDL R11, [R1+0x7d4] ;  /* 0x0007d400010b7983 */ /* 0x000f220000100800 */
[----:B-----5:R-:W-:-:S05]  /*32cd0*/  SHF.R.S32.HI R4, RZ, 0x1f, R4 ;  /* 0x0000001fff047819 */ /* 0x020fca0000011404 */
[----:B------:R1:W-:Y:S01]  /*32ce0*/  STL [R1+0x2fc], R4 ;  /* 0x0002fc0401007387 */ /* 0x0003e20000100800 */
[----:B0-----:R-:W-:-:S03]  /*32cf0*/  SHF.R.S32.HI R9, RZ, 0x1f, R3 ;  /* 0x0000001fff097819 */ /* 0x001fc60000011403 */
[----:B------:R-:W5:Y:S04]  /*32d00*/  LDL R3, [R1+0x7cc] ;  /* 0x0007cc0001037983 */ /* 0x000f680000100800 */
[----:B-1----:R-:W5:Y:S04]  /*32d10*/  LDL R4, [R1+0x7d0] ;  /* 0x0007d00001047983 */ /* 0x002f680000100800 */
[----:B------:R0:W-:Y:S04]  /*32d20*/  STL [R1+0x300], R9 ;  /* 0x0003000901007387 */ /* 0x0001e80000100800 */
[----:B------:R-:W5:Y:S01]  /*32d30*/  LDL R10, [R1+0x7c0] ;  /* 0x0007c000010a7983 */ /* 0x000f620000100800 */
[----:B------:R-:W-:-:S03]  /*32d40*/  SHF.R.S32.HI R5, RZ, 0x1f, R5 ;  /* 0x0000001fff057819 */ /* 0x000fc60000011405 */
[----:B0-----:R-:W5:Y:S04]  /*32d50*/  LDL R9, [R1+0x7c8] ;  /* 0x0007c80001097983 */ /* 0x001f680000100800 */
[----:B------:R0:W-:Y:S04]  /*32d60*/  STL [R1+0x304], R5 ;  /* 0x0003040501007387 */ /* 0x0001e80000100800 */
[----:B0-----:R-:W5:Y:S01]  /*32d70*/  LDL R5, [R1+0x7bc] ;  /* 0x0007bc0001057983 */ /* 0x001f620000100800 */
[----:B------:R-:W-:Y:S02]  /*32d80*/  SHF.R.S32.HI R22, RZ, 0x1f, R22 ;  /* 0x0000001fff167819 */ /* 0x000fe40000011416 */
[----:B------:R-:W-:-:S03]  /*32d90*/  SHF.R.S32.HI R21, RZ, 0x1f, R21 ;  /* 0x0000001fff157819 */ /* 0x000fc60000011415 */
[----:B------:R0:W-:Y:S04]  /*32da0*/  STL [R1+0x308], R22 ;  /* 0x0003081601007387 */ /* 0x0001e80000100800 */
[----:B------:R1:W-:Y:S01]  /*32db0*/  STL [R1+0x310], R21 ;  /* 0x0003101501007387 */ /* 0x0003e20000100800 */
[----:B0-----:R-:W-:Y:S02]  /*32dc0*/  SHF.R.S32.HI R22, RZ, 0x1f, R8 ;  /* 0x0000001fff167819 */ /* 0x001fe40000011408 */
[----:B-1----:R-:W-:Y:S01]  /*32dd0*/  SHF.R.S32.HI R21, RZ, 0x1f, R7 ;  /* 0x0000001fff157819 */ /* 0x002fe20000011407 */
[----:B------:R-:W5:Y:S04]  /*32de0*/  LDL R8, [R1+0x7b8] ;  /* 0x0007b80001087983 */ /* 0x000f680000100800 */
[----:B------:R2:W-:Y:S04]  /*32df0*/  STL [R1+0x314], R22 ;  /* 0x0003141601007387 */ /* 0x0005e80000100800 */
[----:B------:R-:W5:Y:S04]  /*32e00*/  LDL R7, [R1+0x7b4] ;  /* 0x0007b40001077983 */ /* 0x000f680000100800 */
[----:B------:R0:W-:Y:S01]  /*32e10*/  STL [R1+0x318], R21 ;  /* 0x0003181501007387 */ /* 0x0001e20000100800 */
[----:B--2---:R-:W-:-:S03]  /*32e20*/  SHF.R.S32.HI R22, RZ, 0x1f, R6 ;  /* 0x0000001fff167819 */ /* 0x004fc60000011406 */
[----:B------:R-:W2:Y:S01]  /*32e30*/  LDL R6, [R1+0x7b0] ;  /* 0x0007b00001067983 */ /* 0x000ea20000100800 */
[----:B0-----:R-:W-:Y:S02]  /*32e40*/  SHF.R.S32.HI R21, RZ, 0x1f, R20 ;  /* 0x0000001fff157819 */ /* 0x001fe40000011414 */
[----:B------:R-:W-:Y:S01]  /*32e50*/  SHF.R.S32.HI R20, RZ, 0x1f, R19 ;  /* 0x0000001fff147819 */ /* 0x000fe20000011413 */
[----:B------:R-:W-:Y:S04]  /*32e60*/  STL [R1+0x320], R22 ;  /* 0x0003201601007387 */ /* 0x000fe80000100800 */
[----:B------:R-:W-:Y:S04]  /*32e70*/  STL [R1+0x324], R21 ;  /* 0x0003241501007387 */ /* 0x000fe80000100800 */
[----:B------:R-:W-:Y:S01]  /*32e80*/  STL [R1+0x328], R20 ;  /* 0x0003281401007387 */ /* 0x000fe20000100800 */
[----:B------:R-:W-:-:S02]  /*32e90*/  SHF.R.S32.HI R19, RZ, 0x1f, R18 ;  /* 0x0000001fff137819 */ /* 0x000fc40000011412 */
[----:B------:R-:W-:Y:S02]  /*32ea0*/  SHF.R.S32.HI R18, RZ, 0x1f, R17 ;  /* 0x0000001fff127819 */ /* 0x000fe40000011411 */
[----:B------:R-:W-:Y:S02]  /*32eb0*/  SHF.R.S32.HI R17, RZ, 0x1f, R16 ;  /* 0x0000001fff117819 */ /* 0x000fe40000011410 */
[----:B------:R-:W-:Y:S01]  /*32ec0*/  SHF.R.S32.HI R16, RZ, 0x1f, R15 ;  /* 0x0000001fff107819 */ /* 0x000fe2000001140f */
[----:B------:R-:W-:Y:S04]  /*32ed0*/  STL [R1+0x32c], R19 ;  /* 0x00032c1301007387 */ /* 0x000fe80000100800 */
[----:B------:R-:W-:Y:S01]  /*32ee0*/  STL [R1+0x330], R18 ;  /* 0x0003301201007387 */ /* 0x000fe20000100800 */
[----:B------:R-:W-:-:S03]  /*32ef0*/  SHF.R.S32.HI R15, RZ, 0x1f, R13 ;  /* 0x0000001fff0f7819 */ /* 0x000fc6000001140d */
[----:B------:R-:W-:Y:S01]  /*32f00*/  STL [R1+0x334], R17 ;  /* 0x0003341101007387 */ /* 0x000fe20000100800 */
[----:B------:R-:W-:-:S03]  /*32f10*/  SHF.R.S32.HI R13, RZ, 0x1f, R29 ;  /* 0x0000001fff0d7819 */ /* 0x000fc6000001141d */
[----:B------:R-:W-:Y:S04]  /*32f20*/  STL [R1+0x33c], R16 ;  /* 0x00033c1001007387 */ /* 0x000fe80000100800 */
[----:B------:R-:W2:Y:S04]  /*32f30*/  LDL R29, [R1+0x7ac] ;  /* 0x0007ac00011d7983 */ /* 0x000ea80000100800 */
[----:B------:R-:W-:Y:S01]  /*32f40*/  STL [R1+0x344], R15 ;  /* 0x0003440f01007387 */ /* 0x000fe20000100800 */
[----:B------:R-:W-:-:S03]  /*32f50*/  SHF.R.S32.HI R14, RZ, 0x1f, R14 ;  /* 0x0000001fff0e7819 */ /* 0x000fc6000001140e */
[----:B------:R3:W-:Y:S02]  /*32f60*/  STL [R1+0x348], R13 ;  /* 0x0003480d01007387 */ /* 0x0007e40000100800 */
[----:B---3--:R-:W-:Y:S02]  /*32f70*/  SHF.R.S32.HI R13, RZ, 0x1f, R0 ;  /* 0x0000001fff0d7819 */ /* 0x008fe40000011400 */
[----:B------:R-:W3:Y:S04]  /*32f80*/  LDL R0, [R1+0x7a8] ;  /* 0x0007a80001007983 */ /* 0x000ee80000100800 */
[----:B------:R4:W-:Y:S04]  /*32f90*/  STL [R1+0x34c], R14 ;  /* 0x00034c0e01007387 */ /* 0x0009e80000100800 */
[----:B------:R0:W-:Y:S01]  /*32fa0*/  STL [R1+0x354], R13 ;  /* 0x0003540d01007387 */ /* 0x0001e20000100800 */
[----:B----4-:R-:W-:-:S03]  /*32fb0*/  SHF.R.S32.HI R14, RZ, 0x1f, R2 ;  /* 0x0000001fff0e7819 */ /* 0x010fc60000011402 */
[----:B------:R-:W4:Y:S01]  /*32fc0*/  LDL R2, [R1+0x7a4] ;  /* 0x0007a40001027983 */ /* 0x000f220000100800 */
[----:B0-----:R-:W-:-:S03]  /*32fd0*/  SHF.R.S32.HI R13, RZ, 0x1f, R12 ;  /* 0x0000001fff0d7819 */ /* 0x001fc6000001140c */
[----:B------:R-:W-:Y:S01]  /*32fe0*/  STL [R1+0x35c], R14 ;  /* 0x00035c0e01007387 */ /* 0x000fe20000100800 */
[----:B------:R-:W-:Y:S02]  /*32ff0*/  SHF.R.S32.HI R12, RZ, 0x1f, R11 ;  /* 0x0000001fff0c7819 */ /* 0x000fe4000001140b */
[----:B-----5:R-:W-:Y:S01]  /*33000*/  SHF.R.S32.HI R11, RZ, 0x1f, R4 ;  /* 0x0000001fff0b7819 */ /* 0x020fe20000011404 */
[----:B------:R-:W-:Y:S04]  /*33010*/  STL [R1+0x360], R13 ;  /* 0x0003600d01007387 */ /* 0x000fe80000100800 */
[----:B------:R-:W5:Y:S04]  /*33020*/  LDL R4, [R1+0x7a0] ;  /* 0x0007a00001047983 */ /* 0x000f680000100800 */
[----:B------:R0:W-:Y:S04]  /*33030*/  STL [R1+0x364], R12 ;  /* 0x0003640c01007387 */ /* 0x0001e80000100800 */
[----:B------:R1:W-:Y:S01]  /*33040*/  STL [R1+0x368], R11 ;  /* 0x0003680b01007387 */ /* 0x0003e20000100800 */
[----:B0-----:R-:W-:-:S03]  /*33050*/  SHF.R.S32.HI R12, RZ, 0x1f, R3 ;  /* 0x0000001fff0c7819 */ /* 0x001fc60000011403 */
[----:B------:R-:W5:Y:S01]  /*33060*/  LDL R3, [R1+0x79c] ;  /* 0x00079c0001037983 */ /* 0x000f620000100800 */
[----:B-1----:R-:W-:-:S03]  /*33070*/  SHF.R.S32.HI R11, RZ, 0x1f, R9 ;  /* 0x0000001fff0b7819 */ /* 0x002fc60000011409 */
[----:B------:R-:W-:Y:S01]  /*33080*/  STL [R1+0x36c], R12 ;  /* 0x00036c0c01007387 */ /* 0x000fe20000100800 */
[----:B------:R-:W-:-:S03]  /*33090*/  SHF.R.S32.HI R9, RZ, 0x1f, R10 ;  /* 0x0000001fff097819 */ /* 0x000fc6000001140a */
[----:B------:R-:W-:Y:S01]  /*330a0*/  STL [R1+0x370], R11 ;  /* 0x0003700b01007387 */ /* 0x000fe20000100800 */
[----:B------:R-:W-:-:S03]  /*330b0*/  SHF.R.S32.HI R5, RZ, 0x1f, R5 ;  /* 0x0000001fff057819 */ /* 0x000fc60000011405 */
[----:B------:R-:W5:Y:S04]  /*330c0*/  LDL R22, [R1+0x794] ;  /* 0x0007940001167983 */ /* 0x000f680000100800 */
[----:B------:R-:W-:Y:S04]  /*330d0*/  STL [R1+0x374], R9 ;  /* 0x0003740901007387 */ /* 0x000fe80000100800 */
[----:B------:R-:W5:Y:S04]  /*330e0*/  LDL R21, [R1+0x790] ;  /* 0x0007900001157983 */ /* 0x000f680000100800 */
[----:B------:R0:W-:Y:S04]  /*330f0*/  STL [R1+0x378], R5 ;  /* 0x0003780501007387 */ /* 0x0001e80000100800 */
[----:B------:R-:W5:Y:S04]  /*33100*/  LDL R10, [R1+0x78c] ;  /* 0x00078c00010a7983 */ /* 0x000f680000100800 */
[----:B0-----:R-:W5:Y:S01]  /*33110*/  LDL R5, [R1+0x788] ;  /* 0x0007880001057983 */ /* 0x001f620000100800 */
[----:B------:R-:W-:-:S02]  /*33120*/  SHF.R.S32.HI R9, RZ, 0x1f, R8 ;  /* 0x0000001fff097819 */ /* 0x000fc40000011408 */
[----:B------:R-:W-:Y:S02]  /*33130*/  SHF.R.S32.HI R8, RZ, 0x1f, R7 ;  /* 0x0000001fff087819 */ /* 0x000fe40000011407 */
[----:B------:R-:W5:Y:S04]  /*33140*/  LDL R7, [R1+0x784] ;  /* 0x0007840001077983 */ /* 0x000f680000100800 */
[----:B------:R-:W-:Y:S04]  /*33150*/  STL [R1+0x37c], R9 ;  /* 0x00037c0901007387 */ /* 0x000fe80000100800 */
[----:B------:R-:W-:Y:S04]  /*33160*/  STL [R1+0x380], R8 ;  /* 0x0003800801007387 */ /* 0x000fe80000100800 */
[----:B------:R-:W5:Y:S04]  /*33170*/  LDL R20, [R1+0x780] ;  /* 0x0007800001147983 */ /* 0x000f680000100800 */
[----:B------:R-:W5:Y:S01]  /*33180*/  LDL R19, [R1+0x77c] ;  /* 0x00077c0001137983 */ /* 0x000f620000100800 */
[----:B--2---:R-:W-:-:S05]  /*33190*/  SHF.R.S32.HI R6, RZ, 0x1f, R6 ;  /* 0x0000001fff067819 */ /* 0x004fca0000011406 */
[----:B------:R0:W-:Y:S04]  /*331a0*/  STL [R1+0x384], R6 ;  /* 0x0003840601007387 */ /* 0x0001e80000100800 */
[----:B------:R-:W2:Y:S04]  /*331b0*/  LDL R18, [R1+0x778] ;  /* 0x0007780001127983 */ /* 0x000ea80000100800 */
[----:B------:R-:W2:Y:S04]  /*331c0*/  LDL R17, [R1+0x774] ;  /* 0x0007740001117983 */ /* 0x000ea80000100800 */
[----:B------:R-:W2:Y:S04]  /*331d0*/  LDL R16, [R1+0x770] ;  /* 0x0007700001107983 */ /* 0x000ea80000100800 */
[----:B------:R-:W2:Y:S04]  /*331e0*/  LDL R15, [R1+0x768] ;  /* 0x00076800010f7983 */ /* 0x000ea80000100800 */
[----:B------:R-:W2:Y:S04]  /*331f0*/  LDL R13, [R1+0x764] ;  /* 0x00076400010d7983 */ /* 0x000ea80000100800 */
[----:B------:R-:W2:Y:S04]  /*33200*/  LDL R14, [R1+0x758] ;  /* 0x00075800010e7983 */ /* 0x000ea80000100800 */
[----:B0-----:R-:W2:Y:S01]  /*33210*/  LDL R6, [R1+0x75c] ;  /* 0x00075c0001067983 */ /* 0x001ea20000100800 */
[----:B------:R-:W-:-:S03]  /*33220*/  SHF.R.S32.HI R8, RZ, 0x1f, R29 ;  /* 0x0000001fff087819 */ /* 0x000fc6000001141d */
[----:B------:R-:W2:Y:S04]  /*33230*/  LDL R29, [R1+0x754] ;  /* 0x00075400011d7983 */ /* 0x000ea80000100800 */
[----:B------:R3:W-:Y:S02]  /*33240*/  STL [R1+0x38c], R8 ;  /* 0x00038c0801007387 */ /* 0x0007e40000100800 */
[----:B---3--:R-:W-:Y:S02]  /*33250*/  SHF.R.S32.HI R8, RZ, 0x1f, R0 ;  /* 0x0000001fff087819 */ /* 0x008fe40000011400 */
[----:B------:R-:W3:Y:S04]  /*33260*/  LDL R0, [R1+0x750] ;  /* 0x0007500001007983 */ /* 0x000ee80000100800 */
[----:B------:R5:W-:Y:S04]  /*33270*/  STL [R1+0x394], R8 ;  /* 0x0003940801007387 */ /* 0x000be80000100800 */
[----:B------:R-:W3:Y:S04]  /*33280*/  LDL R12, [R1+0x74c] ;  /* 0x00074c00010c7983 */ /* 0x000ee80000100800 */
[----:B------:R-:W3:Y:S01]  /*33290*/  LDL R11, [R1+0x748] ;  /* 0x00074800010b7983 */ /* 0x000ee20000100800 */
[----:B----4-:R-:W-:-:S05]  /*332a0*/  SHF.R.S32.HI R2, RZ, 0x1f, R2 ;  /* 0x0000001fff027819 */ /* 0x010fca0000011402 */
[----:B------:R0:W-:Y:S01]  /*332b0*/  STL [R1+0x398], R2 ;  /* 0x0003980201007387 */ /* 0x0001e20000100800 */
[----:B-----5:R-:W-:-:S03]  /*332c0*/  SHF.R.S32.HI R8, RZ, 0x1f, R4 ;  /* 0x0000001fff087819 */ /* 0x020fc60000011404 */
[----:B------:R-:W4:Y:S04]  /*332d0*/  LDL R4, [R1+0x740] ;  /* 0x0007400001047983 */ /* 0x000f280000100800 */
[----:B0-----:R-:W5:Y:S04]  /*332e0*/  LDL R2, [R1+0x744] ;  /* 0x0007440001027983 */ /* 0x001f680000100800 */
[----:B------:R0:W-:Y:S04]  /*332f0*/  STL [R1+0x39c], R8 ;  /* 0x00039c0801007387 */ /* 0x0001e80000100800 */
[----:B------:R-:W4:Y:S01]  /*33300*/  LDL R9, [R1+0x73c] ;  /* 0x00073c0001097983 */ /* 0x000f220000100800 */
[----:B------:R-:W-:-:S03]  /*33310*/  SHF.R.S32.HI R3, RZ, 0x1f, R3 ;  /* 0x0000001fff037819 */ /* 0x000fc60000011403 */
[----:B0-----:R-:W4:Y:S04]  /*33320*/  LDL R8, [R1+0x738] ;  /* 0x0007380001087983 */ /* 0x001f280000100800 */
[----:B------:R0:W-:Y:S01]  /*33330*/  STL [R1+0x3a0], R3 ;  /* 0x0003a00301007387 */ /* 0x0001e20000100800 */
[----:B------:R-:W-:-:S03]  /*33340*/  SHF.R.S32.HI R22, RZ, 0x1f, R22 ;  /* 0x0000001fff167819 */ /* 0x000fc60000011416 */
[----:B0-----:R-:W4:Y:S01]  /*33350*/  LDL R3, [R1+0x734] ;  /* 0x0007340001037983 */ /* 0x001f220000100800 */
[----:B------:R-:W-:-:S03]  /*33360*/  SHF.R.S32.HI R21, RZ, 0x1f, R21 ;  /* 0x0000001fff157819 */ /* 0x000fc60000011415 */
[----:B------:R0:W-:Y:S04]  /*33370*/  STL [R1+0x3a8], R22 ;  /* 0x0003a81601007387 */ /* 0x0001e80000100800 */
[----:B------:R1:W-:Y:S01]  /*33380*/  STL [R1+0x3b0], R21 ;  /* 0x0003b01501007387 */ /* 0x0003e20000100800 */
[----:B0-----:R-:W-:-:S03]  /*33390*/  SHF.R.S32.HI R22, RZ, 0x1f, R10 ;  /* 0x0000001fff167819 */ /* 0x001fc6000001140a */
[----:B------:R-:W4:Y:S04]  /*333a0*/  LDL R10, [R1+0x730] ;  /* 0x00073000010a7983 */ /* 0x000f280000100800 */
[----:B------:R0:W-:Y:S01]  /*333b0*/  STL [R1+0x3b8], R22 ;  /* 0x0003b81601007387 */ /* 0x0001e20000100800 */
[----:B-1----:R-:W-:-:S03]  /*333c0*/  SHF.R.S32.HI R21, RZ, 0x1f, R5 ;  /* 0x0000001fff157819 */ /* 0x002fc60000011405 */
[----:B------:R-:W4:Y:S04]  /*333d0*/  LDL R5, [R1+0x728] ;  /* 0x0007280001057983 */ /* 0x000f280000100800 */
[----:B------:R1:W-:Y:S01]  /*333e0*/  STL [R1+0x3c0], R21 ;  /* 0x0003c01501007387 */ /* 0x0003e20000100800 */
[----:B0-----:R-:W-:-:S03]  /*333f0*/  SHF.R.S32.HI R22, RZ, 0x1f, R7 ;  /* 0x0000001fff167819 */ /* 0x001fc60000011407 */
[----:B------:R-:W4:Y:S01]  /*33400*/  LDL R7, [R1+0x724] ;  /* 0x0007240001077983 */ /* 0x000f220000100800 */
[----:B-1----:R-:W-:Y:S02]  /*33410*/  SHF.R.S32.HI R21, RZ, 0x1f, R20 ;  /* 0x0000001fff157819 */ /* 0x002fe40000011414 */
[----:B------:R-:W-:Y:S01]  /*33420*/  SHF.R.S32.HI R20, RZ, 0x1f, R19 ;  /* 0x0000001fff147819 */ /* 0x000fe20000011413 */
[----:B------:R-:W-:Y:S04]  /*33430*/  STL [R1+0x3c4], R22 ;  /* 0x0003c41601007387 */ /* 0x000fe80000100800 */
[----:B------:R-:W-:Y:S04]  /*33440*/  STL [R1+0x3c8], R21 ;  /* 0x0003c81501007387 */ /* 0x000fe80000100800 */
[----:B------:R-:W-:Y:S01]  /*33450*/  STL [R1+0x3cc], R20 ;  /* 0x0003cc1401007387 */ /* 0x000fe20000100800 */
[----:B--2---:R-:W-:-:S02]  /*33460*/  SHF.R.S32.HI R19, RZ, 0x1f, R18 ;  /* 0x0000001fff137819 */ /* 0x004fc40000011412 */
        /* <DEDUP_REMOVED lines=13> */
[----:B0-----:R-:W-:Y:S02]  /*33540*/  SHF.R.S32.HI R13, RZ, 0x1f, R29 ;  /* 0x0000001fff0d7819 */ /* 0x001fe4000001141d */
[----:B------:R-:W2:Y:S04]  /*33550*/  LDL R29, [R1+0x718] ;  /* 0x00071800011d7983 */ /* 0x000ea80000100800 */
[----:B------:R3:W-:Y:S04]  /*33560*/  STL [R1+0x3ec], R14 ;  /* 0x0003ec0e01007387 */ /* 0x0007e80000100800 */
[----:B------:R0:W-:Y:S01]  /*33570*/  STL [R1+0x3f0], R13 ;  /* 0x0003f00d01007387 */ /* 0x0001e20000100800 */
[----:B---3--:R-:W-:-:S03]  /*33580*/  SHF.R.S32.HI R14, RZ, 0x1f, R0 ;  /* 0x0000001fff0e7819 */ /* 0x008fc60000011400 */
[----:B------:R-:W3:Y:S01]  /*33590*/  LDL R0, [R1+0x714] ;  /* 0x0007140001007983 */ /* 0x000ee20000100800 */
[----:B0-----:R-:W-:-:S03]  /*335a0*/  SHF.R.S32.HI R13, RZ, 0x1f, R12 ;  /* 0x0000001fff0d7819 */ /* 0x001fc6000001140c */
[----:B------:R-:W-:Y:S01]  /*335b0*/  STL [R1+0x3f4], R14 ;  /* 0x0003f40e01007387 */ /* 0x000fe20000100800 */
[----:B------:R-:W-:-:S03]  /*335c0*/  SHF.R.S32.HI R11, RZ, 0x1f, R11 ;  /* 0x0000001fff0b7819 */ /* 0x000fc6000001140b */
[----:B------:R-:W-:Y:S01]  /*335d0*/  STL [R1+0x3f8], R13 ;  /* 0x0003f80d01007387 */ /* 0x000fe20000100800 */
[----:B-----5:R-:W-:-:S03]  /*335e0*/  SHF.R.S32.HI R12, RZ, 0x1f, R2 ;  /* 0x0000001fff0c7819 */ /* 0x020fc60000011402 */
[----:B------:R-:W5:Y:S04]  /*335f0*/  LDL R2, [R1+0x710] ;  /* 0x0007100001027983 */ /* 0x000f680000100800 */
[----:B------:R0:W-:Y:S04]  /*33600*/  STL [R1+0x3fc], R11 ;  /* 0x0003fc0b01007387 */ /* 0x0001e80000100800 */
[----:B------:R-:W-:Y:S01]  /*33610*/  STL [R1+0x400], R12 ;  /* 0x0004000c01007387 */ /* 0x000fe20000100800 */
[----:B----4-:R-:W-:Y:S02]  /*33620*/  SHF.R.S32.HI R9, RZ, 0x1f, R9 ;  /* 0x0000001fff097819 */ /* 0x010fe40000011409 */
[----:B0-----:R-:W-:-:S02]  /*33630*/  SHF.R.S32.HI R11, RZ, 0x1f, R4 ;  /* 0x0000001fff0b7819 */ /* 0x001fc40000011404 */
[----:B------:R-:W4:Y:S04]  /*33640*/  LDL R4, [R1+0x70c] ;  /* 0x00070c0001047983 */ /* 0x000f280000100800 */
[----:B------:R-:W-:Y:S01]  /*33650*/  STL [R1+0x404], R11 ;  /* 0x0004040b01007387 */ /* 0x000fe20000100800 */
[----:B------:R-:W-:-:S03]  /*33660*/  SHF.R.S32.HI R8, RZ, 0x1f, R8 ;  /* 0x0000001fff087819 */ /* 0x000fc60000011408 */
[----:B------:R-:W-:Y:S04]  /*33670*/  STL [R1+0x408], R9 ;  /* 0x0004080901007387 */ /* 0x000fe80000100800 */
[----:B------:R-:W4:Y:S01]  /*33680*/  LDL R22, [R1+0x708] ;  /* 0x0007080001167983 */ /* 0x000f220000100800 */
[----:B------:R-:W-:-:S03]  /*33690*/  SHF.R.S32.HI R3, RZ, 0x1f, R3 ;  /* 0x0000001fff037819 */ /* 0x000fc60000011403 */
[----:B------:R0:W-:Y:S04]  /*336a0*/  STL [R1+0x40c], R8 ;  /* 0x00040c0801007387 */ /* 0x0001e80000100800 */
[----:B------:R-:W4:Y:S04]  /*336b0*/  LDL R21, [R1+0x6fc] ;  /* 0x0006fc0001157983 */ /* 0x000f280000100800 */
[----:B------:R1:W-:Y:S04]  /*336c0*/  STL [R1+0x410], R3 ;  /* 0x0004100301007387 */ /* 0x0003e80000100800 */
[----:B0-----:R-:W4:Y:S04]  /*336d0*/  LDL R8, [R1+0x6f8] ;  /* 0x0006f80001087983 */ /* 0x001f280000100800 */
[----:B-1----:R-:W4:Y:S01]  /*336e0*/  LDL R3, [R1+0x6f0] ;  /* 0x0006f00001037983 */ /* 0x002f220000100800 */
[----:B------:R-:W-:-:S03]  /*336f0*/  SHF.R.S32.HI R9, RZ, 0x1f, R5 ;  /* 0x0000001fff097819 */ /* 0x000fc60000011405 */
[----:B------:R-:W4:Y:S01]  /*33700*/  LDL R5, [R1+0x6ec] ;  /* 0x0006ec0001057983 */ /* 0x000f220000100800 */
[----:B------:R-:W-:Y:S02]  /*33710*/  SHF.R.S32.HI R10, RZ, 0x1f, R10 ;  /* 0x0000001fff0a7819 */ /* 0x000fe4000001140a */
[----:B------:R-:W-:-:S03]  /*33720*/  SHF.R.S32.HI R7, RZ, 0x1f, R7 ;  /* 0x0000001fff077819 */ /* 0x000fc60000011407 */
[----:B------:R-:W-:Y:S04]  /*33730*/  STL [R1+0x418], R10 ;  /* 0x0004180a01007387 */ /* 0x000fe80000100800 */
[----:B------:R-:W-:Y:S04]  /*33740*/  STL [R1+0x41c], R9 ;  /* 0x00041c0901007387 */ /* 0x000fe80000100800 */
[----:B------:R-:W4:Y:S04]  /*33750*/  LDL R20, [R1+0x6e8] ;  /* 0x0006e80001147983 */ /* 0x000f280000100800 */
[----:B------:R-:W4:Y:S04]  /*33760*/  LDL R19, [R1+0x6e4] ;  /* 0x0006e40001137983 */ /* 0x000f280000100800 */
[----:B------:R0:W-:Y:S04]  /*33770*/  STL [R1+0x420], R7 ;  /* 0x0004200701007387 */ /* 0x0001e80000100800 */
[----:B------:R-:W4:Y:S04]  /*33780*/  LDL R18, [R1+0x6e0] ;  /* 0x0006e00001127983 */ /* 0x000f280000100800 */
[----:B------:R-:W4:Y:S04]  /*33790*/  LDL R17, [R1+0x6dc] ;  /* 0x0006dc0001117983 */ /* 0x000f280000100800 */
[----:B------:R-:W4:Y:S04]  /*337a0*/  LDL R16, [R1+0x6d8] ;  /* 0x0006d80001107983 */ /* 0x000f280000100800 */
[----:B------:R-:W4:Y:S04]  /*337b0*/  LDL R15, [R1+0x6d4] ;  /* 0x0006d400010f7983 */ /* 0x000f280000100800 */
[----:B------:R-:W4:Y:S04]  /*337c0*/  LDL R13, [R1+0x6d0] ;  /* 0x0006d000010d7983 */ /* 0x000f280000100800 */
[----:B------:R-:W4:Y:S04]  /*337d0*/  LDL R14, [R1+0x6c8] ;  /* 0x0006c800010e7983 */ /* 0x000f280000100800 */
[----:B0-----:R-:W4:Y:S01]  /*337e0*/  LDL R7, [R1+0x6cc] ;  /* 0x0006cc0001077983 */ /* 0x001f220000100800 */
[----:B--2---:R-:W-:-:S03]  /*337f0*/  SHF.R.S32.HI R9, RZ, 0x1f, R6 ;  /* 0x0000001fff097819 */ /* 0x004fc60000011406 */
[----:B------:R-:W2:Y:S04]  /*33800*/  LDL R6, [R1+0x6c0] ;  /* 0x0006c00001067983 */ /* 0x000ea80000100800 */
[----:B------:R0:W-:Y:S02]  /*33810*/  STL [R1+0x424], R9 ;  /* 0x0004240901007387 */ /* 0x0001e40000100800 */
[----:B0-----:R-:W-:Y:S02]  /*33820*/  SHF.R.S32.HI R9, RZ, 0x1f, R29 ;  /* 0x0000001fff097819 */ /* 0x001fe4000001141d */
[----:B------:R-:W2:Y:S04]  /*33830*/  LDL R29, [R1+0x6bc] ;  /* 0x0006bc00011d7983 */ /* 0x000ea80000100800 */
[----:B------:R-:W-:Y:S04]  /*33840*/  STL [R1+0x428], R9 ;  /* 0x0004280901007387 */ /* 0x000fe80000100800 */
[----:B------:R-:W2:Y:S04]  /*33850*/  LDL R12, [R1+0x6b8] ;  /* 0x0006b800010c7983 */ /* 0x000ea80000100800 */
[----:B------:R-:W2:Y:S01]  /*33860*/  LDL R11, [R1+0x6b4] ;  /* 0x0006b400010b7983 */ /* 0x000ea20000100800 */
[----:B---3--:R-:W-:-:S05]  /*33870*/  SHF.R.S32.HI R0, RZ, 0x1f, R0 ;  /* 0x0000001fff007819 */ /* 0x008fca0000011400 */
[----:B------:R0:W-:Y:S04]  /*33880*/  STL [R1+0x42c], R0 ;  /* 0x00042c0001007387 */ /* 0x0001e80000100800 */
[----:B0-----:R-:W3:Y:S01]  /*33890*/  LDL R0, [R1+0x6b0] ;  /* 0x0006b00001007983 */ /* 0x001ee20000100800 */
[----:B-----5:R-:W-:-:S03]  /*338a0*/  SHF.R.S32.HI R9, RZ, 0x1f, R2 ;  /* 0x0000001fff097819 */ /* 0x020fc60000011402 */
[----:B------:R-:W5:Y:S04]  /*338b0*/  LDL R2, [R1+0x6ac] ;  /* 0x0006ac0001027983 */ /* 0x000f680000100800 */
[----:B------:R0:W-:Y:S04]  /*338c0*/  STL [R1+0x430], R9 ;  /* 0x0004300901007387 */ /* 0x0001e80000100800 */
[----:B------:R-:W5:Y:S01]  /*338d0*/  LDL R10, [R1+0x6a0] ;  /* 0x0006a000010a7983 */ /* 0x000f620000100800 */
[----:B----4-:R-:W-:-:S03]  /*338e0*/  SHF.R.S32.HI R4, RZ, 0x1f, R4 ;  /* 0x0000001fff047819 */ /* 0x010fc60000011404 */
        /* <DEDUP_REMOVED lines=16> */
[----:B------:R-:W-:Y:S02]  /*339f0*/  SHF.R.S32.HI R20, RZ, 0x1f, R19 ;  /* 0x0000001fff147819 */ /* 0x000fe40000011413 */
[----:B------:R-:W-:Y:S02]  /*33a00*/  SHF.R.S32.HI R19, RZ, 0x1f, R18 ;  /* 0x0000001fff137819 */ /* 0x000fe40000011412 */
[----:B------:R-:W-:Y:S01]  /*33a10*/  SHF.R.S32.HI R18, RZ, 0x1f, R17 ;  /* 0x0000001fff127819 */ /* 0x000fe20000011411 */
[----:B------:R-:W-:Y:S01]  /*33a20*/  STL [R1+0x44c], R22 ;  /* 0x00044c1601007387 */ /* 0x000fe20000100800 */
[----:B------:R-:W-:-:S03]  /*33a30*/  SHF.R.S32.HI R17, RZ, 0x1f, R16 ;  /* 0x0000001fff117819 */ /* 0x000fc60000011410 */
[----:B------:R-:W-:Y:S01]  /*33a40*/  STL [R1+0x450], R21 ;  /* 0x0004501501007387 */ /* 0x000fe20000100800 */
[----:B------:R-:W-:-:S03]  /*33a50*/  SHF.R.S32.HI R16, RZ, 0x1f, R15 ;  /* 0x0000001fff107819 */ /* 0x000fc6000001140f */
[----:B------:R-:W-:Y:S04]  /*33a60*/  STL [R1+0x454], R20 ;  /* 0x0004541401007387 */ /* 0x000fe80000100800 */
[----:B------:R-:W-:Y:S01]  /*33a70*/  STL [R1+0x458], R19 ;  /* 0x0004581301007387 */ /* 0x000fe20000100800 */
[----:B------:R-:W-:-:S03]  /*33a80*/  SHF.R.S32.HI R15, RZ, 0x1f, R13 ;  /* 0x0000001fff0f7819 */ /* 0x000fc6000001140d */
[----:B------:R-:W-:Y:S01]  /*33a90*/  STL [R1+0xe50], R18 ;  /* 0x000e501201007387 */ /* 0x000fe20000100800 */
[----:B------:R-:W-:-:S03]  /*33aa0*/  SHF.R.S32.HI R13, RZ, 0x1f, R7 ;  /* 0x0000001fff0d7819 */ /* 0x000fc60000011407 */
[----:B------:R-:W-:Y:S04]  /*33ab0*/  STL [R1+0x45c], R17 ;  /* 0x00045c1101007387 */ /* 0x000fe80000100800 */
[----:B------:R-:W-:Y:S04]  /*33ac0*/  STL [R1+0x460], R16 ;  /* 0x0004601001007387 */ /* 0x000fe80000100800 */
[----:B------:R-:W4:Y:S04]  /*33ad0*/  LDL R7, [R1+0x674] ;  /* 0x0006740001077983 */ /* 0x000f280000100800 */
[----:B------:R-:W-:Y:S01]  /*33ae0*/  STL [R1+0x464], R15 ;  /* 0x0004640f01007387 */ /* 0x000fe20000100800 */
[----:B------:R-:W-:-:S03]  /*33af0*/  SHF.R.S32.HI R14, RZ, 0x1f, R14 ;  /* 0x0000001fff0e7819 */ /* 0x000fc6000001140e */
[----:B------:R2:W-:Y:S02]  /*33b00*/  STL [R1+0x468], R13 ;  /* 0x0004680d01007387 */ /* 0x0005e40000100800 */
[----:B--2---:R-:W-:Y:S02]  /*33b10*/  SHF.R.S32.HI R13, RZ, 0x1f, R6 ;  /* 0x0000001fff0d7819 */ /* 0x004fe40000011406 */
[----:B------:R-:W2:Y:S04]  /*33b20*/  LDL R6, [R1+0x66c] ;  /* 0x00066c0001067983 */ /* 0x000ea80000100800 */
[----:B------:R0:W-:Y:S04]  /*33b30*/  STL [R1+0x46c], R14 ;  /* 0x00046c0e01007387 */ /* 0x0001e80000100800 */
[----:B------:R1:W-:Y:S01]  /*33b40*/  STL [R1+0x470], R13 ;  /* 0x0004700d01007387 */ /* 0x0003e20000100800 */
[----:B0-----:R-:W-:-:S03]  /*33b50*/  SHF.R.S32.HI R14, RZ, 0x1f, R29 ;  /* 0x0000001fff0e7819 */ /* 0x001fc6000001141d */
[----:B------:R-:W2:Y:S01]  /*33b60*/  LDL R29, [R1+0x664] ;  /* 0x00066400011d7983 */ /* 0x000ea20000100800 */
[----:B-1----:R-:W-:-:S03]  /*33b70*/  SHF.R.S32.HI R13, RZ, 0x1f, R12 ;  /* 0x0000001fff0d7819 */ /* 0x002fc6000001140c */
[----:B------:R-:W-:Y:S01]  /*33b80*/  STL [R1+0x474], R14 ;  /* 0x0004740e01007387 */ /* 0x000fe20000100800 */
[----:B------:R-:W-:-:S03]  /*33b90*/  SHF.R.S32.HI R12, RZ, 0x1f, R11 ;  /* 0x0000001fff0c7819 */ /* 0x000fc6000001140b */
[----:B------:R-:W-:Y:S01]  /*33ba0*/  STL [R1+0x478], R13 ;  /* 0x0004780d01007387 */ /* 0x000fe20000100800 */
[----:B---3--:R-:W-:-:S03]  /*33bb0*/  SHF.R.S32.HI R11, RZ, 0x1f, R0 ;  /* 0x0000001fff0b7819 */ /* 0x008fc60000011400 */
[----:B------:R-:W3:Y:S04]  /*33bc0*/  LDL R0, [R1+0x65c] ;  /* 0x00065c0001007983 */ /* 0x000ee80000100800 */
[----:B------:R5:W-:Y:S04]  /*33bd0*/  STL [R1+0x47c], R12 ;  /* 0x00047c0c01007387 */ /* 0x000be80000100800 */
[----:B------:R4:W-:Y:S01]  /*33be0*/  STL [R1+0x480], R11 ;  /* 0x0004800b01007387 */ /* 0x0009e20000100800 */
[----:B-----5:R-:W-:-:S03]  /*33bf0*/  SHF.R.S32.HI R12, RZ, 0x1f, R2 ;  /* 0x0000001fff0c7819 */ /* 0x020fc60000011402 */
[----:B------:R-:W5:Y:S04]  /*33c00*/  LDL R2, [R1+0x654] ;  /* 0x0006540001027983 */ /* 0x000f680000100800 */
[----:B------:R-:W-:Y:S01]  /*33c10*/  STL [R1+0x484], R12 ;  /* 0x0004840c01007387 */ /* 0x000fe20000100800 */
[----:B----4-:R-:W-:Y:S02]  /*33c20*/  SHF.R.S32.HI R11, RZ, 0x1f, R9 ;  /* 0x0000001fff0b7819 */ /* 0x010fe40000011409 */
[----:B------:R-:W-:-:S03]  /*33c30*/  SHF.R.S32.HI R9, RZ, 0x1f, R10 ;  /* 0x0000001fff097819 */ /* 0x000fc6000001140a */
[----:B------:R-:W-:Y:S04]  /*33c40*/  STL [R1+0x488], R11 ;  /* 0x0004880b01007387 */ /* 0x000fe80000100800 */
[----:B------:R-:W4:Y:S04]  /*33c50*/  LDL R22, [R1+0x64c] ;  /* 0x00064c0001167983 */ /* 0x000f280000100800 */
[----:B------:R-:W-:Y:S04]  /*33c60*/  STL [R1+0x48c], R9 ;  /* 0x00048c0901007387 */ /* 0x000fe80000100800 */
[----:B------:R-:W4:Y:S01]  /*33c70*/  LDL R21, [R1+0x648] ;  /* 0x0006480001157983 */ /* 0x000f220000100800 */
[----:B------:R-:W-:-:S05]  /*33c80*/  SHF.R.S32.HI R4, RZ, 0x1f, R4 ;  /* 0x0000001fff047819 */ /* 0x000fca0000011404 */
[----:B------:R0:W-:Y:S04]  /*33c90*/  STL [R1+0x490], R4 ;  /* 0x0004900401007387 */ /* 0x0001e80000100800 */
[----:B------:R-:W4:Y:S04]  /*33ca0*/  LDL R10, [R1+0x644] ;  /* 0x00064400010a7983 */ /* 0x000f280000100800 */
[----:B0-----:R-:W4:Y:S01]  /*33cb0*/  LDL R4, [R1+0x640] ;  /* 0x0006400001047983 */ /* 0x001f220000100800 */
[----:B------:R-:W-:Y:S02]  /*33cc0*/  SHF.R.S32.HI R9, RZ, 0x1f, R8 ;  /* 0x0000001fff097819 */ /* 0x000fe40000011408 */
[----:B------:R-:W-:-:S02]  /*33cd0*/  SHF.R.S32.HI R8, RZ, 0x1f, R3 ;  /* 0x0000001fff087819 */ /* 0x000fc40000011403 */
[----:B------:R-:W4:Y:S04]  /*33ce0*/  LDL R3, [R1+0x63c] ;  /* 0x00063c0001037983 */ /* 0x000f280000100800 */
[----:B------:R-:W-:Y:S04]  /*33cf0*/  STL [R1+0x494], R9 ;  /* 0x0004940901007387 */ /* 0x000fe80000100800 */
[----:B------:R-:W-:Y:S04]  /*33d00*/  STL [R1+0x498], R8 ;  /* 0x0004980801007387 */ /* 0x000fe80000100800 */
[----:B------:R-:W4:Y:S04]  /*33d10*/  LDL R20, [R1+0x638] ;  /* 0x0006380001147983 */ /* 0x000f280000100800 */
[----:B------:R-:W4:Y:S01]  /*33d20*/  LDL R19, [R1+0x634] ;  /* 0x0006340001137983 */ /* 0x000f220000100800 */
[----:B------:R-:W-:-:S05]  /*33d30*/  SHF.R.S32.HI R5, RZ, 0x1f, R5 ;  /* 0x0000001fff057819 */ /* 0x000fca0000011405 */
        /* <DEDUP_REMOVED lines=8> */
[----:B------:R-:W-:-:S03]  /*33dc0*/  SHF.R.S32.HI R8, RZ, 0x1f, R7 ;  /* 0x0000001fff087819 */ /* 0x000fc60000011407 */
[----:B------:R-:W4:Y:S04]  /*33dd0*/  LDL R7, [R1+0x614] ;  /* 0x0006140001077983 */ /* 0x000f280000100800 */
[----:B------:R0:W-:Y:S01]  /*33de0*/  STL [R1+0x4a0], R8 ;  /* 0x0004a00801007387 */ /* 0x0001e20000100800 */
[----:B--2---:R-:W-:-:S03]  /*33df0*/  SHF.R.S32.HI R9, RZ, 0x1f, R6 ;  /* 0x0000001fff097819 */ /* 0x004fc60000011406 */
[----:B------:R-:W2:Y:S04]  /*33e00*/  LDL R6, [R1+0x610] ;  /* 0x0006100001067983 */ /* 0x000ea80000100800 */
[----:B------:R-:W-:Y:S04]  /*33e10*/  STL [R1+0x4a4], R9 ;  /* 0x0004a40901007387 */ /* 0x000fe80000100800 */
[----:B------:R-:W2:Y:S04]  /*33e20*/  LDL R12, [R1+0x60c] ;  /* 0x00060c00010c7983 */ /* 0x000ea80000100800 */
[----:B------:R-:W2:Y:S01]  /*33e30*/  LDL R11, [R1+0x608] ;  /* 0x00060800010b7983 */ /* 0x000ea20000100800 */
[----:B0-----:R-:W-:-:S05]  /*33e40*/  SHF.R.S32.HI R8, RZ, 0x1f, R29 ;  /* 0x0000001fff087819 */ /* 0x001fca000001141d */
[----:B------:R3:W-:Y:S04]  /*33e50*/  STL [R1+0x4a8], R8 ;  /* 0x0004a80801007387 */ /* 0x0007e80000100800 */
[----:B------:R-:W2:Y:S01]  /*33e60*/  LDL R29, [R1+0x604] ;  /* 0x00060400011d7983 */ /* 0x000ea20000100800 */
[----:B---3--:R-:W-:-:S03]  /*33e70*/  SHF.R.S32.HI R8, RZ, 0x1f, R0 ;  /* 0x0000001fff087819 */ /* 0x008fc60000011400 */
[----:B------:R-:W3:Y:S04]  /*33e80*/  LDL R0, [R1+0x600] ;  /* 0x0006000001007983 */ /* 0x000ee80000100800 */
[----:B------:R0:W-:Y:S04]  /*33e90*/  STL [R1+0x4ac], R8 ;  /* 0x0004ac0801007387 */ /* 0x0001e80000100800 */
[----:B------:R-:W3:Y:S01]  /*33ea0*/  LDL R9, [R1+0x5fc] ;  /* 0x0005fc0001097983 */ /* 0x000ee20000100800 */
[----:B-----5:R-:W-:-:S03]  /*33eb0*/  SHF.R.S32.HI R2, RZ, 0x1f, R2 ;  /* 0x0000001fff027819 */ /* 0x020fc60000011402 */
[----:B0-----:R-:W5:Y:S04]  /*33ec0*/  LDL R8, [R1+0x5f8] ;  /* 0x0005f80001087983 */ /* 0x001f680000100800 */
[----:B------:R0:W-:Y:S04]  /*33ed0*/  STL [R1+0x4b0], R2 ;  /* 0x0004b00201007387 */ /* 0x0001e80000100800 */
[----:B0-----:R-:W5:Y:S01]  /*33ee0*/  LDL R2, [R1+0x5f4] ;  /* 0x0005f40001027983 */ /* 0x001f620000100800 */
[----:B----4-:R-:W-:Y:S02]  /*33ef0*/  SHF.R.S32.HI R22, RZ, 0x1f, R22 ;  /* 0x0000001fff167819 */ /* 0x010fe40000011416 */
        /* <DEDUP_REMOVED lines=10> */
[----:B------:R-:W4:Y:S04]  /*33fa0*/  LDL R3, [R1+0x5e8] ;  /* 0x0005e80001037983 */ /* 0x000f280000100800 */
[----:B------:R-:W-:Y:S01]  /*33fb0*/  STL [R1+0x4c4], R22 ;  /* 0x0004c41601007387 */ /* 0x000fe20000100800 */
[----:B-1----:R-:W-:Y:S02]  /*33fc0*/  SHF.R.S32.HI R21, RZ, 0x1f, R20 ;  /* 0x0000001fff157819 */ /* 0x002fe40000011414 */
[----:B------:R-:W-:Y:S02]  /*33fd0*/  SHF.R.S32.HI R20, RZ, 0x1f, R19 ;  /* 0x0000001fff147819 */ /* 0x000fe40000011413 */
[----:B------:R-:W-:Y:S02]  /*33fe0*/  SHF.R.S32.HI R19, RZ, 0x1f, R18 ;  /* 0x0000001fff137819 */ /* 0x000fe40000011412 */
[----:B------:R-:W-:-:S02]  /*33ff0*/  SHF.R.S32.HI R18, RZ, 0x1f, R17 ;  /* 0x0000001fff127819 */ /* 0x000fc40000011411 */
[----:B------:R-:W-:Y:S01]  /*34000*/  SHF.R.S32.HI R17, RZ, 0x1f, R16 ;  /* 0x0000001fff117819 */ /* 0x000fe20000011410 */
[----:B------:R-:W-:Y:S01]  /*34010*/  STL [R1+0x4c8], R21 ;  /* 0x0004c81501007387 */ /* 0x000fe20000100800 */
[----:B------:R-:W-:-:S03]  /*34020*/  SHF.R.S32.HI R16, RZ, 0x1f, R15 ;  /* 0x0000001fff107819 */ /* 0x000fc6000001140f */
[----:B------:R-:W-:Y:S04]  /*34030*/  STL [R1+0x4cc], R20 ;  /* 0x0004cc1401007387 */ /* 0x000fe80000100800 */
[----:B------:R-:W-:Y:S04]  /*34040*/  STL [R1+0x4d0], R19 ;  /* 0x0004d01301007387 */ /* 0x000fe80000100800 */
[----:B------:R-:W-:Y:S01]  /*34050*/  STL [R1+0x4d8], R18 ;  /* 0x0004d81201007387 */ /* 0x000fe20000100800 */
[----:B------:R-:W-:-:S03]  /*34060*/  SHF.R.S32.HI R15, RZ, 0x1f, R13 ;  /* 0x0000001fff0f7819 */ /* 0x000fc6000001140d */
[----:B------:R-:W-:Y:S01]  /*34070*/  STL [R1+0x4dc], R17 ;  /* 0x0004dc1101007387 */ /* 0x000fe20000100800 */
[----:B------:R-:W-:-:S03]  /*34080*/  SHF.R.S32.HI R13, RZ, 0x1f, R5 ;  /* 0x0000001fff0d7819 */ /* 0x000fc60000011405 */
[----:B------:R-:W-:Y:S04]  /*34090*/  STL [R1+0x4e0], R16 ;  /* 0x0004e01001007387 */ /* 0x000fe80000100800 */
[----:B------:R-:W4:Y:S04]  /*340a0*/  LDL R5, [R1+0x5e4] ;  /* 0x0005e40001057983 */ /* 0x000f280000100800 */
[----:B------:R-:W-:Y:S01]  /*340b0*/  STL [R1+0x4e4], R15 ;  /* 0x0004e40f01007387 */ /* 0x000fe20000100800 */
[----:B------:R-:W-:-:S03]  /*340c0*/  SHF.R.S32.HI R14, RZ, 0x1f, R14 ;  /* 0x0000001fff0e7819 */ /* 0x000fc6000001140e */
[----:B------:R0:W-:Y:S02]  /*340d0*/  STL [R1+0x4e8], R13 ;  /* 0x0004e80d01007387 */ /* 0x0001e40000100800 */
[----:B0-----:R-:W-:Y:S02]  /*340e0*/  SHF.R.S32.HI R13, RZ, 0x1f, R7 ;  /* 0x0000001fff0d7819 */ /* 0x001fe40000011407 */
[----:B------:R-:W4:Y:S04]  /*340f0*/  LDL R7, [R1+0x5e0] ;  /* 0x0005e00001077983 */ /* 0x000f280000100800 */
[----:B------:R2:W-:Y:S04]  /*34100*/  STL [R1+0x4ec], R14 ;  /* 0x0004ec0e01007387 */ /* 0x0005e80000100800 */
[----:B------:R0:W-:Y:S01]  /*34110*/  STL [R1+0x4f0], R13 ;  /* 0x0004f00d01007387 */ /* 0x0001e20000100800 */
[----:B--2---:R-:W-:-:S03]  /*34120*/  SHF.R.S32.HI R14, RZ, 0x1f, R6 ;  /* 0x0000001fff0e7819 */ /* 0x004fc60000011406 */
[----:B------:R-:W2:Y:S01]  /*34130*/  LDL R6, [R1+0x5dc] ;  /* 0x0005dc0001067983 */ /* 0x000ea20000100800 */
[----:B0-----:R-:W-:-:S03]  /*34140*/  SHF.R.S32.HI R13, RZ, 0x1f, R12 ;  /* 0x0000001fff0d7819 */ /* 0x001fc6000001140c */
[----:B------:R-:W-:Y:S01]  /*34150*/  STL [R1+0x4f4], R14 ;  /* 0x0004f40e01007387 */ /* 0x000fe20000100800 */
[----:B------:R-:W-:-:S03]  /*34160*/  SHF.R.S32.HI R11, RZ, 0x1f, R11 ;  /* 0x0000001fff0b7819 */ /* 0x000fc6000001140b */
[----:B------:R-:W-:Y:S01]  /*34170*/  STL [R1+0x4f8], R13 ;  /* 0x0004f80d01007387 */ /* 0x000fe20000100800 */
[----:B------:R-:W-:-:S03]  /*34180*/  SHF.R.S32.HI R12, RZ, 0x1f, R29 ;  /* 0x0000001fff0c7819 */ /* 0x000fc6000001141d */
[----:B------:R-:W2:Y:S04]  /*34190*/  LDL R29, [R1+0x5d8] ;  /* 0x0005d800011d7983 */ /* 0x000ea80000100800 */
[----:B------:R3:W-:Y:S04]  /*341a0*/  STL [R1+0x4fc], R11 ;  /* 0x0004fc0b01007387 */ /* 0x0007e80000100800 */
[----:B------:R-:W-:Y:S01]  /*341b0*/  STL [R1+0x500], R12 ;  /* 0x0005000c01007387 */ /* 0x000fe20000100800 */
[----:B---3--:R-:W-:-:S03]  /*341c0*/  SHF.R.S32.HI R11, RZ, 0x1f, R0 ;  /* 0x0000001fff0b7819 */ /* 0x008fc60000011400 */
[----:B------:R-:W3:Y:S01]  /*341d0*/  LDL R0, [R1+0x5d4] ;  /* 0x0005d40001007983 */ /* 0x000ee20000100800 */
[----:B------:R-:W-:-:S03]  /*341e0*/  SHF.R.S32.HI R9, RZ, 0x1f, R9 ;  /* 0x0000001fff097819 */ /* 0x000fc60000011409 */
[----:B------:R-:W-:Y:S04]  /*341f0*/  STL [R1+0x504], R11 ;  /* 0x0005040b01007387 */ /* 0x000fe80000100800 */
[----:B------:R-:W-:Y:S04]  /*34200*/  STL [R1+0x508], R9 ;  /* 0x0005080901007387 */ /* 0x000fe80000100800 */
[----:B------:R-:W3:Y:S01]  /*34210*/  LDL R22, [R1+0x5d0] ;  /* 0x0005d00001167983 */ /* 0x000ee20000100800 */
[----:B-----5:R-:W-:-:S05]  /*34220*/  SHF.R.S32.HI R8, RZ, 0x1f, R8 ;  /* 0x0000001fff087819 */ /* 0x020fca0000011408 */
[----:B------:R0:W-:Y:S04]  /*34230*/  STL [R1+0x50c], R8 ;  /* 0x00050c0801007387 */ /* 0x0001e80000100800 */
[----:B------:R-:W5:Y:S01]  /*34240*/  LDL R21, [R1+0x5cc] ;  /* 0x0005cc0001157983 */ /* 0x000f620000100800 */
[----:B------:R-:W-:-:S05]  /*34250*/  SHF.R.S32.HI R2, RZ, 0x1f, R2 ;  /* 0x0000001fff027819 */ /* 0x000fca0000011402 */
[----:B------:R1:W-:Y:S04]  /*34260*/  STL [R1+0x510], R2 ;  /* 0x0005100201007387 */ /* 0x0003e80000100800 */
[----:B0-----:R-:W5:Y:S04]  /*34270*/  LDL R8, [R1+0x5c8] ;  /* 0x0005c80001087983 */ /* 0x001f680000100800 */
[----:B-1----:R-:W5:Y:S01]  /*34280*/  LDL R2, [R1+0x5c4] ;  /* 0x0005c40001027983 */ /* 0x002f620000100800 */
[----:B----4-:R-:W-:Y:S02]  /*34290*/  SHF.R.S32.HI R10, RZ, 0x1f, R10 ;  /* 0x0000001fff0a7819 */ /* 0x010fe4000001140a */
[----:B------:R-:W-:-:S02]  /*342a0*/  SHF.R.S32.HI R9, RZ, 0x1f, R4 ;  /* 0x0000001fff097819 */ /* 0x000fc40000011404 */
[----:B------:R-:W4:Y:S04]  /*342b0*/  LDL R4, [R1+0x5c0] ;  /* 0x0005c00001047983 */ /* 0x000f280000100800 */
[----:B------:R-:W-:Y:S01]  /*342c0*/  STL [R1+0x514], R10 ;  /* 0x0005140a01007387 */ /* 0x000fe20000100800 */
[----:B------:R-:W-:-:S03]  /*342d0*/  SHF.R.S32.HI R3, RZ, 0x1f, R3 ;  /* 0x0000001fff037819 */ /* 0x000fc60000011403 */
        /* <DEDUP_REMOVED lines=13> */
[----:B------:R0:W-:Y:S02]  /*343b0*/  STL [R1+0x520], R9 ;  /* 0x0005200901007387 */ /* 0x0001e40000100800 */
[----:B0-----:R-:W-:Y:S02]  /*343c0*/  SHF.R.S32.HI R9, RZ, 0x1f, R7 ;  /* 0x0000001fff097819 */ /* 0x001fe40000011407 */
[----:B------:R-:W4:Y:S04]  /*343d0*/  LDL R7, [R1+0x594] ;  /* 0x0005940001077983 */ /* 0x000f280000100800 */
[----:B------:R-:W-:Y:S04]  /*343e0*/  STL [R1+0x524], R9 ;  /* 0x0005240901007387 */ /* 0x000fe80000100800 */
[----:B------:R-:W4:Y:S04]  /*343f0*/  LDL R12, [R1+0x590] ;  /* 0x00059000010c7983 */ /* 0x000f280000100800 */
[----:B------:R-:W4:Y:S01]  /*34400*/  LDL R11, [R1+0x58c] ;  /* 0x00058c00010b7983 */ /* 0x000f220000100800 */
[----:B--2---:R-:W-:-:S05]  /*34410*/  SHF.R.S32.HI R6, RZ, 0x1f, R6 ;  /* 0x0000001fff067819 */ /* 0x004fca0000011406 */
[----:B------:R0:W-:Y:S04]  /*34420*/  STL [R1+0x528], R6 ;  /* 0x0005280601007387 */ /* 0x0001e80000100800 */
[----:B0-----:R-:W2:Y:S01]  /*34430*/  LDL R6, [R1+0x588] ;  /* 0x0005880001067983 */ /* 0x001ea20000100800 */
[----:B------:R-:W-:-:S03]  /*34440*/  SHF.R.S32.HI R9, RZ, 0x1f, R29 ;  /* 0x0000001fff097819 */ /* 0x000fc6000001141d */
[----:B------:R-:W2:Y:S04]  /*34450*/  LDL R29, [R1+0x584] ;  /* 0x00058400011d7983 */ /* 0x000ea80000100800 */
[----:B------:R0:W-:Y:S04]  /*34460*/  STL [R1+0x52c], R9 ;  /* 0x00052c0901007387 */ /* 0x0001e80000100800 */
[----:B------:R-:W2:Y:S04]  /*34470*/  LDL R10, [R1+0x57c] ;  /* 0x00057c00010a7983 */ /* 0x000ea80000100800 */
[----:B0-----:R-:W2:Y:S01]  /*34480*/  LDL R9, [R1+0x580] ;  /* 0x0005800001097983 */ /* 0x001ea20000100800 */
[----:B---3--:R-:W-:-:S05]  /*34490*/  SHF.R.S32.HI R0, RZ, 0x1f, R0 ;  /* 0x0000001fff007819 */ /* 0x008fca0000011400 */
[----:B------:R0:W-:Y:S01]  /*344a0*/  STL [R1+0x530], R0 ;  /* 0x0005300001007387 */ /* 0x0001e20000100800 */
[----:B------:R-:W-:-:S03]  /*344b0*/  SHF.R.S32.HI R22, RZ, 0x1f, R22 ;  /* 0x0000001fff167819 */ /* 0x000fc60000011416 */
[----:B0-----:R-:W3:Y:S01]  /*344c0*/  LDL R0, [R1+0x578] ;  /* 0x0005780001007983 */ /* 0x001ee20000100800 */
[----:B-----5:R-:W-:-:S03]  /*344d0*/  SHF.R.S32.HI R21, RZ, 0x1f, R21 ;  /* 0x0000001fff157819 */ /* 0x020fc60000011415 */
[----:B------:R0:W-:Y:S04]  /*344e0*/  STL [R1+0x534], R22 ;  /* 0x0005341601007387 */ /* 0x0001e80000100800 */
[----:B------:R1:W-:Y:S01]  /*344f0*/  STL [R1+0x538], R21 ;  /* 0x0005381501007387 */ /* 0x0003e20000100800 */
[----:B0-----:R-:W-:-:S03]  /*34500*/  SHF.R.S32.HI R22, RZ, 0x1f, R8 ;  /* 0x0000001fff167819 */ /* 0x001fc60000011408 */
[----:B------:R-:W5:Y:S04]  /*34510*/  LDL R8, [R1+0x574] ;  /* 0x0005740001087983 */ /* 0x000f680000100800 */
[----:B------:R4:W-:Y:S01]  /*34520*/  STL [R1+0x53c], R22 ;  /* 0x00053c1601007387 */ /* 0x0009e20000100800 */
[----:B-1----:R-:W-:-:S03]  /*34530*/  SHF.R.S32.HI R21, RZ, 0x1f, R2 ;  /* 0x0000001fff157819 */ /* 0x002fc60000011402 */
[----:B------:R-:W5:Y:S04]  /*34540*/  LDL R2, [R1+0x570] ;  /* 0x0005700001027983 */ /* 0x000f680000100800 */
[----:B------:R0:W-:Y:S01]  /*34550*/  STL [R1+0x540], R21 ;  /* 0x0005401501007387 */ /* 0x0001e20000100800 */
[----:B----4-:R-:W-:-:S03]  /*34560*/  SHF.R.S32.HI R22, RZ, 0x1f, R4 ;  /* 0x0000001fff167819 */ /* 0x010fc60000011404 */
[----:B------:R-:W4:Y:S01]  /*34570*/  LDL R4, [R1+0x56c] ;  /* 0x00056c0001047983 */ /* 0x000f220000100800 */
[----:B0-----:R-:W-:Y:S02]  /*34580*/  SHF.R.S32.HI R21, RZ, 0x1f, R20 ;  /* 0x0000001fff157819 */ /* 0x001fe40000011414 */
[----:B------:R-:W-:Y:S01]  /*34590*/  SHF.R.S32.HI R20, RZ, 0x1f, R19 ;  /* 0x0000001fff147819 */ /* 0x000fe20000011413 */
[----:B------:R-:W-:Y:S01]  /*345a0*/  STL [R1+0x544], R22 ;  /* 0x0005441601007387 */ /* 0x000fe20000100800 */
[----:B------:R-:W-:Y:S02]  /*345b0*/  SHF.R.S32.HI R19, RZ, 0x1f, R18 ;  /* 0x0000001fff137819 */ /* 0x000fe40000011412 */
[----:B------:R-:W-:Y:S02]  /*345c0*/  SHF.R.S32.HI R18, RZ, 0x1f, R17 ;  /* 0x0000001fff127819 */ /* 0x000fe40000011411 */
        /* <DEDUP_REMOVED lines=11> */
[----:B------:R-:W-:Y:S04]  /*34680*/  STL [R1+0x560], R15 ;  /* 0x0005600f01007387 */ /* 0x000fe80000100800 */
[----:B------:R0:W-:Y:S02]  /*34690*/  STL [R1+0x88c], R13 ;  /* 0x00088c0d01007387 */ /* 0x0001e40000100800 */
[----:B0-----:R-:W-:-:S02]  /*346a0*/  SHF.R.S32.HI R13, RZ, 0x1f, R5 ;  /* 0x0000001fff0d7819 */ /* 0x001fc40000011405 */
[----:B------:R-:W4:Y:S01]  /*346b0*/  LDL R5, [R1+0x564] ;  /* 0x0005640001057983 */ /* 0x000f220000100800 */
[----:B------:R-:W-:-:S05]  /*346c0*/  SHF.R.S32.HI R14, RZ, 0x1f, R14 ;  /* 0x0000001fff0e7819 */ /* 0x000fca000001140e */
[----:B------:R0:W-:Y:S04]  /*346d0*/  STL [R1+0x894], R14 ;  /* 0x0008940e01007387 */ /* 0x0001e80000100800 */
[----:B------:R1:W-:Y:S01]  /*346e0*/  STL [R1+0x8a0], R13 ;  /* 0x0008a00d01007387 */ /* 0x0003e20000100800 */
[----:B0-----:R-:W-:Y:S02]  /*346f0*/  SHF.R.S32.HI R14, RZ, 0x1f, R7 ;  /* 0x0000001fff0e7819 */ /* 0x001fe40000011407 */
[----:B-1----:R-:W-:Y:S01]  /*34700*/  SHF.R.S32.HI R13, RZ, 0x1f, R12 ;  /* 0x0000001fff0d7819 */ /* 0x002fe2000001140c */
[----:B------:R-:W4:Y:S04]  /*34710*/  LDL R7, [R1+0x884] ;  /* 0x0008840001077983 */ /* 0x000f280000100800 */
[----:B------:R-:W-:Y:S01]  /*34720*/  STL [R1+0x8ac], R14 ;  /* 0x0008ac0e01007387 */ /* 0x000fe20000100800 */
[----:B------:R-:W-:-:S03]  /*34730*/  SHF.R.S32.HI R12, RZ, 0x1f, R11 ;  /* 0x0000001fff0c7819 */ /* 0x000fc6000001140b */
[----:B------:R-:W-:Y:S01]  /*34740*/  STL [R1+0x8b4], R13 ;  /* 0x0008b40d01007387 */ /* 0x000fe20000100800 */
[----:B--2---:R-:W-:-:S03]  /*34750*/  SHF.R.S32.HI R11, RZ, 0x1f, R6 ;  /* 0x0000001fff0b7819 */ /* 0x004fc60000011406 */
        /* <DEDUP_REMOVED lines=8> */
[----:B------:R-:W-:Y:S04]  /*347e0*/  STL [R1+0x8e0], R11 ;  /* 0x0008e00b01007387 */ /* 0x000fe80000100800 */
[----:B------:R-:W2:Y:S04]  /*347f0*/  LDL R22, [R1+0x898] ;  /* 0x0008980001167983 */ /* 0x000ea80000100800 */
[----:B------:R-:W-:Y:S04]  /*34800*/  STL [R1+0x8ec], R9 ;  /* 0x0008ec0901007387 */ /* 0x000fe80000100800 */
[----:B------:R-:W2:Y:S01]  /*34810*/  LDL R21, [R1+0x89c] ;  /* 0x00089c0001157983 */ /* 0x000ea20000100800 */
[----:B---3--:R-:W-:-:S05]  /*34820*/  SHF.R.S32.HI R0, RZ, 0x1f, R0 ;  /* 0x0000001fff007819 */ /* 0x008fca0000011400 */
[----:B------:R0:W-:Y:S04]  /*34830*/  STL [R1+0x8f4], R0 ;  /* 0x0008f40001007387 */ /* 0x0001e80000100800 */
[----:B------:R-:W3:Y:S04]  /*34840*/  LDL R10, [R1+0x8a4] ;  /* 0x0008a400010a7983 */ /* 0x000ee80000100800 */
[----:B0-----:R-:W3:Y:S01]  /*34850*/  LDL R0, [R1+0x8a8] ;  /* 0x0008a80001007983 */ /* 0x001ee20000100800 */
[----:B-----5:R-:W-:Y:S02]  /*34860*/  SHF.R.S32.HI R9, RZ, 0x1f, R8 ;  /* 0x0000001fff097819 */ /* 0x020fe40000011408 */
[----:B------:R-:W-:-:S02]  /*34870*/  SHF.R.S32.HI R8, RZ, 0x1f, R2 ;  /* 0x0000001fff087819 */ /* 0x000fc40000011402 */
[----:B------:R-:W5:Y:S04]  /*34880*/  LDL R2, [R1+0x8b0] ;  /* 0x0008b00001027983 */ /* 0x000f680000100800 */
[----:B------:R-:W-:Y:S04]  /*34890*/  STL [R1+0x900], R9 ;  /* 0x0009000901007387 */ /* 0x000fe80000100800 */
[----:B------:R-:W-:Y:S04]  /*348a0*/  STL [R1+0x90c], R8 ;  /* 0x00090c0801007387 */ /* 0x000fe80000100800 */
[----:B------:R-:W5:Y:S04]  /*348b0*/  LDL R20, [R1+0x8b8] ;  /* 0x0008b80001147983 */ /* 0x000f680000100800 */
[----:B------:R-:W5:Y:S01]  /*348c0*/  LDL R19, [R1+0x8bc] ;  /* 0x0008bc0001137983 */ /* 0x000f620000100800 */
[----:B----4-:R-:W-:-:S05]  /*348d0*/  SHF.R.S32.HI R4, RZ, 0x1f, R4 ;  /* 0x0000001fff047819 */ /* 0x010fca0000011404 */
        /* <DEDUP_REMOVED lines=16> */
[----:B------:R-:W-:-:S05]  /*349e0*/  SHF.R.S32.HI R7, RZ, 0x1f, R7 ;  /* 0x0000001fff077819 */ /* 0x000fca0000011407 */
[----:B------:R0:W-:Y:S04]  /*349f0*/  STL [R1+0x938], R7 ;  /* 0x0009380701007387 */ /* 0x0001e80000100800 */
[----:B0-----:R-:W4:Y:S01]  /*34a00*/  LDL R7, [R1+0x908] ;  /* 0x0009080001077983 */ /* 0x001f220000100800 */
[----:B--2---:R-:W-:-:S03]  /*34a10*/  SHF.R.S32.HI R8, RZ, 0x1f, R6 ;  /* 0x0000001fff087819 */ /* 0x004fc60000011406 */
[----:B------:R-:W2:Y:S04]  /*34a20*/  LDL R6, [R1+0x910] ;  /* 0x0009100001067983 */ /* 0x000ea80000100800 */
[----:B------:R0:W-:Y:S04]  /*34a30*/  STL [R1+0x940], R8 ;  /* 0x0009400801007387 */ /* 0x0001e80000100800 */
[----:B------:R-:W2:Y:S01]  /*34a40*/  LDL R9, [R1+0x914] ;  /* 0x0009140001097983 */ /* 0x000ea20000100800 */
[----:B------:R-:W-:-:S03]  /*34a50*/  SHF.R.S32.HI R29, RZ, 0x1f, R29 ;  /* 0x0000001fff1d7819 */ /* 0x000fc6000001141d */
[----:B0-----:R-:W2:Y:S04]  /*34a60*/  LDL R8, [R1+0x91c] ;  /* 0x00091c0001087983 */ /* 0x001ea80000100800 */
[----:B------:R0:W-:Y:S01]  /*34a70*/  STL [R1+0x94c], R29 ;  /* 0x00094c1d01007387 */ /* 0x0001e20000100800 */
[----:B------:R-:W-:Y:S02]  /*34a80*/  SHF.R.S32.HI R22, RZ, 0x1f, R22 ;  /* 0x0000001fff167819 */ /* 0x000fe40000011416 */
[----:B------:R-:W-:Y:S01]  /*34a90*/  SHF.R.S32.HI R21, RZ, 0x1f, R21 ;  /* 0x0000001fff157819 */ /* 0x000fe20000011415 */
[----:B0-----:R-:W2:Y:S04]  /*34aa0*/  LDL R29, [R1+0x924] ;  /* 0x00092400011d7983 */ /* 0x001ea80000100800 */
[----:B------:R3:W-:Y:S04]  /*34ab0*/  STL [R1+0x958], R22 ;  /* 0x0009581601007387 */ /* 0x0007e80000100800 */
[----:B------:R0:W-:Y:S01]  /*34ac0*/  STL [R1+0x960], R21 ;  /* 0x0009601501007387 */ /* 0x0001e20000100800 */
[----:B---3--:R-:W-:-:S03]  /*34ad0*/  SHF.R.S32.HI R22, RZ, 0x1f, R10 ;  /* 0x0000001fff167819 */ /* 0x008fc6000001140a */
[----:B------:R-:W3:Y:S04]  /*34ae0*/  LDL R10, [R1+0x928] ;  /* 0x00092800010a7983 */ /* 0x000ee80000100800 */
[----:B------:R5:W-:Y:S01]  /*34af0*/  STL [R1+0x96c], R22 ;  /* 0x00096c1601007387 */ /* 0x000be20000100800 */
[----:B0-----:R-:W-:-:S03]  /*34b00*/  SHF.R.S32.HI R21, RZ, 0x1f, R0 ;  /* 0x0000001fff157819 */ /* 0x001fc60000011400 */
[----:B------:R-:W3:Y:S04]  /*34b10*/  LDL R0, [R1+0x930] ;  /* 0x0009300001007983 */ /* 0x000ee80000100800 */
[----:B------:R0:W-:Y:S01]  /*34b20*/  STL [R1+0x978], R21 ;  /* 0x0009781501007387 */ /* 0x0001e20000100800 */
[----:B-----5:R-:W-:-:S03]  /*34b30*/  SHF.R.S32.HI R22, RZ, 0x1f, R2 ;  /* 0x0000001fff167819 */ /* 0x020fc60000011402 */
[----:B------:R-:W5:Y:S01]  /*34b40*/  LDL R2, [R1+0x934] ;  /* 0x0009340001027983 */ /* 0x000f620000100800 */
[----:B0-----:R-:W-:Y:S02]  /*34b50*/  SHF.R.S32.HI R21, RZ, 0x1f, R20 ;  /* 0x0000001fff157819 */ /* 0x001fe40000011414 */
[----:B------:R-:W-:Y:S01]  /*34b60*/  SHF.R.S32.HI R20, RZ, 0x1f, R19 ;  /* 0x0000001fff147819 */ /* 0x000fe20000011413 */
[----:B------:R-:W-:Y:S04]  /*34b70*/  STL [R1+0x984], R22 ;  /* 0x0009841601007387 */ /* 0x000fe80000100800 */
[----:B------:R-:W-:Y:S04]  /*34b80*/  STL [R1+0x98c], R21 ;  /* 0x00098c1501007387 */ /* 0x000fe80000100800 */
[----:B------:R-:W-:Y:S01]  /*34b90*/  STL [R1+0x998], R20 ;  /* 0x0009981401007387 */ /* 0x000fe20000100800 */
[----:B----4-:R-:W-:-:S02]  /*34ba0*/  SHF.R.S32.HI R19, RZ, 0x1f, R18 ;  /* 0x0000001fff137819 */ /* 0x010fc40000011412 */
        /* <DEDUP_REMOVED lines=17> */
[----:B0-----:R-:W-:-:S03]  /*34cc0*/  SHF.R.S32.HI R14, RZ, 0x1f, R5 ;  /* 0x0000001fff0e7819 */ /* 0x001fc60000011405 */
[----:B------:R-:W4:Y:S01]  /*34cd0*/  LDL R5, [R1+0x948] ;  /* 0x0009480001057983 */ /* 0x000f220000100800 */
[----:B-1----:R-:W-:Y:S02]  /*34ce0*/  SHF.R.S32.HI R13, RZ, 0x1f, R12 ;  /* 0x0000001fff0d7819 */ /* 0x002fe4000001140c */
[----:B------:R-:W-:Y:S01]  /*34cf0*/  SHF.R.S32.HI R12, RZ, 0x1f, R11 ;  /* 0x0000001fff0c7819 */ /* 0x000fe2000001140b */
[----:B------:R-:W-:Y:S04]  /*34d00*/  STL [R1+0x9f8], R14 ;  /* 0x0009f80e01007387 */ /* 0x000fe80000100800 */
[----:B------:R-:W-:Y:S01]  /*34d10*/  STL [R1+0xa04], R13 ;  /* 0x000a040d01007387 */ /* 0x000fe20000100800 */
[----:B------:R-:W-:-:S03]  /*34d20*/  SHF.R.S32.HI R11, RZ, 0x1f, R7 ;  /* 0x0000001fff0b7819 */ /* 0x000fc60000011407 */
[----:B------:R-:W4:Y:S04]  /*34d30*/  LDL R7, [R1+0x950] ;  /* 0x0009500001077983 */ /* 0x000f280000100800 */
[----:B------:R2:W-:Y:S04]  /*34d40*/  STL [R1+0xa0c], R12 ;  /* 0x000a0c0c01007387 */ /* 0x0005e80000100800 */
[----:B------:R0:W-:Y:S01]  /*34d50*/  STL [R1+0xa18], R11 ;  /* 0x000a180b01007387 */ /* 0x0001e20000100800 */
[----:B--2---:R-:W-:Y:S02]  /*34d60*/  SHF.R.S32.HI R12, RZ, 0x1f, R6 ;  /* 0x0000001fff0c7819 */ /* 0x004fe40000011406 */
[----:B0-----:R-:W-:Y:S01]  /*34d70*/  SHF.R.S32.HI R11, RZ, 0x1f, R9 ;  /* 0x0000001fff0b7819 */ /* 0x001fe20000011409 */
[----:B------:R-:W2:Y:S04]  /*34d80*/  LDL R6, [R1+0x954] ;  /* 0x0009540001067983 */ /* 0x000ea80000100800 */
[----:B------:R-:W-:Y:S04]  /*34d90*/  STL [R1+0xa24], R12 ;  /* 0x000a240c01007387 */ /* 0x000fe80000100800 */
[----:B------:R-:W-:Y:S04]  /*34da0*/  STL [R1+0xa30], R11 ;  /* 0x000a300b01007387 */ /* 0x000fe80000100800 */
[----:B------:R-:W2:Y:S01]  /*34db0*/  LDL R22, [R1+0x95c] ;  /* 0x00095c0001167983 */ /* 0x000ea20000100800 */
[----:B------:R-:W-:-:S05]  /*34dc0*/  SHF.R.S32.HI R9, RZ, 0x1f, R8 ;  /* 0x0000001fff097819 */ /* 0x000fca0000011408 */
[----:B------:R-:W-:Y:S04]  /*34dd0*/  STL [R1+0xa38], R9 ;  /* 0x000a380901007387 */ /* 0x000fe80000100800 */
[----:B------:R-:W2:Y:S01]  /*34de0*/  LDL R21, [R1+0x964] ;  /* 0x0009640001157983 */ /* 0x000ea20000100800 */
[----:B------:R-:W-:-:S05]  /*34df0*/  SHF.R.S32.HI R8, RZ, 0x1f, R29 ;  /* 0x0000001fff087819 */ /* 0x000fca000001141d */
[----:B------:R0:W-:Y:S04]  /*34e00*/  STL [R1+0xa44], R8 ;  /* 0x000a440801007387 */ /* 0x0001e80000100800 */
[----:B------:R-:W2:Y:S04]  /*34e10*/  LDL R29, [R1+0x970] ;  /* 0x00097000011d7983 */ /* 0x000ea80000100800 */
[----:B0-----:R-:W2:Y:S01]  /*34e20*/  LDL R8, [R1+0x968] ;  /* 0x0009680001087983 */ /* 0x001ea20000100800 */
[----:B---3--:R-:W-:Y:S02]  /*34e30*/  SHF.R.S32.HI R10, RZ, 0x1f, R10 ;  /* 0x0000001fff0a7819 */ /* 0x008fe4000001140a */
[----:B------:R-:W-:-:S02]  /*34e40*/  SHF.R.S32.HI R9, RZ, 0x1f, R0 ;  /* 0x0000001fff097819 */ /* 0x000fc40000011400 */
[----:B------:R-:W3:Y:S04]  /*34e50*/  LDL R0, [R1+0x974] ;  /* 0x0009740001007983 */ /* 0x000ee80000100800 */
[----:B------:R-:W-:Y:S04]  /*34e60*/  STL [R1+0xa50], R10 ;  /* 0x000a500a01007387 */ /* 0x000fe80000100800 */
[----:B------:R-:W-:Y:S04]  /*34e70*/  STL [R1+0xa58], R9 ;  /* 0x000a580901007387 */ /* 0x000fe80000100800 */
[----:B------:R-:W3:Y:S04]  /*34e80*/  LDL R20, [R1+0x97c] ;  /* 0x00097c0001147983 */ /* 0x000ee80000100800 */
[----:B------:R-:W3:Y:S01]  /*34e90*/  LDL R19, [R1+0x980] ;  /* 0x0009800001137983 */ /* 0x000ee20000100800 */
[----:B-----5:R-:W-:-:S05]  /*34ea0*/  SHF.R.S32.HI R2, RZ, 0x1f, R2 ;  /* 0x0000001fff027819 */ /* 0x020fca0000011402 */
[----:B------:R0:W-:Y:S04]  /*34eb0*/  STL [R1+0xa64], R2 ;  /* 0x000a640201007387 */ /* 0x0001e80000100800 */
[----:B------:R-:W5:Y:S04]  /*34ec0*/  LDL R18, [R1+0x988] ;  /* 0x0009880001127983 */ /* 0x000f680000100800 */
[----:B------:R-:W5:Y:S04]  /*34ed0*/  LDL R17, [R1+0x990] ;  /* 0x0009900001117983 */ /* 0x000f680000100800 */
[----:B------:R-:W5:Y:S04]  /*34ee0*/  LDL R16, [R1+0x994] ;  /* 0x0009940001107983 */ /* 0x000f680000100800 */
[----:B------:R-:W5:Y:S04]  /*34ef0*/  LDL R15, [R1+0x99c] ;  /* 0x00099c00010f7983 */ /* 0x000f680000100800 */
[----:B------:R-:W5:Y:S04]  /*34f00*/  LDL R13, [R1+0x9a0] ;  /* 0x0009a000010d7983 */ /* 0x000f680000100800 */
[----:B------:R-:W5:Y:S04]  /*34f10*/  LDL R14, [R1+0x9b0] ;  /* 0x0009b000010e7983 */ /* 0x000f680000100800 */
[----:B0-----:R-:W5:Y:S01]  /*34f20*/  LDL R2, [R1+0x9a8] ;  /* 0x0009a80001027983 */ /* 0x001f620000100800 */
[----:B----4-:R-:W-:-:S03]  /*34f30*/  SHF.R.S32.HI R9, RZ, 0x1f, R4 ;  /* 0x0000001fff097819 */ /* 0x010fc60000011404 */
        /* <DEDUP_REMOVED lines=10> */
[----:B------:R-:W-:-:S03]  /*34fe0*/  SHF.R.S32.HI R9, RZ, 0x1f, R7 ;  /* 0x0000001fff097819 */ /* 0x000fc60000011407 */
[----:B------:R-:W4:Y:S04]  /*34ff0*/  LDL R7, [R1+0x9d4] ;  /* 0x0009d40001077983 */ /* 0x000f280000100800 */
[----:B------:R0:W-:Y:S04]  /*35000*/  STL [R1+0xa90], R9 ;  /* 0x000a900901007387 */ /* 0x0001e80000100800 */
[----:B------:R-:W4:Y:S04]  /*35010*/  LDL R10, [R1+0x9e0] ;  /* 0x0009e000010a7983 */ /* 0x000f280000100800 */
[----:B0-----:R-:W4:Y:S01]  /*35020*/  LDL R9, [R1+0x9dc] ;  /* 0x0009dc0001097983 */ /* 0x001f220000100800 */
[----:B--2---:R-:W-:-:S02]  /*35030*/  SHF.R.S32.HI R6, RZ, 0x1f, R6 ;  /* 0x0000001fff067819 */ /* 0x004fc40000011406 */
[----:B------:R-:W-:-:S03]  /*35040*/  SHF.R.S32.HI R22, RZ, 0x1f, R22 ;  /* 0x0000001fff167819 */ /* 0x000fc60000011416 */
[----:B------:R0:W-:Y:S01]  /*35050*/  STL [R1+0xa9c], R6 ;  /* 0x000a9c0601007387 */ /* 0x0001e20000100800 */
[----:B------:R-:W-:-:S03]  /*35060*/  SHF.R.S32.HI R21, RZ, 0x1f, R21 ;  /* 0x0000001fff157819 */ /* 0x000fc60000011415 */
[----:B0-----:R-:W2:Y:S04]  /*35070*/  LDL R6, [R1+0x9e8] ;  /* 0x0009e80001067983 */ /* 0x001ea80000100800 */
[----:B------:R-:W-:Y:S04]  /*35080*/  STL [R1+0xaa4], R22 ;  /* 0x000aa41601007387 */ /* 0x000fe80000100800 */
[----:B------:R0:W-:Y:S02]  /*35090*/  STL [R1+0xab0], R21 ;  /* 0x000ab01501007387 */ /* 0x0001e40000100800 */
[----:B0-----:R-:W-:-:S02]  /*350a0*/  SHF.R.S32.HI R21, RZ, 0x1f, R29 ;  /* 0x0000001fff157819 */ /* 0x001fc4000001141d */
[----:B------:R-:W-:Y:S02]  /*350b0*/  SHF.R.S32.HI R22, RZ, 0x1f, R8 ;  /* 0x0000001fff167819 */ /* 0x000fe40000011408 */
[----:B------:R-:W2:Y:S04]  /*350c0*/  LDL R8, [R1+0x9f0] ;  /* 0x0009f00001087983 */ /* 0x000ea80000100800 */
[----:B------:R3:W-:Y:S04]  /*350d0*/  STL [R1+0xabc], R22 ;  /* 0x000abc1601007387 */ /* 0x0007e80000100800 */
[----:B------:R-:W2:Y:S04]  /*350e0*/  LDL R29, [R1+0x9f4] ;  /* 0x0009f400011d7983 */ /* 0x000ea80000100800 */
[----:B------:R0:W-:Y:S01]  /*350f0*/  STL [R1+0xac4], R21 ;  /* 0x000ac41501007387 */ /* 0x0001e20000100800 */
[----:B---3--:R-:W-:-:S03]  /*35100*/  SHF.R.S32.HI R22, RZ, 0x1f, R0 ;  /* 0x0000001fff167819 */ /* 0x008fc60000011400 */
[----:B------:R-:W3:Y:S01]  /*35110*/  LDL R0, [R1+0x9fc] ;  /* 0x0009fc0001007983 */ /* 0x000ee20000100800 */
[----:B0-----:R-:W-:Y:S02]  /*35120*/  SHF.R.S32.HI R21, RZ, 0x1f, R20 ;  /* 0x0000001fff157819 */ /* 0x001fe40000011414 */
[----:B------:R-:W-:Y:S01]  /*35130*/  SHF.R.S32.HI R20, RZ, 0x1f, R19 ;  /* 0x0000001fff147819 */ /* 0x000fe20000011413 */
[----:B------:R-:W-:Y:S04]  /*35140*/  STL [R1+0xad0], R22 ;  /* 0x000ad01601007387 */ /* 0x000fe80000100800 */
[----:B------:R-:W-:Y:S04]  /*35150*/  STL [R1+0xadc], R21 ;  /* 0x000adc1501007387 */ /* 0x000fe80000100800 */
[----:B------:R-:W-:Y:S01]  /*35160*/  STL [R1+0xae4], R20 ;  /* 0x000ae41401007387 */ /* 0x000fe20000100800 */
[----:B-----5:R-:W-:-:S02]  /*35170*/  SHF.R.S32.HI R19, RZ, 0x1f, R18 ;  /* 0x0000001fff137819 */ /* 0x020fc40000011412 */
        /* <DEDUP_REMOVED lines=9> */
[----:B------:R-:W5:Y:S04]  /*35210*/  LDL R2, [R1+0xa00] ;  /* 0x000a000001027983 */ /* 0x000f680000100800 */
[----:B------:R-:W-:Y:S01]  /*35220*/  STL [R1+0xb1c], R15 ;  /* 0x000b1c0f01007387 */ /* 0x000fe20000100800 */
[----:B------:R-:W-:-:S03]  /*35230*/  SHF.R.S32.HI R14, RZ, 0x1f, R14 ;  /* 0x0000001fff0e7819 */ /* 0x000fc6000001140e */
[----:B------:R4:W-:Y:S02]  /*35240*/  STL [R1+0xb24], R13 ;  /* 0x000b240d01007387 */ /* 0x0009e40000100800 */
[----:B----4-:R-:W-:Y:S02]  /*35250*/  SHF.R.S32.HI R13, RZ, 0x1f, R4 ;  /* 0x0000001fff0d7819 */ /* 0x010fe40000011404 */
[----:B------:R-:W4:Y:S04]  /*35260*/  LDL R4, [R1+0xa08] ;  /* 0x000a080001047983 */ /* 0x000f280000100800 */
[----:B------:R0:W-:Y:S04]  /*35270*/  STL [R1+0xb34], R14 ;  /* 0x000b340e01007387 */ /* 0x0001e80000100800 */
[----:B------:R1:W-:Y:S01]  /*35280*/  STL [R1+0xb40], R13 ;  /* 0x000b400d01007387 */ /* 0x0003e20000100800 */
[----:B0-----:R-:W-:-:S03]  /*35290*/  SHF.R.S32.HI R14, RZ, 0x1f, R3 ;  /* 0x0000001fff0e7819 */ /* 0x001fc60000011403 */
[----:B------:R-:W4:Y:S01]  /*352a0*/  LDL R3, [R1+0xa10] ;  /* 0x000a100001037983 */ /* 0x000f220000100800 */
[----:B-1----:R-:W-:-:S03]  /*352b0*/  SHF.R.S32.HI R13, RZ, 0x1f, R12 ;  /* 0x0000001fff0d7819 */ /* 0x002fc6000001140c */
[----:B------:R-:W-:Y:S01]  /*352c0*/  STL [R1+0xb4c], R14 ;  /* 0x000b4c0e01007387 */ /* 0x000fe20000100800 */
[----:B------:R-:W-:-:S03]  /*352d0*/  SHF.R.S32.HI R12, RZ, 0x1f, R11 ;  /* 0x0000001fff0c7819 */ /* 0x000fc6000001140b */
[----:B------:R-:W-:Y:S01]  /*352e0*/  STL [R1+0xb54], R13 ;  /* 0x000b540d01007387 */ /* 0x000fe20000100800 */
[----:B------:R-:W-:-:S03]  /*352f0*/  SHF.R.S32.HI R11, RZ, 0x1f, R5 ;  /* 0x0000001fff0b7819 */ /* 0x000fc60000011405 */
[----:B------:R-:W4:Y:S04]  /*35300*/  LDL R5, [R1+0xa14] ;  /* 0x000a140001057983 */ /* 0x000f280000100800 */
[----:B------:R0:W-:Y:S04]  /*35310*/  STL [R1+0xb60], R12 ;  /* 0x000b600c01007387 */ /* 0x0001e80000100800 */
[----:B------:R1:W-:Y:S01]  /*35320*/  STL [R1+0xb6c], R11 ;  /* 0x000b6c0b01007387 */ /* 0x0003e20000100800 */
[----:B0-----:R-:W-:-:S03]  /*35330*/  SHF.R.S32.HI R12, RZ, 0x1f, R7 ;  /* 0x0000001fff0c7819 */ /* 0x001fc60000011407 */
[----:B------:R-:W4:Y:S04]  /*35340*/  LDL R7, [R1+0xa1c] ;  /* 0x000a1c0001077983 */ /* 0x000f280000100800 */
[----:B------:R-:W-:Y:S01]  /*35350*/  STL [R1+0xb74], R12 ;  /* 0x000b740c01007387 */ /* 0x000fe20000100800 */
[----:B-1----:R-:W-:Y:S02]  /*35360*/  SHF.R.S32.HI R11, RZ, 0x1f, R9 ;  /* 0x0000001fff0b7819 */ /* 0x002fe40000011409 */
[----:B------:R-:W-:-:S03]  /*35370*/  SHF.R.S32.HI R9, RZ, 0x1f, R10 ;  /* 0x0000001fff097819 */ /* 0x000fc6000001140a */
[----:B------:R-:W-:Y:S04]  /*35380*/  STL [R1+0xb80], R11 ;  /* 0x000b800b01007387 */ /* 0x000fe80000100800 */
[----:B------:R-:W4:Y:S04]  /*35390*/  LDL R22, [R1+0xa20] ;  /* 0x000a200001167983 */ /* 0x000f280000100800 */
[----:B------:R-:W-:Y:S04]  /*353a0*/  STL [R1+0xb8c], R9 ;  /* 0x000b8c0901007387 */ /* 0x000fe80000100800 */
[----:B------:R-:W4:Y:S01]  /*353b0*/  LDL R21, [R1+0xa28] ;  /* 0x000a280001157983 */ /* 0x000f220000100800 */
[----:B--2---:R-:W-:-:S05]  /*353c0*/  SHF.R.S32.HI R6, RZ, 0x1f, R6 ;  /* 0x0000001fff067819 */ /* 0x004fca0000011406 */
[----:B------:R0:W-:Y:S04]  /*353d0*/  STL [R1+0xb98], R6 ;  /* 0x000b980601007387 */ /* 0x0001e80000100800 */
[----:B------:R-:W2:Y:S04]  /*353e0*/  LDL R10, [R1+0xa2c] ;  /* 0x000a2c00010a7983 */ /* 0x000ea80000100800 */
[----:B0-----:R-:W2:Y:S01]  /*353f0*/  LDL R6, [R1+0xa34] ;  /* 0x000a340001067983 */ /* 0x001ea20000100800 */
[----:B------:R-:W-:Y:S02]  /*35400*/  SHF.R.S32.HI R9, RZ, 0x1f, R8 ;  /* 0x0000001fff097819 */ /* 0x000fe40000011408 */
[----:B------:R-:W-:-:S02]  /*35410*/  SHF.R.S32.HI R8, RZ, 0x1f, R29 ;  /* 0x0000001fff087819 */ /* 0x000fc4000001141d */
[----:B------:R-:W2:Y:S04]  /*35420*/  LDL R29, [R1+0xa3c] ;  /* 0x000a3c00011d7983 */ /* 0x000ea80000100800 */
[----:B------:R-:W-:Y:S04]  /*35430*/  STL [R1+0xba0], R9 ;  /* 0x000ba00901007387 */ /* 0x000fe80000100800 */
[----:B------:R-:W-:Y:S04]  /*35440*/  STL [R1+0xbac], R8 ;  /* 0x000bac0801007387 */ /* 0x000fe80000100800 */
[----:B------:R-:W2:Y:S04]  /*35450*/  LDL R20, [R1+0xa40] ;  /* 0x000a400001147983 */ /* 0x000ea80000100800 */
[----:B------:R-:W2:Y:S01]  /*35460*/  LDL R19, [R1+0xa48] ;  /* 0x000a480001137983 */ /* 0x000ea20000100800 */
[----:B---3--:R-:W-:-:S05]  /*35470*/  SHF.R.S32.HI R0, RZ, 0x1f, R0 ;  /* 0x0000001fff007819 */ /* 0x008fca0000011400 */
[----:B------:R0:W-:Y:S04]  /*35480*/  STL [R1+0xbb4], R0 ;  /* 0x000bb40001007387 */ /* 0x0001e80000100800 */
[----:B------:R-:W3:Y:S04]  /*35490*/  LDL R18, [R1+0xa4c] ;  /* 0x000a4c0001127983 */ /* 0x000ee80000100800 */
[----:B------:R-:W3:Y:S04]  /*354a0*/  LDL R17, [R1+0xa54] ;  /* 0x000a540001117983 */ /* 0x000ee80000100800 */
[----:B------:R-:W3:Y:S04]  /*354b0*/  LDL R16, [R1+0xa5c] ;  /* 0x000a5c0001107983 */ /* 0x000ee80000100800 */
[----:B------:R-:W3:Y:S04]  /*354c0*/  LDL R15, [R1+0xa60] ;  /* 0x000a6000010f7983 */ /* 0x000ee80000100800 */
[----:B------:R-:W3:Y:S04]  /*354d0*/  LDL R13, [R1+0xa68] ;  /* 0x000a6800010d7983 */ /* 0x000ee80000100800 */
[----:B------:R-:W3:Y:S04]  /*354e0*/  LDL R14, [R1+0xa74] ;  /* 0x000a7400010e7983 */ /* 0x000ee80000100800 */
[----:B0-----:R-:W3:Y:S01]  /*354f0*/  LDL R0, [R1+0xa6c] ;  /* 0x000a6c0001007983 */ /* 0x001ee20000100800 */
[----:B-----5:R-:W-:-:S03]  /*35500*/  SHF.R.S32.HI R8, RZ, 0x1f, R2 ;  /* 0x0000001fff087819 */ /* 0x020fc60000011402 */
[----:B------:R-:W5:Y:S04]  /*35510*/  LDL R2, [R1+0xa7c] ;  /* 0x000a7c0001027983 */ /* 0x000f680000100800 */
[----:B------:R4:W-:Y:S02]  /*35520*/  STL [R1+0xbc0], R8 ;  /* 0x000bc00801007387 */ /* 0x0009e40000100800 */
[----:B----4-:R-:W-:Y:S02]  /*35530*/  SHF.R.S32.HI R8, RZ, 0x1f, R4 ;  /* 0x0000001fff087819 */ /* 0x010fe40000011404 */
        /* <DEDUP_REMOVED lines=10> */
[----:B------:R-:W4:Y:S01]  /*355e0*/  LDL R9, [R1+0xaa0] ;  /* 0x000aa00001097983 */ /* 0x000f220000100800 */
[----:B------:R-:W-:-:S03]  /*355f0*/  SHF.R.S32.HI R7, RZ, 0x1f, R7 ;  /* 0x0000001fff077819 */ /* 0x000fc60000011407 */
[----:B0-----:R-:W4:Y:S04]  /*35600*/  LDL R8, [R1+0xaa8] ;  /* 0x000aa80001087983 */ /* 0x001f280000100800 */
[----:B------:R0:W-:Y:S01]  /*35610*/  STL [R1+0xbe8], R7 ;  /* 0x000be80701007387 */ /* 0x0001e20000100800 */
[----:B------:R-:W-:Y:S02]  /*35620*/  SHF.R.S32.HI R22, RZ, 0x1f, R22 ;  /* 0x0000001fff167819 */ /* 0x000fe40000011416 */
[----:B------:R-:W-:Y:S01]  /*35630*/  SHF.R.S32.HI R21, RZ, 0x1f, R21 ;  /* 0x0000001fff157819 */ /* 0x000fe20000011415 */
[----:B0-----:R-:W4:Y:S04]  /*35640*/  LDL R7, [R1+0xaac] ;  /* 0x000aac0001077983 */ /* 0x001f280000100800 */
[----:B------:R2:W-:Y:S04]  /*35650*/  STL [R1+0xbf0], R22 ;  /* 0x000bf01601007387 */ /* 0x0005e80000100800 */
[----:B------:R0:W-:Y:S01]  /*35660*/  STL [R1+0xbfc], R21 ;  /* 0x000bfc1501007387 */ /* 0x0001e20000100800 */
[----:B--2---:R-:W-:-:S03]  /*35670*/  SHF.R.S32.HI R22, RZ, 0x1f, R10 ;  /* 0x0000001fff167819 */ /* 0x004fc6000001140a */
[----:B------:R-:W2:Y:S04]  /*35680*/  LDL R10, [R1+0xab4] ;  /* 0x000ab400010a7983 */ /* 0x000ea80000100800 */
[----:B------:R1:W-:Y:S01]  /*35690*/  STL [R1+0xc08], R22 ;  /* 0x000c081601007387 */ /* 0x0003e20000100800 */
[----:B0-----:R-:W-:-:S03]  /*356a0*/  SHF.R.S32.HI R21, RZ, 0x1f, R6 ;  /* 0x0000001fff157819 */ /* 0x001fc60000011406 */
[----:B------:R-:W2:Y:S04]  /*356b0*/  LDL R6, [R1+0xab8] ;  /* 0x000ab80001067983 */ /* 0x000ea80000100800 */
[----:B------:R0:W-:Y:S01]  /*356c0*/  STL [R1+0xc14], R21 ;  /* 0x000c141501007387 */ /* 0x0001e20000100800 */
[----:B-1----:R-:W-:-:S03]  /*356d0*/  SHF.R.S32.HI R22, RZ, 0x1f, R29 ;  /* 0x0000001fff167819 */ /* 0x002fc6000001141d */
[----:B------:R-:W2:Y:S01]  /*356e0*/  LDL R29, [R1+0xac0] ;  /* 0x000ac000011d7983 */ /* 0x000ea20000100800 */
[----:B0-----:R-:W-:Y:S02]  /*356f0*/  SHF.R.S32.HI R21, RZ, 0x1f, R20 ;  /* 0x0000001fff157819 */ /* 0x001fe40000011414 */
[----:B------:R-:W-:Y:S01]  /*35700*/  SHF.R.S32.HI R20, RZ, 0x1f, R19 ;  /* 0x0000001fff147819 */ /* 0x000fe20000011413 */
[----:B------:R-:W-:Y:S04]  /*35710*/  STL [R1+0xc1c], R22 ;  /* 0x000c1c1601007387 */ /* 0x000fe80000100800 */
[----:B------:R-:W-:Y:S04]  /*35720*/  STL [R1+0xc28], R21 ;  /* 0x000c281501007387 */ /* 0x000fe80000100800 */
[----:B------:R-:W-:Y:S01]  /*35730*/  STL [R1+0xc34], R20 ;  /* 0x000c341401007387 */ /* 0x000fe20000100800 */
[----:B---3--:R-:W-:-:S02]  /*35740*/  SHF.R.S32.HI R19, RZ, 0x1f, R18 ;  /* 0x0000001fff137819 */ /* 0x008fc40000011412 */
        /* <DEDUP_REMOVED lines=9> */
[----:B------:R-:W3:Y:S04]  /*357e0*/  LDL R0, [R1+0xac8] ;  /* 0x000ac80001007983 */ /* 0x000ee80000100800 */
[----:B------:R-:W-:Y:S01]  /*357f0*/  STL [R1+0xc68], R15 ;  /* 0x000c680f01007387 */ /* 0x000fe20000100800 */
[----:B------:R-:W-:-:S03]  /*35800*/  SHF.R.S32.HI R14, RZ, 0x1f, R14 ;  /* 0x0000001fff0e7819 */ /* 0x000fc6000001140e */
[----:B------:R5:W-:Y:S02]  /*35810*/  STL [R1+0xc74], R13 ;  /* 0x000c740d01007387 */ /* 0x000be40000100800 */
[----:B-----5:R-:W-:Y:S02]  /*35820*/  SHF.R.S32.HI R13, RZ, 0x1f, R2 ;  /* 0x0000001fff0d7819 */ /* 0x020fe40000011402 */
[----:B------:R-:W5:Y:S04]  /*35830*/  LDL R2, [R1+0xacc] ;  /* 0x000acc0001027983 */ /* 0x000f680000100800 */
[----:B------:R4:W-:Y:S04]  /*35840*/  STL [R1+0xc7c], R14 ;  /* 0x000c7c0e01007387 */ /* 0x0009e80000100800 */
[----:B------:R0:W-:Y:S01]  /*35850*/  STL [R1+0xc88], R13 ;  /* 0x000c880d01007387 */ /* 0x0001e20000100800 */
[----:B----4-:R-:W-:-:S03]  /*35860*/  SHF.R.S32.HI R14, RZ, 0x1f, R4 ;  /* 0x0000001fff0e7819 */ /* 0x010fc60000011404 */
[----:B------:R-:W4:Y:S01]  /*35870*/  LDL R4, [R1+0xad4] ;  /* 0x000ad40001047983 */ /* 0x000f220000100800 */
[----:B0-----:R-:W-:-:S03]  /*35880*/  SHF.R.S32.HI R13, RZ, 0x1f, R12 ;  /* 0x0000001fff0d7819 */ /* 0x001fc6000001140c */
[----:B------:R-:W-:Y:S01]  /*35890*/  STL [R1+0xc94], R14 ;  /* 0x000c940e01007387 */ /* 0x000fe20000100800 */
[----:B------:R-:W-:-:S03]  /*358a0*/  SHF.R.S32.HI R11, RZ, 0x1f, R11 ;  /* 0x0000001fff0b7819 */ /* 0x000fc6000001140b */
[----:B------:R-:W-:Y:S01]  /*358b0*/  STL [R1+0xc9c], R13 ;  /* 0x000c9c0d01007387 */ /* 0x000fe20000100800 */
[----:B------:R-:W-:-:S03]  /*358c0*/  SHF.R.S32.HI R12, RZ, 0x1f, R3 ;  /* 0x0000001fff0c7819 */ /* 0x000fc60000011403 */
[----:B------:R-:W4:Y:S04]  /*358d0*/  LDL R3, [R1+0xad8] ;  /* 0x000ad80001037983 */ /* 0x000f280000100800 */
[----:B------:R0:W-:Y:S04]  /*358e0*/  STL [R1+0xca8], R11 ;  /* 0x000ca80b01007387 */ /* 0x0001e80000100800 */
[----:B------:R-:W-:Y:S01]  /*358f0*/  STL [R1+0xcb4], R12 ;  /* 0x000cb40c01007387 */ /* 0x000fe20000100800 */
[----:B0-----:R-:W-:-:S03]  /*35900*/  SHF.R.S32.HI R11, RZ, 0x1f, R5 ;  /* 0x0000001fff0b7819 */ /* 0x001fc60000011405 */
[----:B------:R-:W4:Y:S01]  /*35910*/  LDL R5, [R1+0xae0] ;  /* 0x000ae00001057983 */ /* 0x000f220000100800 */
[----:B------:R-:W-:-:S03]  /*35920*/  SHF.R.S32.HI R9, RZ, 0x1f, R9 ;  /* 0x0000001fff097819 */ /* 0x000fc60000011409 */
[----:B------:R-:W-:Y:S04]  /*35930*/  STL [R1+0xcc0], R11 ;  /* 0x000cc00b01007387 */ /* 0x000fe80000100800 */
[----:B------:R-:W-:Y:S04]  /*35940*/  STL [R1+0xcc8], R9 ;  /* 0x000cc80901007387 */ /* 0x000fe80000100800 */
[----:B------:R-:W4:Y:S01]  /*35950*/  LDL R22, [R1+0xae8] ;  /* 0x000ae80001167983 */ /* 0x000f220000100800 */
[----:B------:R-:W-:-:S05]  /*35960*/  SHF.R.S32.HI R8, RZ, 0x1f, R8 ;  /* 0x0000001fff087819 */ /* 0x000fca0000011408 */
[----:B------:R0:W-:Y:S04]  /*35970*/  STL [R1+0xcd4], R8 ;  /* 0x000cd40801007387 */ /* 0x0001e80000100800 */
[----:B------:R-:W4:Y:S01]  /*35980*/  LDL R21, [R1+0xaec] ;  /* 0x000aec0001157983 */ /* 0x000f220000100800 */
[----:B------:R-:W-:-:S05]  /*35990*/  SHF.R.S32.HI R7, RZ, 0x1f, R7 ;  /* 0x0000001fff077819 */ /* 0x000fca0000011407 */
[----:B------:R1:W-:Y:S04]  /*359a0*/  STL [R1+0xcdc], R7 ;  /* 0x000cdc0701007387 */ /* 0x0003e80000100800 */
[----:B0-----:R-:W4:Y:S04]  /*359b0*/  LDL R8, [R1+0xaf4] ;  /* 0x000af40001087983 */ /* 0x001f280000100800 */
[----:B-1----:R-:W4:Y:S01]  /*359c0*/  LDL R7, [R1+0xaf8] ;  /* 0x000af80001077983 */ /* 0x002f220000100800 */
[----:B--2---:R-:W-:Y:S02]  /*359d0*/  SHF.R.S32.HI R9, RZ, 0x1f, R10 ;  /* 0x0000001fff097819 */ /* 0x004fe4000001140a */
[----:B------:R-:W-:-:S02]  /*359e0*/  SHF.R.S32.HI R10, RZ, 0x1f, R6 ;  /* 0x0000001fff0a7819 */ /* 0x000fc40000011406 */
        /* <DEDUP_REMOVED lines=17> */
[----:B-----5:R-:W-:Y:S02]  /*35b00*/  SHF.R.S32.HI R9, RZ, 0x1f, R2 ;  /* 0x0000001fff097819 */ /* 0x020fe40000011402 */
[----:B------:R-:W5:Y:S04]  /*35b10*/  LDL R2, [R1+0xb48] ;  /* 0x000b480001027983 */ /* 0x000f680000100800 */
[----:B------:R-:W-:Y:S04]  /*35b20*/  STL [R1+0xd14], R9 ;  /* 0x000d140901007387 */ /* 0x000fe80000100800 */
[----:B------:R-:W5:Y:S04]  /*35b30*/  LDL R12, [R1+0xb50] ;  /* 0x000b5000010c7983 */ /* 0x000f680000100800 */
[----:B------:R-:W5:Y:S01]  /*35b40*/  LDL R11, [R1+0xb58] ;  /* 0x000b5800010b7983 */ /* 0x000f620000100800 */
[----:B----4-:R-:W-:-:S05]  /*35b50*/  SHF.R.S32.HI R4, RZ, 0x1f, R4 ;  /* 0x0000001fff047819 */ /* 0x010fca0000011404 */
        /* <DEDUP_REMOVED lines=8> */
[----:B------:R0:W-:Y:S04]  /*35be0*/  STL [R1+0xd34], R5 ;  /* 0x000d340501007387 */ /* 0x0001e80000100800 */
[----:B0-----:R-:W4:Y:S01]  /*35bf0*/  LDL R5, [R1+0xb78] ;  /* 0x000b780001057983 */ /* 0x001f220000100800 */
[----:B------:R-:W-:Y:S02]  /*35c00*/  SHF.R.S32.HI R22, RZ, 0x1f, R22 ;  /* 0x0000001fff167819 */ /* 0x000fe40000011416 */
        /* <DEDUP_REMOVED lines=19> */
[----:B------:R-:W-:Y:S02]  /*35d40*/  SHF.R.S32.HI R16, RZ, 0x1f, R15 ;  /* 0x0000001fff107819 */ /* 0x000fe4000001140f */
[----:B------:R-:W-:Y:S01]  /*35d50*/  SHF.R.S32.HI R15, RZ, 0x1f, R13 ;  /* 0x0000001fff0f7819 */ /* 0x000fe2000001140d */
[----:B------:R-:W-:Y:S04]  /*35d60*/  STL [R1+0xd8c], R19 ;  /* 0x000d8c1301007387 */ /* 0x000fe80000100800 */
[----:B------:R-:W-:Y:S01]  /*35d70*/  STL [R1+0xd94], R18 ;  /* 0x000d941201007387 */ /* 0x000fe20000100800 */
[----:B------:R-:W-:-:S03]  /*35d80*/  SHF.R.S32.HI R13, RZ, 0x1f, R29 ;  /* 0x0000001fff0d7819 */ /* 0x000fc6000001141d */
[----:B------:R-:W-:Y:S04]  /*35d90*/  STL [R1+0xda4], R17 ;  /* 0x000da41101007387 */ /* 0x000fe80000100800 */
        /* <DEDUP_REMOVED lines=9> */
[----:B-----5:R-:W-:-:S02]  /*35e30*/  SHF.R.S32.HI R14, RZ, 0x1f, R2 ;  /* 0x0000001fff0e7819 */ /* 0x020fc40000011402 */
[----:B0-----:R-:W-:Y:S01]  /*35e40*/  SHF.R.S32.HI R13, RZ, 0x1f, R12 ;  /* 0x0000001fff0d7819 */ /* 0x001fe2000001140c */
[----:B------:R-:W5:Y:S04]  /*35e50*/  LDL R2, [R1+0xb9c] ;  /* 0x000b9c0001027983 */ /* 0x000f680000100800 */
[----:B------:R-:W-:Y:S01]  /*35e60*/  STL [R1+0xde8], R14 ;  /* 0x000de80e01007387 */ /* 0x000fe20000100800 */
[----:B------:R-:W-:-:S03]  /*35e70*/  SHF.R.S32.HI R12, RZ, 0x1f, R11 ;  /* 0x0000001fff0c7819 */ /* 0x000fc6000001140b */
[----:B------:R-:W-:Y:S01]  /*35e80*/  STL [R1+0xdf4], R13 ;  /* 0x000df40d01007387 */ /* 0x000fe20000100800 */
[----:B----4-:R-:W-:-:S03]  /*35e90*/  SHF.R.S32.HI R11, RZ, 0x1f, R4 ;  /* 0x0000001fff0b7819 */ /* 0x010fc60000011404 */
        /* <DEDUP_REMOVED lines=16> */
[----:B------:R-:W-:-:S03]  /*35fa0*/  SHF.R.S32.HI R9, RZ, 0x1f, R8 ;  /* 0x0000001fff097819 */ /* 0x000fc60000011408 */
[----:B------:R-:W4:Y:S04]  /*35fb0*/  LDL R8, [R1+0xbc8] ;  /* 0x000bc80001087983 */ /* 0x000f280000100800 */
[----:B------:R-:W-:Y:S01]  /*35fc0*/  STL [R1+0xe14], R9 ;  /* 0x000e140901007387 */ /* 0x000fe20000100800 */
[----:B------:R-:W-:-:S05]  /*35fd0*/  SHF.R.S32.HI R7, RZ, 0x1f, R7 ;  /* 0x0000001fff077819 */ /* 0x000fca0000011407 */
[----:B------:R0:W-:Y:S04]  /*35fe0*/  STL [R1+0xe18], R7 ;  /* 0x000e180701007387 */ /* 0x0001e80000100800 */
[----:B------:R-:W4:Y:S04]  /*35ff0*/  LDL R20, [R1+0xbd0] ;  /* 0x000bd00001147983 */ /* 0x000f280000100800 */
[----:B------:R-:W4:Y:S01]  /*36000*/  LDL R19, [R1+0xbd4] ;  /* 0x000bd40001137983 */ /* 0x000f220000100800 */
[----:B--2---:R-:W-:-:S05]  /*36010*/  SHF.R.S32.HI R6, RZ, 0x1f, R6 ;  /* 0x0000001fff067819 */ /* 0x004fca0000011406 */
[----:B------:R1:W-:Y:S04]  /*36020*/  STL [R1+0xe1c], R6 ;  /* 0x000e1c0601007387 */ /* 0x0003e80000100800 */
[----:B------:R-:W2:Y:S04]  /*36030*/  LDL R18, [R1+0xbdc] ;  /* 0x000bdc0001127983 */ /* 0x000ea80000100800 */
[----:B------:R-:W2:Y:S04]  /*36040*/  LDL R17, [R1+0xb30] ;  /* 0x000b300001117983 */ /* 0x000ea80000100800 */
[----:B------:R-:W2:Y:S04]  /*36050*/  LDL R16, [R1+0xbe4] ;  /* 0x000be40001107983 */ /* 0x000ea80000100800 */
[----:B------:R-:W2:Y:S04]  /*36060*/  LDL R15, [R1+0xbec] ;  /* 0x000bec00010f7983 */ /* 0x000ea80000100800 */
[----:B------:R-:W2:Y:S04]  /*36070*/  LDL R13, [R1+0xbf4] ;  /* 0x000bf400010d7983 */ /* 0x000ea80000100800 */
[----:B0-----:R-:W2:Y:S04]  /*36080*/  LDL R7, [R1+0xbf8] ;  /* 0x000bf80001077983 */ /* 0x001ea80000100800 */
[----:B------:R-:W2:Y:S04]  /*36090*/  LDL R14, [R1+0xc00] ;  /* 0x000c0000010e7983 */ /* 0x000ea80000100800 */
[----:B-1----:R-:W2:Y:S01]  /*360a0*/  LDL R6, [R1+0xc04] ;  /* 0x000c040001067983 */ /* 0x002ea20000100800 */
[----:B------:R-:W-:-:S05]  /*360b0*/  SHF.R.S32.HI R9, RZ, 0x1f, R29 ;  /* 0x0000001fff097819 */ /* 0x000fca000001141d */
[----:B------:R3:W-:Y:S04]  /*360c0*/  STL [R1+0xe20], R9 ;  /* 0x000e200901007387 */ /* 0x0007e80000100800 */
[----:B------:R-:W2:Y:S01]  /*360d0*/  LDL R29, [R1+0xc0c] ;  /* 0x000c0c00011d7983 */ /* 0x000ea20000100800 */
[----:B---3--:R-:W-:-:S05]  /*360e0*/  SHF.R.S32.HI R9, RZ, 0x1f, R0 ;  /* 0x0000001fff097819 */ /* 0x008fca0000011400 */
[----:B------:R-:W-:Y:S04]  /*360f0*/  STL [R1+0xe24], R9 ;  /* 0x000e240901007387 */ /* 0x000fe80000100800 */
[----:B------:R-:W3:Y:S04]  /*36100*/  LDL R12, [R1+0xc10] ;  /* 0x000c1000010c7983 */ /* 0x000ee80000100800 */
[----:B------:R-:W3:Y:S01]  /*36110*/  LDL R11, [R1+0xc18] ;  /* 0x000c1800010b7983 */ /* 0x000ee20000100800 */
[----:B-----5:R-:W-:-:S05]  /*36120*/  SHF.R.S32.HI R0, RZ, 0x1f, R2 ;  /* 0x0000001fff007819 */ /* 0x020fca0000011402 */
[----:B------:R0:W-:Y:S04]  /*36130*/  STL [R1+0xe28], R0 ;  /* 0x000e280001007387 */ /* 0x0001e80000100800 */
[----:B------:R-:W5:Y:S04]  /*36140*/  LDL R2, [R1+0xc24] ;  /* 0x000c240001027983 */ /* 0x000f680000100800 */
[----:B0-----:R-:W5:Y:S01]  /*36150*/  LDL R0, [R1+0xc20] ;  /* 0x000c200001007983 */ /* 0x001f620000100800 */
[----:B----4-:R-:W-:-:S05]  /*36160*/  SHF.R.S32.HI R4, RZ, 0x1f, R4 ;  /* 0x0000001fff047819 */ /* 0x010fca0000011404 */
        /* <DEDUP_REMOVED lines=20> */
[----:B------:R-:W-:-:S03]  /*362b0*/  SHF.R.S32.HI R20, RZ, 0x1f, R19 ;  /* 0x0000001fff147819 */ /* 0x000fc60000011413 */
[----:B------:R-:W-:Y:S04]  /*362c0*/  STL [R1+0xe48], R21 ;  /* 0x000e481501007387 */ /* 0x000fe80000100800 */
[----:B------:R-:W-:Y:S01]  /*362d0*/  STL [R1+0xe4c], R20 ;  /* 0x000e4c1401007387 */ /* 0x000fe20000100800 */
[----:B--2---:R-:W-:Y:S02]  /*362e0*/  SHF.R.S32.HI R19, RZ, 0x1f, R18 ;  /* 0x0000001fff137819 */ /* 0x004fe40000011412 */
[----:B------:R-:W-:Y:S02]  /*362f0*/  SHF.R.S32.HI R18, RZ, 0x1f, R17 ;  /* 0x0000001fff127819 */ /* 0x000fe40000011411 */
[----:B------:R-:W-:Y:S02]  /*36300*/  SHF.R.S32.HI R17, RZ, 0x1f, R16 ;  /* 0x0000001fff117819 */ /* 0x000fe40000011410 */
[----:B------:R-:W-:-:S02]  /*36310*/  SHF.R.S32.HI R16, RZ, 0x1f, R15 ;  /* 0x0000001fff107819 */ /* 0x000fc4000001140f */
        /* <DEDUP_REMOVED lines=14> */
[----:B0-----:R-:W-:-:S03]  /*36400*/  SHF.R.S32.HI R14, RZ, 0x1f, R29 ;  /* 0x0000001fff0e7819 */ /* 0x001fc6000001141d */
[----:B------:R-:W2:Y:S01]  /*36410*/  LDL R29, [R1+0xc60] ;  /* 0x000c6000011d7983 */ /* 0x000ea20000100800 */
[----:B---3--:R-:W-:Y:S02]  /*36420*/  SHF.R.S32.HI R13, RZ, 0x1f, R12 ;  /* 0x0000001fff0d7819 */ /* 0x008fe4000001140c */
[----:B------:R-:W-:Y:S01]  /*36430*/  SHF.R.S32.HI R11, RZ, 0x1f, R11 ;  /* 0x0000001fff0b7819 */ /* 0x000fe2000001140b */
[----:B------:R-:W-:Y:S04]  /*36440*/  STL [R1+0xe74], R14 ;  /* 0x000e740e01007387 */ /* 0x000fe80000100800 */
[----:B------:R-:W-:Y:S01]  /*36450*/  STL [R1+0xe78], R13 ;  /* 0x000e780d01007387 */ /* 0x000fe20000100800 */
[----:B-----5:R-:W-:-:S03]  /*36460*/  SHF.R.S32.HI R12, RZ, 0x1f, R0 ;  /* 0x0000001fff0c7819 */ /* 0x020fc60000011400 */
[----:B------:R-:W3:Y:S04]  /*36470*/  LDL R0, [R1+0xc64] ;  /* 0x000c640001007983 */ /* 0x000ee80000100800 */
[----:B------:R0:W-:Y:S04]  /*36480*/  STL [R1+0xe7c], R11 ;  /* 0x000e7c0b01007387 */ /* 0x0001e80000100800 */
[----:B------:R-:W-:Y:S01]  /*36490*/  STL [R1+0xe80], R12 ;  /* 0x000e800c01007387 */ /* 0x000fe20000100800 */
[----:B0-----:R-:W-:-:S03]  /*364a0*/  SHF.R.S32.HI R11, RZ, 0x1f, R2 ;  /* 0x0000001fff0b7819 */ /* 0x001fc60000011402 */
[----:B------:R-:W5:Y:S01]  /*364b0*/  LDL R2, [R1+0xc6c] ;  /* 0x000c6c0001027983 */ /* 0x000f620000100800 */
[----:B----4-:R-:W-:-:S03]  /*364c0*/  SHF.R.S32.HI R9, RZ, 0x1f, R9 ;  /* 0x0000001fff097819 */ /* 0x010fc60000011409 */
        /* <DEDUP_REMOVED lines=15> */
[----:B------:R0:W-:Y:S04]  /*365c0*/  STL [R1+0xe98], R9 ;  /* 0x000e980901007387 */ /* 0x0001e80000100800 */
[----:B------:R-:W4:Y:S04]  /*365d0*/  LDL R20, [R1+0xc90] ;  /* 0x000c900001147983 */ /* 0x000f280000100800 */
[----:B------:R-:W4:Y:S04]  /*365e0*/  LDL R19, [R1+0xc98] ;  /* 0x000c980001137983 */ /* 0x000f280000100800 */
[----:B------:R-:W-:Y:S04]  /*365f0*/  STL [R1+0xe9c], R8 ;  /* 0x000e9c0801007387 */ /* 0x000fe80000100800 */
        /* <DEDUP_REMOVED lines=8> */
[----:B--2---:R-:W-:-:S05]  /*36680*/  SHF.R.S32.HI R7, RZ, 0x1f, R7 ;  /* 0x0000001fff077819 */ /* 0x004fca0000011407 */
[----:B------:R1:W-:Y:S04]  /*36690*/  STL [R1+0xea0], R7 ;  /* 0x000ea00701007387 */ /* 0x0003e80000100800 */
[----:B0-----:R-:W2:Y:S01]  /*366a0*/  LDL R9, [R1+0xcd0] ;  /* 0x000cd00001097983 */ /* 0x001ea20000100800 */
[----:B-1----:R-:W-:-:S05]  /*366b0*/  SHF.R.S32.HI R7, RZ, 0x1f, R6 ;  /* 0x0000001fff077819 */ /* 0x002fca0000011406 */
[----:B------:R0:W-:Y:S04]  /*366c0*/  STL [R1+0xea4], R7 ;  /* 0x000ea40701007387 */ /* 0x0001e80000100800 */
[----:B------:R-:W2:Y:S04]  /*366d0*/  LDL R10, [R1+0xcd8] ;  /* 0x000cd800010a7983 */ /* 0x000ea80000100800 */
[----:B------:R-:W2:Y:S01]  /*366e0*/  LDL R8, [R1+0xce0] ;  /* 0x000ce00001087983 */ /* 0x000ea20000100800 */
[----:B------:R-:W-:-:S05]  /*366f0*/  SHF.R.S32.HI R6, RZ, 0x1f, R29 ;  /* 0x0000001fff067819 */ /* 0x000fca000001141d */
[----:B------:R1:W-:Y:S04]  /*36700*/  STL [R1+0xea8], R6 ;  /* 0x000ea80601007387 */ /* 0x0003e80000100800 */
[----:B0-----:R-:W2:Y:S04]  /*36710*/  LDL R7, [R1+0xce4] ;  /* 0x000ce40001077983 */ /* 0x001ea80000100800 */
[----:B-1----:R-:W2:Y:S01]  /*36720*/  LDL R6, [R1+0xcec] ;  /* 0x000cec0001067983 */ /* 0x002ea20000100800 */
[----:B---3--:R-:W-:-:S05]  /*36730*/  SHF.R.S32.HI R0, RZ, 0x1f, R0 ;  /* 0x0000001fff007819 */ /* 0x008fca0000011400 */
[----:B------:R0:W-:Y:S04]  /*36740*/  STL [R1+0xeac], R0 ;  /* 0x000eac0001007387 */ /* 0x0001e80000100800 */
[----:B------:R-:W3:Y:S01]  /*36750*/  LDL R29, [R1+0xcf0] ;  /* 0x000cf000011d7983 */ /* 0x000ee20000100800 */
[----:B-----5:R-:W-:-:S03]  /*36760*/  SHF.R.S32.HI R2, RZ, 0x1f, R2 ;  /* 0x0000001fff027819 */ /* 0x020fc60000011402 */
[----:B0-----:R-:W5:Y:S04]  /*36770*/  LDL R0, [R1+0xcf8] ;  /* 0x000cf80001007983 */ /* 0x001f680000100800 */
[----:B------:R0:W-:Y:S01]  /*36780*/  STL [R1+0xeb0], R2 ;  /* 0x000eb00201007387 */ /* 0x0001e20000100800 */
[----:B----4-:R-:W-:-:S03]  /*36790*/  SHF.R.S32.HI R22, RZ, 0x1f, R22 ;  /* 0x0000001fff167819 */ /* 0x010fc60000011416 */
[----:B0-----:R-:W4:Y:S04]  /*367a0*/  LDL R2, [R1+0xcfc] ;  /* 0x000cfc0001027983 */ /* 0x001f280000100800 */
[----:B------:R0:W-:Y:S01]  /*367b0*/  STL [R1+0xeb4], R22 ;  /* 0x000eb41601007387 */ /* 0x0001e20000100800 */
[----:B------:R-:W-:-:S05]  /*367c0*/  SHF.R.S32.HI R21, RZ, 0x1f, R21 ;  /* 0x0000001fff157819 */ /* 0x000fca0000011415 */
        /* <DEDUP_REMOVED lines=18> */
[----:B------:R-:W-:Y:S01]  /*368f0*/  STL [R1+0xed0], R19 ;  /* 0x000ed01301007387 */ /* 0x000fe20000100800 */
[----:B------:R-:W-:-:S03]  /*36900*/  SHF.R.S32.HI R13, RZ, 0x1f, R13 ;  /* 0x0000001fff0d7819 */ /* 0x000fc6000001140d */
[----:B------:R-:W-:Y:S04]  /*36910*/  STL [R1+0xed4], R18 ;  /* 0x000ed41201007387 */ /* 0x000fe80000100800 */
[----:B------:R-:W-:Y:S01]  /*36920*/  STL [R1+0xed8], R17 ;  /* 0x000ed81101007387 */ /* 0x000fe20000100800 */
[----:B------:R-:W-:-:S03]  /*36930*/  SHF.R.S32.HI R15, RZ, 0x1f, R14 ;  /* 0x0000001fff0f7819 */ /* 0x000fc6000001140e */
[----:B------:R-:W-:Y:S04]  /*36940*/  STL [R1+0xedc], R16 ;  /* 0x000edc1001007387 */ /* 0x000fe80000100800 */
[----:B------:R-:W4:Y:S04]  /*36950*/  LDL R14, [R1+0xd18] ;  /* 0x000d1800010e7983 */ /* 0x000f280000100800 */
[----:B------:R0:W-:Y:S04]  /*36960*/  STL [R1+0xee0], R13 ;  /* 0x000ee00d01007387 */ /* 0x0001e80000100800 */
[----:B------:R-:W-:Y:S01]  /*36970*/  STL [R1+0xee4], R15 ;  /* 0x000ee40f01007387 */ /* 0x000fe20000100800 */
[----:B------:R-:W-:-:S02]  /*36980*/  SHF.R.S32.HI R11, RZ, 0x1f, R11 ;  /* 0x0000001fff0b7819 */ /* 0x000fc4000001140b */
[----:B0-----:R-:W-:Y:S02]  /*36990*/  SHF.R.S32.HI R13, RZ, 0x1f, R12 ;  /* 0x0000001fff0d7819 */ /* 0x001fe4000001140c */
[----:B------:R-:W4:Y:S04]  /*369a0*/  LDL R12, [R1+0xd1c] ;  /* 0x000d1c00010c7983 */ /* 0x000f280000100800 */
[----:B------:R-:W-:Y:S04]  /*369b0*/  STL [R1+0xee8], R13 ;  /* 0x000ee80d01007387 */ /* 0x000fe80000100800 */
[----:B------:R0:W-:Y:S04]  /*369c0*/  STL [R1+0xeec], R11 ;  /* 0x000eec0b01007387 */ /* 0x0001e80000100800 */
[----:B0-----:R-:W4:Y:S01]  /*369d0*/  LDL R11, [R1+0xd24] ;  /* 0x000d2400010b7983 */ /* 0x001f220000100800 */
[----:B--2---:R-:W-:-:S05]  /*369e0*/  SHF.R.S32.HI R13, RZ, 0x1f, R9 ;  /* 0x0000001fff0d7819 */ /* 0x004fca0000011409 */
[----:B------:R-:W-:Y:S01]  /*369f0*/  STL [R1+0xef0], R13 ;  /* 0x000ef00d01007387 */ /* 0x000fe20000100800 */
[----:B------:R-:W-:Y:S02]  /*36a00*/  SHF.R.S32.HI R9, RZ, 0x1f, R10 ;  /* 0x0000001fff097819 */ /* 0x000fe4000001140a */
[----:B------:R-:W-:-:S03]  /*36a10*/  SHF.R.S32.HI R10, RZ, 0x1f, R8 ;  /* 0x0000001fff0a7819 */ /* 0x000fc60000011408 */
[----:B------:R0:W-:Y:S01]  /*36a20*/  STL [R1+0xef4], R9 ;  /* 0x000ef40901007387 */ /* 0x0001e20000100800 */
[----:B------:R-:W-:-:S03]  /*36a30*/  SHF.R.S32.HI R8, RZ, 0x1f, R7 ;  /* 0x0000001fff087819 */ /* 0x000fc60000011407 */
[----:B0-----:R-:W2:Y:S04]  /*36a40*/  LDL R9, [R1+0xd28] ;  /* 0x000d280001097983 */ /* 0x001ea80000100800 */
[----:B------:R0:W-:Y:S04]  /*36a50*/  STL [R1+0xef8], R10 ;  /* 0x000ef80a01007387 */ /* 0x0001e80000100800 */
[----:B------:R-:W-:Y:S01]  /*36a60*/  STL [R1+0xefc], R8 ;  /* 0x000efc0801007387 */ /* 0x000fe20000100800 */
[----:B------:R-:W-:-:S03]  /*36a70*/  SHF.R.S32.HI R7, RZ, 0x1f, R6 ;  /* 0x0000001fff077819 */ /* 0x000fc60000011406 */
[----:B0-----:R-:W2:Y:S04]  /*36a80*/  LDL R10, [R1+0xd30] ;  /* 0x000d3000010a7983 */ /* 0x001ea80000100800 */
[----:B------:R-:W-:Y:S01]  /*36a90*/  STL [R1+0xf00], R7 ;  /* 0x000f000701007387 */ /* 0x000fe20000100800 */
[----:B---3--:R-:W-:-:S05]  /*36aa0*/  SHF.R.S32.HI R6, RZ, 0x1f, R29 ;  /* 0x0000001fff067819 */ /* 0x008fca000001141d */
[----:B------:R-:W-:Y:S04]  /*36ab0*/  STL [R1+0xf04], R6 ;  /* 0x000f040601007387 */ /* 0x000fe80000100800 */
[----:B------:R-:W3:Y:S01]  /*36ac0*/  LDL R22, [R1+0xd38] ;  /* 0x000d380001167983 */ /* 0x000ee20000100800 */
[----:B-----5:R-:W-:-:S05]  /*36ad0*/  SHF.R.S32.HI R0, RZ, 0x1f, R0 ;  /* 0x0000001fff007819 */ /* 0x020fca0000011400 */
[----:B------:R0:W-:Y:S01]  /*36ae0*/  STL [R1+0xf08], R0 ;  /* 0x000f080001007387 */ /* 0x0001e20000100800 */
[----:B----4-:R-:W-:-:S03]  /*36af0*/  SHF.R.S32.HI R2, RZ, 0x1f, R2 ;  /* 0x0000001fff027819 */ /* 0x010fc60000011402 */
[----:B0-----:R-:W4:Y:S04]  /*36b00*/  LDL R0, [R1+0xd3c] ;  /* 0x000d3c0001007983 */ /* 0x001f280000100800 */
[----:B------:R0:W-:Y:S04]  /*36b10*/  STL [R1+0xf0c], R2 ;  /* 0x000f0c0201007387 */ /* 0x0001e80000100800 */
[----:B------:R-:W5:Y:S04]  /*36b20*/  LDL R8, [R1+0xd44] ;  /* 0x000d440001087983 */ /* 0x000f680000100800 */
[----:B------:R-:W5:Y:S04]  /*36b30*/  LDL R7, [R1+0xd48] ;  /* 0x000d480001077983 */ /* 0x000f680000100800 */
[----:B------:R-:W5:Y:S01]  /*36b40*/  LDL R6, [R1+0xd50] ;  /* 0x000d500001067983 */ /* 0x000f620000100800 */
[----:B------:R-:W-:-:S05]  /*36b50*/  SHF.R.S32.HI R4, RZ, 0x1f, R4 ;  /* 0x0000001fff047819 */ /* 0x000fca0000011404 */
[----:B------:R1:W-:Y:S01]  /*36b60*/  STL [R1+0xf10], R4 ;  /* 0x000f100401007387 */ /* 0x0003e20000100800 */
[----:B0-----:R-:W-:-:S05]  /*36b70*/  SHF.R.S32.HI R2, RZ, 0x1f, R3 ;  /* 0x0000001fff027819 */ /* 0x001fca0000011403 */
[----:B------:R0:W-:Y:S04]  /*36b80*/  STL [R1+0xf14], R2 ;  /* 0x000f140201007387 */ /* 0x0001e80000100800 */
[----:B-1----:R-:W5:Y:S01]  /*36b90*/  LDL R4, [R1+0xd5c] ;  /* 0x000d5c0001047983 */ /* 0x002f620000100800 */
[----:B------:R-:W-:-:S03]  /*36ba0*/  SHF.R.S32.HI R3, RZ, 0x1f, R5 ;  /* 0x0000001fff037819 */ /* 0x000fc60000011405 */
        /* <DEDUP_REMOVED lines=9> */
[----:B------:R-:W-:-:S03]  /*36c40*/  SHF.R.S32.HI R13, RZ, 0x1f, R14 ;  /* 0x0000001fff0d7819 */ /* 0x000fc6000001140e */
[----:B------:R-:W5:Y:S04]  /*36c50*/  LDL R14, [R1+0xd90] ;  /* 0x000d9000010e7983 */ /* 0x000f680000100800 */
[----:B------:R0:W-:Y:S02]  /*36c60*/  STL [R1+0xf1c], R13 ;  /* 0x000f1c0d01007387 */ /* 0x0001e40000100800 */
[----:B0-----:R-:W-:Y:S02]  /*36c70*/  SHF.R.S32.HI R13, RZ, 0x1f, R12 ;  /* 0x0000001fff0d7819 */ /* 0x001fe4000001140c */
[----:B------:R-:W5:Y:S04]  /*36c80*/  LDL R12, [R1+0xd98] ;  /* 0x000d9800010c7983 */ /* 0x000f680000100800 */
[----:B------:R-:W-:Y:S04]  /*36c90*/  STL [R1+0xf20], R13 ;  /* 0x000f200d01007387 */ /* 0x000fe80000100800 */
[----:B------:R-:W5:Y:S04]  /*36ca0*/  LDL R17, [R1+0xd9c] ;  /* 0x000d9c0001117983 */ /* 0x000f680000100800 */
[----:B------:R-:W5:Y:S01]  /*36cb0*/  LDL R16, [R1+0xda0] ;  /* 0x000da00001107983 */ /* 0x000f620000100800 */
[----:B------:R-:W-:-:S05]  /*36cc0*/  SHF.R.S32.HI R11, RZ, 0x1f, R11 ;  /* 0x0000001fff0b7819 */ /* 0x000fca000001140b */
[----:B------:R0:W-:Y:S04]  /*36cd0*/  STL [R1+0xf24], R11 ;  /* 0x000f240b01007387 */ /* 0x0001e80000100800 */
[----:B0-----:R-:W5:Y:S01]  /*36ce0*/  LDL R11, [R1+0xda8] ;  /* 0x000da800010b7983 */ /* 0x001f620000100800 */
[----:B--2---:R-:W-:-:S03]  /*36cf0*/  SHF.R.S32.HI R13, RZ, 0x1f, R9 ;  /* 0x0000001fff0d7819 */ /* 0x004fc60000011409 */
[----:B------:R-:W2:Y:S04]  /*36d00*/  LDL R9, [R1+0xdb0] ;  /* 0x000db00001097983 */ /* 0x000ea80000100800 */
[----:B------:R0:W-:Y:S04]  /*36d10*/  STL [R1+0xf28], R13 ;  /* 0x000f280d01007387 */ /* 0x0001e80000100800 */
[----:B------:R-:W2:Y:S01]  /*36d20*/  LDL R15, [R1+0xdb4] ;  /* 0x000db400010f7983 */ /* 0x000ea20000100800 */
[----:B------:R-:W-:-:S03]  /*36d30*/  SHF.R.S32.HI R10, RZ, 0x1f, R10 ;  /* 0x0000001fff0a7819 */ /* 0x000fc6000001140a */
[----:B0-----:R-:W2:Y:S04]  /*36d40*/  LDL R13, [R1+0xdbc] ;  /* 0x000dbc00010d7983 */ /* 0x001ea80000100800 */
[----:B------:R0:W-:Y:S04]  /*36d50*/  STL [R1+0xf2c], R10 ;  /* 0x000f2c0a01007387 */ /* 0x0001e80000100800 */
[----:B0-----:R-:W2:Y:S01]  /*36d60*/  LDL R10, [R1+0xdc0] ;  /* 0x000dc000010a7983 */ /* 0x001ea20000100800 */
[----:B---3--:R-:W-:-:S05]  /*36d70*/  SHF.R.S32.HI R22, RZ, 0x1f, R22 ;  /* 0x0000001fff167819 */ /* 0x008fca0000011416 */
[----:B------:R0:W-:Y:S04]  /*36d80*/  STL [R1+0xf30], R22 ;  /* 0x000f301601007387 */ /* 0x0001e80000100800 */
[----:B0-----:R-:W3:Y:S01]  /*36d90*/  LDL.LU R22, [R1+0x5060] ;  /* 0x0050600001167983 */ /* 0x001ee20000300800 */
[----:B----4-:R-:W-:Y:S02]  /*36da0*/  SHF.R.S32.HI R0, RZ, 0x1f, R0 ;  /* 0x0000001fff007819 */ /* 0x010fe40000011400 */
[----:B-----5:R-:W-:Y:S02]  /*36db0*/  SHF.R.S32.HI R8, RZ, 0x1f, R8 ;  /* 0x0000001fff087819 */ /* 0x020fe40000011408 */
[----:B------:R-:W-:Y:S02]  /*36dc0*/  SHF.R.S32.HI R7, RZ, 0x1f, R7 ;  /* 0x0000001fff077819 */ /* 0x000fe40000011407 */
[----:B------:R-:W-:Y:S01]  /*36dd0*/  SHF.R.S32.HI R6, RZ, 0x1f, R6 ;  /* 0x0000001fff067819 */ /* 0x000fe20000011406 */
[----:B------:R0:W-:Y:S04]  /*36de0*/  STL [R1+0xf34], R0 ;  /* 0x000f340001007387 */ /* 0x0001e80000100800 */
[----:B0-----:R-:W4:Y:S04]  /*36df0*/  LDL.LU R0, [R1+0x505c] ;  /* 0x00505c0001007983 */ /* 0x001f280000300800 */
[----:B------:R0:W-:Y:S04]  /*36e00*/  STL [R1+0xf38], R8 ;  /* 0x000f380801007387 */ /* 0x0001e80000100800 */
[----:B0-----:R-:W5:Y:S04]  /*36e10*/  LDL R8, [R1+0xdd4] ;  /* 0x000dd40001087983 */ /* 0x001f680000100800 */
[----:B------:R0:W-:Y:S01]  /*36e20*/  STL [R1+0xf3c], R7 ;  /* 0x000f3c0701007387 */ /* 0x0001e20000100800 */
[----:B------:R-:W-:-:S02]  /*36e30*/  SHF.R.S32.HI R4, RZ, 0x1f, R4 ;  /* 0x0000001fff047819 */ /* 0x000fc40000011404 */
[----:B------:R-:W-:Y:S01]  /*36e40*/  SHF.R.S32.HI R2, RZ, 0x1f, R2 ;  /* 0x0000001fff027819 */ /* 0x000fe20000011402 */
[----:B0-----:R-:W3:Y:S04]  /*36e50*/  LDL R7, [R1+0xddc] ;  /* 0x000ddc0001077983 */ /* 0x001ee80000100800 */
[----:B------:R0:W-:Y:S01]  /*36e60*/  STL [R1+0xf40], R6 ;  /* 0x000f400601007387 */ /* 0x0001e20000100800 */
[----:B------:R-:W-:-:S03]  /*36e70*/  SHF.R.S32.HI R5, RZ, 0x1f, R5 ;  /* 0x0000001fff057819 */ /* 0x000fc60000011405 */
[----:B0-----:R-:W3:Y:S04]  /*36e80*/  LDL R6, [R1+0xde4] ;  /* 0x000de40001067983 */ /* 0x001ee80000100800 */
[----:B------:R0:W-:Y:S01]  /*36e90*/  STL [R1+0xf44], R2 ;  /* 0x000f440201007387 */ /* 0x0001e20000100800 */
[----:B------:R-:W-:-:S03]  /*36ea0*/  SHF.R.S32.HI R3, RZ, 0x1f, R3 ;  /* 0x0000001fff037819 */ /* 0x000fc60000011403 */
[----:B0-----:R-:W3:Y:S04]  /*36eb0*/  LDL.LU R2, [R1+0x5058] ;  /* 0x0050580001027983 */ /* 0x001ee80000300800 */
[----:B------:R0:W-:Y:S04]  /*36ec0*/  STL [R1+0xf48], R4 ;  /* 0x000f480401007387 */ /* 0x0001e80000100800 */
[----:B0-----:R-:W3:Y:S04]  /*36ed0*/  LDL.LU R4, [R1+0x5054] ;  /* 0x0050540001047983 */ /* 0x001ee80000300800 */
[----:B------:R0:W-:Y:S04]  /*36ee0*/  STL [R1+0xf4c], R3 ;  /* 0x000f4c0301007387 */ /* 0x0001e80000100800 */
[----:B0-----:R-:W3:Y:S04]  /*36ef0*/  LDL.LU R3, [R1+0x5050] ;  /* 0x0050500001037983 */ /* 0x001ee80000300800 */
[----:B------:R0:W-:Y:S04]  /*36f00*/  STL [R1+0xf50], R5 ;  /* 0x000f500501007387 */ /* 0x0001e80000100800 */
[----:B0-----:R-:W4:Y:S01]  /*36f10*/  LDL.LU R5, [R1+0x504c] ;  /* 0x00504c0001057983 */ /* 0x001f220000300800 */
[----:B------:R-:W-:-:S02]  /*36f20*/  SHF.R.S32.HI R21, RZ, 0x1f, R21 ;  /* 0x0000001fff157819 */ /* 0x000fc40000011415 */
[----:B------:R-:W-:-:S03]  /*36f30*/  SHF.R.S32.HI R19, RZ, 0x1f, R19 ;  /* 0x0000001fff137819 */ /* 0x000fc60000011413 */
[----:B------:R0:W-:Y:S02]  /*36f40*/  STL [R1+0xf54], R21 ;  /* 0x000f541501007387 */ /* 0x0001e40000100800 */
[----:B0-----:R-:W-:Y:S02]  /*36f50*/  SHF.R.S32.HI R21, RZ, 0x1f, R20 ;  /* 0x0000001fff157819 */ /* 0x001fe40000011414 */
[----:B------:R-:W-:-:S03]  /*36f60*/  SHF.R.S32.HI R20, RZ, 0x1f, R29 ;  /* 0x0000001fff147819 */ /* 0x000fc6000001141d */
[----:B------:R-:W-:Y:S04]  /*36f70*/  STL [R1+0xf58], R21 ;  /* 0x000f581501007387 */ /* 0x000fe80000100800 */
[----:B------:R-:W5:Y:S04]  /*36f80*/  LDL.LU R29, [R1+0x290] ;  /* 0x00029000011d7983 */ /* 0x000f680000300800 */
[----:B------:R0:W-:Y:S04]  /*36f90*/  STL [R1+0xf5c], R19 ;  /* 0x000f5c1301007387 */ /* 0x0001e80000100800 */
[----:B------:R-:W-:Y:S01]  /*36fa0*/  STL [R1+0xf60], R20 ;  /* 0x000f601401007387 */ /* 0x000fe20000100800 */
[----:B0-----:R-:W-:-:S02]  /*36fb0*/  SHF.R.S32.HI R19, RZ, 0x1f, R18 ;  /* 0x0000001fff137819 */ /* 0x001fc40000011412 */
[----:B------:R-:W-:Y:S02]  /*36fc0*/  SHF.R.S32.HI R18, RZ, 0x1f, R14 ;  /* 0x0000001fff127819 */ /* 0x000fe4000001140e */
[----:B------:R-:W5:Y:S04]  /*36fd0*/  LDL.LU R14, [R1+0x16c] ;  /* 0x00016c00010e7983 */ /* 0x000f680000300800 */
[----:B------:R0:W-:Y:S04]  /*36fe0*/  STL [R1+0xf64], R19 ;  /* 0x000f641301007387 */ /* 0x0001e80000100800 */
[----:B------:R1:W-:Y:S01]  /*36ff0*/  STL [R1+0xf68], R18 ;  /* 0x000f681201007387 */ /* 0x0003e20000100800 */
[----:B------:R-:W-:-:S02]  /*37000*/  SHF.R.S32.HI R16, RZ, 0x1f, R16 ;  /* 0x0000001fff107819 */ /* 0x000fc40000011410 */
[----:B0-----:R-:W-:Y:S02]  /*37010*/  SHF.R.S32.HI R19, RZ, 0x1f, R12 ;  /* 0x0000001fff137819 */ /* 0x001fe4000001140c */
[----:B-1----:R-:W-:Y:S01]  /*37020*/  SHF.R.S32.HI R18, RZ, 0x1f, R17 ;  /* 0x0000001fff127819 */ /* 0x002fe20000011411 */
[----:B------:R-:W5:Y:S04]  /*37030*/  LDL.LU R12, [R1+0x28c] ;  /* 0x00028c00010c7983 */ /* 0x000f680000300800 */
[----:B------:R-:W-:Y:S01]  /*37040*/  STL [R1+0xf6c], R19 ;  /* 0x000f6c1301007387 */ /* 0x000fe20000100800 */
[----:B------:R-:W-:-:S03]  /*37050*/  SHF.R.S32.HI R17, RZ, 0x1f, R11 ;  /* 0x0000001fff117819 */ /* 0x000fc6000001140b */
[----:B------:R-:W-:Y:S04]  /*37060*/  STL [R1+0xf70], R18 ;  /* 0x000f701201007387 */ /* 0x000fe80000100800 */
[----:B------:R-:W5:Y:S04]  /*37070*/  LDL.LU R11, [R1+0x168] ;  /* 0x00016800010b7983 */ /* 0x000f680000300800 */
[----:B------:R2:W-:Y:S04]  /*37080*/  STL [R1+0xf74], R16 ;  /* 0x000f741001007387 */ /* 0x0005e80000100800 */
[----:B------:R-:W-:Y:S01]  /*37090*/  STL [R1+0xf78], R17 ;  /* 0x000f781101007387 */ /* 0x000fe20000100800 */
[----:B--2---:R-:W-:-:S02]  /*370a0*/  SHF.R.S32.HI R16, RZ, 0x1f, R9 ;  /* 0x0000001fff107819 */ /* 0x004fc40000011409 */
[----:B------:R-:W-:Y:S01]  /*370b0*/  SHF.R.S32.HI R15, RZ, 0x1f, R15 ;  /* 0x0000001fff0f7819 */ /* 0x000fe2000001140f */
[----:B------:R-:W2:Y:S04]  /*370c0*/  LDL.LU R9, [R1+0x288] ;  /* 0x0002880001097983 */ /* 0x000ea80000300800 */
[----:B------:R0:W-:Y:S04]  /*370d0*/  STL [R1+0xf7c], R16 ;  /* 0x000f7c1001007387 */ /* 0x0001e80000100800 */
[----:B------:R3:W-:Y:S01]  /*370e0*/  STL [R1+0xf80], R15 ;  /* 0x000f800f01007387 */ /* 0x0007e20000100800 */
[----:B------:R-:W-:-:S03]  /*370f0*/  SHF.R.S32.HI R13, RZ, 0x1f, R13 ;  /* 0x0000001fff0d7819 */ /* 0x000fc6000001140d */
[----:B0-----:R-:W2:Y:S04]  /*37100*/  LDL.LU R16, [R1+0x164] ;  /* 0x0001640001107983 */ /* 0x001ea80000300800 */
[----:B------:R4:W-:Y:S01]  /*37110*/  STL [R1+0xf84], R13 ;  /* 0x000f840d01007387 */ /* 0x0009e20000100800 */
[----:B------:R-:W-:-:S05]  /*37120*/  SHF.R.S32.HI R10, RZ, 0x1f, R10 ;  /* 0x0000001fff0a7819 */ /* 0x000fca000001140a */
[----:B------:R0:W-:Y:S01]  /*37130*/  STL [R1+0xf88], R10 ;  /* 0x000f880a01007387 */ /* 0x0001e20000100800 */
[----:B---3--:R-:W-:Y:S02]  /*37140*/  SHF.R.S32.HI R15, RZ, 0x1f, R3 ;  /* 0x0000001fff0f7819 */ /* 0x008fe40000011403 */
[----:B----4-:R-:W-:Y:S02]  /*37150*/  SHF.R.S32.HI R13, RZ, 0x1f, R5 ;  /* 0x0000001fff0d7819 */ /* 0x010fe40000011405 */
[----:B------:R-:W3:Y:S04]  /*37160*/  LDL.LU R5, [R1+0x5048] ;  /* 0x0050480001057983 */ /* 0x000ee80000300800 */
[----:B0-----:R-:W4:Y:S04]  /*37170*/  LDL.LU R10, [R1+0x284] ;  /* 0x00028400010a7983 */ /* 0x001f280000300800 */
[----:B------:R5:W-:Y:S04]  /*37180*/  STL [R1+0xf8c], R13 ;  /* 0x000f8c0d01007387 */ /* 0x000be80000100800 */
[----:B------:R-:W2:Y:S01]  /*37190*/  LDL.LU R3, [R1+0x5044] ;  /* 0x0050440001037983 */ /* 0x000ea20000300800 */
[----:B------:R-:W-:-:S03]  /*371a0*/  SHF.R.S32.HI R7, RZ, 0x1f, R7 ;  /* 0x0000001fff077819 */ /* 0x000fc60000011407 */
[----:B------:R-:W-:Y:S01]  /*371b0*/  STL [R1+0xf90], R15 ;  /* 0x000f900f01007387 */ /* 0x000fe20000100800 */
[----:B------:R-:W-:Y:S02]  /*371c0*/  SHF.R.S32.HI R6, RZ, 0x1f, R6 ;  /* 0x0000001fff067819 */ /* 0x000fe40000011406 */
[----:B-----5:R-:W-:Y:S02]  /*371d0*/  SHF.R.S32.HI R13, RZ, 0x1f, R8 ;  /* 0x0000001fff0d7819 */ /* 0x020fe40000011408 */
[----:B------:R-:W5:Y:S04]  /*371e0*/  LDL.LU R8, [R1+0x160] ;  /* 0x0001600001087983 */ /* 0x000f680000300800 */
[----:B------:R-:W-:Y:S04]  /*371f0*/  STL [R1+0xf94], R13 ;  /* 0x000f940d01007387 */ /* 0x000fe80000100800 */
[----:B------:R0:W-:Y:S04]  /*37200*/  STL [R1+0xf98], R7 ;  /* 0x000f980701007387 */ /* 0x0001e80000100800 */
[----:B0-----:R-:W4:Y:S04]  /*37210*/  LDL.LU R7, [R1+0x280] ;  /* 0x0002800001077983 */ /* 0x001f280000300800 */
[----:B------:R2:W-:Y:S01]  /*37220*/  STL [R1+0xf9c], R6 ;  /* 0x000f9c0601007387 */ /* 0x0005e20000100800 */
[----:B---3--:R-:W-:-:S02]  /*37230*/  IADD3 R13, P4, PT, R4, R5, RZ ;  /* 0x00000005040d7210 */ /* 0x008fc40007f9e0ff */
[----:B------:R-:W-:Y:S02]  /*37240*/  IADD3 R17, P1, PT, R2, R5, RZ ;  /* 0x0000000502117210 */ /* 0x000fe40007f3e0ff */
[-C--:B--2---:R-:W-:Y:S02]  /*37250*/  IADD3 R6, P5, PT, R4, R3.reuse, RZ ;  /* 0x0000000304067210 */ /* 0x084fe40007fbe0ff */
[----:B------:R-:W2:Y:S04]  /*37260*/  LDL.LU R4, [R1+0x5040] ;  /* 0x0050400001047983 */ /* 0x000ea80000300800 */
[----:B------:R0:W-:Y:S04]  /*37270*/  STL [R1+0x4c78], R13 ;  /* 0x004c780d01007387 */ /* 0x0001e80000100800 */
[----:B------:R-:W3:Y:S04]  /*37280*/  LDL.LU R15, [R1+0x15c] ;  /* 0x00015c00010f7983 */ /* 0x000ee80000300800 */
[----:B------:R1:W-:Y:S01]  /*37290*/  STL [R1+0x4c70], R6 ;  /* 0x004c700601007387 */ /* 0x0003e20000100800 */
[----:B0-----:R-:W-:-:S03]  /*372a0*/  IADD3 R13, P0, PT, R2, R3, RZ ;  /* 0x00000003020d7210 */ /* 0x001fc60007f1e0ff */
[----:B-1----:R-:W3:Y:S04]  /*372b0*/  LDL.LU R6, [R1+0x27c] ;  /* 0x00027c0001067983 */ /* 0x002ee80000300800 */
[----:B------:R0:W-:Y:S04]  /*372c0*/  STL [R1+0x4c74], R17 ;  /* 0x004c741101007387 */ /* 0x0001e80000100800 */
[----:B------:R-:W3:Y:S01]  /*372d0*/  LDL.LU R2, [R1+0x503c] ;  /* 0x00503c0001027983 */ /* 0x000ee20000300800 */
[----:B------:R-:W-:-:S03]  /*372e0*/  IADD3 R18, P3, PT, R29, R3, RZ ;  /* 0x000000031d127210 */ /* 0x000fc60007f7e0ff */
[----:B------:R1:W-:Y:S01]  /*372f0*/  STL [R1+0x4c68], R13 ;  /* 0x004c680d01007387 */ /* 0x0003e20000100800 */
[----:B0-----:R-:W-:-:S03]  /*37300*/  IADD3 R17, P2, PT, R29, R5, RZ ;  /* 0x000000051d117210 */ /* 0x001fc60007f5e0ff */
[----:B-1----:R-:W4:Y:S04]  /*37310*/  LDL.LU R13, [R1+0x158] ;  /* 0x00015800010d7983 */ /* 0x002f280000300800 */
[----:B------:R2:W-:Y:S04]  /*37320*/  STL [R1+0x4c6c], R17 ;  /* 0x004c6c1101007387 */ /* 0x0005e80000100800 */
[----:B------:R0:W-:Y:S04]  /*37330*/  STL [R1+0x4c60], R18 ;  /* 0x004c601201007387 */ /* 0x0001e80000100800 */
[----:B------:R-:W4:Y:S01]  /*37340*/  LDL.LU R29, [R1+0x278] ;  /* 0x00027800011d7983 */ /* 0x000f220000300800 */
[----:B--2---:R-:W-:Y:S01]  /*37350*/  IMAD.X R17, R14, 0x1, R4, P4 ;  /* 0x000000010e117824 */ /* 0x004fe200020e0604 */
[----:B0-----:R-:W-:-:S04]  /*37360*/  IADD3 R18, P4, PT, R12, R5, RZ ;  /* 0x000000050c127210 */ /* 0x001fc80007f9e0ff */
[----:B------:R3:W-:Y:S04]  /*37370*/  STL [R1+0x4c5c], R17 ;  /* 0x004c5c1101007387 */ /* 0x0007e80000100800 */
[----:B------:R-:W-:Y:S01]  /*37380*/  STL [R1+0x4c64], R18 ;  /* 0x004c641201007387 */ /* 0x000fe20000100800 */
[----:B---3--:R-:W-:Y:S01]  /*37390*/  IMAD.X R17, R14, 0x1, R2, P5 ;  /* 0x000000010e117824 */ /* 0x008fe200028e0602 */
[----:B------:R-:W-:Y:S02]  /*373a0*/  IADD3 R12, P5, PT, R12, R3, RZ ;  /* 0x000000030c0c7210 */ /* 0x000fe40007fbe0ff */
[----:B------:R-:W2:Y:S04]  /*373b0*/  LDL.LU R14, [R1+0x154] ;  /* 0x00015400010e7983 */ /* 0x000ea80000300800 */
[----:B------:R-:W-:Y:S04]  /*373c0*/  STL [R1+0x4c58], R17 ;  /* 0x004c581101007387 */ /* 0x000fe80000100800 */
[----:B------:R0:W-:Y:S04]  /*373d0*/  STL [R1+0x4c50], R12 ;  /* 0x004c500c01007387 */ /* 0x0001e80000100800 */
[----:B0-----:R-:W3:Y:S01]  /*373e0*/  LDL.LU R12, [R1+0x274] ;  /* 0x00027400010c7983 */ /* 0x001ee20000300800 */
[----:B------:R-:W-:Y:S01]  /*373f0*/  IMAD.X R17, R11, 0x1, R4, P1 ;  /* 0x000000010b117824 */ /* 0x000fe200008e0604 */
[----:B------:R-:W-:-:S04]  /*37400*/  IADD3 R18, P1, PT, R9, R5, RZ ;  /* 0x0000000509127210 */ /* 0x000fc80007f3e0ff */
[----:B------:R0:W-:Y:S04]  /*37410*/  STL [R1+0x4c4c], R17 ;  /* 0x004c4c1101007387 */ /* 0x0001e80000100800 */
[----:B------:R-:W-:Y:S01]  /*37420*/  STL [R1+0x4c54], R18 ;  /* 0x004c541201007387 */ /* 0x000fe20000100800 */
[----:B0-----:R-:W-:Y:S01]  /*37430*/  IMAD.X R17, R11, 0x1, R2, P0 ;  /* 0x000000010b117824 */ /* 0x001fe200000e0602 */
[----:B------:R-:W-:Y:S02]  /*37440*/  IADD3 R9, P0, PT, R9, R3, RZ ;  /* 0x0000000309097210 */ /* 0x000fe40007f1e0ff */
[----:B------:R-:W3:Y:S04]  /*37450*/  LDL.LU R11, [R1+0x150] ;  /* 0x00015000010b7983 */ /* 0x000ee80000300800 */
[----:B------:R-:W-:Y:S04]  /*37460*/  STL [R1+0x4c48], R17 ;  /* 0x004c481101007387 */ /* 0x000fe80000100800 */
[----:B------:R0:W-:Y:S04]  /*37470*/  STL [R1+0x4c40], R9 ;  /* 0x004c400901007387 */ /* 0x0001e80000100800 */
[----:B0-----:R-:W3:Y:S01]  /*37480*/  LDL.LU R9, [R1+0x270] ;  /* 0x0002700001097983 */ /* 0x001ee20000300800 */
[----:B------:R-:W-:Y:S01]  /*37490*/  IMAD.X R17, R16, 0x1, R4, P2 ;  /* 0x0000000110117824 */ /* 0x000fe200010e0604 */
[----:B----4-:R-:W-:-:S04]  /*374a0*/  IADD3 R18, P2, PT, R10, R5, RZ ;  /* 0x000000050a127210 */ /* 0x010fc80007f5e0ff */
[----:B------:R0:W-:Y:S04]  /*374b0*/  STL [R1+0x4c3c], R17 ;  /* 0x004c3c1101007387 */ /* 0x0001e80000100800 */
[----:B------:R-:W-:Y:S01]  /*374c0*/  STL [R1+0x4c44], R18 ;  /* 0x004c441201007387 */ /* 0x000fe20000100800 */
[----:B0-----:R-:W-:Y:S01]  /*374d0*/  IMAD.X R17, R16, 0x1, R2, P3 ;  /* 0x0000000110117824 */ /* 0x001fe200018e0602 */
[----:B------:R-:W-:Y:S02]  /*374e0*/  IADD3 R10, P3, PT, R10, R3, RZ ;  /* 0x000000030a0a7210 */ /* 0x000fe40007f7e0ff */
[----:B------:R-:W4:Y:S04]  /*374f0*/  LDL.LU R16, [R1+0x14c] ;  /* 0x00014c0001107983 */ /* 0x000f280000300800 */
[----:B------:R-:W-:Y:S04]  /*37500*/  STL [R1+0x4c38], R17 ;  /* 0x004c381101007387 */ /* 0x000fe80000100800 */
[----:B------:R0:W-:Y:S04]  /*37510*/  STL [R1+0x4c30], R10 ;  /* 0x004c300a01007387 */ /* 0x0001e80000100800 */
[----:B0-----:R-:W4:Y:S01]  /*37520*/  LDL.LU R10, [R1+0x26c] ;  /* 0x00026c00010a7983 */ /* 0x001f220000300800 */
[----:B-----5:R-:W-:Y:S01]  /*37530*/  IMAD.X R17, R8, 0x1, R4, P4 ;  /* 0x0000000108117824 */ /* 0x020fe200020e0604 */
[----:B------:R-:W-:-:S04]  /*37540*/  IADD3 R18, P4, PT, R7, R5, RZ ;  /* 0x0000000507127210 */ /* 0x000fc80007f9e0ff */
[----:B------:R0:W-:Y:S04]  /*37550*/  STL [R1+0x4c2c], R17 ;  /* 0x004c2c1101007387 */ /* 0x0001e80000100800 */
[----:B------:R-:W-:Y:S01]  /*37560*/  STL [R1+0x4c34], R18 ;  /* 0x004c341201007387 */ /* 0x000fe20000100800 */
[----:B0-----:R-:W-:Y:S01]  /*37570*/  IMAD.X R17, R8, 0x1, R2, P5 ;  /* 0x0000000108117824 */ /* 0x001fe200028e0602 */
[----:B------:R-:W-:Y:S02]  /*37580*/  IADD3 R7, P5, PT, R7, R3, RZ ;  /* 0x0000000307077210 */ /* 0x000fe40007fbe0ff */
[----:B------:R-:W5:Y:S04]  /*37590*/  LDL.LU R8, [R1+0x148] ;  /* 0x0001480001087983 */ /* 0x000f680000300800 */
[----:B------:R-:W-:Y:S04]  /*375a0*/  STL [R1+0x4c28], R17 ;  /* 0x004c281101007387 */ /* 0x000fe80000100800 */
[----:B------:R0:W-:Y:S04]  /*375b0*/  STL [R1+0x4c20], R7 ;  /* 0x004c200701007387 */ /* 0x0001e80000100800 */
[----:B0-----:R-:W5:Y:S01]  /*375c0*/  LDL.LU R7, [R1+0x268] ;  /* 0x0002680001077983 */ /* 0x001f620000300800 */
[----:B------:R-:W-:Y:S01]  /*375d0*/  IMAD.X R17, R15, 0x1, R4, P1 ;  /* 0x000000010f117824 */ /* 0x000fe200008e0604 */
[----:B------:R-:W-:-:S04]  /*375e0*/  IADD3 R18, P1, PT, R6, R5, RZ ;  /* 0x0000000506127210 */ /* 0x000fc80007f3e0ff */
[----:B------:R0:W-:Y:S04]  /*375f0*/  STL [R1+0x4c1c], R17 ;  /* 0x004c1c1101007387 */ /* 0x0001e80000100800 */
[----:B------:R-:W-:Y:S01]  /*37600*/  STL [R1+0x4c24], R18 ;  /* 0x004c241201007387 */ /* 0x000fe20000100800 */
[----:B0-----:R-:W-:Y:S01]  /*37610*/  IMAD.X R17, R15, 0x1, R2, P0 ;  /* 0x000000010f117824 */ /* 0x001fe200000e0602 */
[----:B------:R-:W-:Y:S02]  /*37620*/  IADD3 R6, P0, PT, R6, R3, RZ ;  /* 0x0000000306067210 */ /* 0x000fe40007f1e0ff */
[----:B------:R-:W5:Y:S04]  /*37630*/  LDL.LU R15, [R1+0x144] ;  /* 0x00014400010f7983 */ /* 0x000f680000300800 */
[----:B------:R0:W-:Y:S04]  /*37640*/  STL [R1+0x4c18], R17 ;  /* 0x004c181101007387 */ /* 0x0001e80000100800 */
[----:B------:R1:W-:Y:S01]  /*37650*/  STL [R1+0x4c10], R6 ;  /* 0x004c100601007387 */ /* 0x0003e20000100800 */
[----:B0-----:R-:W-:Y:S01]  /*37660*/  IMAD.X R17, R13, 0x1, R4, P2 ;  /* 0x000000010d117824 */ /* 0x001fe200010e0604 */
[----:B------:R-:W-:-:S02]  /*37670*/  IADD3 R19, P2, PT, R29, R5, RZ ;  /* 0x000000051d137210 */ /* 0x000fc40007f5e0ff */
[----:B-1----:R-:W5:Y:S04]  /*37680*/  LDL.LU R6, [R1+0x264] ;  /* 0x0002640001067983 */ /* 0x002f680000300800 */
[----:B------:R0:W-:Y:S04]  /*37690*/  STL [R1+0x4c0c], R17 ;  /* 0x004c0c1101007387 */ /* 0x0001e80000100800 */
[----:B------:R-:W-:Y:S01]  /*376a0*/  STL [R1+0x4c14], R19 ;  /* 0x004c141301007387 */ /* 0x000fe20000100800 */
[----:B0-----:R-:W-:Y:S01]  /*376b0*/  IMAD.X R17, R13, 0x1, R2, P3 ;  /* 0x000000010d117824 */ /* 0x001fe200018e0602 */
[----:B------:R-:W-:-:S02]  /*376c0*/  IADD3 R18, P3, PT, R29, R3, RZ ;  /* 0x000000031d127210 */ /* 0x000fc40007f7e0ff */
[----:B------:R-:W5:Y:S04]  /*376d0*/  LDL.LU R13, [R1+0x140] ;  /* 0x00014000010d7983 */ /* 0x000f680000300800 */
[----:B------:R2:W-:Y:S04]  /*376e0*/  STL [R1+0x4c08], R17 ;  /* 0x004c081101007387 */ /* 0x0005e80000100800 */
[----:B------:R3:W-:Y:S04]  /*376f0*/  STL [R1+0x4c00], R18 ;  /* 0x004c001201007387 */ /* 0x0007e80000100800 */
[----:B------:R-:W5:Y:S01]  /*37700*/  LDL.LU R29, [R1+0x260] ;  /* 0x00026000011d7983 */ /* 0x000f620000300800 */
[----:B--2---:R-:W-:-:S05]  /*37710*/  IMAD.X R17, R14, 0x1, R4, P4 ;  /* 0x000000010e117824 */ /* 0x004fca00020e0604 */
[----:B------:R0:W-:Y:S01]  /*37720*/  STL [R1+0x4bfc], R17 ;  /* 0x004bfc1101007387 */ /* 0x0001e20000100800 */
[----:B---3--:R-:W-:Y:S01]  /*37730*/  IADD3 R18, P4, PT, R12, R5, RZ ;  /* 0x000000050c127210 */ /* 0x008fe20007f9e0ff */
[----:B0-----:R-:W-:Y:S01]  /*37740*/  IMAD.X R17, R14, 0x1, R2, P5 ;  /* 0x000000010e117824 */ /* 0x001fe200028e0602 */
[----:B------:R-:W-:-:S03]  /*37750*/  IADD3 R12, P5, PT, R12, R3, RZ ;  /* 0x000000030c0c7210 */ /* 0x000fc60007fbe0ff */
[----:B------:R-:W-:Y:S04]  /*37760*/  STL [R1+0x4c04], R18 ;  /* 0x004c041201007387 */ /* 0x000fe80000100800 */
[----:B------:R-:W2:Y:S04]  /*37770*/  LDL.LU R14, [R1+0x13c] ;  /* 0x00013c00010e7983 */ /* 0x000ea80000300800 */
[----:B------:R-:W-:Y:S04]  /*37780*/  STL [R1+0x4bf8], R17 ;  /* 0x004bf81101007387 */ /* 0x000fe80000100800 */
[----:B------:R0:W-:Y:S04]  /*37790*/  STL [R1+0x4bf0], R12 ;  /* 0x004bf00c01007387 */ /* 0x0001e80000100800 */
[----:B0-----:R-:W3:Y:S01]  /*377a0*/  LDL.LU R12, [R1+0x25c] ;  /* 0x00025c00010c7983 */ /* 0x001ee20000300800 */
[----:B------:R-:W-:-:S05]  /*377b0*/  IMAD.X R17, R11, 0x1, R4, P1 ;  /* 0x000000010b117824 */ /* 0x000fca00008e0604 */
[----:B------:R0:W-:Y:S01]  /*377c0*/  STL [R1+0x4bec], R17 ;  /* 0x004bec1101007387 */ /* 0x0001e20000100800 */
[----:B------:R-:W-:Y:S01]  /*377d0*/  IADD3 R18, P1, PT, R9, R5, RZ ;  /* 0x0000000509127210 */ /* 0x000fe20007f3e0ff */
[----:B0-----:R-:W-:Y:S01]  /*377e0*/  IMAD.X R17, R11, 0x1, R2, P0 ;  /* 0x000000010b117824 */ /* 0x001fe200000e0602 */
[----:B------:R-:W-:-:S03]  /*377f0*/  IADD3 R9, P0, PT, R9, R3, RZ ;  /* 0x0000000309097210 */ /* 0x000fc60007f1e0ff */
[----:B------:R-:W-:Y:S04]  /*37800*/  STL [R1+0x4bf4], R18 ;  /* 0x004bf41201007387 */ /* 0x000fe80000100800 */
[----:B------:R-:W3:Y:S04]  /*37810*/  LDL.LU R11, [R1+0x138] ;  /* 0x00013800010b7983 */ /* 0x000ee80000300800 */
[----:B------:R-:W-:Y:S04]  /*37820*/  STL [R1+0x4be8], R17 ;  /* 0x004be81101007387 */ /* 0x000fe80000100800 */
[----:B------:R0:W-:Y:S04]  /*37830*/  STL [R1+0x4be0], R9 ;  /* 0x004be00901007387 */ /* 0x0001e80000100800 */
[----:B0-----:R-:W3:Y:S01]  /*37840*/  LDL.LU R9, [R1+0x258] ;  /* 0x0002580001097983 */ /* 0x001ee20000300800 */
[----:B----4-:R-:W-:-:S05]  /*37850*/  IMAD.X R17, R16, 0x1, R4, P2 ;  /* 0x0000000110117824 */ /* 0x010fca00010e0604 */
[----:B------:R0:W-:Y:S01]  /*37860*/  STL [R1+0x4bdc], R17 ;  /* 0x004bdc1101007387 */ /* 0x0001e20000100800 */
[----:B------:R-:W-:Y:S01]  /*37870*/  IADD3 R18, P2, PT, R10, R5, RZ ;  /* 0x000000050a127210 */ /* 0x000fe20007f5e0ff */
[----:B0-----:R-:W-:Y:S01]  /*37880*/  IMAD.X R17, R16, 0x1, R2, P3 ;  /* 0x0000000110117824 */ /* 0x001fe200018e0602 */
[----:B------:R-:W-:-:S03]  /*37890*/  IADD3 R10, P3, PT, R10, R3, RZ ;  /* 0x000000030a0a7210 */ /* 0x000fc60007f7e0ff */
[----:B------:R-:W-:Y:S04]  /*378a0*/  STL [R1+0x4be4], R18 ;  /* 0x004be41201007387 */ /* 0x000fe80000100800 */
[----:B------:R-:W4:Y:S04]  /*378b0*/  LDL.LU R16, [R1+0x134] ;  /* 0x0001340001107983 */ /* 0x000f280000300800 */
[----:B------:R-:W-:Y:S04]  /*378c0*/  STL [R1+0x4bd8], R17 ;  /* 0x004bd81101007387 */ /* 0x000fe80000100800 */
[----:B------:R0:W-:Y:S04]  /*378d0*/  STL [R1+0x4bd0], R10 ;  /* 0x004bd00a01007387 */ /* 0x0001e80000100800 */
[----:B0-----:R-:W4:Y:S01]  /*378e0*/  LDL.LU R10, [R1+0x254] ;  /* 0x00025400010a7983 */ /* 0x001f220000300800 */
[----:B-----5:R-:W-:-:S05]  /*378f0*/  IMAD.X R17, R8, 0x1, R4, P4 ;  /* 0x0000000108117824 */ /* 0x020fca00020e0604 */
[----:B------:R0:W-:Y:S01]  /*37900*/  STL [R1+0x4bcc], R17 ;  /* 0x004bcc1101007387 */ /* 0x0001e20000100800 */
[C---:B------:R-:W-:Y:S01]  /*37910*/  IADD3 R18, P4, PT, R7.reuse, R5, RZ ;  /* 0x0000000507127210 */ /* 0x040fe20007f9e0ff */
[----:B0-----:R-:W-:Y:S01]  /*37920*/  IMAD.X R17, R8, 0x1, R2, P5 ;  /* 0x0000000108117824 */ /* 0x001fe200028e0602 */
[----:B------:R-:W-:-:S03]  /*37930*/  IADD3 R7, P5, PT, R7, R3, RZ ;  /* 0x0000000307077210 */ /* 0x000fc60007fbe0ff */
[----:B------:R-:W-:Y:S04]  /*37940*/  STL [R1+0x4bd4], R18 ;  /* 0x004bd41201007387 */ /* 0x000fe80000100800 */
[----:B------:R-:W5:Y:S04]  /*37950*/  LDL.LU R8, [R1+0x130] ;  /* 0x0001300001087983 */ /* 0x000f680000300800 */
[----:B------:R-:W-:Y:S04]  /*37960*/  STL [R1+0x4bc8], R17 ;  /* 0x004bc81101007387 */ /* 0x000fe80000100800 */
[----:B------:R0:W-:Y:S04]  /*37970*/  STL [R1+0x4bc0], R7 ;  /* 0x004bc00701007387 */ /* 0x0001e80000100800 */
[----:B0-----:R-:W5:Y:S01]  /*37980*/  LDL.LU R7, [R1+0x250] ;  /* 0x0002500001077983 */ /* 0x001f620000300800 */
[----:B------:R-:W-:-:S05]  /*37990*/  IMAD.X R17, R15, 0x1, R4, P1 ;  /* 0x000000010f117824 */ /* 0x000fca00008e0604 */
[----:B------:R0:W-:Y:S01]  /*379a0*/  STL [R1+0x4bbc], R17 ;  /* 0x004bbc1101007387 */ /* 0x0001e20000100800 */
[C---:B------:R-:W-:Y:S01]  /*379b0*/  IADD3 R18, P1, PT, R6.reuse, R5, RZ ;  /* 0x0000000506127210 */ /* 0x040fe20007f3e0ff */
[----:B0-----:R-:W-:Y:S01]  /*379c0*/  IMAD.X R17, R15, 0x1, R2, P0 ;  /* 0x000000010f117824 */ /* 0x001fe200000e0602 */
[----:B------:R-:W-:-:S03]  /*379d0*/  IADD3 R6, P0, PT, R6, R3, RZ ;  /* 0x0000000306067210 */ /* 0x000fc60007f1e0ff */
[----:B------:R-:W-:Y:S04]  /*379e0*/  STL [R1+0x4bc4], R18 ;  /* 0x004bc41201007387 */ /* 0x000fe80000100800 */
[----:B------:R-:W5:Y:S04]  /*379f0*/  LDL.LU R15, [R1+0x12c] ;  /* 0x00012c00010f7983 */ /* 0x000f680000300800 */
[----:B------:R0:W-:Y:S04]  /*37a00*/  STL [R1+0x4bb8], R17 ;  /* 0x004bb81101007387 */ /* 0x0001e80000100800 */
[----:B------:R1:W-:Y:S01]  /*37a10*/  STL [R1+0x4bb0], R6 ;  /* 0x004bb00601007387 */ /* 0x0003e20000100800 */
[----:B0-----:R-:W-:-:S03]  /*37a20*/  IMAD.X R17, R13, 0x1, R4, P2 ;  /* 0x000000010d117824 */ /* 0x001fc600010e0604 */
[----:B-1----:R-:W5:Y:S01]  /*37a30*/  LDL.LU R6, [R1+0x24c] ;  /* 0x00024c0001067983 */ /* 0x002f620000300800 */
[----:B------:R-:W-:-:S03]  /*37a40*/  IADD3 R19, P2, PT, R29, R5, RZ ;  /* 0x000000051d137210 */ /* 0x000fc60007f5e0ff */
[----:B------:R0:W-:Y:S04]  /*37a50*/  STL [R1+0x4bac], R17 ;  /* 0x004bac1101007387 */ /* 0x0001e80000100800 */
[----:B------:R-:W-:Y:S01]  /*37a60*/  STL [R1+0x4bb4], R19 ;  /* 0x004bb41301007387 */ /* 0x000fe20000100800 */
[----:B0-----:R-:W-:Y:S01]  /*37a70*/  IMAD.X R17, R13, 0x1, R2, P3 ;  /* 0x000000010d117824 */ /* 0x001fe200018e0602 */
[----:B------:R-:W-:Y:S02]  /*37a80*/  IADD3 R18, P3, PT, R29, R3, RZ ;  /* 0x000000031d127210 */ /* 0x000fe40007f7e0ff */
        /* <DEDUP_REMOVED lines=407> */
[----:B0-----:R-:W-:Y:S02]  /*39400*/  IMAD.X R17, R15, 0x1, R2, P0 ;  /* 0x000000010f117824 */ /* 0x001fe400000e0602 */
[----:B------:R-:W5:Y:S04]  /*39410*/  LDL.LU R15, [R1+0x84] ;  /* 0x00008400010f7983 */ /* 0x000f680000300800 */
[----:B------:R0:W-:Y:S04]  /*39420*/  STL [R1+0x4924], R18 ;  /* 0x0049241201007387 */ /* 0x0001e80000100800 */
[----:B------:R1:W-:Y:S01]  /*39430*/  STL [R1+0x4918], R17 ;  /* 0x0049181101007387 */ /* 0x0003e20000100800 */
[----:B0-----:R-:W-:Y:S01]  /*39440*/  IADD3 R18, P0, PT, R6, R3, RZ ;  /* 0x0000000306127210 */ /* 0x001fe20007f1e0ff */
[----:B-1----:R-:W-:-:S02]  /*39450*/  IMAD.X R17, R13, 0x1, R4, P2 ;  /* 0x000000010d117824 */ /* 0x002fc400010e0604 */
[----:B------:R-:W5:Y:S04]  /*39460*/  LDL.LU R6, [R1+0x1a4] ;  /* 0x0001a40001067983 */ /* 0x000f680000300800 */
[----:B------:R-:W-:Y:S01]  /*39470*/  STL [R1+0x4910], R18 ;  /* 0x0049101201007387 */ /* 0x000fe20000100800 */
        /* <DEDUP_REMOVED lines=39> */
[----:B-----5:R-:W-:-:S02]  /*396f0*/  IMAD.X R18, R8, 0x1, R4, P4 ;  /* 0x0000000108127824 */ /* 0x020fc400020e0604 */
[----:B------:R-:W-:-:S03]  /*39700*/  IMAD.X R8, R8, 0x1, R2, P5 ;  /* 0x0000000108087824 */ /* 0x000fc600028e0602 */
[----:B------:R-:W-:Y:S01]  /*39710*/  STL [R1+0x48cc], R18 ;  /* 0x0048cc1201007387 */ /* 0x000fe20000100800 */
[C---:B------:R-:W-:Y:S02]  /*39720*/  IADD3 R17, P4, PT, R7.reuse, R5, RZ ;  /* 0x0000000507117210 */ /* 0x040fe40007f9e0ff */
[----:B------:R-:W-:-:S03]  /*39730*/  IADD3 R7, P5, PT, R7, R3, RZ ;  /* 0x0000000307077210 */ /* 0x000fc60007fbe0ff */
[----:B------:R-:W-:Y:S04]  /*39740*/  STL [R1+0x48d4], R17 ;  /* 0x0048d41101007387 */ /* 0x000fe80000100800 */
[----:B------:R0:W-:Y:S04]  /*39750*/  STL [R1+0x48c8], R8 ;  /* 0x0048c80801007387 */ /* 0x0001e80000100800 */
[----:B0-----:R-:W5:Y:S04]  /*39760*/  LDL.LU R8, [R1+0x70] ;  /* 0x0000700001087983 */ /* 0x001f680000300800 */
        /* <DEDUP_REMOVED lines=35> */
[----:B0-----:R-:W-:Y:S02]  /*399a0*/  IMAD.X R18, R11, 0x1, R2, P0 ;  /* 0x000000010b127824 */ /* 0x001fe400000e0602 */
[----:B------:R-:W3:Y:S04]  /*399b0*/  LDL.LU R11, [R1+0x60] ;  /* 0x00006000010b7983 */ /* 0x000ee80000300800 */
[----:B------:R0:W-:Y:S04]  /*399c0*/  STL [R1+0x4894], R17 ;  /* 0x0048941101007387 */ /* 0x0001e80000100800 */
[----:B------:R4:W-:Y:S01]  /*399d0*/  STL [R1+0x4888], R18 ;  /* 0x0048881201007387 */ /* 0x0009e20000100800 */
[----:B0-----:R-:W-:-:S03]  /*399e0*/  IADD3 R17, P0, PT, R9, R3, RZ ;  /* 0x0000000309117210 */ /* 0x001fc60007f1e0ff */
[----:B------:R-:W3:Y:S01]  /*399f0*/  LDL.LU R9, [R1+0x180] ;  /* 0x0001800001097983 */ /* 0x000ee20000300800 */
[----:B----4-:R-:W-:-:S03]  /*39a00*/  IMAD.X R18, R16, 0x1, R4, P2 ;  /* 0x0000000110127824 */ /* 0x010fc600010e0604 */
[----:B------:R0:W-:Y:S04]  /*39a10*/  STL [R1+0x4880], R17 ;  /* 0x0048801101007387 */ /* 0x0001e80000100800 */
[----:B------:R1:W-:Y:S01]  /*39a20*/  STL [R1+0x487c], R18 ;  /* 0x00487c1201007387 */ /* 0x0003e20000100800 */
[----:B0-----:R-:W-:Y:S01]  /*39a30*/  IADD3 R17, P2, PT, R10, R5, RZ ;  /* 0x000000050a117210 */ /* 0x001fe20007f5e0ff */
[----:B-1----:R-:W-:Y:S02]  /*39a40*/  IMAD.X R18, R16, 0x1, R2, P3 ;  /* 0x0000000110127824 */ /* 0x002fe400018e0602 */
[----:B------:R-:W4:Y:S04]  /*39a50*/  LDL.LU R16, [R1+0x5c] ;  /* 0x00005c0001107983 */ /* 0x000f280000300800 */
[----:B------:R0:W-:Y:S04]  /*39a60*/  STL [R1+0x4884], R17 ;  /* 0x0048841101007387 */ /* 0x0001e80000100800 */
[----:B------:R-:W-:Y:S01]  /*39a70*/  STL [R1+0x4878], R18 ;  /* 0x0048781201007387 */ /* 0x000fe20000100800 */
[----:B0-----:R-:W-:-:S03]  /*39a80*/  IADD3 R17, P3, PT, R10, R3, RZ ;  /* 0x000000030a117210 */ /* 0x001fc60007f7e0ff */
[----:B------:R-:W4:Y:S04]  /*39a90*/  LDL.LU R10, [R1+0x17c] ;  /* 0x00017c00010a7983 */ /* 0x000f280000300800 */
[----:B------:R0:W-:Y:S01]  /*39aa0*/  STL [R1+0x4870], R17 ;  /* 0x0048701101007387 */ /* 0x0001e20000100800 */
[C---:B-----5:R-:W-:Y:S02]  /*39ab0*/  IMAD.X R19, R8.reuse, 0x1, R4, P4 ;  /* 0x0000000108137824 */ /* 0x060fe400020e0604 */
[----:B0-----:R-:W-:-:S03]  /*39ac0*/  IMAD.X R17, R8, 0x1, R2, P5 ;  /* 0x0000000108117824 */ /* 0x001fc600028e0602 */
[----:B------:R-:W-:Y:S04]  /*39ad0*/  STL [R1+0x486c], R19 ;  /* 0x00486c1301007387 */ /* 0x000fe80000100800 */
[----:B------:R-:W5:Y:S01]  /*39ae0*/  LDL.LU R8, [R1+0x58] ;  /* 0x0000580001087983 */ /* 0x000f620000300800 */
[----:B------:R-:W-:-:S05]  /*39af0*/  IADD3 R18, P4, PT, R7, R5, RZ ;  /* 0x0000000507127210 */ /* 0x000fca0007f9e0ff */
[----:B------:R0:W-:Y:S04]  /*39b00*/  STL [R1+0x4874], R18 ;  /* 0x0048741201007387 */ /* 0x0001e80000100800 */
[----:B------:R1:W-:Y:S01]  /*39b10*/  STL [R1+0x4868], R17 ;  /* 0x0048681101007387 */ /* 0x0003e20000100800 */
[----:B0-----:R-:W-:-:S03]  /*39b20*/  IADD3 R18, P5, PT, R7, R3, RZ ;  /* 0x0000000307127210 */ /* 0x001fc60007fbe0ff */
[----:B------:R-:W5:Y:S01]  /*39b30*/  LDL.LU R7, [R1+0x178] ;  /* 0x0001780001077983 */ /* 0x000f620000300800 */
[----:B-1----:R-:W-:-:S03]  /*39b40*/  IMAD.X R17, R15, 0x1, R4, P1 ;  /* 0x000000010f117824 */ /* 0x002fc600008e0604 */
[----:B------:R0:W-:Y:S04]  /*39b50*/  STL [R1+0x4860], R18 ;  /* 0x0048601201007387 */ /* 0x0001e80000100800 */
[----:B------:R1:W-:Y:S01]  /*39b60*/  STL [R1+0x485c], R17 ;  /* 0x00485c1101007387 */ /* 0x0003e20000100800 */
[C---:B0-----:R-:W-:Y:S01]  /*39b70*/  IADD3 R18, P1, PT, R6.reuse, R5, RZ ;  /* 0x0000000506127210 */ /* 0x041fe20007f3e0ff */
[----:B-1----:R-:W-:Y:S02]  /*39b80*/  IMAD.X R17, R15, 0x1, R2, P0 ;  /* 0x000000010f117824 */ /* 0x002fe400000e0602 */
[----:B------:R-:W5:Y:S04]  /*39b90*/  LDL.LU R15, [R1+0x54] ;  /* 0x00005400010f7983 */ /* 0x000f680000300800 */
[----:B------:R0:W-:Y:S04]  /*39ba0*/  STL [R1+0x4864], R18 ;  /* 0x0048641201007387 */ /* 0x0001e80000100800 */
[----:B------:R1:W-:Y:S01]  /*39bb0*/  STL [R1+0x4858], R17 ;  /* 0x0048581101007387 */ /* 0x0003e20000100800 */
[----:B0-----:R-:W-:Y:S01]  /*39bc0*/  IADD3 R18, P0, PT, R6, R3, RZ ;  /* 0x0000000306127210 */ /* 0x001fe20007f1e0ff */
[----:B-1----:R-:W-:-:S02]  /*39bd0*/  IMAD.X R17, R13, 0x1, R4, P2 ;  /* 0x000000010d117824 */ /* 0x002fc400010e0604 */
[----:B------:R-:W5:Y:S04]  /*39be0*/  LDL.LU R6, [R1+0x174] ;  /* 0x0001740001067983 */ /* 0x000f680000300800 */
[----:B------:R0:W-:Y:S04]  /*39bf0*/  STL [R1+0x4850], R18 ;  /* 0x0048501201007387 */ /* 0x0001e80000100800 */
[----:B------:R1:W-:Y:S01]  /*39c00*/  STL [R1+0x484c], R17 ;  /* 0x00484c1101007387 */ /* 0x0003e20000100800 */
[----:B0-----:R-:W-:Y:S01]  /*39c10*/  IADD3 R18, P2, PT, R29, R5, RZ ;  /* 0x000000051d127210 */ /* 0x001fe20007f5e0ff */
[----:B-1----:R-:W-:Y:S01]  /*39c20*/  IMAD.X R17, R13, 0x1, R2, P3 ;  /* 0x000000010d117824 */ /* 0x002fe200018e0602 */
[----:B------:R-:W-:-:S03]  /*39c30*/  IADD3 R13, P3, PT, R29, R3, RZ ;  /* 0x000000031d0d7210 */ /* 0x000fc60007f7e0ff */
[----:B------:R-:W-:Y:S04]  /*39c40*/  STL [R1+0x4854], R18 ;  /* 0x0048541201007387 */ /* 0x000fe80000100800 */
[----:B------:R-:W5:Y:S04]  /*39c50*/  LDL.LU R29, [R1+0x50] ;  /* 0x00005000011d7983 */ /* 0x000f680000300800 */
[----:B------:R-:W-:Y:S04]  /*39c60*/  STL [R1+0x4848], R17 ;  /* 0x0048481101007387 */ /* 0x000fe80000100800 */
[----:B------:R0:W-:Y:S04]  /*39c70*/  STL [R1+0x4840], R13 ;  /* 0x0048400d01007387 */ /* 0x0001e80000100800 */
[----:B0-----:R-:W5:Y:S01]  /*39c80*/  LDL.LU R13, [R1+0x170] ;  /* 0x00017000010d7983 */ /* 0x001f620000300800 */
[----:B--2---:R-:W-:-:S02]  /*39c90*/  IMAD.X R18, R14, 0x1, R4, P4 ;  /* 0x000000010e127824 */ /* 0x004fc400020e0604 */
[----:B------:R-:W-:-:S03]  /*39ca0*/  IMAD.X R14, R14, 0x1, R2, P5 ;  /* 0x000000010e0e7824 */ /* 0x000fc600028e0602 */
[----:B------:R-:W-:Y:S01]  /*39cb0*/  STL [R1+0x483c], R18 ;  /* 0x00483c1201007387 */ /* 0x000fe20000100800 */
[C---:B---3--:R-:W-:Y:S02]  /*39cc0*/  IADD3 R17, P4, PT, R12.reuse, R5, RZ ;  /* 0x000000050c117210 */ /* 0x048fe40007f9e0ff */
[----:B------:R-:W-:-:S03]  /*39cd0*/  IADD3 R12, P5, PT, R12, R3, RZ ;  /* 0x000000030c0c7210 */ /* 0x000fc60007fbe0ff */
[----:B------:R-:W-:Y:S04]  /*39ce0*/  STL [R1+0x4844], R17 ;  /* 0x0048441101007387 */ /* 0x000fe80000100800 */
[----:B------:R0:W-:Y:S04]  /*39cf0*/  STL [R1+0x4838], R14 ;  /* 0x0048380e01007387 */ /* 0x0001e80000100800 */
[----:B0-----:R-:W2:Y:S04]  /*39d00*/  LDL.LU R14, [R1+0x4c] ;  /* 0x00004c00010e7983 */ /* 0x001ea80000300800 */
[----:B------:R0:W-:Y:S01]  /*39d10*/  STL [R1+0x4830], R12 ;  /* 0x0048300c01007387 */ /* 0x0001e20000100800 */
[----:B------:R-:W-:-:S03]  /*39d20*/  IMAD.X R17, R11, 0x1, R4, P1 ;  /* 0x000000010b117824 */ /* 0x000fc600008e0604 */
[----:B0-----:R-:W3:Y:S01]  /*39d30*/  LDL.LU R12, [R1+0x2f0] ;  /* 0x0002f000010c7983 */ /* 0x001ee20000300800 */
[----:B------:R-:W-:Y:S01]  /*39d40*/  IMAD.X R11, R11, 0x1, R2, P0 ;  /* 0x000000010b0b7824 */ /* 0x000fe200000e0602 */
[C---:B------:R-:W-:Y:S02]  /*39d50*/  IADD3 R18, P1, PT, R9.reuse, R5, RZ ;  /* 0x0000000509127210 */ /* 0x040fe40007f3e0ff */
[----:B------:R-:W-:Y:S04]  /*39d60*/  STL [R1+0x482c], R17 ;  /* 0x00482c1101007387 */ /* 0x000fe80000100800 */
[----:B------:R-:W-:Y:S04]  /*39d70*/  STL [R1+0x4834], R18 ;  /* 0x0048341201007387 */ /* 0x000fe80000100800 */
[----:B------:R0:W-:Y:S04]  /*39d80*/  STL [R1+0x4828], R11 ;  /* 0x0048280b01007387 */ /* 0x0001e80000100800 */
[----:B0-----:R-:W3:Y:S01]  /*39d90*/  LDL.LU R11, [R1+0x48] ;  /* 0x00004800010b7983 */ /* 0x001ee20000300800 */
[----:B------:R-:W-:Y:S01]  /*39da0*/  IADD3 R17, P0, PT, R9, R3, RZ ;  /* 0x0000000309117210 */ /* 0x000fe20007f1e0ff */
[----:B----4-:R-:W-:-:S04]  /*39db0*/  IMAD.X R9, R16, 0x1, R4, P2 ;  /* 0x0000000110097824 */ /* 0x010fc800010e0604 */
[----:B------:R0:W-:Y:S04]  /*39dc0*/  STL [R1+0x4820], R17 ;  /* 0x0048201101007387 */ /* 0x0001e80000100800 */
[----:B------:R1:W-:Y:S01]  /*39dd0*/  STL [R1+0x481c], R9 ;  /* 0x00481c0901007387 */ /* 0x0003e20000100800 */
[----:B------:R-:W-:Y:S01]  /*39de0*/  IMAD.X R18, R16, 0x1, R2, P3 ;  /* 0x0000000110127824 */ /* 0x000fe200018e0602 */
[C---:B0-----:R-:W-:Y:S02]  /*39df0*/  IADD3 R17, P2, PT, R10.reuse, R5, RZ ;  /* 0x000000050a117210 */ /* 0x041fe40007f5e0ff */
[----:B-1----:R-:W4:Y:S04]  /*39e00*/  LDL.LU R9, [R1+0x2f8] ;  /* 0x0002f80001097983 */ /* 0x002f280000300800 */
[----:B------:R0:W-:Y:S04]  /*39e10*/  STL [R1+0x4824], R17 ;  /* 0x0048241101007387 */ /* 0x0001e80000100800 */
[----:B------:R-:W-:Y:S01]  /*39e20*/  STL [R1+0x4818], R18 ;  /* 0x0048181201007387 */ /* 0x000fe20000100800 */
[----:B0-----:R-:W-:-:S03]  /*39e30*/  IADD3 R17, P3, PT, R10, R3, RZ ;  /* 0x000000030a117210 */ /* 0x001fc60007f7e0ff */
[----:B------:R-:W4:Y:S04]  /*39e40*/  LDL.LU R10, [R1+0x44] ;  /* 0x00004400010a7983 */ /* 0x000f280000300800 */
[----:B------:R0:W-:Y:S01]  /*39e50*/  STL [R1+0x4810], R17 ;  /* 0x0048101101007387 */ /* 0x0001e20000100800 */
[----:B-----5:R-:W-:-:S03]  /*39e60*/  IMAD.X R16, R8, 0x1, R4, P4 ;  /* 0x0000000108107824 */ /* 0x020fc600020e0604 */
[----:B0-----:R-:W5:Y:S04]  /*39e70*/  LDL.LU R17, [R1+0x30c] ;  /* 0x00030c0001117983 */ /* 0x001f680000300800 */
[----:B------:R0:W-:Y:S01]  /*39e80*/  STL [R1+0x480c], R16 ;  /* 0x00480c1001007387 */ /* 0x0001e20000100800 */
[----:B------:R-:W-:Y:S01]  /*39e90*/  IMAD.X R8, R8, 0x1, R2, P5 ;  /* 0x0000000108087824 */ /* 0x000fe200028e0602 */
[C---:B0-----:R-:W-:Y:S02]  /*39ea0*/  IADD3 R16, P4, PT, R7.reuse, R5, RZ ;  /* 0x0000000507107210 */ /* 0x041fe40007f9e0ff */
[----:B------:R-:W-:-:S03]  /*39eb0*/  IADD3 R7, P5, PT, R7, R3, RZ ;  /* 0x0000000307077210 */ /* 0x000fc60007fbe0ff */
[----:B------:R-:W-:Y:S04]  /*39ec0*/  STL [R1+0x4814], R16 ;  /* 0x0048141001007387 */ /* 0x000fe80000100800 */
[----:B------:R0:W-:Y:S04]  /*39ed0*/  STL [R1+0x4808], R8 ;  /* 0x0048080801007387 */ /* 0x0001e80000100800 */
[----:B0-----:R-:W5:Y:S04]  /*39ee0*/  LDL.LU R8, [R1+0x40] ;  /* 0x0000400001087983 */ /* 0x001f680000300800 */
[----:B------:R0:W-:Y:S04]  /*39ef0*/  STL [R1+0x4800], R7 ;  /* 0x0048000701007387 */ /* 0x0001e80000100800 */
[----:B0-----:R-:W5:Y:S01]  /*39f00*/  LDL.LU R7, [R1+0x31c] ;  /* 0x00031c0001077983 */ /* 0x001f620000300800 */
[----:B------:R-:W-:-:S02]  /*39f10*/  IMAD.X R16, R15, 0x1, R4, P1 ;  /* 0x000000010f107824 */ /* 0x000fc400008e0604 */
[----:B------:R-:W-:Y:S01]  /*39f20*/  IMAD.X R18, R15, 0x1, R2, P0 ;  /* 0x000000010f127824 */ /* 0x000fe200000e0602 */
[C---:B------:R-:W-:Y:S02]  /*39f30*/  IADD3 R19, P1, PT, R6.reuse, R5, RZ ;  /* 0x0000000506137210 */ /* 0x040fe40007f3e0ff */
[----:B------:R0:W-:Y:S01]  /*39f40*/  STL [R1+0x47fc], R16 ;  /* 0x0047fc1001007387 */ /* 0x0001e20000100800 */
[----:B------:R-:W-:-:S03]  /*39f50*/  IADD3 R15, P0, PT, R6, R3, RZ ;  /* 0x00000003060f7210 */ /* 0x000fc60007f1e0ff */
[----:B0-----:R-:W5:Y:S04]  /*39f60*/  LDL.LU R16, [R1+0x3c] ;  /* 0x00003c0001107983 */ /* 0x001f680000300800 */
[----:B------:R-:W-:Y:S04]  /*39f70*/  STL [R1+0x4804], R19 ;  /* 0x0048041301007387 */ /* 0x000fe80000100800 */
[----:B------:R0:W-:Y:S04]  /*39f80*/  STL [R1+0x47f8], R18 ;  /* 0x0047f81201007387 */ /* 0x0001e80000100800 */
[----:B------:R-:W5:Y:S04]  /*39f90*/  LDL.LU R6, [R1+0x338] ;  /* 0x0003380001067983 */ /* 0x000f680000300800 */
[----:B------:R1:W-:Y:S01]  /*39fa0*/  STL [R1+0x47f0], R15 ;  /* 0x0047f00f01007387 */ /* 0x0003e20000100800 */
[----:B0-----:R-:W-:-:S05]  /*39fb0*/  IMAD.X R18, R29, 0x1, R4, P2 ;  /* 0x000000011d127824 */ /* 0x001fca00010e0604 */
[----:B------:R0:W-:Y:S01]  /*39fc0*/  STL [R1+0x47ec], R18 ;  /* 0x0047ec1201007387 */ /* 0x0001e20000100800 */
[----:B-1----:R-:W-:Y:S01]  /*39fd0*/  IADD3 R15, P2, PT, R13, R5, RZ ;  /* 0x000000050d0f7210 */ /* 0x002fe20007f5e0ff */
[----:B0-----:R-:W-:Y:S02]  /*39fe0*/  IMAD.X R18, R29, 0x1, R2, P3 ;  /* 0x000000011d127824 */ /* 0x001fe400018e0602 */
[----:B------:R-:W5:Y:S04]  /*39ff0*/  LDL.LU R29, [R1+0x38] ;  /* 0x00003800011d7983 */ /* 0x000f680000300800 */
[----:B------:R0:W-:Y:S04]  /*3a000*/  STL [R1+0x47f4], R15 ;  /* 0x0047f40f01007387 */ /* 0x0001e80000100800 */
[----:B0-----:R-:W5:Y:S04]  /*3a010*/  LDL.LU R15, [R1+0x340] ;  /* 0x00034000010f7983 */ /* 0x001f680000300800 */
[----:B------:R0:W-:Y:S02]  /*3a020*/  STL [R1+0x47e8], R18 ;  /* 0x0047e81201007387 */ /* 0x0001e40000100800 */
[----:B0-----:R-:W-:-:S05]  /*3a030*/  IADD3 R18, P3, PT, R13, R3, RZ ;  /* 0x000000030d127210 */ /* 0x001fca0007f7e0ff */
[----:B------:R0:W-:Y:S01]  /*3a040*/  STL [R1+0x47e0], R18 ;  /* 0x0047e01201007387 */ /* 0x0001e20000100800 */
[C---:B--2---:R-:W-:Y:S02]  /*3a050*/  IMAD.X R13, R14.reuse, 0x1, R4, P4 ;  /* 0x000000010e0d7824 */ /* 0x044fe400020e0604 */
[----:B0-----:R-:W-:-:S03]  /*3a060*/  IMAD.X R18, R14, 0x1, R2, P5 ;  /* 0x000000010e127824 */ /* 0x001fc600028e0602 */
[----:B------:R0:W-:Y:S01]  /*3a070*/  STL [R1+0x47dc], R13 ;  /* 0x0047dc0d01007387 */ /* 0x0001e20000100800 */
[----:B---3--:R-:W-:-:S03]  /*3a080*/  IADD3 R19, P4, PT, R12, R5, RZ ;  /* 0x000000050c137210 */ /* 0x008fc60007f9e0ff */
[----:B0-----:R-:W2:Y:S04]  /*3a090*/  LDL.LU R13, [R1+0x34] ;  /* 0x00003400010d7983 */ /* 0x001ea80000300800 */
[----:B------:R-:W-:Y:S04]  /*3a0a0*/  STL [R1+0x47e4], R19 ;  /* 0x0047e41301007387 */ /* 0x000fe80000100800 */
[----:B------:R-:W3:Y:S04]  /*3a0b0*/  LDL.LU R14, [R1+0x350] ;  /* 0x00035000010e7983 */ /* 0x000ee80000300800 */
[----:B------:R0:W-:Y:S02]  /*3a0c0*/  STL [R1+0x47cc], R18 ;  /* 0x0047cc1201007387 */ /* 0x0001e40000100800 */
[----:B0-----:R-:W-:-:S02]  /*3a0d0*/  IADD3 R18, P5, PT, R12, R3, RZ ;  /* 0x000000030c127210 */ /* 0x001fc40007fbe0ff */
[----:B------:R-:W3:Y:S01]  /*3a0e0*/  LDL.LU R12, [R1+0x30] ;  /* 0x00003000010c7983 */ /* 0x000ee20000300800 */
[----:B------:R-:W-:-:S03]  /*3a0f0*/  IMAD.X R19, R11, 0x1, R4, P1 ;  /* 0x000000010b137824 */ /* 0x000fc600008e0604 */
[----:B------:R-:W-:Y:S04]  /*3a100*/  STL [R1+0x47d4], R18 ;  /* 0x0047d41201007387 */ /* 0x000fe80000100800 */
[----:B------:R0:W-:Y:S02]  /*3a110*/  STL [R1+0x47d0], R19 ;  /* 0x0047d01301007387 */ /* 0x0001e40000100800 */
[----:B0-----:R-:W-:Y:S02]  /*3a120*/  IMAD.X R19, R11, 0x1, R2, P0 ;  /* 0x000000010b137824 */ /* 0x001fe400000e0602 */
[----:B------:R-:W3:Y:S01]  /*3a130*/  LDL.LU R11, [R1+0x358] ;  /* 0x00035800010b7983 */ /* 0x000ee20000300800 */
[----:B----4-:R-:W-:-:S05]  /*3a140*/  IADD3 R18, P1, PT, R9, R5, RZ ;  /* 0x0000000509127210 */ /* 0x010fca0007f3e0ff */
[----:B------:R0:W-:Y:S04]  /*3a150*/  STL [R1+0x47d8], R18 ;  /* 0x0047d81201007387 */ /* 0x0001e80000100800 */
[----:B------:R5:W-:Y:S01]  /*3a160*/  STL [R1+0x47bc], R19 ;  /* 0x0047bc1301007387 */ /* 0x000be20000100800 */
[----:B0-----:R-:W-:Y:S01]  /*3a170*/  IADD3 R18, P0, PT, R9, R3, RZ ;  /* 0x0000000309127210 */ /* 0x001fe20007f1e0ff */
[----:B------:R-:W-:-:S04]  /*3a180*/  IMAD.X R9, R10, 0x1, R4, P2 ;  /* 0x000000010a097824 */ /* 0x000fc800010e0604 */
[----:B------:R-:W-:Y:S04]  /*3a190*/  STL [R1+0x47c4], R18 ;  /* 0x0047c41201007387 */ /* 0x000fe80000100800 */
[----:B------:R0:W-:Y:S01]  /*3a1a0*/  STL [R1+0x47c0], R9 ;  /* 0x0047c00901007387 */ /* 0x0001e20000100800 */
[----:B-----5:R-:W-:-:S03]  /*3a1b0*/  IADD3 R19, P2, PT, R17, R5, RZ ;  /* 0x0000000511137210 */ /* 0x020fc60007f5e0ff */
[----:B0-----:R-:W4:Y:S01]  /*3a1c0*/  LDL.LU R9, [R1+0x2c] ;  /* 0x00002c0001097983 */ /* 0x001f220000300800 */
[----:B------:R-:W-:-:S03]  /*3a1d0*/  IMAD.X R18, R10, 0x1, R2, P3 ;  /* 0x000000010a127824 */ /* 0x000fc600018e0602 */
[----:B------:R0:W-:Y:S04]  /*3a1e0*/  STL [R1+0x47c8], R19 ;  /* 0x0047c81301007387 */ /* 0x0001e80000100800 */
[----:B------:R-:W5:Y:S04]  /*3a1f0*/  LDL.LU R10, [R1+0x388] ;  /* 0x00038800010a7983 */ /* 0x000f680000300800 */
[----:B------:R1:W-:Y:S01]  /*3a200*/  STL [R1+0x47ac], R18 ;  /* 0x0047ac1201007387 */ /* 0x0003e20000100800 */
[----:B0-----:R-:W-:-:S05]  /*3a210*/  IADD3 R19, P3, PT, R17, R3, RZ ;  /* 0x0000000311137210 */ /* 0x001fca0007f7e0ff */
[----:B------:R-:W-:Y:S01]  /*3a220*/  STL [R1+0x47b4], R19 ;  /* 0x0047b41301007387 */ /* 0x000fe20000100800 */
[C---:B-1----:R-:W-:Y:S02]  /*3a230*/  IMAD.X R18, R8.reuse, 0x1, R4, P4 ;  /* 0x0000000108127824 */ /* 0x042fe400020e0604 */
[----:B------:R-:W-:-:S03]  /*3a240*/  IMAD.X R8, R8, 0x1, R2, P5 ;  /* 0x0000000108087824 */ /* 0x000fc600028e0602 */
[----:B------:R-:W-:Y:S01]  /*3a250*/  STL [R1+0x47b0], R18 ;  /* 0x0047b01201007387 */ /* 0x000fe20000100800 */
[----:B------:R-:W-:-:S05]  /*3a260*/  IADD3 R17, P4, PT, R7, R5, RZ ;  /* 0x0000000507117210 */ /* 0x000fca0007f9e0ff */
[----:B------:R-:W-:Y:S04]  /*3a270*/  STL [R1+0x47b8], R17 ;  /* 0x0047b81101007387 */ /* 0x000fe80000100800 */
[----:B------:R0:W-:Y:S01]  /*3a280*/  STL [R1+0x479c], R8 ;  /* 0x00479c0801007387 */ /* 0x0001e20000100800 */
[----:B------:R-:W-:-:S03]  /*3a290*/  IADD3 R7, P5, PT, R7, R3, RZ ;  /* 0x0000000307077210 */ /* 0x000fc60007fbe0ff */
[----:B0-----:R-:W5:Y:S04]  /*3a2a0*/  LDL.LU R8, [R1+0x28] ;  /* 0x0000280001087983 */ /* 0x001f680000300800 */
[----:B------:R0:W-:Y:S01]  /*3a2b0*/  STL [R1+0x47a4], R7 ;  /* 0x0047a40701007387 */ /* 0x0001e20000100800 */
[----:B------:R-:W-:-:S03]  /*3a2c0*/  IMAD.X R17, R16, 0x1, R4, P1 ;  /* 0x0000000110117824 */ /* 0x000fc600008e0604 */
[----:B0-----:R-:W5:Y:S04]  /*3a2d0*/  LDL.LU R7, [R1+0x390] ;  /* 0x0003900001077983 */ /* 0x001f680000300800 */
[----:B------:R0:W-:Y:S01]  /*3a2e0*/  STL [R1+0x47a0], R17 ;  /* 0x0047a01101007387 */ /* 0x0001e20000100800 */
[----:B------:R-:W-:-:S05]  /*3a2f0*/  IADD3 R18, P1, PT, R6, R5, RZ ;  /* 0x0000000506127210 */ /* 0x000fca0007f3e0ff */
[----:B------:R-:W-:Y:S01]  /*3a300*/  STL [R1+0x47a8], R18 ;  /* 0x0047a81201007387 */ /* 0x000fe20000100800 */
[----:B0-----:R-:W-:Y:S01]  /*3a310*/  IMAD.X R17, R16, 0x1, R2, P0 ;  /* 0x0000000110117824 */ /* 0x001fe200000e0602 */
[----:B------:R-:W-:Y:S01]  /*3a320*/  IADD3 R16, P0, PT, R6, R3, RZ ;  /* 0x0000000306107210 */ /* 0x000fe20007f1e0ff */
[----:B------:R-:W-:-:S03]  /*3a330*/  IMAD.X R6, R29, 0x1, R4, P2 ;  /* 0x000000011d067824 */ /* 0x000fc600010e0604 */
[----:B------:R0:W-:Y:S04]  /*3a340*/  STL [R1+0x478c], R17 ;  /* 0x00478c1101007387 */ /* 0x0001e80000100800 */
[----:B------:R-:W-:Y:S04]  /*3a350*/  STL [R1+0x4794], R16 ;  /* 0x0047941001007387 */ /* 0x000fe80000100800 */
[----:B------:R1:W-:Y:S01]  /*3a360*/  STL [R1+0x4790], R6 ;  /* 0x0047900601007387 */ /* 0x0003e20000100800 */
[----:B0-----:R-:W-:-:S03]  /*3a370*/  IADD3 R17, P2, PT, R15, R5, RZ ;  /* 0x000000050f117210 */ /* 0x001fc60007f5e0ff */
[----:B-1----:R-:W5:Y:S01]  /*3a380*/  LDL.LU R6, [R1+0x24] ;  /* 0x0000240001067983 */ /* 0x002f620000300800 */
[----:B------:R-:W-:-:S03]  /*3a390*/  IMAD.X R16, R29, 0x1, R2, P3 ;  /* 0x000000011d107824 */ /* 0x000fc600018e0602 */
[----:B------:R2:W-:Y:S04]  /*3a3a0*/  STL [R1+0x4798], R17 ;  /* 0x0047981101007387 */ /* 0x0005e80000100800 */
[----:B------:R-:W5:Y:S01]  /*3a3b0*/  LDL.LU R29, [R1+0x3a4] ;  /* 0x0003a400011d7983 */ /* 0x000f620000300800 */
[----:B------:R-:W-:-:S03]  /*3a3c0*/  IADD3 R15, P3, PT, R15, R3, RZ ;  /* 0x000000030f0f7210 */ /* 0x000fc60007f7e0ff */
[----:B------:R-:W-:Y:S04]  /*3a3d0*/  STL [R1+0x477c], R16 ;  /* 0x00477c1001007387 */ /* 0x000fe80000100800 */
[----:B------:R0:W-:Y:S01]  /*3a3e0*/  STL [R1+0x4784], R15 ;  /* 0x0047840f01007387 */ /* 0x0001e20000100800 */
[C---:B--2---:R-:W-:Y:S02]  /*3a3f0*/  IMAD.X R17, R13.reuse, 0x1, R4, P4 ;  /* 0x000000010d117824 */ /* 0x044fe400020e0604 */
[----:B0-----:R-:W-:Y:S01]  /*3a400*/  IMAD.X R15, R13, 0x1, R2, P5 ;  /* 0x000000010d0f7824 */ /* 0x001fe200028e0602 */
[C---:B---3--:R-:W-:Y:S02]  /*3a410*/  IADD3 R16, P4, PT, R14.reuse, R5, RZ ;  /* 0x000000050e107210 */ /* 0x048fe40007f9e0ff */
[----:B------:R-:W-:Y:S04]  /*3a420*/  STL [R1+0x4780], R17 ;  /* 0x0047801101007387 */ /* 0x000fe80000100800 */
[----:B------:R-:W-:Y:S04]  /*3a430*/  STL [R1+0x4788], R16 ;  /* 0x0047881001007387 */ /* 0x000fe80000100800 */
[----:B------:R-:W-:Y:S01]  /*3a440*/  STL [R1+0x476c], R15 ;  /* 0x00476c0f01007387 */ /* 0x000fe20000100800 */
[----:B------:R-:W-:-:S03]  /*3a450*/  IADD3 R14, P5, PT, R14, R3, RZ ;  /* 0x000000030e0e7210 */ /* 0x000fc60007fbe0ff */
[----:B------:R-:W2:Y:S04]  /*3a460*/  LDL.LU R21, [R1+0x20] ;  /* 0x0000200001157983 */ /* 0x000ea80000300800 */
[----:B------:R-:W-:Y:S04]  /*3a470*/  STL [R1+0x4774], R14 ;  /* 0x0047740e01007387 */ /* 0x000fe80000100800 */
[----:B------:R-:W3:Y:S01]  /*3a480*/  LDL.LU R20, [R1+0x3ac] ;  /* 0x0003ac0001147983 */ /* 0x000ee20000300800 */
[----:B------:R-:W-:-:S05]  /*3a490*/  IMAD.X R13, R12, 0x1, R4, P1 ;  /* 0x000000010c0d7824 */ /* 0x000fca00008e0604 */
[----:B------:R0:W-:Y:S01]  /*3a4a0*/  STL [R1+0x4770], R13 ;  /* 0x0047700d01007387 */ /* 0x0001e20000100800 */
[----:B------:R-:W-:Y:S01]  /*3a4b0*/  IMAD.X R12, R12, 0x1, R2, P0 ;  /* 0x000000010c0c7824 */ /* 0x000fe200000e0602 */
[----:B0-----:R-:W-:-:S05]  /*3a4c0*/  IADD3 R13, P1, PT, R11, R5, RZ ;  /* 0x000000050b0d7210 */ /* 0x001fca0007f3e0ff */
[----:B------:R-:W-:Y:S04]  /*3a4d0*/  STL [R1+0x4778], R13 ;  /* 0x0047780d01007387 */ /* 0x000fe80000100800 */
[----:B------:R-:W3:Y:S04]  /*3a4e0*/  LDL.LU R19, [R1+0x1c] ;  /* 0x00001c0001137983 */ /* 0x000ee80000300800 */
[----:B------:R4:W-:Y:S04]  /*3a4f0*/  STL [R1+0x475c], R12 ;  /* 0x00475c0c01007387 */ /* 0x0009e80000100800 */
[----:B------:R-:W3:Y:S01]  /*3a500*/  LDL.LU R18, [R1+0x3b4] ;  /* 0x0003b40001127983 */ /* 0x000ee20000300800 */
[----:B------:R-:W-:-:S05]  /*3a510*/  IADD3 R11, P0, PT, R11, R3, RZ ;  /* 0x000000030b0b7210 */ /* 0x000fca0007f1e0ff */
[----:B------:R5:W-:Y:S04]  /*3a520*/  STL [R1+0x4764], R11 ;  /* 0x0047640b01007387 */ /* 0x000be80000100800 */
[----:B------:R-:W3:Y:S01]  /*3a530*/  LDL.LU R17, [R1+0x18] ;  /* 0x0000180001117983 */ /* 0x000ee20000300800 */
[----:B----4-:R-:W-:-:S05]  /*3a540*/  IMAD.X R12, R9, 0x1, R4, P2 ;  /* 0x00000001090c7824 */ /* 0x010fca00010e0604 */
[----:B------:R-:W-:Y:S04]  /*3a550*/  STL [R1+0x4760], R12 ;  /* 0x0047600c01007387 */ /* 0x000fe80000100800 */
[----:B------:R-:W4:Y:S01]  /*3a560*/  LDL.LU R16, [R1+0x3bc] ;  /* 0x0003bc0001107983 */ /* 0x000f220000300800 */
[----:B-----5:R-:W-:-:S05]  /*3a570*/  IADD3 R11, P2, PT, R10, R5, RZ ;  /* 0x000000050a0b7210 */ /* 0x020fca0007f5e0ff */
[----:B------:R0:W-:Y:S04]  /*3a580*/  STL [R1+0x4768], R11 ;  /* 0x0047680b01007387 */ /* 0x0001e80000100800 */
[----:B------:R-:W5:Y:S01]  /*3a590*/  LDL.LU R15, [R1+0x14] ;  /* 0x00001400010f7983 */ /* 0x000f620000300800 */
[----:B0-----:R-:W-:-:S05]  /*3a5a0*/  IMAD.X R11, R9, 0x1, R2, P3 ;  /* 0x00000001090b7824 */ /* 0x001fca00018e0602 */
[----:B------:R-:W-:Y:S04]  /*3a5b0*/  STL [R1+0x474c], R11 ;  /* 0x00474c0b01007387 */ /* 0x000fe80000100800 */
[----:B------:R-:W4:Y:S01]  /*3a5c0*/  LDL.LU R14, [R1+0x3e8] ;  /* 0x0003e800010e7983 */ /* 0x000f220000300800 */
[----:B------:R-:W-:-:S05]  /*3a5d0*/  IADD3 R9, P3, PT, R10, R3, RZ ;  /* 0x000000030a097210 */ /* 0x000fca0007f7e0ff */
[----:B------:R0:W-:Y:S04]  /*3a5e0*/  STL [R1+0x4754], R9 ;  /* 0x0047540901007387 */ /* 0x0001e80000100800 */
[----:B------:R-:W4:Y:S01]  /*3a5f0*/  LDL.LU R13, [R1+0x10] ;  /* 0x00001000010d7983 */ /* 0x000f220000300800 */
[----:B------:R-:W-:-:S05]  /*3a600*/  IMAD.X R10, R8, 0x1, R4, P4 ;  /* 0x00000001080a7824 */ /* 0x000fca00020e0604 */
[----:B------:R1:W-:Y:S04]  /*3a610*/  STL [R1+0x4750], R10 ;  /* 0x0047500a01007387 */ /* 0x0003e80000100800 */
[----:B------:R-:W4:Y:S01]  /*3a620*/  LDL.LU R12, [R1+0x414] ;  /* 0x00041400010c7983 */ /* 0x000f220000300800 */
[----:B0-----:R-:W-:Y:S01]  /*3a630*/  IADD3 R9, P4, PT, R7, R5, RZ ;  /* 0x0000000507097210 */ /* 0x001fe20007f9e0ff */
[----:B------:R-:W-:-:S04]  /*3a640*/  IMAD.X R8, R8, 0x1, R2, P5 ;  /* 0x0000000108087824 */ /* 0x000fc800028e0602 */
[----:B------:R0:W-:Y:S04]  /*3a650*/  STL [R1+0x4758], R9 ;  /* 0x0047580901007387 */ /* 0x0001e80000100800 */
[----:B------:R-:W5:Y:S04]  /*3a660*/  LDL.LU R11, [R1+0xc] ;  /* 0x00000c00010b7983 */ /* 0x000f680000300800 */
[----:B------:R0:W-:Y:S04]  /*3a670*/  STL [R1+0x473c], R8 ;  /* 0x00473c0801007387 */ /* 0x0001e80000100800 */
[----:B-1----:R-:W5:Y:S01]  /*3a680*/  LDL.LU R10, [R1+0x438] ;  /* 0x00043800010a7983 */ /* 0x002f620000300800 */
[----:B------:R-:W-:-:S05]  /*3a690*/  IADD3 R7, P5, PT, R7, R3, RZ ;  /* 0x0000000307077210 */ /* 0x000fca0007fbe0ff */
[----:B------:R1:W-:Y:S04]  /*3a6a0*/  STL [R1+0x4744], R7 ;  /* 0x0047440701007387 */ /* 0x0003e80000100800 */
[----:B0-----:R-:W5:Y:S01]  /*3a6b0*/  LDL.LU R9, [R1+0x8] ;  /* 0x0000080001097983 */ /* 0x001f620000300800 */
[----:B------:R-:W-:-:S05]  /*3a6c0*/  IMAD.X R8, R6, 0x1, R4, P1 ;  /* 0x0000000106087824 */ /* 0x000fca00008e0604 */
[----:B------:R0:W-:Y:S01]  /*3a6d0*/  STL [R1+0x4740], R8 ;  /* 0x0047400801007387 */ /* 0x0001e20000100800 */
[----:B-1----:R-:W-:-:S03]  /*3a6e0*/  IADD3 R7, P1, PT, R29, R5, RZ ;  /* 0x000000051d077210 */ /* 0x002fc60007f3e0ff */
[----:B0-----:R-:W5:Y:S04]  /*3a6f0*/  LDL.LU R8, [R1+0x4d4] ;  /* 0x0004d40001087983 */ /* 0x001f680000300800 */
[----:B------:R0:W-:Y:S02]  /*3a700*/  STL [R1+0x4748], R7 ;  /* 0x0047480701007387 */ /* 0x0001e40000100800 */
[----:B0-----:R-:W-:Y:S02]  /*3a710*/  IMAD.X R7, R6, 0x1, R2, P0 ;  /* 0x0000000106077824 */ /* 0x001fe400000e0602 */
[----:B------:R-:W5:Y:S04]  /*3a720*/  LDL.LU R6, [R1+0x4] ;  /* 0x0000040001067983 */ /* 0x000f680000300800 */
[----:B------:R0:W-:Y:S04]  /*3a730*/  STL [R1+0x472c], R7 ;  /* 0x00472c0701007387 */ /* 0x0001e80000100800 */
[----:B0-----:R-:W5:Y:S01]  /*3a740*/  LDL.LU R7, [R1+0x650] ;  /* 0x0006500001077983 */ /* 0x001f620000300800 */
[----:B------:R-:W-:-:S05]  /*3a750*/  IADD3 R29, P0, PT, R29, R3, RZ ;  /* 0x000000031d1d7210 */ /* 0x000fca0007f1e0ff */
[----:B------:R2:W-:Y:S02]  /*3a760*/  STL [R1+0x4734], R29 ;  /* 0x0047341d01007387 */ /* 0x0005e40000100800 */
[C---:B--2---:R-:W-:Y:S02]  /*3a770*/  IMAD.X R29, R21.reuse, 0x1, R4, P2 ;  /* 0x00000001151d7824 */ /* 0x044fe400010e0604 */
[----:B------:R-:W-:-:S03]  /*3a780*/  IMAD.X R21, R21, 0x1, R2, P3 ;  /* 0x0000000115157824 */ /* 0x000fc600018e0602 */
[----:B------:R3:W-:Y:S02]  /*3a790*/  STL [R1+0x4730], R29 ;  /* 0x0047301d01007387 */ /* 0x0007e40000100800 */
[C---:B---3--:R-:W-:Y:S02]  /*3a7a0*/  IADD3 R29, P2, PT, R20.reuse, R5, RZ ;  /* 0x00000005141d7210 */ /* 0x048fe40007f5e0ff */
[----:B------:R-:W-:-:S03]  /*3a7b0*/  IADD3 R20, P3, PT, R20, R3, RZ ;  /* 0x0000000314147210 */ /* 0x000fc60007f7e0ff */
[----:B------:R0:W-:Y:S04]  /*3a7c0*/  STL [R1+0x4738], R29 ;  /* 0x0047381d01007387 */ /* 0x0001e80000100800 */
[----:B0-----:R-:W2:Y:S04]  /*3a7d0*/  LDL.LU R29, [R1] ;  /* 0x00000000011d7983 */ /* 0x001ea80000300800 */
[----:B------:R0:W-:Y:S04]  /*3a7e0*/  STL [R1+0x471c], R21 ;  /* 0x00471c1501007387 */ /* 0x0001e80000100800 */
[----:B0-----:R-:W3:Y:S04]  /*3a7f0*/  LDL.LU R21, [R1+0x5038] ;  /* 0x0050380001157983 */ /* 0x001ee80000300800 */
[----:B------:R0:W-:Y:S02]  /*3a800*/  STL [R1+0x4724], R20 ;  /* 0x0047241401007387 */ /* 0x0001e40000100800 */
[----:B0-----:R-:W-:-:S02]  /*3a810*/  IMAD.X R20, R19, 0x1, R4, P4 ;  /* 0x0000000113147824 */ /* 0x001fc400020e0604 */
[----:B------:R-:W-:-:S03]  /*3a820*/  IMAD.X R19, R19, 0x1, R2, P5 ;  /* 0x0000000113137824 */ /* 0x000fc600028e0602 */
[----:B------:R0:W-:Y:S02]  /*3a830*/  STL [R1+0x4720], R20 ;  /* 0x0047201401007387 */ /* 0x0001e40000100800 */
[C---:B0-----:R-:W-:Y:S02]  /*3a840*/  IADD3 R20, P4, PT, R18.reuse, R5, RZ ;  /* 0x0000000512147210 */ /* 0x041fe40007f9e0ff */
[----:B------:R-:W-:-:S03]  /*3a850*/  IADD3 R18, P5, PT, R18, R3, RZ ;  /* 0x0000000312127210 */ /* 0x000fc60007fbe0ff */
[----:B------:R0:W-:Y:S04]  /*3a860*/  STL [R1+0x4728], R20 ;  /* 0x0047281401007387 */ /* 0x0001e80000100800 */
[----:B0-----:R-:W2:Y:S04]  /*3a870*/  LDL.LU R20, [R1+0x5034] ;  /* 0x0050340001147983 */ /* 0x001ea80000300800 */
[----:B------:R0:W-:Y:S04]  /*3a880*/  STL [R1+0x470c], R19 ;  /* 0x00470c1301007387 */ /* 0x0001e80000100800 */
[----:B0-----:R-:W2:Y:S04]  /*3a890*/  LDL.LU R19, [R1+0x5030] ;  /* 0x0050300001137983 */ /* 0x001ea80000300800 */
[----:B------:R0:W-:Y:S02]  /*3a8a0*/  STL [R1+0x4714], R18 ;  /* 0x0047141201007387 */ /* 0x0001e40000100800 */
[----:B0-----:R-:W-:-:S02]  /*3a8b0*/  IMAD.X R18, R17, 0x1, R4, P1 ;  /* 0x0000000111127824 */ /* 0x001fc400008e0604 */
[----:B------:R-:W-:-:S03]  /*3a8c0*/  IMAD.X R17, R17, 0x1, R2, P0 ;  /* 0x0000000111117824 */ /* 0x000fc600000e0602 */
[----:B------:R4:W-:Y:S02]  /*3a8d0*/  STL [R1+0x4710], R18 ;  /* 0x0047101201007387 */ /* 0x0009e40000100800 */
[C---:B----4-:R-:W-:Y:S02]  /*3a8e0*/  IADD3 R18, P1, PT, R16.reuse, R5, RZ ;  /* 0x0000000510127210 */ /* 0x050fe40007f3e0ff */
[----:B------:R-:W-:-:S03]  /*3a8f0*/  IADD3 R16, P0, PT, R16, R3, RZ ;  /* 0x0000000310107210 */ /* 0x000fc60007f1e0ff */
[----:B------:R0:W-:Y:S04]  /*3a900*/  STL [R1+0x4718], R18 ;  /* 0x0047181201007387 */ /* 0x0001e80000100800 */
[----:B0-----:R-:W4:Y:S04]  /*3a910*/  LDL.LU R18, [R1+0x502c] ;  /* 0x00502c0001127983 */ /* 0x001f280000300800 */
[----:B------:R0:W-:Y:S04]  /*3a920*/  STL [R1+0x46fc], R17 ;  /* 0x0046fc1101007387 */ /* 0x0001e80000100800 */
[----:B0-----:R-:W2:Y:S04]  /*3a930*/  LDL.LU R17, [R1+0x5028] ;  /* 0x0050280001117983 */ /* 0x001ea80000300800 */
[----:B------:R5:W-:Y:S02]  /*3a940*/  STL [R1+0x4704], R16 ;  /* 0x0047041001007387 */ /* 0x000be40000100800 */
[----:B-----5:R-:W-:-:S02]  /*3a950*/  IMAD.X R16, R15, 0x1, R4, P2 ;  /* 0x000000010f107824 */ /* 0x020fc400010e0604 */
[----:B------:R-:W-:-:S03]  /*3a960*/  IMAD.X R15, R15, 0x1, R2, P3 ;  /* 0x000000010f0f7824 */ /* 0x000fc600018e0602 */
[----:B------:R0:W-:Y:S02]  /*3a970*/  STL [R1+0x4700], R16 ;  /* 0x0047001001007387 */ /* 0x0001e40000100800 */
[C---:B0-----:R-:W-:Y:S02]  /*3a980*/  IADD3 R16, P2, PT, R14.reuse, R5, RZ ;  /* 0x000000050e107210 */ /* 0x041fe40007f5e0ff */
[----:B------:R-:W-:-:S03]  /*3a990*/  IADD3 R14, P3, PT, R14, R3, RZ ;  /* 0x000000030e0e7210 */ /* 0x000fc60007f7e0ff */
[----:B------:R0:W-:Y:S04]  /*3a9a0*/  STL [R1+0x4708], R16 ;  /* 0x0047081001007387 */ /* 0x0001e80000100800 */
[----:B0-----:R-:W5:Y:S04]  /*3a9b0*/  LDL.LU R16, [R1+0x5024] ;  /* 0x0050240001107983 */ /* 0x001f680000300800 */
        /* <DEDUP_REMOVED lines=9> */
[----:B0-----:R-:W3:Y:S04]  /*3aa50*/  LDL.LU R14, [R1+0x501c] ;  /* 0x00501c00010e7983 */ /* 0x001ee80000300800 */
        /* <DEDUP_REMOVED lines=26> */
[----:B0-----:R-:W-:-:S05]  /*3ac00*/  IADD3 R8, P4, PT, R7, R5, RZ ;  /* 0x0000000507087210 */ /* 0x001fca0007f9e0ff */
[----:B------:R0:W-:Y:S04]  /*3ac10*/  STL [R1+0x46c8], R8 ;  /* 0x0046c80801007387 */ /* 0x0001e80000100800 */
[----:B0-----:R-:W3:Y:S04]  /*3ac20*/  LDL.LU R8, [R1+0x5004] ;  /* 0x0050040001087983 */ /* 0x001ee80000300800 */
[----:B------:R0:W-:Y:S04]  /*3ac30*/  STL [R1+0x46ac], R6 ;  /* 0x0046ac0601007387 */ /* 0x0001e80000100800 */
[----:B0-----:R-:W3:Y:S01]  /*3ac40*/  LDL.LU R6, [R1+0x5000] ;  /* 0x0050000001067983 */ /* 0x001ee20000300800 */
[----:B------:R-:W-:-:S05]  /*3ac50*/  IADD3 R7, P5, PT, R7, R3, RZ ;  /* 0x0000000307077210 */ /* 0x000fca0007fbe0ff */
[----:B------:R2:W-:Y:S02]  /*3ac60*/  STL [R1+0x46b4], R7 ;  /* 0x0046b40701007387 */ /* 0x0005e40000100800 */
[C---:B--2---:R-:W-:Y:S02]  /*3ac70*/  IMAD.X R7, R29.reuse, 0x1, R4, P1 ;  /* 0x000000011d077824 */ /* 0x044fe400008e0604 */
[----:B------:R-:W-:-:S03]  /*3ac80*/  IMAD.X R29, R29, 0x1, R2, P0 ;  /* 0x000000011d1d7824 */ /* 0x000fc600000e0602 */
[----:B------:R3:W-:Y:S02]  /*3ac90*/  STL [R1+0x46b0], R7 ;  /* 0x0046b00701007387 */ /* 0x0007e40000100800 */
[----:B---3--:R-:W-:-:S05]  /*3aca0*/  IADD3 R7, P1, PT, R6, R5, RZ ;  /* 0x0000000506077210 */ /* 0x008fca0007f3e0ff */
[----:B------:R0:W-:Y:S04]  /*3acb0*/  STL [R1+0x46b8], R7 ;  /* 0x0046b80701007387 */ /* 0x0001e80000100800 */
[----:B0-----:R-:W2:Y:S04]  /*3acc0*/  LDL.LU R7, [R1+0x4ffc] ;  /* 0x004ffc0001077983 */ /* 0x001ea80000300800 */
[----:B------:R0:W-:Y:S04]  /*3acd0*/  STL [R1+0x469c], R29 ;  /* 0x00469c1d01007387 */ /* 0x0001e80000100800 */
[----:B0-----:R-:W3:Y:S01]  /*3ace0*/  LDL.LU R29, [R1+0x4ff8] ;  /* 0x004ff800011d7983 */ /* 0x001ee20000300800 */
[----:B------:R-:W-:-:S05]  /*3acf0*/  IADD3 R6, P0, PT, R6, R3, RZ ;  /* 0x0000000306067210 */ /* 0x000fca0007f1e0ff */
[----:B------:R3:W-:Y:S02]  /*3ad00*/  STL [R1+0x46a4], R6 ;  /* 0x0046a40601007387 */ /* 0x0007e40000100800 */
[----:B---3--:R-:W-:-:S05]  /*3ad10*/  IMAD.X R6, R29, 0x1, R4, P2 ;  /* 0x000000011d067824 */ /* 0x008fca00010e0604 */
[----:B------:R2:W-:Y:S02]  /*3ad20*/  STL [R1+0x46a0], R6 ;  /* 0x0046a00601007387 */ /* 0x0005e40000100800 */
[----:B--2---:R-:W-:-:S05]  /*3ad30*/  IADD3 R6, P2, PT, R7, R5, RZ ;  /* 0x0000000507067210 */ /* 0x004fca0007f5e0ff */
[----:B------:R0:W-:Y:S04]  /*3ad40*/  STL [R1+0x46a8], R6 ;  /* 0x0046a80601007387 */ /* 0x0001e80000100800 */
[----:B0-----:R-:W2:Y:S01]  /*3ad50*/  LDL.LU R6, [R1+0x4ff4] ;  /* 0x004ff40001067983 */ /* 0x001ea20000300800 */
[----:B------:R-:W-:Y:S01]  /*3ad60*/  IMAD.X R29, R29, 0x1, R2, P3 ;  /* 0x000000011d1d7824 */ /* 0x000fe200018e0602 */
[----:B------:R-:W-:-:S04]  /*3ad70*/  IADD3 R7, P3, PT, R7, R3, RZ ;  /* 0x0000000307077210 */ /* 0x000fc80007f7e0ff */
[----:B------:R0:W-:Y:S04]  /*3ad80*/  STL [R1+0x468c], R29 ;  /* 0x00468c1d01007387 */ /* 0x0001e80000100800 */
[----:B0-----:R-:W3:Y:S04]  /*3ad90*/  LDL.LU R29, [R1+0x688] ;  /* 0x00068800011d7983 */ /* 0x001ee80000300800 */
[----:B------:R2:W-:Y:S02]  /*3ada0*/  STL [R1+0x4694], R7 ;  /* 0x0046940701007387 */ /* 0x0005e40000100800 */
[----:B--2---:R-:W-:-:S05]  /*3adb0*/  IMAD.X R7, R6, 0x1, R4, P4 ;  /* 0x0000000106077824 */ /* 0x004fca00020e0604 */
[----:B------:R0:W-:Y:S02]  /*3adc0*/  STL [R1+0x4690], R7 ;  /* 0x0046900701007387 */ /* 0x0001e40000100800 */
[----:B0-----:R-:W-:-:S05]  /*3add0*/  IADD3 R7, P4, PT, R8, R5, RZ ;  /* 0x0000000508077210 */ /* 0x001fca0007f9e0ff */
        /* <DEDUP_REMOVED lines=8> */
[----:B------:R0:W-:Y:S01]  /*3ae60*/  STL [R1+0x4680], R8 ;  /* 0x0046800801007387 */ /* 0x0001e20000100800 */
[----:B------:R-:W-:Y:S01]  /*3ae70*/  IMAD.X R7, R7, 0x1, R2, P0 ;  /* 0x0000000107077824 */ /* 0x000fe200000e0602 */
[----:B0-----:R-:W-:-:S05]  /*3ae80*/  IADD3 R8, P1, PT, R9, R5, RZ ;  /* 0x0000000509087210 */ /* 0x001fca0007f3e0ff */
[----:B------:R0:W-:Y:S04]  /*3ae90*/  STL [R1+0x4688], R8 ;  /* 0x0046880801007387 */ /* 0x0001e80000100800 */
[----:B0-----:R-:W2:Y:S04]  /*3aea0*/  LDL.LU R8, [R1+0x4fec] ;  /* 0x004fec0001087983 */ /* 0x001ea80000300800 */
[----:B------:R0:W-:Y:S04]  /*3aeb0*/  STL [R1+0x466c], R7 ;  /* 0x00466c0701007387 */ /* 0x0001e80000100800 */
[----:B0-----:R-:W3:Y:S01]  /*3aec0*/  LDL.LU R7, [R1+0x678] ;  /* 0x0006780001077983 */ /* 0x001ee20000300800 */
[----:B------:R-:W-:-:S05]  /*3aed0*/  IADD3 R9, P0, PT, R9, R3, RZ ;  /* 0x0000000309097210 */ /* 0x000fca0007f1e0ff */
[----:B------:R2:W-:Y:S02]  /*3aee0*/  STL [R1+0x4674], R9 ;  /* 0x0046740901007387 */ /* 0x0005e40000100800 */
[----:B--2---:R-:W-:-:S05]  /*3aef0*/  IMAD.X R9, R8, 0x1, R4, P2 ;  /* 0x0000000108097824 */ /* 0x004fca00010e0604 */
[----:B------:R3:W-:Y:S02]  /*3af00*/  STL [R1+0x4670], R9 ;  /* 0x0046700901007387 */ /* 0x0007e40000100800 */
[----:B---3--:R-:W-:-:S05]  /*3af10*/  IADD3 R9, P2, PT, R7, R5, RZ ;  /* 0x0000000507097210 */ /* 0x008fca0007f5e0ff */
[----:B------:R0:W-:Y:S04]  /*3af20*/  STL [R1+0x4678], R9 ;  /* 0x0046780901007387 */ /* 0x0001e80000100800 */
[----:B0-----:R-:W2:Y:S01]  /*3af30*/  LDL.LU R9, [R1+0x4fe8] ;  /* 0x004fe80001097983 */ /* 0x001ea20000300800 */
[----:B------:R-:W-:-:S05]  /*3af40*/  IMAD.X R8, R8, 0x1, R2, P3 ;  /* 0x0000000108087824 */ /* 0x000fca00018e0602 */
[----:B------:R0:W-:Y:S02]  /*3af50*/  STL [R1+0x465c], R8 ;  /* 0x00465c0801007387 */ /* 0x0001e40000100800 */
[----:B0-----:R-:W-:-:S05]  /*3af60*/  IADD3 R8, P3, PT, R7, R3, RZ ;  /* 0x0000000307087210 */ /* 0x001fca0007f7e0ff */
[----:B------:R0:W-:Y:S04]  /*3af70*/  STL [R1+0x4664], R8 ;  /* 0x0046640801007387 */ /* 0x0001e80000100800 */
[----:B0-----:R-:W3:Y:S01]  /*3af80*/  LDL.LU R8, [R1+0x6c4] ;  /* 0x0006c40001087983 */ /* 0x001ee20000300800 */
[----:B--2---:R-:W-:-:S05]  /*3af90*/  IMAD.X R7, R9, 0x1, R4, P4 ;  /* 0x0000000109077824 */ /* 0x004fca00020e0604 */
[----:B------:R0:W-:Y:S02]  /*3afa0*/  STL [R1+0x4660], R7 ;  /* 0x0046600701007387 */ /* 0x0001e40000100800 */
[----:B0-----:R-:W-:-:S05]  /*3afb0*/  IADD3 R7, P4, PT, R6, R5, RZ ;  /* 0x0000000506077210 */ /* 0x001fca0007f9e0ff */
[----:B------:R0:W-:Y:S02]  /*3afc0*/  STL [R1+0x4668], R7 ;  /* 0x0046680701007387 */ /* 0x0001e40000100800 */
[----:B0-----:R-:W-:Y:S02]  /*3afd0*/  IMAD.X R7, R9, 0x1, R2, P5 ;  /* 0x0000000109077824 */ /* 0x001fe400028e0602 */
[----:B------:R-:W2:Y:S04]  /*3afe0*/  LDL.LU R9, [R1+0x6a8] ;  /* 0x0006a80001097983 */ /* 0x000ea80000300800 */
[----:B------:R0:W-:Y:S02]  /*3aff0*/  STL [R1+0x464c], R7 ;  /* 0x00464c0701007387 */ /* 0x0001e40000100800 */
[----:B0-----:R-:W-:Y:S01]  /*3b000*/  IADD3 R7, P5, PT, R6, R3, RZ ;  /* 0x0000000306077210 */ /* 0x001fe20007fbe0ff */
[----:B------:R-:W-:-:S04]  /*3b010*/  IMAD.X R6, R10, 0x1, R4, P1 ;  /* 0x000000010a067824 */ /* 0x000fc800008e0604 */
[----:B------:R0:W-:Y:S04]  /*3b020*/  STL [R1+0x4654], R7 ;  /* 0x0046540701007387 */ /* 0x0001e80000100800 */
[----:B0-----:R-:W2:Y:S04]  /*3b030*/  LDL.LU R7, [R1+0x6f4] ;  /* 0x0006f40001077983 */ /* 0x001ea80000300800 */
        /* <DEDUP_REMOVED lines=9> */
[----:B0-----:R-:W3:Y:S04]  /*3b0d0*/  LDL.LU R6, [R1+0x700] ;  /* 0x0007000001067983 */ /* 0x001ee80000300800 */
[----:B------:R0:W-:Y:S02]  /*3b0e0*/  STL [R1+0x4640], R29 ;  /* 0x0046401d01007387 */ /* 0x0001e40000100800 */
[----:B0-----:R-:W-:-:S05]  /*3b0f0*/  IADD3 R29, P2, PT, R13, R5, RZ ;  /* 0x000000050d1d7210 */ /* 0x001fca0007f5e0ff */
[----:B------:R0:W-:Y:S02]  /*3b100*/  STL [R1+0x4648], R29 ;  /* 0x0046481d01007387 */ /* 0x0001e40000100800 */
[----:B0-----:R-:W-:Y:S02]  /*3b110*/  IMAD.X R29, R11, 0x1, R2, P3 ;  /* 0x000000010b1d7824 */ /* 0x001fe400018e0602 */
[----:B------:R-:W3:Y:S04]  /*3b120*/  LDL.LU R11, [R1+0x698] ;  /* 0x00069800010b7983 */ /* 0x000ee80000300800 */
[----:B------:R0:W-:Y:S02]  /*3b130*/  STL [R1+0x462c], R29 ;  /* 0x00462c1d01007387 */ /* 0x0001e40000100800 */
[----:B0-----:R-:W-:Y:S01]  /*3b140*/  IADD3 R29, P3, PT, R13, R3, RZ ;  /* 0x000000030d1d7210 */ /* 0x001fe20007f7e0ff */
[----:B------:R-:W-:-:S04]  /*3b150*/  IMAD.X R13, R12, 0x1, R4, P4 ;  /* 0x000000010c0d7824 */ /* 0x000fc800020e0604 */
[----:B------:R0:W-:Y:S04]  /*3b160*/  STL [R1+0x4634], R29 ;  /* 0x0046341d01007387 */ /* 0x0001e80000100800 */
[----:B0-----:R-:W3:Y:S04]  /*3b170*/  LDL.LU R29, [R1+0x704] ;  /* 0x00070400011d7983 */ /* 0x001ee80000300800 */
[----:B------:R2:W-:Y:S01]  /*3b180*/  STL [R1+0x4630], R13 ;  /* 0x0046300d01007387 */ /* 0x0005e20000100800 */
[----:B------:R-:W-:Y:S01]  /*3b190*/  IMAD.X R12, R12, 0x1, R2, P5 ;  /* 0x000000010c0c7824 */ /* 0x000fe200028e0602 */
[----:B--2---:R-:W-:-:S05]  /*3b1a0*/  IADD3 R13, P4, PT, R10, R5, RZ ;  /* 0x000000050a0d7210 */ /* 0x004fca0007f9e0ff */
[----:B------:R0:W-:Y:S04]  /*3b1b0*/  STL [R1+0x4638], R13 ;  /* 0x0046380d01007387 */ /* 0x0001e80000100800 */
[----:B0-----:R-:W2:Y:S04]  /*3b1c0*/  LDL.LU R13, [R1+0x4fe4] ;  /* 0x004fe400010d7983 */ /* 0x001ea80000300800 */
[----:B------:R0:W-:Y:S02]  /*3b1d0*/  STL [R1+0x461c], R12 ;  /* 0x00461c0c01007387 */ /* 0x0001e40000100800 */
[----:B0-----:R-:W-:-:S02]  /*3b1e0*/  IADD3 R12, P5, PT, R10, R3, RZ ;  /* 0x000000030a0c7210 */ /* 0x001fc40007fbe0ff */
[----:B------:R-:W4:Y:S04]  /*3b1f0*/  LDL.LU R10, [R1+0x71c] ;  /* 0x00071c00010a7983 */ /* 0x000f280000300800 */
[----:B------:R2:W-:Y:S02]  /*3b200*/  STL [R1+0x4624], R12 ;  /* 0x0046240c01007387 */ /* 0x0005e40000100800 */
[----:B--2---:R-:W-:-:S05]  /*3b210*/  IMAD.X R12, R13, 0x1, R4, P1 ;  /* 0x000000010d0c7824 */ /* 0x004fca00008e0604 */
[----:B------:R3:W-:Y:S02]  /*3b220*/  STL [R1+0x4620], R12 ;  /* 0x0046200c01007387 */ /* 0x0007e40000100800 */
[----:B---3--:R-:W-:-:S05]  /*3b230*/  IADD3 R12, P1, PT, R11, R5, RZ ;  /* 0x000000050b0c7210 */ /* 0x008fca0007f3e0ff */
[----:B------:R0:W-:Y:S02]  /*3b240*/  STL [R1+0x4628], R12 ;  /* 0x0046280c01007387 */ /* 0x0001e40000100800 */
[----:B0-----:R-:W-:Y:S01]  /*3b250*/  IMAD.X R12, R13, 0x1, R2, P0 ;  /* 0x000000010d0c7824 */ /* 0x001fe200000e0602 */
[----:B------:R-:W-:Y:S02]  /*3b260*/  IADD3 R13, P0, PT, R11, R3, RZ ;  /* 0x000000030b0d7210 */ /* 0x000fe40007f1e0ff */
[----:B------:R-:W2:Y:S04]  /*3b270*/  LDL.LU R11, [R1+0x72c] ;  /* 0x00072c00010b7983 */ /* 0x000ea80000300800 */
[----:B------:R0:W-:Y:S04]  /*3b280*/  STL [R1+0x460c], R12 ;  /* 0x00460c0c01007387 */ /* 0x0001e80000100800 */
[----:B------:R1:W-:Y:S01]  /*3b290*/  STL [R1+0x4614], R13 ;  /* 0x0046140d01007387 */ /* 0x0003e20000100800 */
[----:B0-----:R-:W-:Y:S01]  /*3b2a0*/  IMAD.X R12, R14, 0x1, R4, P2 ;  /* 0x000000010e0c7824 */ /* 0x001fe200010e0604 */
[----:B-1----:R-:W-:-:S04]  /*3b2b0*/  IADD3 R13, P2, PT, R9, R5, RZ ;  /* 0x00000005090d7210 */ /* 0x002fc80007f5e0ff */
[----:B------:R0:W-:Y:S04]  /*3b2c0*/  STL [R1+0x4610], R12 ;  /* 0x0046100c01007387 */ /* 0x0001e80000100800 */
[----:B------:R1:W-:Y:S01]  /*3b2d0*/  STL [R1+0x4618], R13 ;  /* 0x0046180d01007387 */ /* 0x0003e20000100800 */
[----:B0-----:R-:W-:Y:S01]  /*3b2e0*/  IMAD.X R12, R14, 0x1, R2, P3 ;  /* 0x000000010e0c7824 */ /* 0x001fe200018e0602 */
[----:B-1----:R-:W-:Y:S02]  /*3b2f0*/  IADD3 R13, P3, PT, R9, R3, RZ ;  /* 0x00000003090d7210 */ /* 0x002fe40007f7e0ff */
[----:B------:R-:W3:Y:S04]  /*3b300*/  LDL.LU R9, [R1+0x760] ;  /* 0x0007600001097983 */ /* 0x000ee80000300800 */
[----:B------:R0:W-:Y:S04]  /*3b310*/  STL [R1+0x45fc], R12 ;  /* 0x0045fc0c01007387 */ /* 0x0001e80000100800 */
[----:B------:R1:W-:Y:S01]  /*3b320*/  STL [R1+0x4604], R13 ;  /* 0x0046040d01007387 */ /* 0x0003e20000100800 */
[C---:B0-----:R-:W-:Y:S01]  /*3b330*/  IMAD.X R12, R15.reuse, 0x1, R4, P4 ;  /* 0x000000010f0c7824 */ /* 0x041fe200020e0604 */
[----:B------:R-:W-:Y:S01]  /*3b340*/  IADD3 R14, P4, PT, R8, R5, RZ ;  /* 0x00000005080e7210 */ /* 0x000fe20007f9e0ff */
[----:B-1----:R-:W-:-:S03]  /*3b350*/  IMAD.X R13, R15, 0x1, R2, P5 ;  /* 0x000000010f0d7824 */ /* 0x002fc600028e0602 */
[----:B------:R0:W-:Y:S04]  /*3b360*/  STL [R1+0x4600], R12 ;  /* 0x0046000c01007387 */ /* 0x0001e80000100800 */
[----:B------:R-:W-:Y:S01]  /*3b370*/  STL [R1+0x4608], R14 ;  /* 0x0046080e01007387 */ /* 0x000fe20000100800 */
[----:B0-----:R-:W-:-:S03]  /*3b380*/  IADD3 R12, P5, PT, R8, R3, RZ ;  /* 0x00000003080c7210 */ /* 0x001fc60007fbe0ff */
[----:B------:R-:W3:Y:S04]  /*3b390*/  LDL.LU R8, [R1+0x76c] ;  /* 0x00076c0001087983 */ /* 0x000ee80000300800 */
[----:B------:R5:W-:Y:S04]  /*3b3a0*/  STL [R1+0x45ec], R13 ;  /* 0x0045ec0d01007387 */ /* 0x000be80000100800 */
[----:B------:R0:W-:Y:S01]  /*3b3b0*/  STL [R1+0x45f4], R12 ;  /* 0x0045f40c01007387 */ /* 0x0001e20000100800 */
[C---:B-----5:R-:W-:Y:S01]  /*3b3c0*/  IMAD.X R13, R16.reuse, 0x1, R4, P1 ;  /* 0x00000001100d7824 */ /* 0x060fe200008e0604 */
[----:B------:R-:W-:Y:S01]  /*3b3d0*/  IADD3 R14, P1, PT, R7, R5, RZ ;  /* 0x00000005070e7210 */ /* 0x000fe20007f3e0ff */
[----:B0-----:R-:W-:-:S03]  /*3b3e0*/  IMAD.X R12, R16, 0x1, R2, P0 ;  /* 0x00000001100c7824 */ /* 0x001fc600000e0602 */
[----:B------:R0:W-:Y:S04]  /*3b3f0*/  STL [R1+0x45f0], R13 ;  /* 0x0045f00d01007387 */ /* 0x0001e80000100800 */
[----:B------:R1:W-:Y:S01]  /*3b400*/  STL [R1+0x45f8], R14 ;  /* 0x0045f80e01007387 */ /* 0x0003e20000100800 */
[----:B0-----:R-:W-:-:S03]  /*3b410*/  IADD3 R13, P0, PT, R7, R3, RZ ;  /* 0x00000003070d7210 */ /* 0x001fc60007f1e0ff */
[----:B------:R-:W5:Y:S04]  /*3b420*/  LDL.LU R7, [R1+0x798] ;  /* 0x0007980001077983 */ /* 0x000f680000300800 */
[----:B------:R0:W-:Y:S04]  /*3b430*/  STL [R1+0x45dc], R12 ;  /* 0x0045dc0c01007387 */ /* 0x0001e80000100800 */
[----:B------:R4:W-:Y:S01]  /*3b440*/  STL [R1+0x45e4], R13 ;  /* 0x0045e40d01007387 */ /* 0x0009e20000100800 */
[C---:B-1----:R-:W-:Y:S02]  /*3b450*/  IMAD.X R14, R17.reuse, 0x1, R2, P3 ;  /* 0x00000001110e7824 */ /* 0x042fe400018e0602 */
[----:B0-----:R-:W-:Y:S01]  /*3b460*/  IMAD.X R12, R17, 0x1, R4, P2 ;  /* 0x00000001110c7824 */ /* 0x001fe200010e0604 */
[----:B----4-:R-:W-:-:S04]  /*3b470*/  IADD3 R13, P2, PT, R6, R5, RZ ;  /* 0x00000005060d7210 */ /* 0x010fc80007f5e0ff */
[----:B------:R0:W-:Y:S04]  /*3b480*/  STL [R1+0x45e0], R12 ;  /* 0x0045e00c01007387 */ /* 0x0001e80000100800 */
[----:B------:R1:W-:Y:S04]  /*3b490*/  STL [R1+0x45e8], R13 ;  /* 0x0045e80d01007387 */ /* 0x0003e80000100800 */
[----:B------:R-:W-:Y:S01]  /*3b4a0*/  STL [R1+0x45cc], R14 ;  /* 0x0045cc0e01007387 */ /* 0x000fe20000100800 */
[----:B0-----:R-:W-:Y:S01]  /*3b4b0*/  IADD3 R12, P3, PT, R6, R3, RZ ;  /* 0x00000003060c7210 */ /* 0x001fe20007f7e0ff */
[----:B-1----:R-:W-:-:S02]  /*3b4c0*/  IMAD.X R13, R18, 0x1, R4, P4 ;  /* 0x00000001120d7824 */ /* 0x002fc400020e0604 */
[----:B------:R-:W4:Y:S04]  /*3b4d0*/  LDL.LU R6, [R1+0x7c4] ;  /* 0x0007c40001067983 */ /* 0x000f280000300800 */
[----:B------:R0:W-:Y:S04]  /*3b4e0*/  STL [R1+0x45d4], R12 ;  /* 0x0045d40c01007387 */ /* 0x0001e80000100800 */
[----:B------:R1:W-:Y:S01]  /*3b4f0*/  STL [R1+0x45d0], R13 ;  /* 0x0045d00d01007387 */ /* 0x0003e20000100800 */
[C---:B0-----:R-:W-:Y:S01]  /*3b500*/  IADD3 R12, P4, PT, R29.reuse, R5, RZ ;  /* 0x000000051d0c7210 */ /* 0x041fe20007f9e0ff */
[----:B-1----:R-:W-:Y:S01]  /*3b510*/  IMAD.X R13, R18, 0x1, R2, P5 ;  /* 0x00000001120d7824 */ /* 0x002fe200028e0602 */
[----:B------:R-:W-:-:S03]  /*3b520*/  IADD3 R14, P5, PT, R29, R3, RZ ;  /* 0x000000031d0e7210 */ /* 0x000fc60007fbe0ff */
[----:B------:R0:W-:Y:S04]  /*3b530*/  STL [R1+0x45d8], R12 ;  /* 0x0045d80c01007387 */ /* 0x0001e80000100800 */
[----:B------:R1:W-:Y:S04]  /*3b540*/  STL [R1+0x45bc], R13 ;  /* 0x0045bc0d01007387 */ /* 0x0003e80000100800 */
[----:B------:R-:W-:Y:S04]  /*3b550*/  STL [R1+0x45c4], R14 ;  /* 0x0045c40e01007387 */ /* 0x000fe80000100800 */
[----:B------:R-:W4:Y:S01]  /*3b560*/  LDL.LU R29, [R1+0x7ec] ;  /* 0x0007ec00011d7983 */ /* 0x000f220000300800 */
[----:B0-----:R-:W-:Y:S01]  /*3b570*/  IMAD.X R12, R19, 0x1, R4, P1 ;  /* 0x00000001130c7824 */ /* 0x001fe200008e0604 */
[----:B-1----:R-:W-:-:S04]  /*3b580*/  IADD3 R13, P1, PT, R10, R5, RZ ;  /* 0x000000050a0d7210 */ /* 0x002fc80007f3e0ff */
[----:B------:R0:W-:Y:S04]  /*3b590*/  STL [R1+0x45c0], R12 ;  /* 0x0045c00c01007387 */ /* 0x0001e80000100800 */
[----:B------:R1:W-:Y:S01]  /*3b5a0*/  STL [R1+0x45c8], R13 ;  /* 0x0045c80d01007387 */ /* 0x0003e20000100800 */
[----:B0-----:R-:W-:Y:S01]  /*3b5b0*/  IMAD.X R12, R19, 0x1, R2, P0 ;  /* 0x00000001130c7824 */ /* 0x001fe200000e0602 */
[----:B-1----:R-:W-:Y:S01]  /*3b5c0*/  IADD3 R13, P0, PT, R10, R3, RZ ;  /* 0x000000030a0d7210 */ /* 0x002fe20007f1e0ff */
[----:B------:R-:W-:-:S03]  /*3b5d0*/  IMAD.X R10, R20, 0x1, R4, P2 ;  /* 0x00000001140a7824 */ /* 0x000fc600010e0604 */
[----:B------:R-:W-:Y:S04]  /*3b5e0*/  STL [R1+0x45ac], R12 ;  /* 0x0045ac0c01007387 */ /* 0x000fe80000100800 */
[----:B------:R-:W-:Y:S04]  /*3b5f0*/  STL [R1+0x45b4], R13 ;  /* 0x0045b40d01007387 */ /* 0x000fe80000100800 */
[----:B------:R0:W-:Y:S04]  /*3b600*/  STL [R1+0x45b0], R10 ;  /* 0x0045b00a01007387 */ /* 0x0001e80000100800 */
[----:B0-----:R-:W4:Y:S01]  /*3b610*/  LDL.LU R10, [R1+0x7f0] ;  /* 0x0007f000010a7983 */ /* 0x001f220000300800 */
[----:B------:R-:W-:Y:S01]  /*3b620*/  IMAD.X R13, R20, 0x1, R2, P3 ;  /* 0x00000001140d7824 */ /* 0x000fe200018e0602 */
[----:B------:R-:W-:-:S02]  /*3b630*/  SHF.R.S32.HI R23, RZ, 0x1f, R23 ;  /* 0x0000001fff177819 */ /* 0x000fc40000011417 */
[----:B------:R-:W-:Y:S02]  /*3b640*/  SHF.R.S32.HI R24, RZ, 0x1f, R24 ;  /* 0x0000001fff187819 */ /* 0x000fe40000011418 */
[----:B------:R-:W-:Y:S02]  /*3b650*/  SHF.R.S32.HI R25, RZ, 0x1f, R25 ;  /* 0x0000001fff197819 */ /* 0x000fe40000011419 */
[----:B------:R-:W-:Y:S02]  /*3b660*/  SHF.R.S32.HI R26, RZ, 0x1f, R26 ;  /* 0x0000001fff1a7819 */ /* 0x000fe4000001141a */
[----:B--2---:R-:W-:-:S05]  /*3b670*/  IADD3 R12, P2, PT, R11, R5, RZ ;  /* 0x000000050b0c7210 */ /* 0x004fca0007f5e0ff */
[----:B------:R0:W-:Y:S04]  /*3b680*/  STL [R1+0x45b8], R12 ;  /* 0x0045b80c01007387 */ /* 0x0001e80000100800 */
[----:B------:R3:W-:Y:S01]  /*3b690*/  STL [R1+0x459c], R13 ;  /* 0x00459c0d01007387 */ /* 0x0007e20000100800 */
[----:B0-----:R-:W-:Y:S01]  /*3b6a0*/  IADD3 R12, P3, PT, R11, R3, RZ ;  /* 0x000000030b0c7210 */ /* 0x001fe20007f7e0ff */
[----:B------:R-:W-:-:S04]  /*3b6b0*/  IMAD.X R11, R21, 0x1, R4, P4 ;  /* 0x00000001150b7824 */ /* 0x000fc800020e0604 */
[----:B------:R0:W-:Y:S04]  /*3b6c0*/  STL [R1+0x45a4], R12 ;  /* 0x0045a40c01007387 */ /* 0x0001e80000100800 */
[----:B------:R1:W-:Y:S01]  /*3b6d0*/  STL [R1+0x45a0], R11 ;  /* 0x0045a00b01007387 */ /* 0x0003e20000100800 */
[----:B---3--:R-:W-:Y:S01]  /*3b6e0*/  IADD3 R13, P4, PT, R9, R5, RZ ;  /* 0x00000005090d7210 */ /* 0x008fe20007f9e0ff */
[----:B0-----:R-:W-:Y:S01]  /*3b6f0*/  IMAD.X R12, R21, 0x1, R2, P5 ;  /* 0x00000001150c7824 */ /* 0x001fe200028e0602 */
[----:B-1----:R-:W-:-:S03]  /*3b700*/  IADD3 R11, P5, PT, R9, R3, RZ ;  /* 0x00000003090b7210 */ /* 0x002fc60007fbe0ff */
[----:B------:R-:W-:Y:S04]  /*3b710*/  STL [R1+0x45a8], R13 ;  /* 0x0045a80d01007387 */ /* 0x000fe80000100800 */
[----:B------:R-:W2:Y:S04]  /*3b720*/  LDL.LU R9, [R1+0x800] ;  /* 0x0008000001097983 */ /* 0x000ea80000300800 */
[----:B------:R0:W-:Y:S04]  /*3b730*/  STL [R1+0x458c], R12 ;  /* 0x00458c0c01007387 */ /* 0x0001e80000100800 */
[----:B------:R1:W-:Y:S01]  /*3b740*/  STL [R1+0x4594], R11 ;  /* 0x0045940b01007387 */ /* 0x0003e20000100800 */
[----:B0-----:R-:W-:-:S02]  /*3b750*/  IMAD.X R12, R22, 0x1, R4, P1 ;  /* 0x00000001160c7824 */ /* 0x001fc400008e0604 */
[----:B------:R-:W-:-:S03]  /*3b760*/  IMAD.X R13, R22, 0x1, R2, P0 ;  /* 0x00000001160d7824 */ /* 0x000fc600000e0602 */
[----:B------:R0:W-:Y:S01]  /*3b770*/  STL [R1+0x4590], R12 ;  /* 0x0045900c01007387 */ /* 0x0001e20000100800 */
[C---:B-1----:R-:W-:Y:S02]  /*3b780*/  IADD3 R11, P1, PT, R8.reuse, R5, RZ ;  /* 0x00000005080b7210 */ /* 0x042fe40007f3e0ff */
[----:B0-----:R-:W-:-:S03]  /*3b790*/  IADD3 R12, P0, PT, R8, R3, RZ ;  /* 0x00000003080c7210 */ /* 0x001fc60007f1e0ff */
[----:B------:R0:W-:Y:S04]  /*3b7a0*/  STL [R1+0x4598], R11 ;  /* 0x0045980b01007387 */ /* 0x0001e80000100800 */
[----:B------:R-:W-:Y:S04]  /*3b7b0*/  STL [R1+0x457c], R13 ;  /* 0x00457c0d01007387 */ /* 0x000fe80000100800 */
[----:B------:R-:W3:Y:S04]  /*3b7c0*/  LDL.LU R8, [R1+0x808] ;  /* 0x0008080001087983 */ /* 0x000ee80000300800 */
[----:B------:R5:W-:Y:S01]  /*3b7d0*/  STL [R1+0x4584], R12 ;  /* 0x0045840c01007387 */ /* 0x000be20000100800 */
[----:B0-----:R-:W-:-:S05]  /*3b7e0*/  IMAD.X R11, R23, 0x1, R4, P2 ;  /* 0x00000001170b7824 */ /* 0x001fca00010e0604 */
[----:B------:R0:W-:Y:S01]  /*3b7f0*/  STL [R1+0x4580], R11 ;  /* 0x0045800b01007387 */ /* 0x0001e20000100800 */
[----:B-----5:R-:W-:Y:S01]  /*3b800*/  IADD3 R12, P2, PT, R7, R5, RZ ;  /* 0x00000005070c7210 */ /* 0x020fe20007f5e0ff */
[----:B0-----:R-:W-:Y:S01]  /*3b810*/  IMAD.X R11, R23, 0x1, R2, P3 ;  /* 0x00000001170b7824 */ /* 0x001fe200018e0602 */
[----:B------:R-:W-:-:S03]  /*3b820*/  IADD3 R7, P3, PT, R7, R3, RZ ;  /* 0x0000000307077210 */ /* 0x000fc60007f7e0ff */
[----:B------:R-:W-:Y:S04]  /*3b830*/  STL [R1+0x4588], R12 ;  /* 0x0045880c01007387 */ /* 0x000fe80000100800 */
[----:B------:R-:W5:Y:S04]  /*3b840*/  LDL.LU R16, [R1+0x294] ;  /* 0x0002940001107983 */ /* 0x000f680000300800 */
[----:B------:R0:W-:Y:S04]  /*3b850*/  STL [R1+0x456c], R11 ;  /* 0x00456c0b01007387 */ /* 0x0001e80000100800 */
[----:B------:R1:W-:Y:S01]  /*3b860*/  STL [R1+0x4574], R7 ;  /* 0x0045740701007387 */ /* 0x0003e20000100800 */
[----:B0-----:R-:W-:-:S03]  /*3b870*/  IMAD.X R11, R24, 0x1, R4, P4 ;  /* 0x00000001180b7824 */ /* 0x001fc600020e0604 */
[----:B-1----:R-:W5:Y:S04]  /*3b880*/  LDL.LU R7, [R1+0x84c] ;  /* 0x00084c0001077983 */ /* 0x002f680000300800 */
[----:B------:R0:W-:Y:S01]  /*3b890*/  STL [R1+0x4570], R11 ;  /* 0x0045700b01007387 */ /* 0x0001e20000100800 */
[----:B----4-:R-:W-:Y:S01]  /*3b8a0*/  IADD3 R12, P4, PT, R6, R5, RZ ;  /* 0x00000005060c7210 */ /* 0x010fe20007f9e0ff */
[----:B0-----:R-:W-:Y:S01]  /*3b8b0*/  IMAD.X R11, R24, 0x1, R2, P5 ;  /* 0x00000001180b7824 */ /* 0x001fe200028e0602 */
[----:B------:R-:W-:-:S03]  /*3b8c0*/  IADD3 R6, P5, PT, R6, R3, RZ ;  /* 0x0000000306067210 */ /* 0x000fc60007fbe0ff */
[----:B------:R-:W-:Y:S04]  /*3b8d0*/  STL [R1+0x4578], R12 ;  /* 0x0045780c01007387 */ /* 0x000fe80000100800 */
[----:B------:R-:W4:Y:S04]  /*3b8e0*/  LDL.LU R13, [R1+0x2a0] ;  /* 0x0002a000010d7983 */ /* 0x000f280000300800 */
[----:B------:R0:W-:Y:S04]  /*3b8f0*/  STL [R1+0x455c], R11 ;  /* 0x00455c0b01007387 */ /* 0x0001e80000100800 */
[----:B------:R1:W-:Y:S01]  /*3b900*/  STL [R1+0x4564], R6 ;  /* 0x0045640601007387 */ /* 0x0003e20000100800 */
[----:B------:R-:W-:-:S02]  /*3b910*/  IMAD.X R14, R25, 0x1, R2, P0 ;  /* 0x00000001190e7824 */ /* 0x000fc400000e0602 */
[----:B0-----:R-:W-:Y:S01]  /*3b920*/  IMAD.X R11, R25, 0x1, R4, P1 ;  /* 0x00000001190b7824 */ /* 0x001fe200008e0604 */
[----:B-1----:R-:W4:Y:S01]  /*3b930*/  LDL.LU R6, [R1+0x86c] ;  /* 0x00086c0001067983 */ /* 0x002f220000300800 */
[----:B------:R-:W-:-:S03]  /*3b940*/  IADD3 R12, P1, PT, R29, R5, RZ ;  /* 0x000000051d0c7210 */ /* 0x000fc60007f3e0ff */
[----:B------:R0:W-:Y:S04]  /*3b950*/  STL [R1+0x4560], R11 ;  /* 0x0045600b01007387 */ /* 0x0001e80000100800 */
[----:B------:R1:W-:Y:S01]  /*3b960*/  STL [R1+0x4568], R12 ;  /* 0x0045680c01007387 */ /* 0x0003e20000100800 */
[----:B0-----:R-:W-:-:S03]  /*3b970*/  IADD3 R11, P0, PT, R29, R3, RZ ;  /* 0x000000031d0b7210 */ /* 0x001fc60007f1e0ff */
[----:B-1----:R-:W4:Y:S04]  /*3b980*/  LDL.LU R12, [R1+0x2a4] ;  /* 0x0002a400010c7983 */ /* 0x002f280000300800 */
[----:B------:R0:W-:Y:S04]  /*3b990*/  STL [R1+0x454c], R14 ;  /* 0x00454c0e01007387 */ /* 0x0001e80000100800 */
[----:B------:R1:W-:Y:S04]  /*3b9a0*/  STL [R1+0x4554], R11 ;  /* 0x0045540b01007387 */ /* 0x0003e80000100800 */
[----:B------:R-:W4:Y:S01]  /*3b9b0*/  LDL.LU R29, [R1+0x870] ;  /* 0x00087000011d7983 */ /* 0x000f220000300800 */
[----:B0-----:R-:W-:-:S05]  /*3b9c0*/  IMAD.X R14, R26, 0x1, R4, P2 ;  /* 0x000000011a0e7824 */ /* 0x001fca00010e0604 */
[----:B------:R0:W-:Y:S01]  /*3b9d0*/  STL [R1+0x4550], R14 ;  /* 0x0045500e01007387 */ /* 0x0001e20000100800 */
[----:B-1----:R-:W-:Y:S01]  /*3b9e0*/  IADD3 R11, P2, PT, R10, R5, RZ ;  /* 0x000000050a0b7210 */ /* 0x002fe20007f5e0ff */
[----:B0-----:R-:W-:Y:S01]  /*3b9f0*/  IMAD.X R14, R26, 0x1, R2, P3 ;  /* 0x000000011a0e7824 */ /* 0x001fe200018e0602 */
[----:B------:R-:W-:-:S03]  /*3ba00*/  IADD3 R10, P3, PT, R10, R3, RZ ;  /* 0x000000030a0a7210 */ /* 0x000fc60007f7e0ff */
[----:B------:R0:W-:Y:S04]  /*3ba10*/  STL [R1+0x4558], R11 ;  /* 0x0045580b01007387 */ /* 0x0001e80000100800 */
[----:B0-----:R-:W4:Y:S04]  /*3ba20*/  LDL.LU R11, [R1+0x2a8] ;  /* 0x0002a800010b7983 */ /* 0x001f280000300800 */
[----:B------:R-:W-:Y:S04]  /*3ba30*/  STL [R1+0x453c], R14 ;  /* 0x00453c0e01007387 */ /* 0x000fe80000100800 */
[----:B------:R0:W-:Y:S04]  /*3ba40*/  STL [R1+0x4544], R10 ;  /* 0x0045440a01007387 */ /* 0x0001e80000100800 */
[----:B0-----:R-:W4:Y:S01]  /*3ba50*/  LDL.LU R10, [R1+0x880] ;  /* 0x00088000010a7983 */ /* 0x001f220000300800 */
[----:B------:R-:W-:-:S05]  /*3ba60*/  SHF.R.S32.HI R27, RZ, 0x1f, R27 ;  /* 0x0000001fff1b7819 */ /* 0x000fca000001141b */
[----:B------:R-:W-:Y:S01]  /*3ba70*/  IMAD.X R14, R27, 0x1, R4, P4 ;  /* 0x000000011b0e7824 */ /* 0x000fe200020e0604 */
[----:B------:R-:W-:-:S04]  /*3ba80*/  SHF.R.S32.HI R28, RZ, 0x1f, R28 ;  /* 0x0000001fff1c7819 */ /* 0x000fc8000001141c */
[----:B------:R0:W-:Y:S01]  /*3ba90*/  STL [R1+0x4540], R14 ;  /* 0x0045400e01007387 */ /* 0x0001e20000100800 */
[----:B------:R-:W-:Y:S02]  /*3baa0*/  IMAD.X R17, R28, 0x1, R4, P1 ;  /* 0x000000011c117824 */ /* 0x000fe400008e0604 */
[----:B0-----:R-:W-:Y:S01]  /*3bab0*/  IMAD.X R14, R27, 0x1, R2, P5 ;  /* 0x000000011b0e7824 */ /* 0x001fe200028e0602 */
[C---:B--2---:R-:W-:Y:S02]  /*3bac0*/  IADD3 R15, P4, PT, R9.reuse, R5, RZ ;  /* 0x00000005090f7210 */ /* 0x044fe40007f9e0ff */
[----:B------:R-:W-:-:S03]  /*3bad0*/  IADD3 R9, P5, PT, R9, R3, RZ ;  /* 0x0000000309097210 */ /* 0x000fc60007fbe0ff */
[----:B------:R0:W-:Y:S04]  /*3bae0*/  STL [R1+0x4548], R15 ;  /* 0x0045480f01007387 */ /* 0x0001e80000100800 */
[----:B0-----:R-:W2:Y:S04]  /*3baf0*/  LDL.LU R15, [R1+0x2ac] ;  /* 0x0002ac00010f7983 */ /* 0x001ea80000300800 */
[----:B------:R-:W-:Y:S04]  /*3bb00*/  STL [R1+0x452c], R14 ;  /* 0x00452c0e01007387 */ /* 0x000fe80000100800 */
[----:B------:R0:W-:Y:S04]  /*3bb10*/  STL [R1+0x4534], R9 ;  /* 0x0045340901007387 */ /* 0x0001e80000100800 */
[----:B0-----:R-:W2:Y:S01]  /*3bb20*/  LDL.LU R9, [R1+0x87c] ;  /* 0x00087c0001097983 */ /* 0x001ea20000300800 */
[----:B---3--:R-:W-:-:S03]  /*3bb30*/  IADD3 R14, P1, PT, R8, R5, RZ ;  /* 0x00000005080e7210 */ /* 0x008fc60007f3e0ff */
[----:B------:R0:W-:Y:S04]  /*3bb40*/  STL [R1+0x4530], R17 ;  /* 0x0045301101007387 */ /* 0x0001e80000100800 */
[----:B------:R1:W-:Y:S01]  /*3bb50*/  STL [R1+0x4538], R14 ;  /* 0x0045380e01007387 */ /* 0x0003e20000100800 */
[----:B0-----:R-:W-:Y:S01]  /*3bb60*/  IMAD.X R17, R28, 0x1, R2, P0 ;  /* 0x000000011c117824 */ /* 0x001fe200000e0602 */
[----:B------:R-:W-:Y:S02]  /*3bb70*/  IADD3 R8, P0, PT, R8, R3, RZ ;  /* 0x0000000308087210 */ /* 0x000fe40007f1e0ff */
[----:B-1----:R-:W3:Y:S04]  /*3bb80*/  LDL.LU R14, [R1+0x2b0] ;  /* 0x0002b000010e7983 */ /* 0x002ee80000300800 */
[----:B------:R5:W-:Y:S04]  /*3bb90*/  STL [R1+0x2ca4], R17 ;  /* 0x002ca41101007387 */ /* 0x000be80000100800 */
[----:B------:R0:W-:Y:S01]  /*3bba0*/  STL [R1+0x2cc0], R8 ;  /* 0x002cc00801007387 */ /* 0x0001e20000100800 */
[----:B-----5:R-:W-:-:S03]  /*3bbb0*/  IMAD.X R17, R16, 0x1, R4, P2 ;  /* 0x0000000110117824 */ /* 0x020fc600010e0604 */
[----:B0-----:R-:W5:Y:S04]  /*3bbc0*/  LDL.LU R8, [R1+0x878] ;  /* 0x0008780001087983 */ /* 0x001f680000300800 */
        /* <DEDUP_REMOVED lines=8> */
[----:B----4-:R-:W-:-:S03]  /*3bc50*/  IMAD.X R17, R13, 0x1, R4, P4 ;  /* 0x000000010d117824 */ /* 0x010fc600020e0604 */
[----:B0-----:R-:W4:Y:S04]  /*3bc60*/  LDL.LU R7, [R1+0x874] ;  /* 0x0008740001077983 */ /* 0x001f280000300800 */
[----:B------:R0:W-:Y:S01]  /*3bc70*/  STL [R1+0x2cb0], R17 ;  /* 0x002cb01101007387 */ /* 0x0001e20000100800 */
[C---:B------:R-:W-:Y:S01]  /*3bc80*/  IADD3 R18, P4, PT, R6.reuse, R5, RZ ;  /* 0x0000000506127210 */ /* 0x040fe20007f9e0ff */
[----:B0-----:R-:W-:Y:S01]  /*3bc90*/  IMAD.X R17, R13, 0x1, R2, P5 ;  /* 0x000000010d117824 */ /* 0x001fe200028e0602 */
[----:B------:R-:W-:-:S03]  /*3bca0*/  IADD3 R6, P5, PT, R6, R3, RZ ;  /* 0x0000000306067210 */ /* 0x000fc60007fbe0ff */
[----:B------:R-:W-:Y:S04]  /*3bcb0*/  STL [R1+0x2cd8], R18 ;  /* 0x002cd81201007387 */ /* 0x000fe80000100800 */
[----:B------:R-:W4:Y:S04]  /*3bcc0*/  LDL.LU R13, [R1+0x2b8] ;  /* 0x0002b800010d7983 */ /* 0x000f280000300800 */
[----:B------:R0:W-:Y:S04]  /*3bcd0*/  STL [R1+0x2cb4], R17 ;  /* 0x002cb41101007387 */ /* 0x0001e80000100800 */
[----:B------:R1:W-:Y:S01]  /*3bce0*/  STL [R1+0x2ce0], R6 ;  /* 0x002ce00601007387 */ /* 0x0003e20000100800 */
[----:B0-----:R-:W-:-:S03]  /*3bcf0*/  IMAD.X R17, R12, 0x1, R4, P1 ;  /* 0x000000010c117824 */ /* 0x001fc600008e0604 */
[----:B-1----:R-:W4:Y:S01]  /*3bd00*/  LDL.LU R6, [R1+0x868] ;  /* 0x0008680001067983 */ /* 0x002f220000300800 */
[----:B------:R-:W-:-:S03]  /*3bd10*/  IADD3 R19, P1, PT, R29, R5, RZ ;  /* 0x000000051d137210 */ /* 0x000fc60007f3e0ff */
[----:B------:R0:W-:Y:S04]  /*3bd20*/  STL [R1+0x2cb8], R17 ;  /* 0x002cb81101007387 */ /* 0x0001e80000100800 */
[----:B------:R-:W-:Y:S01]  /*3bd30*/  STL [R1+0x2ce8], R19 ;  /* 0x002ce81301007387 */ /* 0x000fe20000100800 */
[----:B0-----:R-:W-:Y:S01]  /*3bd40*/  IMAD.X R17, R12, 0x1, R2, P0 ;  /* 0x000000010c117824 */ /* 0x001fe200000e0602 */
[----:B------:R-:W-:Y:S02]  /*3bd50*/  IADD3 R18, P0, PT, R29, R3, RZ ;  /* 0x000000031d127210 */ /* 0x000fe40007f1e0ff */
[----:B------:R-:W4:Y:S04]  /*3bd60*/  LDL.LU R12, [R1+0x2bc] ;  /* 0x0002bc00010c7983 */ /* 0x000f280000300800 */
[----:B------:R0:W-:Y:S04]  /*3bd70*/  STL [R1+0x2cbc], R17 ;  /* 0x002cbc1101007387 */ /* 0x0001e80000100800 */
[----:B------:R1:W-:Y:S04]  /*3bd80*/  STL [R1+0x2cf0], R18 ;  /* 0x002cf01201007387 */ /* 0x0003e80000100800 */
[----:B------:R-:W4:Y:S01]  /*3bd90*/  LDL.LU R29, [R1+0x864] ;  /* 0x00086400011d7983 */ /* 0x000f220000300800 */
[----:B0-----:R-:W-:-:S05]  /*3bda0*/  IMAD.X R17, R11, 0x1, R4, P2 ;  /* 0x000000010b117824 */ /* 0x001fca00010e0604 */
[----:B------:R0:W-:Y:S01]  /*3bdb0*/  STL [R1+0x2cc4], R17 ;  /* 0x002cc41101007387 */ /* 0x0001e20000100800 */
[C---:B-1----:R-:W-:Y:S01]  /*3bdc0*/  IADD3 R18, P2, PT, R10.reuse, R5, RZ ;  /* 0x000000050a127210 */ /* 0x042fe20007f5e0ff */
[----:B0-----:R-:W-:Y:S01]  /*3bdd0*/  IMAD.X R17, R11, 0x1, R2, P3 ;  /* 0x000000010b117824 */ /* 0x001fe200018e0602 */
[----:B------:R-:W-:-:S03]  /*3bde0*/  IADD3 R10, P3, PT, R10, R3, RZ ;  /* 0x000000030a0a7210 */ /* 0x000fc60007f7e0ff */
[----:B------:R-:W-:Y:S04]  /*3bdf0*/  STL [R1+0x2cf8], R18 ;  /* 0x002cf81201007387 */ /* 0x000fe80000100800 */
[----:B------:R-:W4:Y:S04]  /*3be00*/  LDL.LU R11, [R1+0x2c0] ;  /* 0x0002c000010b7983 */ /* 0x000f280000300800 */
[----:B------:R-:W-:Y:S04]  /*3be10*/  STL [R1+0x2ccc], R17 ;  /* 0x002ccc1101007387 */ /* 0x000fe80000100800 */
[----:B------:R0:W-:Y:S04]  /*3be20*/  STL [R1+0x2d00], R10 ;  /* 0x002d000a01007387 */ /* 0x0001e80000100800 */
[----:B0-----:R-:W4:Y:S01]  /*3be30*/  LDL.LU R10, [R1+0x860] ;  /* 0x00086000010a7983 */ /* 0x001f220000300800 */
[----:B--2---:R-:W-:-:S05]  /*3be40*/  IMAD.X R17, R15, 0x1, R4, P4 ;  /* 0x000000010f117824 */ /* 0x004fca00020e0604 */
[----:B------:R0:W-:Y:S01]  /*3be50*/  STL [R1+0x2cd4], R17 ;  /* 0x002cd41101007387 */ /* 0x0001e20000100800 */
[----:B------:R-:W-:Y:S01]  /*3be60*/  IADD3 R18, P4, PT, R9, R5, RZ ;  /* 0x0000000509127210 */ /* 0x000fe20007f9e0ff */
[----:B0-----:R-:W-:Y:S01]  /*3be70*/  IMAD.X R17, R15, 0x1, R2, P5 ;  /* 0x000000010f117824 */ /* 0x001fe200028e0602 */
[----:B------:R-:W-:-:S03]  /*3be80*/  IADD3 R9, P5, PT, R9, R3, RZ ;  /* 0x0000000309097210 */ /* 0x000fc60007fbe0ff */
[----:B------:R-:W-:Y:S04]  /*3be90*/  STL [R1+0x2d08], R18 ;  /* 0x002d081201007387 */ /* 0x000fe80000100800 */
[----:B------:R-:W2:Y:S04]  /*3bea0*/  LDL.LU R15, [R1+0x2c4] ;  /* 0x0002c400010f7983 */ /* 0x000ea80000300800 */
[----:B------:R3:W-:Y:S04]  /*3beb0*/  STL [R1+0x2cdc], R17 ;  /* 0x002cdc1101007387 */ /* 0x0007e80000100800 */
[----:B------:R0:W-:Y:S01]  /*3bec0*/  STL [R1+0x2d10], R9 ;  /* 0x002d100901007387 */ /* 0x0001e20000100800 */
[----:B---3--:R-:W-:-:S03]  /*3bed0*/  IMAD.X R17, R14, 0x1, R4, P1 ;  /* 0x000000010e117824 */ /* 0x008fc600008e0604 */
[----:B0-----:R-:W3:Y:S04]  /*3bee0*/  LDL.LU R9, [R1+0x85c] ;  /* 0x00085c0001097983 */ /* 0x001ee80000300800 */
        /* <DEDUP_REMOVED lines=11> */
[C---:B----4-:R-:W-:Y:S01]  /*3bfa0*/  IADD3 R18, P2, PT, R7.reuse, R5, RZ ;  /* 0x0000000507127210 */ /* 0x050fe20007f5e0ff */
[----:B0-----:R-:W-:Y:S01]  /*3bfb0*/  IMAD.X R17, R16, 0x1, R2, P3 ;  /* 0x0000000110117824 */ /* 0x001fe200018e0602 */
[----:B------:R-:W-:-:S03]  /*3bfc0*/  IADD3 R7, P3, PT, R7, R3, RZ ;  /* 0x0000000307077210 */ /* 0x000fc60007f7e0ff */
[----:B------:R-:W-:Y:S04]  /*3bfd0*/  STL [R1+0x2d28], R18 ;  /* 0x002d281201007387 */ /* 0x000fe80000100800 */
[----:B------:R-:W4:Y:S04]  /*3bfe0*/  LDL.LU R16, [R1+0x2cc] ;  /* 0x0002cc0001107983 */ /* 0x000f280000300800 */
[----:B------:R0:W-:Y:S04]  /*3bff0*/  STL [R1+0x2cfc], R17 ;  /* 0x002cfc1101007387 */ /* 0x0001e80000100800 */
[----:B------:R1:W-:Y:S01]  /*3c000*/  STL [R1+0x2d30], R7 ;  /* 0x002d300701007387 */ /* 0x0003e20000100800 */
[----:B0-----:R-:W-:-:S03]  /*3c010*/  IMAD.X R17, R13, 0x1, R4, P4 ;  /* 0x000000010d117824 */ /* 0x001fc600020e0604 */
[----:B-1----:R-:W4:Y:S04]  /*3c020*/  LDL.LU R7, [R1+0x854] ;  /* 0x0008540001077983 */ /* 0x002f280000300800 */
        /* <DEDUP_REMOVED lines=11> */
[----:B------:R-:W-:-:S05]  /*3c0e0*/  IADD3 R19, P1, PT, R29, R5, RZ ;  /* 0x000000051d137210 */ /* 0x000fca0007f3e0ff */
        /* <DEDUP_REMOVED lines=19> */
[----:B---3--:R-:W-:Y:S01]  /*3c220*/  IADD3 R18, P4, PT, R9, R5, RZ ;  /* 0x0000000509127210 */ /* 0x008fe20007f9e0ff */
[----:B0-----:R-:W-:Y:S01]  /*3c230*/  IMAD.X R17, R15, 0x1, R2, P5 ;  /* 0x000000010f117824 */ /* 0x001fe200028e0602 */
[----:B------:R-:W-:-:S03]  /*3c240*/  IADD3 R9, P5, PT, R9, R3, RZ ;  /* 0x0000000309097210 */ /* 0x000fc60007fbe0ff */
[----:B------:R-:W-:Y:S04]  /*3c250*/  STL [R1+0x2d68], R18 ;  /* 0x002d681201007387 */ /* 0x000fe80000100800 */
[----:B------:R-:W2:Y:S04]  /*3c260*/  LDL.LU R15, [R1+0x2dc] ;  /* 0x0002dc00010f7983 */ /* 0x000ea80000300800 */
[----:B------:R5:W-:Y:S04]  /*3c270*/  STL [R1+0x2d3c], R17 ;  /* 0x002d3c1101007387 */ /* 0x000be80000100800 */
[----:B------:R0:W-:Y:S01]  /*3c280*/  STL [R1+0x2d70], R9 ;  /* 0x002d700901007387 */ /* 0x0001e20000100800 */
[----:B-----5:R-:W-:-:S03]  /*3c290*/  IMAD.X R17, R14, 0x1, R4, P1 ;  /* 0x000000010e117824 */ /* 0x020fc600008e0604 */
[----:B0-----:R-:W3:Y:S04]  /*3c2a0*/  LDL.LU R9, [R1+0x840] ;  /* 0x0008400001097983 */ /* 0x001ee80000300800 */
[----:B------:R0:W-:Y:S01]  /*3c2b0*/  STL [R1+0x2d44], R17 ;  /* 0x002d441101007387 */ /* 0x0001e20000100800 */
[----:B------:R-:W-:Y:S01]  /*3c2c0*/  IADD3 R18, P1, PT, R8, R5, RZ ;  /* 0x0000000508127210 */ /* 0x000fe20007f3e0ff */
        /* <DEDUP_REMOVED lines=66> */
[----:B0-----:R-:W-:-:S03]  /*3c6f0*/  IMAD.X R17, R16, 0x1, R4, P2 ;  /* 0x0000000110117824 */ /* 0x001fc600010e0604 */
[----:B-1----:R-:W5:Y:S04]  /*3c700*/  LDL.LU R8, [R1+0x824] ;  /* 0x0008240001087983 */ /* 0x002f680000300800 */
        /* <DEDUP_REMOVED lines=21> */
[----:B------:R-:W-:-:S05]  /*3c860*/  IADD3 R19, P1, PT, R29, R5, RZ ;  /* 0x000000051d137210 */ /* 0x000fca0007f3e0ff */
[----:B------:R-:W-:Y:S01]  /*3c870*/  STL [R1+0x2e08], R19 ;  /* 0x002e081301007387 */ /* 0x000fe20000100800 */
[----:B0-----:R-:W-:Y:S01]  /*3c880*/  IMAD.X R17, R12, 0x1, R2, P0 ;  /* 0x000000010c117824 */ /* 0x001fe200000e0602 */
[----:B------:R-:W-:Y:S02]  /*3c890*/  IADD3 R18, P0, PT, R29, R3, RZ ;  /* 0x000000031d127210 */ /* 0x000fe40007f1e0ff */
[----:B------:R-:W5:Y:S04]  /*3c8a0*/  LDL.LU R12, [R1+0x310] ;  /* 0x00031000010c7983 */ /* 0x000f680000300800 */
[----:B------:R0:W-:Y:S04]  /*3c8b0*/  STL [R1+0x2ddc], R17 ;  /* 0x002ddc1101007387 */ /* 0x0001e80000100800 */
[----:B------:R1:W-:Y:S04]  /*3c8c0*/  STL [R1+0x2e10], R18 ;  /* 0x002e101201007387 */ /* 0x0003e80000100800 */
[----:B------:R-:W5:Y:S01]  /*3c8d0*/  LDL.LU R29, [R1+0x818] ;  /* 0x00081800011d7983 */ /* 0x000f620000300800 */
[----:B0-----:R-:W-:-:S05]  /*3c8e0*/  IMAD.X R17, R11, 0x1, R4, P2 ;  /* 0x000000010b117824 */ /* 0x001fca00010e0604 */
[----:B------:R0:W-:Y:S01]  /*3c8f0*/  STL [R1+0x2de4], R17 ;  /* 0x002de41101007387 */ /* 0x0001e20000100800 */
[C---:B-1----:R-:W-:Y:S01]  /*3c900*/  IADD3 R18, P2, PT, R10.reuse, R5, RZ ;  /* 0x000000050a127210 */ /* 0x042fe20007f5e0ff */
[----:B0-----:R-:W-:Y:S01]  /*3c910*/  IMAD.X R17, R11, 0x1, R2, P3 ;  /* 0x000000010b117824 */ /* 0x001fe200018e0602 */
[----:B------:R-:W-:-:S03]  /*3c920*/  IADD3 R10, P3, PT, R10, R3, RZ ;  /* 0x000000030a0a7210 */ /* 0x000fc60007f7e0ff */
[----:B------:R-:W-:Y:S04]  /*3c930*/  STL [R1+0x2e18], R18 ;  /* 0x002e181201007387 */ /* 0x000fe80000100800 */
[----:B------:R-:W5:Y:S04]  /*3c940*/  LDL.LU R11, [R1+0x314] ;  /* 0x00031400010b7983 */ /* 0x000f680000300800 */
[----:B------:R-:W-:Y:S04]  /*3c950*/  STL [R1+0x2dec], R17 ;  /* 0x002dec1101007387 */ /* 0x000fe80000100800 */
[----:B------:R0:W-:Y:S04]  /*3c960*/  STL [R1+0x2e20], R10 ;  /* 0x002e200a01007387 */ /* 0x0001e80000100800 */
[----:B0-----:R-:W5:Y:S01]  /*3c970*/  LDL.LU R10, [R1+0x814] ;  /* 0x00081400010a7983 */ /* 0x001f620000300800 */
        /* <DEDUP_REMOVED lines=9> */
[----:B----4-:R-:W-:-:S03]  /*3ca10*/  IMAD.X R17, R14, 0x1, R4, P1 ;  /* 0x000000010e117824 */ /* 0x010fc600008e0604 */
[----:B0-----:R-:W3:Y:S04]  /*3ca20*/  LDL.LU R9, [R1+0x810] ;  /* 0x0008100001097983 */ /* 0x001ee80000300800 */
[----:B------:R0:W-:Y:S01]  /*3ca30*/  STL [R1+0x2e04], R17 ;  /* 0x002e041101007387 */ /* 0x0001e20000100800 */
[----:B-----5:R-:W-:Y:S01]  /*3ca40*/  IADD3 R18, P1, PT, R8, R5, RZ ;  /* 0x0000000508127210 */ /* 0x020fe20007f3e0ff */
        /* <DEDUP_REMOVED lines=454> */
[----:B0-----:R-:W-:-:S03]  /*3e6b0*/  IADD3 R18, P0, PT, R29, R3, RZ ;  /* 0x000000031d127210 */ /* 0x001fc60007f1e0ff */
[----:B------:R-:W5:Y:S04]  /*3e6c0*/  LDL.LU R29, [R1+0x738] ;  /* 0x00073800011d7983 */ /* 0x000f680000300800 */
[----:B------:R0:W-:Y:S01]  /*3e6d0*/  STL [R1+0x3110], R18 ;  /* 0x0031101201007387 */ /* 0x0001e20000100800 */
[----:B-1----:R-:W-:-:S05]  /*3e6e0*/  IMAD.X R17, R11, 0x1, R4, P2 ;  /* 0x000000010b117824 */ /* 0x002fca00010e0604 */
[----:B------:R1:W-:Y:S01]  /*3e6f0*/  STL [R1+0x30e4], R17 ;  /* 0x0030e41101007387 */ /* 0x0003e20000100800 */
[C---:B0-----:R-:W-:Y:S01]  /*3e700*/  IADD3 R18, P2, PT, R10.reuse, R5, RZ ;  /* 0x000000050a127210 */ /* 0x041fe20007f5e0ff */
[----:B-1----:R-:W-:Y:S01]  /*3e710*/  IMAD.X R17, R11, 0x1, R2, P3 ;  /* 0x000000010b117824 */ /* 0x002fe200018e0602 */
        /* <DEDUP_REMOVED lines=26> */
[----:B-1----:R-:W5:Y:S01]  /*3e8c0*/  LDL.LU R14, [R1+0x728] ;  /* 0x00072800010e7983 */ /* 0x002f620000300800 */
[----:B------:R-:W-:-:S03]  /*3e8d0*/  IMAD.X R18, R16, 0x1, R2, P3 ;  /* 0x0000000110127824 */ /* 0x000fc600018e0602 */
[----:B------:R0:W-:Y:S01]  /*3e8e0*/  STL [R1+0x3114], R17 ;  /* 0x0031141101007387 */ /* 0x0001e20000100800 */
[C---:B------:R-:W-:Y:S02]  /*3e8f0*/  IADD3 R19, P2, PT, R7.reuse, R5, RZ ;  /* 0x0000000507137210 */ /* 0x040fe40007f5e0ff */
[----:B0-----:R-:W-:-:S03]  /*3e900*/  IADD3 R17, P3, PT, R7, R3, RZ ;  /* 0x0000000307117210 */ /* 0x001fc60007f7e0ff */
[----:B------:R-:W-:Y:S04]  /*3e910*/  STL [R1+0x3148], R19 ;  /* 0x0031481301007387 */ /* 0x000fe80000100800 */
[----:B------:R-:W-:Y:S04]  /*3e920*/  STL [R1+0x311c], R18 ;  /* 0x00311c1201007387 */ /* 0x000fe80000100800 */
[----:B------:R-:W5:Y:S04]  /*3e930*/  LDL.LU R7, [R1+0x410] ;  /* 0x0004100001077983 */ /* 0x000f680000300800 */
[----:B------:R0:W-:Y:S01]  /*3e940*/  STL [R1+0x3150], R17 ;  /* 0x0031501101007387 */ /* 0x0001e20000100800 */
[----:B------:R-:W-:-:S03]  /*3e950*/  IMAD.X R16, R13, 0x1, R4, P4 ;  /* 0x000000010d107824 */ /* 0x000fc600020e0604 */
[----:B0-----:R-:W5:Y:S04]  /*3e960*/  LDL.LU R17, [R1+0x724] ;  /* 0x0007240001117983 */ /* 0x001f680000300800 */
[----:B------:R0:W-:Y:S01]  /*3e970*/  STL [R1+0x3124], R16 ;  /* 0x0031241001007387 */ /* 0x0001e20000100800 */
[----:B------:R-:W-:Y:S01]  /*3e980*/  IMAD.X R13, R13, 0x1, R2, P5 ;  /* 0x000000010d0d7824 */ /* 0x000fe200028e0602 */
[C---:B0-----:R-:W-:Y:S02]  /*3e990*/  IADD3 R16, P4, PT, R6.reuse, R5, RZ ;  /* 0x0000000506107210 */ /* 0x041fe40007f9e0ff */
[----:B------:R-:W-:-:S03]  /*3e9a0*/  IADD3 R6, P5, PT, R6, R3, RZ ;  /* 0x0000000306067210 */ /* 0x000fc60007fbe0ff */
[----:B------:R-:W-:Y:S04]  /*3e9b0*/  STL [R1+0x3158], R16 ;  /* 0x0031581001007387 */ /* 0x000fe80000100800 */
[----:B------:R0:W-:Y:S04]  /*3e9c0*/  STL [R1+0x312c], R13 ;  /* 0x00312c0d01007387 */ /* 0x0001e80000100800 */
[----:B0-----:R-:W5:Y:S01]  /*3e9d0*/  LDL.LU R13, [R1+0x418] ;  /* 0x00041800010d7983 */ /* 0x001f620000300800 */
[----:B------:R-:W-:-:S03]  /*3e9e0*/  IMAD.X R16, R12, 0x1, R4, P1 ;  /* 0x000000010c107824 */ /* 0x000fc600008e0604 */
[----:B------:R0:W-:Y:S04]  /*3e9f0*/  STL [R1+0x3160], R6 ;  /* 0x0031600601007387 */ /* 0x0001e80000100800 */
[----:B0-----:R-:W5:Y:S01]  /*3ea00*/  LDL.LU R6, [R1+0x720] ;  /* 0x0007200001067983 */ /* 0x001f620000300800 */
        /* <DEDUP_REMOVED lines=24> */
[----:B------:R0:W-:Y:S04]  /*3eb90*/  STL [R1+0x3188], R16 ;  /* 0x0031881001007387 */ /* 0x0001e80000100800 */
[----:B0-----:R-:W2:Y:S04]  /*3eba0*/  LDL.LU R16, [R1+0x424] ;  /* 0x0004240001107983 */ /* 0x001ea80000300800 */
[----:B------:R0:W-:Y:S04]  /*3ebb0*/  STL [R1+0x315c], R15 ;  /* 0x00315c0f01007387 */ /* 0x0001e80000100800 */
[----:B------:R1:W-:Y:S01]  /*3ebc0*/  STL [R1+0x3190], R9 ;  /* 0x0031900901007387 */ /* 0x0003e20000100800 */
[----:B----4-:R-:W-:-:S02]  /*3ebd0*/  IMAD.X R18, R8, 0x1, R2, P0 ;  /* 0x0000000108127824 */ /* 0x010fc400000e0602 */
[----:B0-----:R-:W-:Y:S01]  /*3ebe0*/  IMAD.X R15, R8, 0x1, R4, P1 ;  /* 0x00000001080f7824 */ /* 0x001fe200008e0604 */
[----:B-1----:R-:W3:Y:S01]  /*3ebf0*/  LDL.LU R9, [R1+0x710] ;  /* 0x0007100001097983 */ /* 0x002ee20000300800 */
[----:B-----5:R-:W-:-:S03]  /*3ec00*/  IADD3 R19, P1, PT, R14, R5, RZ ;  /* 0x000000050e137210 */ /* 0x020fc60007f3e0ff */
[----:B------:R0:W-:Y:S04]  /*3ec10*/  STL [R1+0x3164], R15 ;  /* 0x0031640f01007387 */ /* 0x0001e80000100800 */
[----:B0-----:R-:W4:Y:S04]  /*3ec20*/  LDL.LU R15, [R1+0x428] ;  /* 0x00042800010f7983 */ /* 0x001f280000300800 */
[----:B------:R-:W-:Y:S04]  /*3ec30*/  STL [R1+0x3198], R19 ;  /* 0x0031981301007387 */ /* 0x000fe80000100800 */
[----:B------:R-:W5:Y:S04]  /*3ec40*/  LDL.LU R8, [R1+0x70c] ;  /* 0x00070c0001087983 */ /* 0x000f680000300800 */
[----:B------:R0:W-:Y:S02]  /*3ec50*/  STL [R1+0x316c], R18 ;  /* 0x00316c1201007387 */ /* 0x0001e40000100800 */
[----:B0-----:R-:W-:Y:S01]  /*3ec60*/  IADD3 R18, P0, PT, R14, R3, RZ ;  /* 0x000000030e127210 */ /* 0x001fe20007f1e0ff */
[----:B------:R-:W-:Y:S01]  /*3ec70*/  IMAD.X R14, R7, 0x1, R4, P2 ;  /* 0x00000001070e7824 */ /* 0x000fe200010e0604 */
[----:B------:R-:W-:-:S03]  /*3ec80*/  IADD3 R19, P2, PT, R17, R5, RZ ;  /* 0x0000000511137210 */ /* 0x000fc60007f5e0ff */
[----:B------:R0:W-:Y:S04]  /*3ec90*/  STL [R1+0x31a0], R18 ;  /* 0x0031a01201007387 */ /* 0x0001e80000100800 */
[----:B------:R1:W-:Y:S01]  /*3eca0*/  STL [R1+0x3174], R14 ;  /* 0x0031740e01007387 */ /* 0x0003e20000100800 */
[----:B0-----:R-:W-:-:S03]  /*3ecb0*/  IMAD.X R18, R7, 0x1, R2, P3 ;  /* 0x0000000107127824 */ /* 0x001fc600018e0602 */
[----:B-1----:R-:W5:Y:S04]  /*3ecc0*/  LDL.LU R14, [R1+0x42c] ;  /* 0x00042c00010e7983 */ /* 0x002f680000300800 */
[----:B------:R0:W-:Y:S04]  /*3ecd0*/  STL [R1+0x31a8], R19 ;  /* 0x0031a81301007387 */ /* 0x0001e80000100800 */
[----:B------:R-:W5:Y:S01]  /*3ece0*/  LDL.LU R7, [R1+0x708] ;  /* 0x0007080001077983 */ /* 0x000f620000300800 */
[----:B------:R-:W-:-:S03]  /*3ecf0*/  IADD3 R17, P3, PT, R17, R3, RZ ;  /* 0x0000000311117210 */ /* 0x000fc60007f7e0ff */
[----:B------:R-:W-:Y:S04]  /*3ed00*/  STL [R1+0x317c], R18 ;  /* 0x00317c1201007387 */ /* 0x000fe80000100800 */
[----:B------:R1:W-:Y:S01]  /*3ed10*/  STL [R1+0x31b0], R17 ;  /* 0x0031b01101007387 */ /* 0x0003e20000100800 */
[C---:B0-----:R-:W-:Y:S02]  /*3ed20*/  IMAD.X R19, R13.reuse, 0x1, R4, P4 ;  /* 0x000000010d137824 */ /* 0x041fe400020e0604 */
[----:B-1----:R-:W-:-:S03]  /*3ed30*/  IMAD.X R17, R13, 0x1, R2, P5 ;  /* 0x000000010d117824 */ /* 0x002fc600028e0602 */
[----:B------:R-:W-:Y:S04]  /*3ed40*/  STL [R1+0x3184], R19 ;  /* 0x0031841301007387 */ /* 0x000fe80000100800 */
[----:B------:R-:W5:Y:S01]  /*3ed50*/  LDL.LU R13, [R1+0x430] ;  /* 0x00043000010d7983 */ /* 0x000f620000300800 */
[----:B------:R-:W-:-:S05]  /*3ed60*/  IADD3 R18, P4, PT, R6, R5, RZ ;  /* 0x0000000506127210 */ /* 0x000fca0007f9e0ff */
[----:B------:R0:W-:Y:S04]  /*3ed70*/  STL [R1+0x31b8], R18 ;  /* 0x0031b81201007387 */ /* 0x0001e80000100800 */
[----:B------:R1:W-:Y:S01]  /*3ed80*/  STL [R1+0x318c], R17 ;  /* 0x00318c1101007387 */ /* 0x0003e20000100800 */
[----:B0-----:R-:W-:Y:S01]  /*3ed90*/  IADD3 R18, P5, PT, R6, R3, RZ ;  /* 0x0000000306127210 */ /* 0x001fe20007fbe0ff */
[C---:B-1----:R-:W-:Y:S02]  /*3eda0*/  IMAD.X R17, R12.reuse, 0x1, R4, P1 ;  /* 0x000000010c117824 */ /* 0x042fe400008e0604 */
        /* <DEDUP_REMOVED lines=21> */
[----:B--2---:R-:W-:-:S05]  /*3ef00*/  IMAD.X R17, R16, 0x1, R4, P4 ;  /* 0x0000000110117824 */ /* 0x004fca00020e0604 */
[----:B------:R0:W-:Y:S01]  /*3ef10*/  STL [R1+0x31b4], R17 ;  /* 0x0031b41101007387 */ /* 0x0001e20000100800 */
[C---:B---3--:R-:W-:Y:S01]  /*3ef20*/  IADD3 R18, P4, PT, R9.reuse, R5, RZ ;  /* 0x0000000509127210 */ /* 0x048fe20007f9e0ff */
[----:B0-----:R-:W-:Y:S01]  /*3ef30*/  IMAD.X R17, R16, 0x1, R2, P5 ;  /* 0x0000000110117824 */ /* 0x001fe200028e0602 */
[----:B------:R-:W-:-:S03]  /*3ef40*/  IADD3 R16, P5, PT, R9, R3, RZ ;  /* 0x0000000309107210 */ /* 0x000fc60007fbe0ff */
[----:B------:R-:W-:Y:S04]  /*3ef50*/  STL [R1+0x31e8], R18 ;  /* 0x0031e81201007387 */ /* 0x000fe80000100800 */
[----:B------:R5:W-:Y:S04]  /*3ef60*/  STL [R1+0x31bc], R17 ;  /* 0x0031bc1101007387 */ /* 0x000be80000100800 */
[----:B------:R0:W-:Y:S01]  /*3ef70*/  STL [R1+0x31f0], R16 ;  /* 0x0031f01001007387 */ /* 0x0001e20000100800 */
[----:B----4-:R-:W-:Y:S01]  /*3ef80*/  IMAD.X R9, R15, 0x1, R4, P1 ;  /* 0x000000010f097824 */ /* 0x010fe200008e0604 */
[----:B-----5:R-:W-:-:S02]  /*3ef90*/  IADD3 R17, P1, PT, R8, R5, RZ ;  /* 0x0000000508117210 */ /* 0x020fc40007f3e0ff */
[----:B0-----:R-:W2:Y:S04]  /*3efa0*/  LDL.LU R16, [R1+0x440] ;  /* 0x0004400001107983 */ /* 0x001ea80000300800 */
[----:B------:R0:W-:Y:S01]  /*3efb0*/  STL [R1+0x31c4], R9 ;  /* 0x0031c40901007387 */ /* 0x0001e20000100800 */
[----:B------:R-:W-:-:S03]  /*3efc0*/  IMAD.X R15, R15, 0x1, R2, P0 ;  /* 0x000000010f0f7824 */ /* 0x000fc600000e0602 */
[----:B0-----:R-:W3:Y:S04]  /*3efd0*/  LDL.LU R9, [R1+0x6ec] ;  /* 0x0006ec0001097983 */ /* 0x001ee80000300800 */
[----:B------:R0:W-:Y:S04]  /*3efe0*/  STL [R1+0x31f8], R17 ;  /* 0x0031f81101007387 */ /* 0x0001e80000100800 */
[----:B------:R1:W-:Y:S01]  /*3eff0*/  STL [R1+0x31cc], R15 ;  /* 0x0031cc0f01007387 */ /* 0x0003e20000100800 */
[----:B0-----:R-:W-:Y:S01]  /*3f000*/  IADD3 R17, P0, PT, R8, R3, RZ ;  /* 0x0000000308117210 */ /* 0x001fe20007f1e0ff */
[----:B------:R-:W-:Y:S01]  /*3f010*/  IMAD.X R8, R14, 0x1, R4, P2 ;  /* 0x000000010e087824 */ /* 0x000fe200010e0604 */
[----:B-1----:R-:W-:-:S03]  /*3f020*/  IADD3 R15, P2, PT, R7, R5, RZ ;  /* 0x00000005070f7210 */ /* 0x002fc60007f5e0ff */
[----:B------:R0:W-:Y:S04]  /*3f030*/  STL [R1+0x3200], R17 ;  /* 0x0032001101007387 */ /* 0x0001e80000100800 */
[----:B0-----:R-:W4:Y:S04]  /*3f040*/  LDL.LU R17, [R1+0x444] ;  /* 0x0004440001117983 */ /* 0x001f280000300800 */
[----:B------:R0:W-:Y:S04]  /*3f050*/  STL [R1+0x31d4], R8 ;  /* 0x0031d40801007387 */ /* 0x0001e80000100800 */
[----:B0-----:R-:W5:Y:S04]  /*3f060*/  LDL.LU R8, [R1+0x6e8] ;  /* 0x0006e80001087983 */ /* 0x001f680000300800 */
[----:B------:R0:W-:Y:S02]  /*3f070*/  STL [R1+0x3208], R15 ;  /* 0x0032080f01007387 */ /* 0x0001e40000100800 */
[----:B0-----:R-:W-:Y:S01]  /*3f080*/  IMAD.X R15, R14, 0x1, R2, P3 ;  /* 0x000000010e0f7824 */ /* 0x001fe200018e0602 */
[----:B------:R-:W-:Y:S01]  /*3f090*/  IADD3 R7, P3, PT, R7, R3, RZ ;  /* 0x0000000307077210 */ /* 0x000fe20007f7e0ff */
[----:B------:R-:W-:-:S03]  /*3f0a0*/  IMAD.X R14, R13, 0x1, R4, P4 ;  /* 0x000000010d0e7824 */ /* 0x000fc600020e0604 */
[----:B------:R0:W-:Y:S01]  /*3f0b0*/  STL [R1+0x31dc], R15 ;  /* 0x0031dc0f01007387 */ /* 0x0001e20000100800 */
[----:B------:R-:W-:-:S03]  /*3f0c0*/  IADD3 R18, P4, PT, R6, R5, RZ ;  /* 0x0000000506127210 */ /* 0x000fc60007f9e0ff */
[----:B0-----:R-:W5:Y:S04]  /*3f0d0*/  LDL.LU R15, [R1+0x448] ;  /* 0x00044800010f7983 */ /* 0x001f680000300800 */
[----:B------:R0:W-:Y:S04]  /*3f0e0*/  STL [R1+0x3210], R7 ;  /* 0x0032100701007387 */ /* 0x0001e80000100800 */
[----:B0-----:R-:W5:Y:S04]  /*3f0f0*/  LDL.LU R7, [R1+0x6e4] ;  /* 0x0006e40001077983 */ /* 0x001f680000300800 */
[----:B------:R0:W-:Y:S04]  /*3f100*/  STL [R1+0x31e4], R14 ;  /* 0x0031e40e01007387 */ /* 0x0001e80000100800 */
[----:B------:R-:W-:Y:S01]  /*3f110*/  STL [R1+0x3218], R18 ;  /* 0x0032181201007387 */ /* 0x000fe20000100800 */
        /* <DEDUP_REMOVED lines=13> */
[----:B------:R0:W-:Y:S04]  /*3f1f0*/  STL [R1+0x31fc], R13 ;  /* 0x0031fc0d01007387 */ /* 0x0001e80000100800 */
[----:B0-----:R-:W5:Y:S04]  /*3f200*/  LDL.LU R13, [R1+0x450] ;  /* 0x00045000010d7983 */ /* 0x001f680000300800 */
[----:B------:R0:W-:Y:S04]  /*3f210*/  STL [R1+0x3230], R18 ;  /* 0x0032301201007387 */ /* 0x0001e80000100800 */
[----:B------:R-:W5:Y:S04]  /*3f220*/  LDL.LU R29, [R1+0x6dc] ;  /* 0x0006dc00011d7983 */ /* 0x000f680000300800 */
[----:B------:R1:W-:Y:S01]  /*3f230*/  STL [R1+0x3204], R12 ;  /* 0x0032040c01007387 */ /* 0x0003e20000100800 */
[----:B0-----:R-:W-:Y:S01]  /*3f240*/  IADD3 R18, P2, PT, R11, R5, RZ ;  /* 0x000000050b127210 */ /* 0x001fe20007f5e0ff */
[----:B-1----:R-:W-:-:S02]  /*3f250*/  IMAD.X R12, R10, 0x1, R2, P3 ;  /* 0x000000010a0c7824 */ /* 0x002fc400018e0602 */
[----:B------:R-:W5:Y:S04]  /*3f260*/  LDL.LU R10, [R1+0xe50] ;  /* 0x000e5000010a7983 */ /* 0x000f680000300800 */
[----:B------:R-:W-:Y:S04]  /*3f270*/  STL [R1+0x3238], R18 ;  /* 0x0032381201007387 */ /* 0x000fe80000100800 */
[----:B------:R0:W-:Y:S04]  /*3f280*/  STL [R1+0x320c], R12 ;  /* 0x00320c0c01007387 */ /* 0x0001e80000100800 */
[----:B0-----:R-:W5:Y:S01]  /*3f290*/  LDL.LU R12, [R1+0x454] ;  /* 0x00045400010c7983 */ /* 0x001f620000300800 */
[----:B------:R-:W-:-:S03]  /*3f2a0*/  IADD3 R18, P3, PT, R11, R3, RZ ;  /* 0x000000030b127210 */ /* 0x000fc60007f7e0ff */
[----:B------:R-:W5:Y:S04]  /*3f2b0*/  LDL.LU R11, [R1+0x6d8] ;  /* 0x0006d800010b7983 */ /* 0x000f680000300800 */
[----:B------:R2:W-:Y:S02]  /*3f2c0*/  STL [R1+0x3240], R18 ;  /* 0x0032401201007387 */ /* 0x0005e40000100800 */
[C---:B--2---:R-:W-:Y:S02]  /*3f2d0*/  IMAD.X R18, R16.reuse, 0x1, R4, P4 ;  /* 0x0000000110127824 */ /* 0x044fe400020e0604 */
[----:B------:R-:W-:-:S03]  /*3f2e0*/  IMAD.X R19, R16, 0x1, R2, P5 ;  /* 0x0000000110137824 */ /* 0x000fc600028e0602 */
[----:B------:R0:W-:Y:S01]  /*3f2f0*/  STL [R1+0x3214], R18 ;  /* 0x0032141201007387 */ /* 0x0001e20000100800 */
[----:B---3--:R-:W-:-:S05]  /*3f300*/  IADD3 R20, P4, PT, R9, R5, RZ ;  /* 0x0000000509147210 */ /* 0x008fca0007f9e0ff */
[----:B------:R4:W-:Y:S04]  /*3f310*/  STL [R1+0x3248], R20 ;  /* 0x0032481401007387 */ /* 0x0009e80000100800 */
[----:B------:R-:W2:Y:S01]  /*3f320*/  LDL.LU R16, [R1+0x458] ;  /* 0x0004580001107983 */ /* 0x000ea20000300800 */
[----:B0-----:R-:W-:-:S03]  /*3f330*/  IADD3 R18, P5, PT, R9, R3, RZ ;  /* 0x0000000309127210 */ /* 0x001fc60007fbe0ff */
[----:B------:R-:W-:Y:S04]  /*3f340*/  STL [R1+0x321c], R19 ;  /* 0x00321c1301007387 */ /* 0x000fe80000100800 */
[----:B------:R-:W3:Y:S04]  /*3f350*/  LDL.LU R9, [R1+0x6d4] ;  /* 0x0006d40001097983 */ /* 0x000ee80000300800 */
[----:B------:R0:W-:Y:S01]  /*3f360*/  STL [R1+0x3250], R18 ;  /* 0x0032501201007387 */ /* 0x0001e20000100800 */
[C---:B----4-:R-:W-:Y:S02]  /*3f370*/  IMAD.X R20, R17.reuse, 0x1, R4, P1 ;  /* 0x0000000111147824 */ /* 0x050fe400008e0604 */
[----:B0-----:R-:W-:-:S03]  /*3f380*/  IMAD.X R18, R17, 0x1, R2, P0 ;  /* 0x0000000111127824 */ /* 0x001fc600000e0602 */
[----:B------:R-:W-:Y:S01]  /*3f390*/  STL [R1+0x3224], R20 ;  /* 0x0032241401007387 */ /* 0x000fe20000100800 */
[C---:B-----5:R-:W-:Y:S02]  /*3f3a0*/  IADD3 R19, P1, PT, R8.reuse, R5, RZ ;  /* 0x0000000508137210 */ /* 0x060fe40007f3e0ff */
[----:B------:R-:W-:-:S03]  /*3f3b0*/  IADD3 R17, P0, PT, R8, R3, RZ ;  /* 0x0000000308117210 */ /* 0x000fc60007f1e0ff */
[----:B------:R0:W-:Y:S04]  /*3f3c0*/  STL [R1+0x3258], R19 ;  /* 0x0032581301007387 */ /* 0x0001e80000100800 */
[----:B------:R-:W4:Y:S04]  /*3f3d0*/  LDL.LU R8, [R1+0x6d0] ;  /* 0x0006d00001087983 */ /* 0x000f280000300800 */
[----:B------:R1:W-:Y:S04]  /*3f3e0*/  STL [R1+0x322c], R18 ;  /* 0x00322c1201007387 */ /* 0x0003e80000100800 */
[----:B------:R5:W-:Y:S01]  /*3f3f0*/  STL [R1+0x3260], R17 ;  /* 0x0032601101007387 */ /* 0x000be20000100800 */
[----:B0-----:R-:W-:-:S02]  /*3f400*/  IMAD.X R19, R15, 0x1, R4, P2 ;  /* 0x000000010f137824 */ /* 0x001fc400010e0604 */
[----:B-1----:R-:W-:-:S03]  /*3f410*/  IMAD.X R18, R15, 0x1, R2, P3 ;  /* 0x000000010f127824 */ /* 0x002fc600018e0602 */
[----:B------:R-:W-:Y:S04]  /*3f420*/  STL [R1+0x3234], R19 ;  /* 0x0032341301007387 */ /* 0x000fe80000100800 */
[----:B------:R-:W4:Y:S01]  /*3f430*/  LDL.LU R15, [R1+0x45c] ;  /* 0x00045c00010f7983 */ /* 0x000f220000300800 */
[----:B-----5:R-:W-:-:S05]  /*3f440*/  IADD3 R17, P2, PT, R7, R5, RZ ;  /* 0x0000000507117210 */ /* 0x020fca0007f5e0ff */
[----:B------:R0:W-:Y:S04]  /*3f450*/  STL [R1+0x3268], R17 ;  /* 0x0032681101007387 */ /* 0x0001e80000100800 */
[----:B------:R1:W-:Y:S01]  /*3f460*/  STL [R1+0x323c], R18 ;  /* 0x00323c1201007387 */ /* 0x0003e20000100800 */
[----:B0-----:R-:W-:-:S03]  /*3f470*/  IADD3 R17, P3, PT, R7, R3, RZ ;  /* 0x0000000307117210 */ /* 0x001fc60007f7e0ff */
[----:B------:R-:W5:Y:S04]  /*3f480*/  LDL.LU R7, [R1+0x6cc] ;  /* 0x0006cc0001077983 */ /* 0x000f680000300800 */
[----:B------:R0:W-:Y:S01]  /*3f490*/  STL [R1+0x3270], R17 ;  /* 0x0032701101007387 */ /* 0x0001e20000100800 */
[C---:B------:R-:W-:Y:S02]  /*3f4a0*/  IMAD.X R19, R14.reuse, 0x1, R4, P4 ;  /* 0x000000010e137824 */ /* 0x040fe400020e0604 */
[----:B-1----:R-:W-:-:S03]  /*3f4b0*/  IMAD.X R18, R14, 0x1, R2, P5 ;  /* 0x000000010e127824 */ /* 0x002fc600028e0602 */
[----:B------:R-:W-:Y:S04]  /*3f4c0*/  STL [R1+0x3244], R19 ;  /* 0x0032441301007387 */ /* 0x000fe80000100800 */
[----:B------:R-:W5:Y:S01]  /*3f4d0*/  LDL.LU R14, [R1+0x460] ;  /* 0x00046000010e7983 */ /* 0x000f620000300800 */
[----:B0-----:R-:W-:-:S05]  /*3f4e0*/  IADD3 R17, P4, PT, R6, R5, RZ ;  /* 0x0000000506117210 */ /* 0x001fca0007f9e0ff */
[----:B------:R0:W-:Y:S04]  /*3f4f0*/  STL [R1+0x3278], R17 ;  /* 0x0032781101007387 */ /* 0x0001e80000100800 */
[----:B------:R1:W-:Y:S01]  /*3f500*/  STL [R1+0x324c], R18 ;  /* 0x00324c1201007387 */ /* 0x0003e20000100800 */
[----:B0-----:R-:W-:-:S03]  /*3f510*/  IADD3 R17, P5, PT, R6, R3, RZ ;  /* 0x0000000306117210 */ /* 0x001fc60007fbe0ff */
[----:B------:R-:W5:Y:S04]  /*3f520*/  LDL.LU R6, [R1+0x6c8] ;  /* 0x0006c80001067983 */ /* 0x000f680000300800 */
[----:B------:R0:W-:Y:S01]  /*3f530*/  STL [R1+0x3280], R17 ;  /* 0x0032801101007387 */ /* 0x0001e20000100800 */
[C---:B------:R-:W-:Y:S02]  /*3f540*/  IMAD.X R19, R13.reuse, 0x1, R4, P1 ;  /* 0x000000010d137824 */ /* 0x040fe400008e0604 */
[----:B-1----:R-:W-:Y:S01]  /*3f550*/  IMAD.X R18, R13, 0x1, R2, P0 ;  /* 0x000000010d127824 */ /* 0x002fe200000e0602 */
[C---:B0-----:R-:W-:Y:S02]  /*3f560*/  IADD3 R17, P1, PT, R29.reuse, R5, RZ ;  /* 0x000000051d117210 */ /* 0x041fe40007f3e0ff */
[----:B------:R-:W-:Y:S04]  /*3f570*/  STL [R1+0x3254], R19 ;  /* 0x0032541301007387 */ /* 0x000fe80000100800 */
[----:B------:R-:W5:Y:S04]  /*3f580*/  LDL.LU R13, [R1+0x464] ;  /* 0x00046400010d7983 */ /* 0x000f680000300800 */
[----:B------:R0:W-:Y:S04]  /*3f590*/  STL [R1+0x3288], R17 ;  /* 0x0032881101007387 */ /* 0x0001e80000100800 */
[----:B------:R1:W-:Y:S01]  /*3f5a0*/  STL [R1+0x325c], R18 ;  /* 0x00325c1201007387 */ /* 0x0003e20000100800 */
[----:B0-----:R-:W-:-:S03]  /*3f5b0*/  IADD3 R17, P0, PT, R29, R3, RZ ;  /* 0x000000031d117210 */ /* 0x001fc60007f1e0ff */
[----:B------:R-:W5:Y:S04]  /*3f5c0*/  LDL.LU R29, [R1+0x6c0] ;  /* 0x0006c000011d7983 */ /* 0x000f680000300800 */
[----:B------:R0:W-:Y:S01]  /*3f5d0*/  STL [R1+0x3290], R17 ;  /* 0x0032901101007387 */ /* 0x0001e20000100800 */
[C---:B------:R-:W-:Y:S01]  /*3f5e0*/  IMAD.X R19, R12.reuse, 0x1, R4, P2 ;  /* 0x000000010c137824 */ /* 0x040fe200010e0604 */
[----:B-1----:R-:W-:Y:S01]  /*3f5f0*/  IADD3 R18, P2, PT, R11, R5, RZ ;  /* 0x000000050b127210 */ /* 0x002fe20007f5e0ff */
[----:B0-----:R-:W-:-:S03]  /*3f600*/  IMAD.X R17, R12, 0x1, R2, P3 ;  /* 0x000000010c117824 */ /* 0x001fc600018e0602 */
[----:B------:R-:W-:Y:S04]  /*3f610*/  STL [R1+0x3264], R19 ;  /* 0x0032641301007387 */ /* 0x000fe80000100800 */
[----:B------:R-:W5:Y:S04]  /*3f620*/  LDL.LU R12, [R1+0x468] ;  /* 0x00046800010c7983 */ /* 0x000f680000300800 */
[----:B------:R0:W-:Y:S04]  /*3f630*/  STL [R1+0x3298], R18 ;  /* 0x0032981201007387 */ /* 0x0001e80000100800 */
[----:B------:R2:W-:Y:S01]  /*3f640*/  STL [R1+0x326c], R17 ;  /* 0x00326c1101007387 */ /* 0x0005e20000100800 */
[----:B0-----:R-:W-:-:S03]  /*3f650*/  IADD3 R18, P3, PT, R11, R3, RZ ;  /* 0x000000030b127210 */ /* 0x001fc60007f7e0ff */
[----:B------:R-:W5:Y:S04]  /*3f660*/  LDL.LU R11, [R1+0x6bc] ;  /* 0x0006bc00010b7983 */ /* 0x000f680000300800 */
[----:B------:R3:W-:Y:S01]  /*3f670*/  STL [R1+0x32a0], R18 ;  /* 0x0032a01201007387 */ /* 0x0007e20000100800 */
[C---:B--2---:R-:W-:Y:S02]  /*3f680*/  IMAD.X R17, R16.reuse, 0x1, R4, P4 ;  /* 0x0000000110117824 */ /* 0x044fe400020e0604 */
[----:B------:R-:W-:Y:S01]  /*3f690*/  IMAD.X R16, R16, 0x1, R2, P5 ;  /* 0x0000000110107824 */ /* 0x000fe200028e0602 */
[C---:B---3--:R-:W-:Y:S02]  /*3f6a0*/  IADD3 R18, P4, PT, R9.reuse, R5, RZ ;  /* 0x0000000509127210 */ /* 0x048fe40007f9e0ff */
[----:B------:R0:W-:Y:S04]  /*3f6b0*/  STL [R1+0x3274], R17 ;  /* 0x0032741101007387 */ /* 0x0001e80000100800 */
[----:B0-----:R-:W2:Y:S04]  /*3f6c0*/  LDL.LU R17, [R1+0x46c] ;  /* 0x00046c0001117983 */ /* 0x001ea80000300800 */
[----:B------:R0:W-:Y:S04]  /*3f6d0*/  STL [R1+0x32a8], R18 ;  /* 0x0032a81201007387 */ /* 0x0001e80000100800 */
[----:B------:R1:W-:Y:S01]  /*3f6e0*/  STL [R1+0x327c], R16 ;  /* 0x00327c1001007387 */ /* 0x0003e20000100800 */
[----:B0-----:R-:W-:-:S03]  /*3f6f0*/  IADD3 R18, P5, PT, R9, R3, RZ ;  /* 0x0000000309127210 */ /* 0x001fc60007fbe0ff */
[----:B-1----:R-:W3:Y:S04]  /*3f700*/  LDL.LU R16, [R1+0x6b8] ;  /* 0x0006b80001107983 */ /* 0x002ee80000300800 */
[----:B------:R0:W-:Y:S01]  /*3f710*/  STL [R1+0x32b0], R18 ;  /* 0x0032b01201007387 */ /* 0x0001e20000100800 */
[----:B----4-:R-:W-:Y:S01]  /*3f720*/  IADD3 R9, P6, PT, R8, R5, RZ ;  /* 0x0000000508097210 */ /* 0x010fe20007fde0ff */
[----:B0-----:R-:W-:Y:S01]  /*3f730*/  IMAD.X R18, R10, 0x1, R4, P1 ;  /* 0x000000010a127824 */ /* 0x001fe200008e0604 */
[----:B------:R-:W-:-:S03]  /*3f740*/  IADD3 R8, P1, PT, R8, R3, RZ ;  /* 0x0000000308087210 */ /* 0x000fc60007f3e0ff */
[----:B------:R0:W-:Y:S04]  /*3f750*/  STL [R1+0x32b8], R9 ;  /* 0x0032b80901007387 */ /* 0x0001e80000100800 */
[----:B0-----:R-:W4:Y:S04]  /*3f760*/  LDL.LU R9, [R1+0x470] ;  /* 0x0004700001097983 */ /* 0x001f280000300800 */
[----:B------:R0:W-:Y:S04]  /*3f770*/  STL [R1+0x3284], R18 ;  /* 0x0032841201007387 */ /* 0x0001e80000100800 */
[----:B------:R1:W-:Y:S01]  /*3f780*/  STL [R1+0x32c0], R8 ;  /* 0x0032c00801007387 */ /* 0x0003e20000100800 */
[----:B0-----:R-:W-:-:S03]  /*3f790*/  IMAD.X R18, R15, 0x1, R4, P2 ;  /* 0x000000010f127824 */ /* 0x001fc600010e0604 */
[----:B-1----:R-:W4:Y:S04]  /*3f7a0*/  LDL.LU R8, [R1+0x6b4] ;  /* 0x0006b40001087983 */ /* 0x002f280000300800 */
[----:B------:R0:W-:Y:S02]  /*3f7b0*/  STL [R1+0x3294], R18 ;  /* 0x0032941201007387 */ /* 0x0001e40000100800 */
[----:B0-----:R-:W-:Y:S01]  /*3f7c0*/  IMAD.X R18, R15, 0x1, R2, P3 ;  /* 0x000000010f127824 */ /* 0x001fe200018e0602 */
[C---:B-----5:R-:W-:Y:S02]  /*3f7d0*/  IADD3 R19, P2, PT, R7.reuse, R5, RZ ;  /* 0x0000000507137210 */ /* 0x060fe40007f5e0ff */
[----:B------:R-:W-:-:S03]  /*3f7e0*/  IADD3 R7, P3, PT, R7, R3, RZ ;  /* 0x0000000307077210 */ /* 0x000fc60007f7e0ff */
[----:B------:R-:W-:Y:S04]  /*3f7f0*/  STL [R1+0x32c8], R19 ;  /* 0x0032c81301007387 */ /* 0x000fe80000100800 */
[----:B------:R-:W5:Y:S04]  /*3f800*/  LDL.LU R15, [R1+0x474] ;  /* 0x00047400010f7983 */ /* 0x000f680000300800 */
[----:B------:R0:W-:Y:S04]  /*3f810*/  STL [R1+0x329c], R18 ;  /* 0x00329c1201007387 */ /* 0x0001e80000100800 */
[----:B------:R1:W-:Y:S01]  /*3f820*/  STL [R1+0x32d0], R7 ;  /* 0x0032d00701007387 */ /* 0x0003e20000100800 */
[----:B0-----:R-:W-:-:S03]  /*3f830*/  IMAD.X R18, R14, 0x1, R4, P4 ;  /* 0x000000010e127824 */ /* 0x001fc600020e0604 */
[----:B-1----:R-:W5:Y:S04]  /*3f840*/  LDL.LU R7, [R1+0x6b0] ;  /* 0x0006b00001077983 */ /* 0x002f680000300800 */
[----:B------:R0:W-:Y:S02]  /*3f850*/  STL [R1+0x32a4], R18 ;  /* 0x0032a41201007387 */ /* 0x0001e40000100800 */
[----:B0-----:R-:W-:Y:S01]  /*3f860*/  IMAD.X R18, R14, 0x1, R2, P5 ;  /* 0x000000010e127824 */ /* 0x001fe200028e0602 */
[C---:B------:R-:W-:Y:S02]  /*3f870*/  IADD3 R19, P4, PT, R6.reuse, R5, RZ ;  /* 0x0000000506137210 */ /* 0x040fe40007f9e0ff */
        /* <DEDUP_REMOVED lines=8> */
[----:B------:R-:W-:Y:S01]  /*3f900*/  IADD3 R20, P6, PT, R29, R5, RZ ;  /* 0x000000051d147210 */ /* 0x000fe20007fde0ff */
[----:B0-----:R-:W-:Y:S01]  /*3f910*/  IMAD.X R18, R13, 0x1, R2, P1 ;  /* 0x000000010d127824 */ /* 0x001fe200008e0602 */
[----:B------:R-:W-:-:S03]  /*3f920*/  IADD3 R19, P1, PT, R29, R3, RZ ;  /* 0x000000031d137210 */ /* 0x000fc60007f3e0ff */
[----:B------:R-:W-:Y:S04]  /*3f930*/  STL [R1+0x32e8], R20 ;  /* 0x0032e81401007387 */ /* 0x000fe80000100800 */
        /* <DEDUP_REMOVED lines=16> */
[C---:B---3--:R-:W-:Y:S01]  /*3fa40*/  IADD3 R19, P4, PT, R16.reuse, R5, RZ ;  /* 0x0000000510137210 */ /* 0x048fe20007f9e0ff */
[----:B0-----:R-:W-:Y:S01]  /*3fa50*/  IMAD.X R18, R17, 0x1, R2, P5 ;  /* 0x0000000111127824 */ /* 0x001fe200028e0602 */
[----:B------:R-:W-:-:S03]  /*3fa60*/  IADD3 R16, P5, PT, R16, R3, RZ ;  /* 0x0000000310107210 */ /* 0x000fc60007fbe0ff */
[----:B------:R-:W-:Y:S04]  /*3fa70*/  STL [R1+0x3308], R19 ;  /* 0x0033081301007387 */ /* 0x000fe80000100800 */
[----:B------:R-:W2:Y:S04]  /*3fa80*/  LDL.LU R17, [R1+0x484] ;  /* 0x0004840001117983 */ /* 0x000ea80000300800 */
[----:B------:R-:W-:Y:S04]  /*3fa90*/  STL [R1+0x32dc], R18 ;  /* 0x0032dc1201007387 */ /* 0x000fe80000100800 */
[----:B------:R0:W-:Y:S04]  /*3faa0*/  STL [R1+0x3310], R16 ;  /* 0x0033101001007387 */ /* 0x0001e80000100800 */
[----:B0-----:R-:W3:Y:S01]  /*3fab0*/  LDL.LU R16, [R1+0x69c] ;  /* 0x00069c0001107983 */ /* 0x001ee20000300800 */
[----:B----4-:R-:W-:-:S05]  /*3fac0*/  IMAD.X R18, R9, 0x1, R4, P6 ;  /* 0x0000000109127824 */ /* 0x010fca00030e0604 */
[----:B------:R0:W-:Y:S01]  /*3fad0*/  STL [R1+0x32e4], R18 ;  /* 0x0032e41201007387 */ /* 0x0001e20000100800 */
[C---:B------:R-:W-:Y:S01]  /*3fae0*/  IADD3 R19, P6, PT, R8.reuse, R5, RZ ;  /* 0x0000000508137210 */ /* 0x040fe20007fde0ff */
        /* <DEDUP_REMOVED lines=9> */
[----:B------:R-:W-:Y:S01]  /*3fb80*/  IADD3 R19, P2, PT, R7, R5, RZ ;  /* 0x0000000507137210 */ /* 0x000fe20007f5e0ff */
        /* <DEDUP_REMOVED lines=1872> */
[----:B------:R0:W-:Y:S04]  /*47090*/  STL [R1+0x3ed8], R19 ;  /* 0x003ed81301007387 */ /* 0x0001e80000100800 */
[----:B------:R-:W5:Y:S04]  /*470a0*/  LDL.LU R14, [R1+0xe10] ;  /* 0x000e1000010e7983 */ /* 0x000f680000300800 */
[----:B------:R-:W-:Y:S04]  /*470b0*/  STL [R1+0x3eac], R18 ;  /* 0x003eac1201007387 */ /* 0x000fe80000100800 */
[----:B------:R1:W-:Y:S01]  /*470c0*/  STL [R1+0x3ee0], R6 ;  /* 0x003ee00601007387 */ /* 0x0003e20000100800 */
[----:B0-----:R-:W-:-:S03]  /*470d0*/  IMAD.X R19, R13, 0x1, R4, P6 ;  /* 0x000000010d137824 */ /* 0x001fc600030e0604 */
[----:B-1----:R-:W5:Y:S04]  /*470e0*/  LDL.LU R6, [R1+0xb88] ;  /* 0x000b880001067983 */ /* 0x002f680000300800 */
[----:B------:R0:W-:Y:S01]  /*470f0*/  STL [R1+0x3eb4], R19 ;  /* 0x003eb41301007387 */ /* 0x0001e20000100800 */
[----:B------:R-:W-:Y:S01]  /*47100*/  IADD3 R18, P6, PT, R29, R5, RZ ;  /* 0x000000051d127210 */ /* 0x000fe20007fde0ff */
[----:B0-----:R-:W-:Y:S02]  /*47110*/  IMAD.X R19, R13, 0x1, R2, P1 ;  /* 0x000000010d137824 */ /* 0x001fe400008e0602 */
[----:B------:R-:W5:Y:S04]  /*47120*/  LDL.LU R13, [R1+0xe14] ;  /* 0x000e1400010d7983 */ /* 0x000f680000300800 */
        /* <DEDUP_REMOVED lines=18> */
[----:B0-----:R-:W-:Y:S02]  /*47250*/  IMAD.X R19, R17, 0x1, R2, P5 ;  /* 0x0000000111137824 */ /* 0x001fe400028e0602 */
[----:B------:R-:W2:Y:S04]  /*47260*/  LDL.LU R17, [R1+0xe1c] ;  /* 0x000e1c0001117983 */ /* 0x000ea80000300800 */
[----:B------:R0:W-:Y:S04]  /*47270*/  STL [R1+0x3f08], R18 ;  /* 0x003f081201007387 */ /* 0x0001e80000100800 */
[----:B------:R4:W-:Y:S01]  /*47280*/  STL [R1+0x3edc], R19 ;  /* 0x003edc1301007387 */ /* 0x0009e20000100800 */
[----:B0-----:R-:W-:-:S03]  /*47290*/  IADD3 R18, P5, PT, R16, R3, RZ ;  /* 0x0000000310127210 */ /* 0x001fc60007fbe0ff */
[----:B------:R-:W3:Y:S04]  /*472a0*/  LDL.LU R16, [R1+0xb9c] ;  /* 0x000b9c0001107983 */ /* 0x000ee80000300800 */
[----:B------:R0:W-:Y:S01]  /*472b0*/  STL [R1+0x3f10], R18 ;  /* 0x003f101201007387 */ /* 0x0001e20000100800 */
[----:B----4-:R-:W-:-:S05]  /*472c0*/  IMAD.X R19, R9, 0x1, R4, P6 ;  /* 0x0000000109137824 */ /* 0x010fca00030e0604 */
[----:B------:R1:W-:Y:S01]  /*472d0*/  STL [R1+0x3ee4], R19 ;  /* 0x003ee41301007387 */ /* 0x0003e20000100800 */
[C---:B0-----:R-:W-:Y:S01]  /*472e0*/  IADD3 R18, P6, PT, R8.reuse, R5, RZ ;  /* 0x0000000508127210 */ /* 0x041fe20007fde0ff */
[----:B-1----:R-:W-:Y:S02]  /*472f0*/  IMAD.X R19, R9, 0x1, R2, P1 ;  /* 0x0000000109137824 */ /* 0x002fe400008e0602 */
[----:B------:R-:W4:Y:S04]  /*47300*/  LDL.LU R9, [R1+0xe20] ;  /* 0x000e200001097983 */ /* 0x000f280000300800 */
[----:B------:R0:W-:Y:S04]  /*47310*/  STL [R1+0x3f18], R18 ;  /* 0x003f181201007387 */ /* 0x0001e80000100800 */
[----:B------:R5:W-:Y:S01]  /*47320*/  STL [R1+0x3eec], R19 ;  /* 0x003eec1301007387 */ /* 0x000be20000100800 */
[----:B0-----:R-:W-:-:S03]  /*47330*/  IADD3 R18, P1, PT, R8, R3, RZ ;  /* 0x0000000308127210 */ /* 0x001fc60007f3e0ff */
[----:B------:R-:W4:Y:S04]  /*47340*/  LDL.LU R8, [R1+0xba4] ;  /* 0x000ba40001087983 */ /* 0x000f280000300800 */
[----:B------:R0:W-:Y:S01]  /*47350*/  STL [R1+0x3f20], R18 ;  /* 0x003f201201007387 */ /* 0x0001e20000100800 */
[----:B-----5:R-:W-:-:S05]  /*47360*/  IMAD.X R19, R15, 0x1, R4, P2 ;  /* 0x000000010f137824 */ /* 0x020fca00010e0604 */
[----:B------:R1:W-:Y:S01]  /*47370*/  STL [R1+0x3ef4], R19 ;  /* 0x003ef41301007387 */ /* 0x0003e20000100800 */
[----:B0-----:R-:W-:Y:S01]  /*47380*/  IADD3 R18, P2, PT, R7, R5, RZ ;  /* 0x0000000507127210 */ /* 0x001fe20007f5e0ff */
[----:B-1----:R-:W-:Y:S02]  /*47390*/  IMAD.X R19, R15, 0x1, R2, P3 ;  /* 0x000000010f137824 */ /* 0x002fe400018e0602 */
[----:B------:R-:W5:Y:S04]  /*473a0*/  LDL.LU R15, [R1+0xe24] ;  /* 0x000e2400010f7983 */ /* 0x000f680000300800 */
[----:B------:R0:W-:Y:S04]  /*473b0*/  STL [R1+0x3f28], R18 ;  /* 0x003f281201007387 */ /* 0x0001e80000100800 */
[----:B------:R1:W-:Y:S01]  /*473c0*/  STL [R1+0x3efc], R19 ;  /* 0x003efc1301007387 */ /* 0x0003e20000100800 */
[----:B0-----:R-:W-:-:S03]  /*473d0*/  IADD3 R18, P3, PT, R7, R3, RZ ;  /* 0x0000000307127210 */ /* 0x001fc60007f7e0ff */
[----:B------:R-:W5:Y:S04]  /*473e0*/  LDL.LU R7, [R1+0xba8] ;  /* 0x000ba80001077983 */ /* 0x000f680000300800 */
[----:B------:R0:W-:Y:S01]  /*473f0*/  STL [R1+0x3f30], R18 ;  /* 0x003f301201007387 */ /* 0x0001e20000100800 */
[C---:B-1----:R-:W-:Y:S02]  /*47400*/  IMAD.X R19, R14.reuse, 0x1, R4, P4 ;  /* 0x000000010e137824 */ /* 0x042fe400020e0604 */
[----:B------:R-:W-:-:S03]  /*47410*/  IMAD.X R14, R14, 0x1, R2, P5 ;  /* 0x000000010e0e7824 */ /* 0x000fc600028e0602 */
[----:B------:R-:W-:Y:S01]  /*47420*/  STL [R1+0x3f04], R19 ;  /* 0x003f041301007387 */ /* 0x000fe20000100800 */
[C---:B0-----:R-:W-:Y:S02]  /*47430*/  IADD3 R18, P4, PT, R6.reuse, R5, RZ ;  /* 0x0000000506127210 */ /* 0x041fe40007f9e0ff */
[----:B------:R-:W-:-:S03]  /*47440*/  IADD3 R6, P5, PT, R6, R3, RZ ;  /* 0x0000000306067210 */ /* 0x000fc60007fbe0ff */
[----:B------:R0:W-:Y:S04]  /*47450*/  STL [R1+0x3f38], R18 ;  /* 0x003f381201007387 */ /* 0x0001e80000100800 */
[----:B------:R1:W-:Y:S01]  /*47460*/  STL [R1+0x3f0c], R14 ;  /* 0x003f0c0e01007387 */ /* 0x0003e20000100800 */
[----:B0-----:R-:W-:-:S03]  /*47470*/  IMAD.X R18, R13, 0x1, R4, P6 ;  /* 0x000000010d127824 */ /* 0x001fc600030e0604 */
[----:B-1----:R-:W5:Y:S04]  /*47480*/  LDL.LU R14, [R1+0xe28] ;  /* 0x000e2800010e7983 */ /* 0x002f680000300800 */
[----:B------:R0:W-:Y:S01]  /*47490*/  STL [R1+0x3f40], R6 ;  /* 0x003f400601007387 */ /* 0x0001e20000100800 */
[----:B------:R-:W-:-:S03]  /*474a0*/  IMAD.X R13, R13, 0x1, R2, P1 ;  /* 0x000000010d0d7824 */ /* 0x000fc600008e0602 */
[----:B0-----:R-:W5:Y:S04]  /*474b0*/  LDL.LU R6, [R1+0xbb0] ;  /* 0x000bb00001067983 */ /* 0x001f680000300800 */
[----:B------:R0:W-:Y:S01]  /*474c0*/  STL [R1+0x3f14], R18 ;  /* 0x003f141201007387 */ /* 0x0001e20000100800 */
[C---:B------:R-:W-:Y:S02]  /*474d0*/  IADD3 R19, P1, PT, R29.reuse, R3, RZ ;  /* 0x000000031d137210 */ /* 0x040fe40007f3e0ff */
[----:B0-----:R-:W-:-:S05]  /*474e0*/  IADD3 R18, P6, PT, R29, R5, RZ ;  /* 0x000000051d127210 */ /* 0x001fca0007fde0ff */
[----:B------:R0:W-:Y:S04]  /*474f0*/  STL [R1+0x3f48], R18 ;  /* 0x003f481201007387 */ /* 0x0001e80000100800 */
[----:B------:R1:W-:Y:S01]  /*47500*/  STL [R1+0x3f1c], R13 ;  /* 0x003f1c0d01007387 */ /* 0x0003e20000100800 */
[----:B0-----:R-:W-:-:S03]  /*47510*/  IMAD.X R18, R12, 0x1, R4, P2 ;  /* 0x000000010c127824 */ /* 0x001fc600010e0604 */
[----:B-1----:R-:W5:Y:S04]  /*47520*/  LDL.LU R13, [R1+0xe2c] ;  /* 0x000e2c00010d7983 */ /* 0x002f680000300800 */
[----:B------:R-:W-:Y:S04]  /*47530*/  STL [R1+0x3f50], R19 ;  /* 0x003f501301007387 */ /* 0x000fe80000100800 */
[----:B------:R-:W5:Y:S04]  /*47540*/  LDL.LU R29, [R1+0xbb8] ;  /* 0x000bb800011d7983 */ /* 0x000f680000300800 */
[----:B------:R0:W-:Y:S01]  /*47550*/  STL [R1+0x3f24], R18 ;  /* 0x003f241201007387 */ /* 0x0001e20000100800 */
[----:B------:R-:W-:Y:S01]  /*47560*/  IMAD.X R12, R12, 0x1, R2, P3 ;  /* 0x000000010c0c7824 */ /* 0x000fe200018e0602 */
[----:B0-----:R-:W-:-:S05]  /*47570*/  IADD3 R18, P2, PT, R11, R5, RZ ;  /* 0x000000050b127210 */ /* 0x001fca0007f5e0ff */
[----:B------:R-:W-:Y:S04]  /*47580*/  STL [R1+0x3f58], R18 ;  /* 0x003f581201007387 */ /* 0x000fe80000100800 */
[----:B------:R0:W-:Y:S04]  /*47590*/  STL [R1+0x3f2c], R12 ;  /* 0x003f2c0c01007387 */ /* 0x0001e80000100800 */
[----:B0-----:R-:W5:Y:S01]  /*475a0*/  LDL.LU R12, [R1+0xe30] ;  /* 0x000e3000010c7983 */ /* 0x001f620000300800 */
[----:B------:R-:W-:-:S05]  /*475b0*/  IADD3 R11, P3, PT, R11, R3, RZ ;  /* 0x000000030b0b7210 */ /* 0x000fca0007f7e0ff */
[----:B------:R0:W-:Y:S04]  /*475c0*/  STL [R1+0x3f60], R11 ;  /* 0x003f600b01007387 */ /* 0x0001e80000100800 */
[----:B0-----:R-:W5:Y:S01]  /*475d0*/  LDL.LU R11, [R1+0xbbc] ;  /* 0x000bbc00010b7983 */ /* 0x001f620000300800 */
[C---:B--2---:R-:W-:Y:S02]  /*475e0*/  IMAD.X R18, R17.reuse, 0x1, R4, P4 ;  /* 0x0000000111127824 */ /* 0x044fe400020e0604 */
[----:B------:R-:W-:-:S03]  /*475f0*/  IMAD.X R17, R17, 0x1, R2, P5 ;  /* 0x0000000111117824 */ /* 0x000fc600028e0602 */
[----:B------:R3:W-:Y:S02]  /*47600*/  STL [R1+0x3f34], R18 ;  /* 0x003f341201007387 */ /* 0x0007e40000100800 */
[C---:B---3--:R-:W-:Y:S02]  /*47610*/  IADD3 R18, P4, PT, R16.reuse, R5, RZ ;  /* 0x0000000510127210 */ /* 0x048fe40007f9e0ff */
[----:B------:R-:W-:-:S03]  /*47620*/  IADD3 R16, P5, PT, R16, R3, RZ ;  /* 0x0000000310107210 */ /* 0x000fc60007fbe0ff */
[----:B------:R-:W-:Y:S04]  /*47630*/  STL [R1+0x3f68], R18 ;  /* 0x003f681201007387 */ /* 0x000fe80000100800 */
[----:B------:R0:W-:Y:S04]  /*47640*/  STL [R1+0x3f3c], R17 ;  /* 0x003f3c1101007387 */ /* 0x0001e80000100800 */
[----:B0-----:R-:W2:Y:S04]  /*47650*/  LDL.LU R17, [R1+0xe34] ;  /* 0x000e340001117983 */ /* 0x001ea80000300800 */
[----:B------:R0:W-:Y:S01]  /*47660*/  STL [R1+0x3f70], R16 ;  /* 0x003f701001007387 */ /* 0x0001e20000100800 */
[----:B----4-:R-:W-:-:S02]  /*47670*/  IMAD.X R18, R9, 0x1, R4, P6 ;  /* 0x0000000109127824 */ /* 0x010fc400030e0604 */
[----:B------:R-:W-:Y:S01]  /*47680*/  IMAD.X R9, R9, 0x1, R2, P1 ;  /* 0x0000000109097824 */ /* 0x000fe200008e0602 */
[----:B0-----:R-:W3:Y:S04]  /*47690*/  LDL.LU R16, [R1+0xbc4] ;  /* 0x000bc40001107983 */ /* 0x001ee80000300800 */
[----:B------:R0:W-:Y:S02]  /*476a0*/  STL [R1+0x3f44], R18 ;  /* 0x003f441201007387 */ /* 0x0001e40000100800 */
[C---:B0-----:R-:W-:Y:S02]  /*476b0*/  IADD3 R18, P6, PT, R8.reuse, R5, RZ ;  /* 0x0000000508127210 */ /* 0x041fe40007fde0ff */
[----:B------:R-:W-:-:S03]  /*476c0*/  IADD3 R8, P1, PT, R8, R3, RZ ;  /* 0x0000000308087210 */ /* 0x000fc60007f3e0ff */
[----:B------:R-:W-:Y:S04]  /*476d0*/  STL [R1+0x3f78], R18 ;  /* 0x003f781201007387 */ /* 0x000fe80000100800 */
[----:B------:R0:W-:Y:S04]  /*476e0*/  STL [R1+0x3f4c], R9 ;  /* 0x003f4c0901007387 */ /* 0x0001e80000100800 */
[----:B0-----:R-:W4:Y:S04]  /*476f0*/  LDL.LU R9, [R1+0xe38] ;  /* 0x000e380001097983 */ /* 0x001f280000300800 */
[----:B------:R0:W-:Y:S01]  /*47700*/  STL [R1+0x3f80], R8 ;  /* 0x003f800801007387 */ /* 0x0001e20000100800 */
[----:B-----5:R-:W-:-:S03]  /*47710*/  IMAD.X R18, R15, 0x1, R4, P2 ;  /* 0x000000010f127824 */ /* 0x020fc600010e0604 */
[----:B0-----:R-:W5:Y:S04]  /*47720*/  LDL.LU R8, [R1+0xbc8] ;  /* 0x000bc80001087983 */ /* 0x001f680000300800 */
[----:B------:R0:W-:Y:S01]  /*47730*/  STL [R1+0x3f54], R18 ;  /* 0x003f541201007387 */ /* 0x0001e20000100800 */
[----:B------:R-:W-:-:S03]  /*47740*/  IMAD.X R19, R15, 0x1, R2, P3 ;  /* 0x000000010f137824 */ /* 0x000fc600018e0602 */
        /* <DEDUP_REMOVED lines=33> */
[----:B------:R-:W-:Y:S01]  /*47960*/  STL [R1+0x3f8c], R19 ;  /* 0x003f8c1301007387 */ /* 0x000fe20000100800 */
[----:B0-----:R-:W-:-:S03]  /*47970*/  IADD3 R18, P3, PT, R11, R3, RZ ;  /* 0x000000030b127210 */ /* 0x001fc60007f7e0ff */
[----:B------:R-:W5:Y:S04]  /*47980*/  LDL.LU R11, [R1+0xb30] ;  /* 0x000b3000010b7983 */ /* 0x000f680000300800 */
[----:B------:R0:W-:Y:S01]  /*47990*/  STL [R1+0x3fc0], R18 ;  /* 0x003fc01201007387 */ /* 0x0001e20000100800 */
[C---:B--2---:R-:W-:Y:S02]  /*479a0*/  IMAD.X R20, R17.reuse, 0x1, R4, P4 ;  /* 0x0000000111147824 */ /* 0x044fe400020e0604 */
[----:B0-----:R-:W-:-:S03]  /*479b0*/  IMAD.X R18, R17, 0x1, R2, P5 ;  /* 0x0000000111127824 */ /* 0x001fc600028e0602 */
[----:B------:R-:W-:Y:S04]  /*479c0*/  STL [R1+0x3f94], R20 ;  /* 0x003f941401007387 */ /* 0x000fe80000100800 */
[----:B------:R-:W2:Y:S01]  /*479d0*/  LDL.LU R17, [R1+0xe4c] ;  /* 0x000e4c0001117983 */ /* 0x000ea20000300800 */
[----:B---3--:R-:W-:-:S05]  /*479e0*/  IADD3 R19, P4, PT, R16, R5, RZ ;  /* 0x0000000510137210 */ /* 0x008fca0007f9e0ff */
[----:B------:R0:W-:Y:S04]  /*479f0*/  STL [R1+0x3fc8], R19 ;  /* 0x003fc81301007387 */ /* 0x0001e80000100800 */
[----:B------:R4:W-:Y:S01]  /*47a00*/  STL [R1+0x3f9c], R18 ;  /* 0x003f9c1201007387 */ /* 0x0009e20000100800 */
[----:B0-----:R-:W-:-:S03]  /*47a10*/  IADD3 R19, P5, PT, R16, R3, RZ ;  /* 0x0000000310137210 */ /* 0x001fc60007fbe0ff */
[----:B------:R-:W3:Y:S04]  /*47a20*/  LDL.LU R16, [R1+0xbe4] ;  /* 0x000be40001107983 */ /* 0x000ee80000300800 */
[----:B------:R5:W-:Y:S01]  /*47a30*/  STL [R1+0x3fd0], R19 ;  /* 0x003fd01301007387 */ /* 0x000be20000100800 */
[C---:B----4-:R-:W-:Y:S02]  /*47a40*/  IMAD.X R18, R9.reuse, 0x1, R4, P6 ;  /* 0x0000000109127824 */ /* 0x050fe400030e0604 */
[----:B------:R-:W-:-:S03]  /*47a50*/  IMAD.X R9, R9, 0x1, R2, P1 ;  /* 0x0000000109097824 */ /* 0x000fc600008e0602 */
[----:B------:R0:W-:Y:S01]  /*47a60*/  STL [R1+0x3fa4], R18 ;  /* 0x003fa41201007387 */ /* 0x0001e20000100800 */
[C---:B-----5:R-:W-:Y:S02]  /*47a70*/  IADD3 R19, P6, PT, R8.reuse, R5, RZ ;  /* 0x0000000508137210 */ /* 0x060fe40007fde0ff */
[----:B0-----:R-:W-:Y:S01]  /*47a80*/  IADD3 R18, P1, PT, R8, R3, RZ ;  /* 0x0000000308127210 */ /* 0x001fe20007f3e0ff */
[C---:B------:R-:W-:Y:S02]  /*47a90*/  IMAD.X R8, R15.reuse, 0x1, R4, P2 ;  /* 0x000000010f087824 */ /* 0x040fe400010e0604 */
[----:B------:R-:W-:Y:S04]  /*47aa0*/  STL [R1+0x3fd8], R19 ;  /* 0x003fd81301007387 */ /* 0x000fe80000100800 */
[----:B------:R0:W-:Y:S01]  /*47ab0*/  STL [R1+0x3fac], R9 ;  /* 0x003fac0901007387 */ /* 0x0001e20000100800 */
[----:B------:R-:W-:-:S03]  /*47ac0*/  IMAD.X R15, R15, 0x1, R2, P3 ;  /* 0x000000010f0f7824 */ /* 0x000fc600018e0602 */
[----:B0-----:R-:W4:Y:S04]  /*47ad0*/  LDL.LU R9, [R1+0xbec] ;  /* 0x000bec0001097983 */ /* 0x001f280000300800 */
[----:B------:R0:W-:Y:S04]  /*47ae0*/  STL [R1+0x3fe0], R18 ;  /* 0x003fe01201007387 */ /* 0x0001e80000100800 */
[----:B------:R1:W-:Y:S01]  /*47af0*/  STL [R1+0x3fb4], R8 ;  /* 0x003fb40801007387 */ /* 0x0003e20000100800 */
[----:B0-----:R-:W-:-:S03]  /*47b00*/  IADD3 R18, P2, PT, R7, R5, RZ ;  /* 0x0000000507127210 */ /* 0x001fc60007f5e0ff */
[----:B-1----:R-:W5:Y:S04]  /*47b10*/  LDL.LU R8, [R1+0xe54] ;  /* 0x000e540001087983 */ /* 0x002f680000300800 */
[----:B------:R0:W-:Y:S04]  /*47b20*/  STL [R1+0x3fe8], R18 ;  /* 0x003fe81201007387 */ /* 0x0001e80000100800 */
[----:B------:R1:W-:Y:S01]  /*47b30*/  STL [R1+0x3fbc], R15 ;  /* 0x003fbc0f01007387 */ /* 0x0003e20000100800 */
[----:B0-----:R-:W-:-:S03]  /*47b40*/  IADD3 R18, P3, PT, R7, R3, RZ ;  /* 0x0000000307127210 */ /* 0x001fc60007f7e0ff */
[----:B-1----:R-:W5:Y:S01]  /*47b50*/  LDL.LU R15, [R1+0xbf4] ;  /* 0x000bf400010f7983 */ /* 0x002f620000300800 */
[----:B------:R-:W-:-:S03]  /*47b60*/  IMAD.X R7, R14, 0x1, R4, P4 ;  /* 0x000000010e077824 */ /* 0x000fc600020e0604 */
[----:B------:R-:W-:Y:S04]  /*47b70*/  STL [R1+0x3ff0], R18 ;  /* 0x003ff01201007387 */ /* 0x000fe80000100800 */
[----:B------:R0:W-:Y:S01]  /*47b80*/  STL [R1+0x3fc4], R7 ;  /* 0x003fc40701007387 */ /* 0x0001e20000100800 */
[----:B------:R-:W-:-:S03]  /*47b90*/  IMAD.X R14, R14, 0x1, R2, P5 ;  /* 0x000000010e0e7824 */ /* 0x000fc600028e0602 */
[----:B0-----:R-:W5:Y:S01]  /*47ba0*/  LDL.LU R7, [R1+0xe58] ;  /* 0x000e580001077983 */ /* 0x001f620000300800 */
[----:B------:R-:W-:-:S05]  /*47bb0*/  IADD3 R18, P4, PT, R6, R5, RZ ;  /* 0x0000000506127210 */ /* 0x000fca0007f9e0ff */
[----:B------:R0:W-:Y:S04]  /*47bc0*/  STL [R1+0x3ff8], R18 ;  /* 0x003ff81201007387 */ /* 0x0001e80000100800 */
[----:B------:R1:W-:Y:S01]  /*47bd0*/  STL [R1+0x3fcc], R14 ;  /* 0x003fcc0e01007387 */ /* 0x0003e20000100800 */
[----:B0-----:R-:W-:Y:S01]  /*47be0*/  IADD3 R18, P5, PT, R6, R3, RZ ;  /* 0x0000000306127210 */ /* 0x001fe20007fbe0ff */
[C---:B------:R-:W-:Y:S02]  /*47bf0*/  IMAD.X R6, R13.reuse, 0x1, R4, P6 ;  /* 0x000000010d067824 */ /* 0x040fe400030e0604 */
[----:B-1----:R-:W5:Y:S04]  /*47c00*/  LDL.LU R14, [R1+0xbf8] ;  /* 0x000bf800010e7983 */ /* 0x002f680000300800 */
[----:B------:R0:W-:Y:S04]  /*47c10*/  STL [R1+0x4000], R18 ;  /* 0x0040001201007387 */ /* 0x0001e80000100800 */
[----:B------:R1:W-:Y:S01]  /*47c20*/  STL [R1+0x3fd4], R6 ;  /* 0x003fd40601007387 */ /* 0x0003e20000100800 */
[----:B------:R-:W-:Y:S01]  /*47c30*/  IMAD.X R13, R13, 0x1, R2, P1 ;  /* 0x000000010d0d7824 */ /* 0x000fe200008e0602 */
[----:B0-----:R-:W-:-:S02]  /*47c40*/  IADD3 R18, P6, PT, R29, R5, RZ ;  /* 0x000000051d127210 */ /* 0x001fc40007fde0ff */
[----:B-1----:R-:W5:Y:S04]  /*47c50*/  LDL.LU R6, [R1+0xe5c] ;  /* 0x000e5c0001067983 */ /* 0x002f680000300800 */
[----:B------:R0:W-:Y:S04]  /*47c60*/  STL [R1+0x4520], R18 ;  /* 0x0045201201007387 */ /* 0x0001e80000100800 */
[----:B------:R1:W-:Y:S01]  /*47c70*/  STL [R1+0x3fdc], R13 ;  /* 0x003fdc0d01007387 */ /* 0x0003e20000100800 */
[----:B0-----:R-:W-:-:S03]  /*47c80*/  IADD3 R18, P1, PT, R29, R3, RZ ;  /* 0x000000031d127210 */ /* 0x001fc60007f3e0ff */
[----:B-1----:R-:W5:Y:S01]  /*47c90*/  LDL.LU R13, [R1+0xc00] ;  /* 0x000c0000010d7983 */ /* 0x002f620000300800 */
[----:B------:R-:W-:-:S03]  /*47ca0*/  IMAD.X R19, R12, 0x1, R4, P2 ;  /* 0x000000010c137824 */ /* 0x000fc600010e0604 */
[----:B------:R0:W-:Y:S04]  /*47cb0*/  STL [R1+0x4528], R18 ;  /* 0x0045281201007387 */ /* 0x0001e80000100800 */
[----:B------:R-:W-:Y:S04]  /*47cc0*/  STL [R1+0x3fe4], R19 ;  /* 0x003fe41301007387 */ /* 0x000fe80000100800 */
[----:B------:R-:W5:Y:S01]  /*47cd0*/  LDL.LU R29, [R1+0xe60] ;  /* 0x000e6000011d7983 */ /* 0x000f620000300800 */
[--C-:B------:R-:W-:Y:S02]  /*47ce0*/  IMAD.X R12, R12, 0x1, R2.reuse, P3 ;  /* 0x000000010c0c7824 */ /* 0x100fe400018e0602 */
[----:B------:R-:W-:Y:S01]  /*47cf0*/  IMAD.X R10, R10, 0x1, R2, P0 ;  /* 0x000000010a0a7824 */ /* 0x000fe200000e0602 */
[----:B0-----:R-:W-:-:S05]  /*47d00*/  IADD3 R18, P2, PT, R11, R5, RZ ;  /* 0x000000050b127210 */ /* 0x001fca0007f5e0ff */
[----:B------:R0:W-:Y:S04]  /*47d10*/  STL [R1+0x4008], R18 ;  /* 0x0040081201007387 */ /* 0x0001e80000100800 */
[----:B------:R1:W-:Y:S01]  /*47d20*/  STL [R1+0x3fec], R12 ;  /* 0x003fec0c01007387 */ /* 0x0003e20000100800 */
[----:B0-----:R-:W-:-:S03]  /*47d30*/  IADD3 R18, P3, PT, R11, R3, RZ ;  /* 0x000000030b127210 */ /* 0x001fc60007f7e0ff */
[----:B-1----:R-:W5:Y:S04]  /*47d40*/  LDL.LU R12, [R1+0xc04] ;  /* 0x000c0400010c7983 */ /* 0x002f680000300800 */
[----:B------:R0:W-:Y:S01]  /*47d50*/  STL [R1+0x4010], R18 ;  /* 0x0040101201007387 */ /* 0x0001e20000100800 */
[C---:B--2---:R-:W-:Y:S02]  /*47d60*/  IMAD.X R11, R17.reuse, 0x1, R4, P4 ;  /* 0x00000001110b7824 */ /* 0x044fe400020e0604 */
[----:B0-----:R-:W-:-:S03]  /*47d70*/  IMAD.X R18, R17, 0x1, R2, P5 ;  /* 0x0000000111127824 */ /* 0x001fc600028e0602 */
[----:B------:R0:W-:Y:S04]  /*47d80*/  STL [R1+0x3ff4], R11 ;  /* 0x003ff40b01007387 */ /* 0x0001e80000100800 */
[----:B0-----:R-:W2:Y:S01]  /*47d90*/  LDL.LU R11, [R1+0xe64] ;  /* 0x000e6400010b7983 */ /* 0x001ea20000300800 */
[C---:B---3--:R-:W-:Y:S02]  /*47da0*/  IADD3 R19, P4, PT, R16.reuse, R5, RZ ;  /* 0x0000000510137210 */ /* 0x048fe40007f9e0ff */
[----:B------:R-:W-:-:S03]  /*47db0*/  IADD3 R17, P5, PT, R16, R3, RZ ;  /* 0x0000000310117210 */ /* 0x000fc60007fbe0ff */
[----:B------:R-:W-:Y:S04]  /*47dc0*/  STL [R1+0x4018], R19 ;  /* 0x0040181301007387 */ /* 0x000fe80000100800 */
[----:B------:R-:W-:Y:S04]  /*47dd0*/  STL [R1+0x3ffc], R18 ;  /* 0x003ffc1201007387 */ /* 0x000fe80000100800 */
[----:B------:R-:W3:Y:S04]  /*47de0*/  LDL.LU R16, [R1+0xc0c] ;  /* 0x000c0c0001107983 */ /* 0x000ee80000300800 */
[----:B------:R-:W-:Y:S04]  /*47df0*/  STL [R1+0x4020], R17 ;  /* 0x0040201101007387 */ /* 0x000fe80000100800 */
[----:B------:R0:W-:Y:S04]  /*47e00*/  STL [R1+0x328c], R10 ;  /* 0x00328c0a01007387 */ /* 0x0001e80000100800 */
[----:B0-----:R-:W3:Y:S01]  /*47e10*/  LDL.LU R10, [R1+0xe68] ;  /* 0x000e6800010a7983 */ /* 0x001ee20000300800 */
[----:B----4-:R-:W-:-:S05]  /*47e20*/  IADD3 R17, P0, PT, R9, R5, RZ ;  /* 0x0000000509117210 */ /* 0x010fca0007f1e0ff */
[----:B------:R0:W-:Y:S01]  /*47e30*/  STL [R1+0x4028], R17 ;  /* 0x0040281101007387 */ /* 0x0001e20000100800 */
[C---:B-----5:R-:W-:Y:S02]  /*47e40*/  IMAD.X R18, R8.reuse, 0x1, R4, P6 ;  /* 0x0000000108127824 */ /* 0x060fe400030e0604 */
[----:B------:R-:W-:Y:S01]  /*47e50*/  IMAD.X R8, R8, 0x1, R2, P1 ;  /* 0x0000000108087824 */ /* 0x000fe200008e0602 */
[----:B0-----:R-:W-:Y:S02]  /*47e60*/  IADD3 R17, P6, PT, R9, R3, RZ ;  /* 0x0000000309117210 */ /* 0x001fe40007fde0ff */
[----:B------:R-:W-:Y:S04]  /*47e70*/  STL [R1+0x451c], R18 ;  /* 0x00451c1201007387 */ /* 0x000fe80000100800 */
[----:B------:R-:W4:Y:S04]  /*47e80*/  LDL.LU R9, [R1+0xc10] ;  /* 0x000c100001097983 */ /* 0x000f280000300800 */
[----:B------:R0:W-:Y:S04]  /*47e90*/  STL [R1+0x4030], R17 ;  /* 0x0040301101007387 */ /* 0x0001e80000100800 */
[----:B------:R1:W-:Y:S01]  /*47ea0*/  STL [R1+0x4524], R8 ;  /* 0x0045240801007387 */ /* 0x0003e20000100800 */
[----:B0-----:R-:W-:-:S03]  /*47eb0*/  IADD3 R17, P1, PT, R15, R5, RZ ;  /* 0x000000050f117210 */ /* 0x001fc60007f3e0ff */
[----:B-1----:R-:W5:Y:S04]  /*47ec0*/  LDL.LU R8, [R1+0xe6c] ;  /* 0x000e6c0001087983 */ /* 0x002f680000300800 */
[----:B------:R0:W-:Y:S01]  /*47ed0*/  STL [R1+0x4038], R17 ;  /* 0x0040381101007387 */ /* 0x0001e20000100800 */
[----:B------:R-:W-:Y:S01]  /*47ee0*/  IMAD.X R18, R7, 0x1, R4, P2 ;  /* 0x0000000107127824 */ /* 0x000fe200010e0604 */
[----:B0-----:R-:W-:Y:S01]  /*47ef0*/  IADD3 R17, P2, PT, R15, R3, RZ ;  /* 0x000000030f117210 */ /* 0x001fe20007f5e0ff */
[----:B------:R-:W-:-:S03]  /*47f00*/  IMAD.X R7, R7, 0x1, R2, P3 ;  /* 0x0000000107077824 */ /* 0x000fc600018e0602 */
[----:B------:R-:W-:Y:S04]  /*47f10*/  STL [R1+0x4004], R18 ;  /* 0x0040041201007387 */ /* 0x000fe80000100800 */
[----:B------:R-:W5:Y:S04]  /*47f20*/  LDL.LU R15, [R1+0xc18] ;  /* 0x000c1800010f7983 */ /* 0x000f680000300800 */
[----:B------:R-:W-:Y:S04]  /*47f30*/  STL [R1+0x4040], R17 ;  /* 0x0040401101007387 */ /* 0x000fe80000100800 */
[----:B------:R0:W-:Y:S04]  /*47f40*/  STL [R1+0x400c], R7 ;  /* 0x00400c0701007387 */ /* 0x0001e80000100800 */
[----:B0-----:R-:W5:Y:S01]  /*47f50*/  LDL.LU R7, [R1+0xe70] ;  /* 0x000e700001077983 */ /* 0x001f620000300800 */
[----:B------:R-:W-:-:S05]  /*47f60*/  IADD3 R17, P3, PT, R14, R5, RZ ;  /* 0x000000050e117210 */ /* 0x000fca0007f7e0ff */
[----:B------:R0:W-:Y:S01]  /*47f70*/  STL [R1+0x4048], R17 ;  /* 0x0040481101007387 */ /* 0x0001e20000100800 */
[----:B------:R-:W-:Y:S01]  /*47f80*/  IMAD.X R18, R6, 0x1, R4, P4 ;  /* 0x0000000106127824 */ /* 0x000fe200020e0604 */
[----:B0-----:R-:W-:Y:S01]  /*47f90*/  IADD3 R17, P4, PT, R14, R3, RZ ;  /* 0x000000030e117210 */ /* 0x001fe20007f9e0ff */
[----:B------:R-:W-:-:S03]  /*47fa0*/  IMAD.X R6, R6, 0x1, R2, P5 ;  /* 0x0000000106067824 */ /* 0x000fc600028e0602 */
[----:B------:R-:W-:Y:S04]  /*47fb0*/  STL [R1+0x4014], R18 ;  /* 0x0040141201007387 */ /* 0x000fe80000100800 */
[----:B------:R-:W5:Y:S04]  /*47fc0*/  LDL.LU R14, [R1+0xc20] ;  /* 0x000c2000010e7983 */ /* 0x000f680000300800 */
[----:B------:R0:W-:Y:S04]  /*47fd0*/  STL [R1+0x4050], R17 ;  /* 0x0040501101007387 */ /* 0x0001e80000100800 */
[----:B------:R1:W-:Y:S01]  /*47fe0*/  STL [R1+0x401c], R6 ;  /* 0x00401c0601007387 */ /* 0x0003e20000100800 */
[----:B0-----:R-:W-:-:S03]  /*47ff0*/  IADD3 R17, P5, PT, R13, R5, RZ ;  /* 0x000000050d117210 */ /* 0x001fc60007fbe0ff */
[----:B-1----:R-:W5:Y:S01]  /*48000*/  LDL.LU R6, [R1+0xe74] ;  /* 0x000e740001067983 */ /* 0x002f620000300800 */
[----:B------:R-:W-:-:S03]  /*48010*/  IMAD.X R19, R29, 0x1, R4, P0 ;  /* 0x000000011d137824 */ /* 0x000fc600000e0604 */
[----:B------:R0:W-:Y:S01]  /*48020*/  STL [R1+0x4058], R17 ;  /* 0x0040581101007387 */ /* 0x0001e20000100800 */
[----:B------:R-:W-:-:S03]  /*48030*/  IMAD.X R18, R29, 0x1, R2, P6 ;  /* 0x000000011d127824 */ /* 0x000fc600030e0602 */
[----:B------:R-:W-:Y:S01]  /*48040*/  STL [R1+0x4024], R19 ;  /* 0x0040241301007387 */ /* 0x000fe20000100800 */
[----:B0-----:R-:W-:-:S03]  /*48050*/  IADD3 R17, P0, PT, R13, R3, RZ ;  /* 0x000000030d117210 */ /* 0x001fc60007f1e0ff */
[----:B------:R-:W5:Y:S04]  /*48060*/  LDL.LU R13, [R1+0xc24] ;  /* 0x000c2400010d7983 */ /* 0x000f680000300800 */
[----:B------:R0:W-:Y:S04]  /*48070*/  STL [R1+0x4060], R17 ;  /* 0x0040601101007387 */ /* 0x0001e80000100800 */
[----:B------:R2:W-:Y:S04]  /*48080*/  STL [R1+0x402c], R18 ;  /* 0x00402c1201007387 */ /* 0x0005e80000100800 */
[----:B------:R-:W5:Y:S01]  /*48090*/  LDL.LU R29, [R1+0xe78] ;  /* 0x000e7800011d7983 */ /* 0x000f620000300800 */
[----:B0-----:R-:W-:-:S05]  /*480a0*/  IADD3 R17, P6, PT, R12, R5, RZ ;  /* 0x000000050c117210 */ /* 0x001fca0007fde0ff */
[----:B------:R0:W-:Y:S01]  /*480b0*/  STL [R1+0x4068], R17 ;  /* 0x0040681101007387 */ /* 0x0001e20000100800 */
[C---:B--2---:R-:W-:Y:S01]  /*480c0*/  IMAD.X R18, R11.reuse, 0x1, R4, P1 ;  /* 0x000000010b127824 */ /* 0x044fe200008e0604 */
[----:B0-----:R-:W-:Y:S01]  /*480d0*/  IADD3 R17, P1, PT, R12, R3, RZ ;  /* 0x000000030c117210 */ /* 0x001fe20007f3e0ff */
[----:B------:R-:W-:-:S03]  /*480e0*/  IMAD.X R11, R11, 0x1, R2, P2 ;  /* 0x000000010b0b7824 */ /* 0x000fc600010e0602 */
[----:B------:R-:W-:Y:S04]  /*480f0*/  STL [R1+0x4034], R18 ;  /* 0x0040341201007387 */ /* 0x000fe80000100800 */
[----:B------:R-:W2:Y:S04]  /*48100*/  LDL.LU R12, [R1+0xc2c] ;  /* 0x000c2c00010c7983 */ /* 0x000ea80000300800 */
[----:B------:R3:W-:Y:S04]  /*48110*/  STL [R1+0x4070], R17 ;  /* 0x0040701101007387 */ /* 0x0007e80000100800 */
[----:B------:R0:W-:Y:S01]  /*48120*/  STL [R1+0x403c], R11 ;  /* 0x00403c0b01007387 */ /* 0x0001e20000100800 */
[----:B---3--:R-:W-:-:S03]  /*48130*/  IADD3 R17, P2, PT, R16, R5, RZ ;  /* 0x0000000510117210 */ /* 0x008fc60007f5e0ff */
[----:B0-----:R-:W3:Y:S04]  /*48140*/  LDL.LU R11, [R1+0xe7c] ;  /* 0x000e7c00010b7983 */ /* 0x001ee80000300800 */
[----:B------:R0:W-:Y:S01]  /*48150*/  STL [R1+0x4078], R17 ;  /* 0x0040781101007387 */ /* 0x0001e20000100800 */
[C---:B------:R-:W-:Y:S02]  /*48160*/  IMAD.X R18, R10.reuse, 0x1, R4, P3 ;  /* 0x000000010a127824 */ /* 0x040fe400018e0604 */
[----:B------:R-:W-:Y:S01]  /*48170*/  IMAD.X R10, R10, 0x1, R2, P4 ;  /* 0x000000010a0a7824 */ /* 0x000fe200020e0602 */
[----:B0-----:R-:W-:Y:S02]  /*48180*/  IADD3 R17, P3, PT, R16, R3, RZ ;  /* 0x0000000310117210 */ /* 0x001fe40007f7e0ff */
        /* <DEDUP_REMOVED lines=12> */
[----:B------:R-:W-:Y:S04]  /*48250*/  STL [R1+0x4090], R17 ;  /* 0x0040901101007387 */ /* 0x000fe80000100800 */
[----:B------:R0:W-:Y:S04]  /*48260*/  STL [R1+0x405c], R8 ;  /* 0x00405c0801007387 */ /* 0x0001e80000100800 */
[----:B0-----:R-:W5:Y:S01]  /*48270*/  LDL.LU R8, [R1+0xe84] ;  /* 0x000e840001087983 */ /* 0x001f620000300800 */
[----:B------:R-:W-:-:S05]  /*48280*/  IADD3 R17, P0, PT, R15, R5, RZ ;  /* 0x000000050f117210 */ /* 0x000fca0007f1e0ff */
[----:B------:R0:W-:Y:S01]  /*48290*/  STL [R1+0x4098], R17 ;  /* 0x0040981101007387 */ /* 0x0001e20000100800 */
[C---:B------:R-:W-:Y:S02]  /*482a0*/  IMAD.X R18, R7.reuse, 0x1, R4, P6 ;  /* 0x0000000107127824 */ /* 0x040fe400030e0604 */
[----:B------:R-:W-:Y:S01]  /*482b0*/  IMAD.X R7, R7, 0x1, R2, P1 ;  /* 0x0000000107077824 */ /* 0x000fe200008e0602 */
[----:B0-----:R-:W-:Y:S02]  /*482c0*/  IADD3 R17, P6, PT, R15, R3, RZ ;  /* 0x000000030f117210 */ /* 0x001fe40007fde0ff */
[----:B------:R-:W-:Y:S04]  /*482d0*/  STL [R1+0x4064], R18 ;  /* 0x0040641201007387 */ /* 0x000fe80000100800 */
[----:B------:R-:W5:Y:S04]  /*482e0*/  LDL.LU R15, [R1+0xc40] ;  /* 0x000c4000010f7983 */ /* 0x000f680000300800 */
        /* <DEDUP_REMOVED lines=10> */
[----:B------:R0:W-:Y:S04]  /*48390*/  STL [R1+0x40b0], R17 ;  /* 0x0040b01101007387 */ /* 0x0001e80000100800 */
[----:B------:R1:W-:Y:S01]  /*483a0*/  STL [R1+0x407c], R6 ;  /* 0x00407c0601007387 */ /* 0x0003e20000100800 */
[----:B0-----:R-:W-:-:S03]  /*483b0*/  IADD3 R17, P3, PT, R13, R5, RZ ;  /* 0x000000050d117210 */ /* 0x001fc60007f7e0ff */
[----:B-1----:R-:W5:Y:S01]  /*483c0*/  LDL.LU R6, [R1+0xe8c] ;  /* 0x000e8c0001067983 */ /* 0x002f620000300800 */
[C---:B------:R-:W-:Y:S02]  /*483d0*/  IMAD.X R19, R29.reuse, 0x1, R4, P4 ;  /* 0x000000011d137824 */ /* 0x040fe400020e0604 */
[----:B------:R-:W-:Y:S01]  /*483e0*/  IMAD.X R18, R29, 0x1, R2, P5 ;  /* 0x000000011d127824 */ /* 0x000fe200028e0602 */
[----:B------:R0:W-:Y:S04]  /*483f0*/  STL [R1+0x40b8], R17 ;  /* 0x0040b81101007387 */ /* 0x0001e80000100800 */
[----:B------:R-:W-:Y:S01]  /*48400*/  STL [R1+0x4084], R19 ;  /* 0x0040841301007387 */ /* 0x000fe20000100800 */
[----:B0-----:R-:W-:-:S03]  /*48410*/  IADD3 R17, P4, PT, R13, R3, RZ ;  /* 0x000000030d117210 */ /* 0x001fc60007f9e0ff */
[----:B------:R-:W5:Y:S04]  /*48420*/  LDL.LU R13, [R1+0xc4c] ;  /* 0x000c4c00010d7983 */ /* 0x000f680000300800 */
[----:B------:R2:W-:Y:S04]  /*48430*/  STL [R1+0x40c0], R17 ;  /* 0x0040c01101007387 */ /* 0x0005e80000100800 */
[----:B------:R3:W-:Y:S04]  /*48440*/  STL [R1+0x408c], R18 ;  /* 0x00408c1201007387 */ /* 0x0007e80000100800 */
[----:B------:R-:W5:Y:S01]  /*48450*/  LDL.LU R29, [R1+0xe90] ;  /* 0x000e9000011d7983 */ /* 0x000f620000300800 */
[----:B--2---:R-:W-:-:S05]  /*48460*/  IADD3 R17, P5, PT, R12, R5, RZ ;  /* 0x000000050c117210 */ /* 0x004fca0007fbe0ff */
[----:B------:R0:W-:Y:S01]  /*48470*/  STL [R1+0x40c8], R17 ;  /* 0x0040c81101007387 */ /* 0x0001e20000100800 */
[C---:B---3--:R-:W-:Y:S02]  /*48480*/  IMAD.X R18, R11.reuse, 0x1, R4, P0 ;  /* 0x000000010b127824 */ /* 0x048fe400000e0604 */
[----:B------:R-:W-:Y:S01]  /*48490*/  IMAD.X R11, R11, 0x1, R2, P6 ;  /* 0x000000010b0b7824 */ /* 0x000fe200030e0602 */
[----:B0-----:R-:W-:Y:S02]  /*484a0*/  IADD3 R17, P0, PT, R12, R3, RZ ;  /* 0x000000030c117210 */ /* 0x001fe40007f1e0ff */
[----:B------:R-:W-:Y:S04]  /*484b0*/  STL [R1+0x4094], R18 ;  /* 0x0040941201007387 */ /* 0x000fe80000100800 */
[----:B------:R-:W2:Y:S04]  /*484c0*/  LDL.LU R12, [R1+0xc50] ;  /* 0x000c5000010c7983 */ /* 0x000ea80000300800 */
[----:B------:R0:W-:Y:S04]  /*484d0*/  STL [R1+0x40d0], R17 ;  /* 0x0040d01101007387 */ /* 0x0001e80000100800 */
[----:B------:R1:W-:Y:S01]  /*484e0*/  STL [R1+0x409c], R11 ;  /* 0x00409c0b01007387 */ /* 0x0003e20000100800 */
[----:B0-----:R-:W-:-:S03]  /*484f0*/  IADD3 R17, P6, PT, R16, R5, RZ ;  /* 0x0000000510117210 */ /* 0x001fc60007fde0ff */
[----:B-1----:R-:W3:Y:S04]  /*48500*/  LDL.LU R11, [R1+0xe94] ;  /* 0x000e9400010b7983 */ /* 0x002ee80000300800 */
        /* <DEDUP_REMOVED lines=291> */
[C---:B---3--:R-:W-:Y:S01]  /*49740*/  IMAD.X R18, R11.reuse, 0x1, R4, P3 ;  /* 0x000000010b127824 */ /* 0x048fe200018e0604 */
[----:B0-----:R-:W-:Y:S01]  /*49750*/  IADD3 R17, P3, PT, R12, R3, RZ ;  /* 0x000000030c117210 */ /* 0x001fe20007f7e0ff */
[----:B------:R-:W-:-:S03]  /*49760*/  IMAD.X R11, R11, 0x1, R2, P4 ;  /* 0x000000010b0b7824 */ /* 0x000fc600020e0602 */
[----:B------:R-:W-:Y:S04]  /*49770*/  STL [R1+0x4274], R18 ;  /* 0x0042741201007387 */ /* 0x000fe80000100800 */
[----:B------:R-:W2:Y:S04]  /*49780*/  LDL.LU R12, [R1+0xd10] ;  /* 0x000d1000010c7983 */ /* 0x000ea80000300800 */
[----:B------:R0:W-:Y:S04]  /*49790*/  STL [R1+0x42b0], R17 ;  /* 0x0042b01101007387 */ /* 0x0001e80000100800 */
[----:B------:R1:W-:Y:S01]  /*497a0*/  STL [R1+0x427c], R11 ;  /* 0x00427c0b01007387 */ /* 0x0003e20000100800 */
[----:B0-----:R-:W-:-:S03]  /*497b0*/  IADD3 R17, P4, PT, R16, R5, RZ ;  /* 0x0000000510117210 */ /* 0x001fc60007f9e0ff */
[----:B-1----:R-:W3:Y:S04]  /*497c0*/  LDL.LU R11, [R1+0xf0c] ;  /* 0x000f0c00010b7983 */ /* 0x002ee80000300800 */
[----:B------:R0:W-:Y:S01]  /*497d0*/  STL [R1+0x42b8], R17 ;  /* 0x0042b81101007387 */ /* 0x0001e20000100800 */
[----:B------:R-:W-:Y:S01]  /*497e0*/  IMAD.X R18, R10, 0x1, R4, P5 ;  /* 0x000000010a127824 */ /* 0x000fe200028e0604 */
[----:B0-----:R-:W-:Y:S01]  /*497f0*/  IADD3 R17, P5, PT, R16, R3, RZ ;  /* 0x0000000310117210 */ /* 0x001fe20007fbe0ff */
[----:B------:R-:W-:-:S03]  /*49800*/  IMAD.X R10, R10, 0x1, R2, P0 ;  /* 0x000000010a0a7824 */ /* 0x000fc600000e0602 */
        /* <DEDUP_REMOVED lines=17> */
[----:B------:R-:W-:Y:S01]  /*49920*/  IMAD.X R18, R7, 0x1, R4, P2 ;  /* 0x0000000107127824 */ /* 0x000fe200010e0604 */
[----:B0-----:R-:W-:Y:S02]  /*49930*/  IADD3 R17, P2, PT, R15, R3, RZ ;  /* 0x000000030f117210 */ /* 0x001fe40007f5e0ff */
[----:B------:R-:W5:Y:S04]  /*49940*/  LDL.LU R15, [R1+0xd24] ;  /* 0x000d2400010f7983 */ /* 0x000f680000300800 */
[----:B------:R0:W-:Y:S04]  /*49950*/  STL [R1+0x42a4], R18 ;  /* 0x0042a41201007387 */ /* 0x0001e80000100800 */
[----:B------:R1:W-:Y:S01]  /*49960*/  STL [R1+0x42e0], R17 ;  /* 0x0042e01101007387 */ /* 0x0003e20000100800 */
[----:B0-----:R-:W-:-:S03]  /*49970*/  IMAD.X R18, R7, 0x1, R2, P3 ;  /* 0x0000000107127824 */ /* 0x001fc600018e0602 */
[----:B------:R-:W5:Y:S04]  /*49980*/  LDL.LU R7, [R1+0xf18] ;  /* 0x000f180001077983 */ /* 0x000f680000300800 */
[----:B------:R0:W-:Y:S01]  /*49990*/  STL [R1+0x42ac], R18 ;  /* 0x0042ac1201007387 */ /* 0x0001e20000100800 */
[----:B-1----:R-:W-:-:S05]  /*499a0*/  IADD3 R17, P3, PT, R14, R5, RZ ;  /* 0x000000050e117210 */ /* 0x002fca0007f7e0ff */
[----:B------:R1:W-:Y:S01]  /*499b0*/  STL [R1+0x42e8], R17 ;  /* 0x0042e81101007387 */ /* 0x0003e20000100800 */
[C---:B0-----:R-:W-:Y:S02]  /*499c0*/  IMAD.X R18, R6.reuse, 0x1, R4, P4 ;  /* 0x0000000106127824 */ /* 0x041fe400020e0604 */
[----:B------:R-:W-:Y:S01]  /*499d0*/  IMAD.X R6, R6, 0x1, R2, P5 ;  /* 0x0000000106067824 */ /* 0x000fe200028e0602 */
[----:B-1----:R-:W-:Y:S02]  /*499e0*/  IADD3 R17, P4, PT, R14, R3, RZ ;  /* 0x000000030e117210 */ /* 0x002fe40007f9e0ff */
        /* <DEDUP_REMOVED lines=36> */
[----:B------:R-:W-:Y:S01]  /*49c30*/  STL [R1+0x4328], R18 ;  /* 0x0043281201007387 */ /* 0x000fe20000100800 */
[C---:B-----5:R-:W-:Y:S01]  /*49c40*/  IMAD.X R17, R8.reuse, 0x1, R4, P5 ;  /* 0x0000000108117824 */ /* 0x060fe200028e0604 */
[----:B------:R-:W-:Y:S01]  /*49c50*/  IADD3 R9, P5, PT, R9, R3, RZ ;  /* 0x0000000309097210 */ /* 0x000fe20007fbe0ff */
[----:B------:R-:W-:-:S03]  /*49c60*/  IMAD.X R8, R8, 0x1, R2, P0 ;  /* 0x0000000108087824 */ /* 0x000fc600000e0602 */
[----:B------:R-:W-:Y:S04]  /*49c70*/  STL [R1+0x42f4], R17 ;  /* 0x0042f41101007387 */ /* 0x000fe80000100800 */
[----:B------:R0:W-:Y:S04]  /*49c80*/  STL [R1+0x4330], R9 ;  /* 0x0043300901007387 */ /* 0x0001e80000100800 */
[----:B0-----:R-:W4:Y:S04]  /*49c90*/  LDL.LU R9, [R1+0xd44] ;  /* 0x000d440001097983 */ /* 0x001f280000300800 */
[----:B------:R0:W-:Y:S01]  /*49ca0*/  STL [R1+0x42fc], R8 ;  /* 0x0042fc0801007387 */ /* 0x0001e20000100800 */
[----:B------:R-:W-:-:S03]  /*49cb0*/  IADD3 R17, P0, PT, R15, R5, RZ ;  /* 0x000000050f117210 */ /* 0x000fc60007f1e0ff */
[----:B0-----:R-:W5:Y:S04]  /*49cc0*/  LDL.LU R8, [R1+0xf2c] ;  /* 0x000f2c0001087983 */ /* 0x001f680000300800 */
        /* <DEDUP_REMOVED lines=20> */
[----:B------:R-:W-:Y:S01]  /*49e10*/  IMAD.X R19, R29, 0x1, R4, P4 ;  /* 0x000000011d137824 */ /* 0x000fe200020e0604 */
[----:B------:R-:W-:Y:S02]  /*49e20*/  IADD3 R18, P4, PT, R13, R3, RZ ;  /* 0x000000030d127210 */ /* 0x000fe40007f9e0ff */
[----:B------:R0:W-:Y:S04]  /*49e30*/  STL [R1+0x4358], R17 ;  /* 0x0043581101007387 */ /* 0x0001e80000100800 */
[----:B------:R-:W-:Y:S04]  /*49e40*/  STL [R1+0x4324], R19 ;  /* 0x0043241301007387 */ /* 0x000fe80000100800 */
[----:B------:R-:W5:Y:S04]  /*49e50*/  LDL.LU R13, [R1+0xd58] ;  /* 0x000d5800010d7983 */ /* 0x000f680000300800 */
[----:B------:R2:W-:Y:S01]  /*49e60*/  STL [R1+0x4360], R18 ;  /* 0x0043601201007387 */ /* 0x0005e20000100800 */
[----:B0-----:R-:W-:-:S05]  /*49e70*/  IMAD.X R17, R29, 0x1, R2, P5 ;  /* 0x000000011d117824 */ /* 0x001fca00028e0602 */
[----:B------:R3:W-:Y:S04]  /*49e80*/  STL [R1+0x432c], R17 ;  /* 0x00432c1101007387 */ /* 0x0007e80000100800 */
[----:B------:R-:W5:Y:S01]  /*49e90*/  LDL.LU R29, [R1+0xf38] ;  /* 0x000f3800011d7983 */ /* 0x000f620000300800 */
[----:B--2---:R-:W-:-:S05]  /*49ea0*/  IADD3 R18, P5, PT, R12, R5, RZ ;  /* 0x000000050c127210 */ /* 0x004fca0007fbe0ff */
[----:B------:R0:W-:Y:S01]  /*49eb0*/  STL [R1+0x4368], R18 ;  /* 0x0043681201007387 */ /* 0x0001e20000100800 */
[C---:B---3--:R-:W-:Y:S01]  /*49ec0*/  IMAD.X R17, R11.reuse, 0x1, R4, P0 ;  /* 0x000000010b117824 */ /* 0x048fe200000e0604 */
[----:B0-----:R-:W-:Y:S02]  /*49ed0*/  IADD3 R18, P0, PT, R12, R3, RZ ;  /* 0x000000030c127210 */ /* 0x001fe40007f1e0ff */
[----:B------:R-:W2:Y:S04]  /*49ee0*/  LDL.LU R12, [R1+0xd5c] ;  /* 0x000d5c00010c7983 */ /* 0x000ea80000300800 */
[----:B------:R0:W-:Y:S04]  /*49ef0*/  STL [R1+0x4334], R17 ;  /* 0x0043341101007387 */ /* 0x0001e80000100800 */
[----:B------:R1:W-:Y:S01]  /*49f00*/  STL [R1+0x4370], R18 ;  /* 0x0043701201007387 */ /* 0x0003e20000100800 */
[----:B0-----:R-:W-:Y:S01]  /*49f10*/  IMAD.X R17, R11, 0x1, R2, P6 ;  /* 0x000000010b117824 */ /* 0x001fe200030e0602 */
[----:B-1----:R-:W-:-:S02]  /*49f20*/  IADD3 R18, P6, PT, R16, R5, RZ ;  /* 0x0000000510127210 */ /* 0x002fc40007fde0ff */
[----:B------:R-:W3:Y:S04]  /*49f30*/  LDL.LU R11, [R1+0xf3c] ;  /* 0x000f3c00010b7983 */ /* 0x000ee80000300800 */
[----:B------:R0:W-:Y:S04]  /*49f40*/  STL [R1+0x433c], R17 ;  /* 0x00433c1101007387 */ /* 0x0001e80000100800 */
[----:B------:R1:W-:Y:S01]  /*49f50*/  STL [R1+0x4378], R18 ;  /* 0x0043781201007387 */ /* 0x0003e20000100800 */
[----:B0-----:R-:W-:Y:S01]  /*49f60*/  IMAD.X R17, R10, 0x1, R4, P1 ;  /* 0x000000010a117824 */ /* 0x001fe200008e0604 */
[----:B-1----:R-:W-:-:S02]  /*49f70*/  IADD3 R18, P1, PT, R16, R3, RZ ;  /* 0x0000000310127210 */ /* 0x002fc40007f3e0ff */
[----:B------:R-:W3:Y:S04]  /*49f80*/  LDL.LU R16, [R1+0xd64] ;  /* 0x000d640001107983 */ /* 0x000ee80000300800 */
[----:B------:R0:W-:Y:S04]  /*49f90*/  STL [R1+0x4344], R17 ;  /* 0x0043441101007387 */ /* 0x0001e80000100800 */
[----:B------:R5:W-:Y:S01]  /*49fa0*/  STL [R1+0x4380], R18 ;  /* 0x0043801201007387 */ /* 0x000be20000100800 */
[----:B0-----:R-:W-:-:S03]  /*49fb0*/  IMAD.X R17, R10, 0x1, R2, P2 ;  /* 0x000000010a117824 */ /* 0x001fc600010e0602 */
[----:B------:R-:W3:Y:S04]  /*49fc0*/  LDL.LU R10, [R1+0xf40] ;  /* 0x000f4000010a7983 */ /* 0x000ee80000300800 */
[----:B------:R0:W-:Y:S01]  /*49fd0*/  STL [R1+0x434c], R17 ;  /* 0x00434c1101007387 */ /* 0x0001e20000100800 */
[----:B----4-:R-:W-:-:S05]  /*49fe0*/  IADD3 R19, P2, PT, R9, R5, RZ ;  /* 0x0000000509137210 */ /* 0x010fca0007f5e0ff */
[----:B------:R-:W-:Y:S01]  /*49ff0*/  STL [R1+0x4388], R19 ;  /* 0x0043881301007387 */ /* 0x000fe20000100800 */
[C---:B-----5:R-:W-:Y:S01]  /*4a000*/  IMAD.X R18, R8.reuse, 0x1, R4, P3 ;  /* 0x0000000108127824 */ /* 0x060fe200018e0604 */
[----:B0-----:R-:W-:Y:S02]  /*4a010*/  IADD3 R17, P3, PT, R9, R3, RZ ;  /* 0x0000000309117210 */ /* 0x001fe40007f7e0ff */
[----:B------:R-:W4:Y:S04]  /*4a020*/  LDL.LU R9, [R1+0xd68] ;  /* 0x000d680001097983 */ /* 0x000f280000300800 */
[----:B------:R0:W-:Y:S04]  /*4a030*/  STL [R1+0x4354], R18 ;  /* 0x0043541201007387 */ /* 0x0001e80000100800 */
[----:B------:R1:W-:Y:S01]  /*4a040*/  STL [R1+0x4390], R17 ;  /* 0x0043901101007387 */ /* 0x0003e20000100800 */
[----:B0-----:R-:W-:Y:S01]  /*4a050*/  IMAD.X R18, R8, 0x1, R2, P4 ;  /* 0x0000000108127824 */ /* 0x001fe200020e0602 */
[----:B-1----:R-:W-:-:S02]  /*4a060*/  IADD3 R17, P4, PT, R15, R5, RZ ;  /* 0x000000050f117210 */ /* 0x002fc40007f9e0ff */
[----:B------:R-:W5:Y:S04]  /*4a070*/  LDL.LU R8, [R1+0xf44] ;  /* 0x000f440001087983 */ /* 0x000f680000300800 */
[----:B------:R0:W-:Y:S04]  /*4a080*/  STL [R1+0x435c], R18 ;  /* 0x00435c1201007387 */ /* 0x0001e80000100800 */
[----:B------:R1:W-:Y:S01]  /*4a090*/  STL [R1+0x4398], R17 ;  /* 0x0043981101007387 */ /* 0x0003e20000100800 */
[----:B0-----:R-:W-:Y:S01]  /*4a0a0*/  IMAD.X R18, R7, 0x1, R4, P5 ;  /* 0x0000000107127824 */ /* 0x001fe200028e0604 */
[----:B-1----:R-:W-:-:S02]  /*4a0b0*/  IADD3 R17, P5, PT, R15, R3, RZ ;  /* 0x000000030f117210 */ /* 0x002fc40007fbe0ff */
        /* <DEDUP_REMOVED lines=8> */
[----:B0-----:R-:W-:Y:S01]  /*4a140*/  IMAD.X R18, R6, 0x1, R4, P6 ;  /* 0x0000000106127824 */ /* 0x001fe200030e0604 */
[----:B-1----:R-:W-:Y:S01]  /*4a150*/  IADD3 R17, P6, PT, R14, R3, RZ ;  /* 0x000000030e117210 */ /* 0x002fe20007fde0ff */
[----:B------:R-:W-:-:S03]  /*4a160*/  IMAD.X R14, R6, 0x1, R2, P1 ;  /* 0x00000001060e7824 */ /* 0x000fc600008e0602 */
[----:B------:R0:W-:Y:S04]  /*4a170*/  STL [R1+0x4374], R18 ;  /* 0x0043741201007387 */ /* 0x0001e80000100800 */
[----:B------:R-:W5:Y:S04]  /*4a180*/  LDL.LU R6, [R1+0xd78] ;  /* 0x000d780001067983 */ /* 0x000f680000300800 */
[----:B------:R-:W-:Y:S04]  /*4a190*/  STL [R1+0x43b0], R17 ;  /* 0x0043b01101007387 */ /* 0x000fe80000100800 */
[----:B------:R1:W-:Y:S01]  /*4a1a0*/  STL [R1+0x437c], R14 ;  /* 0x00437c0e01007387 */ /* 0x0003e20000100800 */
[----:B0-----:R-:W-:-:S03]  /*4a1b0*/  IADD3 R18, P1, PT, R13, R5, RZ ;  /* 0x000000050d127210 */ /* 0x001fc60007f3e0ff */
[----:B-1----:R-:W5:Y:S01]  /*4a1c0*/  LDL.LU R14, [R1+0xf4c] ;  /* 0x000f4c00010e7983 */ /* 0x002f620000300800 */
[----:B------:R-:W-:-:S03]  /*4a1d0*/  IMAD.X R17, R29, 0x1, R4, P2 ;  /* 0x000000011d117824 */ /* 0x000fc600010e0604 */
[----:B------:R0:W-:Y:S04]  /*4a1e0*/  STL [R1+0x43b8], R18 ;  /* 0x0043b81201007387 */ /* 0x0001e80000100800 */
[----:B------:R-:W-:Y:S01]  /*4a1f0*/  STL [R1+0x4384], R17 ;  /* 0x0043841101007387 */ /* 0x000fe20000100800 */
[----:B0-----:R-:W-:Y:S01]  /*4a200*/  IADD3 R18, P2, PT, R13, R3, RZ ;  /* 0x000000030d127210 */ /* 0x001fe20007f5e0ff */
[----:B------:R-:W-:-:S04]  /*4a210*/  IMAD.X R13, R29, 0x1, R2, P3 ;  /* 0x000000011d0d7824 */ /* 0x000fc800018e0602 */
[----:B------:R-:W-:Y:S04]  /*4a220*/  STL [R1+0x43c0], R18 ;  /* 0x0043c01201007387 */ /* 0x000fe80000100800 */
[----:B------:R-:W5:Y:S04]  /*4a230*/  LDL.LU R29, [R1+0xd7c] ;  /* 0x000d7c00011d7983 */ /* 0x000f680000300800 */
[----:B------:R0:W-:Y:S04]  /*4a240*/  STL [R1+0x438c], R13 ;  /* 0x00438c0d01007387 */ /* 0x0001e80000100800 */
[----:B0-----:R-:W5:Y:S01]  /*4a250*/  LDL.LU R13, [R1+0xf50] ;  /* 0x000f5000010d7983 */ /* 0x001f620000300800 */
[----:B--2---:R-:W-:-:S05]  /*4a260*/  IADD3 R17, P3, PT, R12, R5, RZ ;  /* 0x000000050c117210 */ /* 0x004fca0007f7e0ff */
[----:B------:R0:W-:Y:S01]  /*4a270*/  STL [R1+0x43c8], R17 ;  /* 0x0043c81101007387 */ /* 0x0001e20000100800 */
[C---:B---3--:R-:W-:Y:S01]  /*4a280*/  IMAD.X R18, R11.reuse, 0x1, R4, P4 ;  /* 0x000000010b127824 */ /* 0x048fe200020e0604 */
[----:B------:R-:W-:Y:S01]  /*4a290*/  IADD3 R12, P4, PT, R12, R3, RZ ;  /* 0x000000030c0c7210 */ /* 0x000fe20007f9e0ff */
[----:B0-----:R-:W-:-:S03]  /*4a2a0*/  IMAD.X R17, R11, 0x1, R2, P5 ;  /* 0x000000010b117824 */ /* 0x001fc600028e0602 */
[----:B------:R-:W-:Y:S04]  /*4a2b0*/  STL [R1+0x4394], R18 ;  /* 0x0043941201007387 */ /* 0x000fe80000100800 */
[----:B------:R0:W-:Y:S01]  /*4a2c0*/  STL [R1+0x43d0], R12 ;  /* 0x0043d00c01007387 */ /* 0x0001e20000100800 */
[----:B------:R-:W-:-:S03]  /*4a2d0*/  IADD3 R11, P5, PT, R16, R5, RZ ;  /* 0x00000005100b7210 */ /* 0x000fc60007fbe0ff */
[----:B0-----:R-:W2:Y:S04]  /*4a2e0*/  LDL.LU R12, [R1+0xd84] ;  /* 0x000d8400010c7983 */ /* 0x001ea80000300800 */
[----:B------:R0:W-:Y:S04]  /*4a2f0*/  STL [R1+0x439c], R17 ;  /* 0x00439c1101007387 */ /* 0x0001e80000100800 */
[----:B------:R1:W-:Y:S01]  /*4a300*/  STL [R1+0x43d8], R11 ;  /* 0x0043d80b01007387 */ /* 0x0003e20000100800 */
[----:B0-----:R-:W-:Y:S01]  /*4a310*/  IMAD.X R17, R10, 0x1, R4, P0 ;  /* 0x000000010a117824 */ /* 0x001fe200000e0604 */
[----:B------:R-:W-:-:S02]  /*4a320*/  IADD3 R18, P0, PT, R16, R3, RZ ;  /* 0x0000000310127210 */ /* 0x000fc40007f1e0ff */
[----:B-1----:R-:W3:Y:S04]  /*4a330*/  LDL.LU R11, [R1+0xf54] ;  /* 0x000f5400010b7983 */ /* 0x002ee80000300800 */
[----:B------:R0:W-:Y:S04]  /*4a340*/  STL [R1+0x43a4], R17 ;  /* 0x0043a41101007387 */ /* 0x0001e80000100800 */
[----:B------:R-:W-:Y:S01]  /*4a350*/  STL [R1+0x43e0], R18 ;  /* 0x0043e01201007387 */ /* 0x000fe20000100800 */
[----:B0-----:R-:W-:-:S03]  /*4a360*/  IMAD.X R17, R10, 0x1, R2, P6 ;  /* 0x000000010a117824 */ /* 0x001fc600030e0602 */
[----:B------:R-:W3:Y:S04]  /*4a370*/  LDL.LU R10, [R1+0xd88] ;  /* 0x000d8800010a7983 */ /* 0x000ee80000300800 */
[----:B------:R0:W-:Y:S04]  /*4a380*/  STL [R1+0x43ac], R17 ;  /* 0x0043ac1101007387 */ /* 0x0001e80000100800 */
[----:B0-----:R-:W3:Y:S01]  /*4a390*/  LDL.LU R17, [R1+0xf58] ;  /* 0x000f580001117983 */ /* 0x001ee20000300800 */
[----:B----4-:R-:W-:-:S05]  /*4a3a0*/  IADD3 R16, P6, PT, R9, R5, RZ ;  /* 0x0000000509107210 */ /* 0x010fca0007fde0ff */
[----:B------:R5:W-:Y:S02]  /*4a3b0*/  STL [R1+0x43e8], R16 ;  /* 0x0043e81001007387 */ /* 0x000be40000100800 */
        /* <DEDUP_REMOVED lines=8> */
[----:B0-----:R-:W5:Y:S01]  /*4a440*/  LDL.LU R8, [R1+0xf5c] ;  /* 0x000f5c0001087983 */ /* 0x001f620000300800 */
[----:B------:R-:W-:Y:S01]  /*4a450*/  IMAD.X R19, R7, 0x1, R4, P3 ;  /* 0x0000000107137824 */ /* 0x000fe200018e0604 */
[----:B------:R-:W-:Y:S02]  /*4a460*/  IADD3 R18, P3, PT, R15, R3, RZ ;  /* 0x000000030f127210 */ /* 0x000fe40007f7e0ff */
[----:B------:R0:W-:Y:S01]  /*4a470*/  STL [R1+0x43f8], R16 ;  /* 0x0043f81001007387 */ /* 0x0001e20000100800 */
[----:B------:R-:W-:-:S03]  /*4a480*/  IMAD.X R15, R7, 0x1, R2, P4 ;  /* 0x00000001070f7824 */ /* 0x000fc600020e0602 */
[----:B0-----:R-:W5:Y:S04]  /*4a490*/  LDL.LU R16, [R1+0xd98] ;  /* 0x000d980001107983 */ /* 0x001f680000300800 */
[----:B------:R-:W-:Y:S04]  /*4a4a0*/  STL [R1+0x43c4], R19 ;  /* 0x0043c41301007387 */ /* 0x000fe80000100800 */
[----:B------:R0:W-:Y:S04]  /*4a4b0*/  STL [R1+0x4400], R18 ;  /* 0x0044001201007387 */ /* 0x0001e80000100800 */
[----:B------:R-:W5:Y:S04]  /*4a4c0*/  LDL.LU R7, [R1+0xf60] ;  /* 0x000f600001077983 */ /* 0x000f680000300800 */
[----:B------:R1:W-:Y:S01]  /*4a4d0*/  STL [R1+0x43cc], R15 ;  /* 0x0043cc0f01007387 */ /* 0x0003e20000100800 */
[----:B0-----:R-:W-:-:S05]  /*4a4e0*/  IADD3 R18, P4, PT, R6, R5, RZ ;  /* 0x0000000506127210 */ /* 0x001fca0007f9e0ff */
[----:B------:R0:W-:Y:S01]  /*4a4f0*/  STL [R1+0x4408], R18 ;  /* 0x0044081201007387 */ /* 0x0001e20000100800 */
[----:B-1----:R-:W-:Y:S01]  /*4a500*/  IMAD.X R15, R14, 0x1, R4, P5 ;  /* 0x000000010e0f7824 */ /* 0x002fe200028e0604 */
[----:B0-----:R-:W-:Y:S02]  /*4a510*/  IADD3 R18, P5, PT, R6, R3, RZ ;  /* 0x0000000306127210 */ /* 0x001fe40007fbe0ff */
[----:B------:R-:W5:Y:S04]  /*4a520*/  LDL.LU R6, [R1+0xd9c] ;  /* 0x000d9c0001067983 */ /* 0x000f680000300800 */
[----:B------:R0:W-:Y:S04]  /*4a530*/  STL [R1+0x43d4], R15 ;  /* 0x0043d40f01007387 */ /* 0x0001e80000100800 */
[----:B0-----:R-:W5:Y:S04]  /*4a540*/  LDL.LU R15, [R1+0xf64] ;  /* 0x000f6400010f7983 */ /* 0x001f680000300800 */
[----:B------:R0:W-:Y:S02]  /*4a550*/  STL [R1+0x4410], R18 ;  /* 0x0044101201007387 */ /* 0x0001e40000100800 */
[----:B0-----:R-:W-:Y:S01]  /*4a560*/  IMAD.X R18, R14, 0x1, R2, P0 ;  /* 0x000000010e127824 */ /* 0x001fe200000e0602 */
[----:B------:R-:W-:Y:S01]  /*4a570*/  IADD3 R14, P0, PT, R29, R5, RZ ;  /* 0x000000051d0e7210 */ /* 0x000fe20007f1e0ff */
[----:B------:R-:W-:-:S03]  /*4a580*/  IMAD.X R19, R13, 0x1, R4, P6 ;  /* 0x000000010d137824 */ /* 0x000fc600030e0604 */
[----:B------:R0:W-:Y:S04]  /*4a590*/  STL [R1+0x43dc], R18 ;  /* 0x0043dc1201007387 */ /* 0x0001e80000100800 */
[----:B------:R1:W-:Y:S01]  /*4a5a0*/  STL [R1+0x4418], R14 ;  /* 0x0044180e01007387 */ /* 0x0003e20000100800 */
[----:B0-----:R-:W-:-:S03]  /*4a5b0*/  IADD3 R18, P6, PT, R29, R3, RZ ;  /* 0x000000031d127210 */ /* 0x001fc60007fde0ff */
[----:B-1----:R-:W5:Y:S04]  /*4a5c0*/  LDL.LU R14, [R1+0xda0] ;  /* 0x000da000010e7983 */ /* 0x002f680000300800 */
[----:B------:R-:W-:Y:S04]  /*4a5d0*/  STL [R1+0x43e4], R19 ;  /* 0x0043e41301007387 */ /* 0x000fe80000100800 */
[----:B------:R-:W5:Y:S04]  /*4a5e0*/  LDL.LU R29, [R1+0xf68] ;  /* 0x000f6800011d7983 */ /* 0x000f680000300800 */
[----:B------:R0:W-:Y:S02]  /*4a5f0*/  STL [R1+0x4420], R18 ;  /* 0x0044201201007387 */ /* 0x0001e40000100800 */
[----:B0-----:R-:W-:-:S02]  /*4a600*/  IMAD.X R18, R13, 0x1, R2, P1 ;  /* 0x000000010d127824 */ /* 0x001fc400008e0602 */
[----:B------:R-:W5:Y:S04]  /*4a610*/  LDL.LU R13, [R1+0xda8] ;  /* 0x000da800010d7983 */ /* 0x000f680000300800 */
[----:B------:R3:W-:Y:S01]  /*4a620*/  STL [R1+0x43ec], R18 ;  /* 0x0043ec1201007387 */ /* 0x0007e20000100800 */
        /* <DEDUP_REMOVED lines=8> */
[----:B------:R-:W-:-:S04]  /*4a6b0*/  IADD3 R11, P3, PT, R10, R5, RZ ;  /* 0x000000050a0b7210 */ /* 0x000fc80007f7e0ff */
[----:B------:R0:W-:Y:S04]  /*4a6c0*/  STL [R1+0x43fc], R18 ;  /* 0x0043fc1201007387 */ /* 0x0001e80000100800 */
[----:B------:R3:W-:Y:S01]  /*4a6d0*/  STL [R1+0x4438], R11 ;  /* 0x0044380b01007387 */ /* 0x0007e20000100800 */
[C---:B-1----:R-:W-:Y:S01]  /*4a6e0*/  IMAD.X R19, R17.reuse, 0x1, R4, P4 ;  /* 0x0000000111137824 */ /* 0x042fe200020e0604 */
[----:B0-----:R-:W-:Y:S02]  /*4a6f0*/  IADD3 R18, P4, PT, R10, R3, RZ ;  /* 0x000000030a127210 */ /* 0x001fe40007f9e0ff */
[----:B---3--:R-:W3:Y:S04]  /*4a700*/  LDL.LU R11, [R1+0xdb0] ;  /* 0x000db000010b7983 */ /* 0x008ee80000300800 */
[----:B------:R0:W-:Y:S04]  /*4a710*/  STL [R1+0x4404], R19 ;  /* 0x0044041301007387 */ /* 0x0001e80000100800 */
[----:B------:R-:W3:Y:S04]  /*4a720*/  LDL.LU R10, [R1+0xf70] ;  /* 0x000f7000010a7983 */ /* 0x000ee80000300800 */
[----:B------:R4:W-:Y:S01]  /*4a730*/  STL [R1+0x4440], R18 ;  /* 0x0044401201007387 */ /* 0x0009e20000100800 */
[----:B0-----:R-:W-:-:S05]  /*4a740*/  IMAD.X R19, R17, 0x1, R2, P5 ;  /* 0x0000000111137824 */ /* 0x001fca00028e0602 */
[----:B------:R-:W-:Y:S01]  /*4a750*/  STL [R1+0x440c], R19 ;  /* 0x00440c1301007387 */ /* 0x000fe20000100800 */
[----:B----4-:R-:W-:-:S05]  /*4a760*/  IADD3 R18, P5, PT, R9, R5, RZ ;  /* 0x0000000509127210 */ /* 0x010fca0007fbe0ff */
[----:B------:R-:W-:Y:S01]  /*4a770*/  STL [R1+0x4448], R18 ;  /* 0x0044481201007387 */ /* 0x000fe20000100800 */
[C---:B-----5:R-:W-:Y:S01]  /*4a780*/  IMAD.X R17, R8.reuse, 0x1, R4, P0 ;  /* 0x0000000108117824 */ /* 0x060fe200000e0604 */
[----:B------:R-:W-:Y:S01]  /*4a790*/  IADD3 R9, P0, PT, R9, R3, RZ ;  /* 0x0000000309097210 */ /* 0x000fe20007f1e0ff */
[----:B------:R-:W-:-:S03]  /*4a7a0*/  IMAD.X R8, R8, 0x1, R2, P6 ;  /* 0x0000000108087824 */ /* 0x000fc600030e0602 */
[----:B------:R0:W-:Y:S04]  /*4a7b0*/  STL [R1+0x4414], R17 ;  /* 0x0044141101007387 */ /* 0x0001e80000100800 */
[----:B------:R1:W-:Y:S01]  /*4a7c0*/  STL [R1+0x4450], R9 ;  /* 0x0044500901007387 */ /* 0x0003e20000100800 */
[----:B0-----:R-:W-:-:S03]  /*4a7d0*/  IADD3 R17, P6, PT, R16, R5, RZ ;  /* 0x0000000510117210 */ /* 0x001fc60007fde0ff */
[----:B-1----:R-:W4:Y:S04]  /*4a7e0*/  LDL.LU R9, [R1+0xdb4] ;  /* 0x000db40001097983 */ /* 0x002f280000300800 */
[----:B------:R0:W-:Y:S01]  /*4a7f0*/  STL [R1+0x441c], R8 ;  /* 0x00441c0801007387 */ /* 0x0001e20000100800 */
[----:B------:R-:W-:-:S03]  /*4a800*/  IMAD.X R18, R7, 0x1, R4, P1 ;  /* 0x0000000107127824 */ /* 0x000fc600008e0604 */
[----:B0-----:R-:W5:Y:S04]  /*4a810*/  LDL.LU R8, [R1+0xf74] ;  /* 0x000f740001087983 */ /* 0x001f680000300800 */
[----:B------:R0:W-:Y:S04]  /*4a820*/  STL [R1+0x4458], R17 ;  /* 0x0044581101007387 */ /* 0x0001e80000100800 */
[----:B------:R-:W-:Y:S01]  /*4a830*/  STL [R1+0x4424], R18 ;  /* 0x0044241201007387 */ /* 0x000fe20000100800 */
[----:B0-----:R-:W-:Y:S01]  /*4a840*/  IADD3 R17, P1, PT, R16, R3, RZ ;  /* 0x0000000310117210 */ /* 0x001fe20007f3e0ff */
[----:B------:R-:W-:-:S04]  /*4a850*/  IMAD.X R16, R7, 0x1, R2, P2 ;  /* 0x0000000107107824 */ /* 0x000fc800010e0602 */
[----:B------:R0:W-:Y:S01]  /*4a860*/  STL [R1+0x4460], R17 ;  /* 0x0044601101007387 */ /* 0x0001e20000100800 */
[----:B------:R-:W-:-:S03]  /*4a870*/  IADD3 R7, P2, PT, R6, R5, RZ ;  /* 0x0000000506077210 */ /* 0x000fc60007f5e0ff */
[----:B------:R1:W-:Y:S04]  /*4a880*/  STL [R1+0x442c], R16 ;  /* 0x00442c1001007387 */ /* 0x0003e80000100800 */
[----:B------:R1:W-:Y:S01]  /*4a890*/  STL [R1+0x4468], R7 ;  /* 0x0044680701007387 */ /* 0x0003e20000100800 */
[C---:B0-----:R-:W-:Y:S01]  /*4a8a0*/  IMAD.X R17, R15.reuse, 0x1, R4, P3 ;  /* 0x000000010f117824 */ /* 0x041fe200018e0604 */
[----:B-1----:R-:W-:Y:S02]  /*4a8b0*/  IADD3 R16, P3, PT, R6, R3, RZ ;  /* 0x0000000306107210 */ /* 0x002fe40007f7e0ff */
[----:B------:R-:W5:Y:S04]  /*4a8c0*/  LDL.LU R7, [R1+0xdbc] ;  /* 0x000dbc0001077983 */ /* 0x000f680000300800 */
[----:B------:R-:W-:Y:S04]  /*4a8d0*/  STL [R1+0x4434], R17 ;  /* 0x0044341101007387 */ /* 0x000fe80000100800 */
[----:B------:R-:W5:Y:S04]  /*4a8e0*/  LDL.LU R6, [R1+0xf78] ;  /* 0x000f780001067983 */ /* 0x000f680000300800 */
[----:B------:R0:W-:Y:S02]  /*4a8f0*/  STL [R1+0x4470], R16 ;  /* 0x0044701001007387 */ /* 0x0001e40000100800 */
[----:B0-----:R-:W-:-:S05]  /*4a900*/  IMAD.X R16, R15, 0x1, R2, P4 ;  /* 0x000000010f107824 */ /* 0x001fca00020e0602 */
[----:B------:R0:W-:Y:S01]  /*4a910*/  STL [R1+0x443c], R16 ;  /* 0x00443c1001007387 */ /* 0x0001e20000100800 */
[C---:B------:R-:W-:Y:S01]  /*4a920*/  IADD3 R15, P4, PT, R14.reuse, R5, RZ ;  /* 0x000000050e0f7210 */ /* 0x040fe20007f9e0ff */
[----:B------:R-:W-:Y:S01]  /*4a930*/  IMAD.X R17, R29, 0x1, R4, P5 ;  /* 0x000000011d117824 */ /* 0x000fe200028e0604 */
[----:B0-----:R-:W-:-:S03]  /*4a940*/  IADD3 R16, P5, PT, R14, R3, RZ ;  /* 0x000000030e107210 */ /* 0x001fc60007fbe0ff */
[----:B------:R0:W-:Y:S04]  /*4a950*/  STL [R1+0x4478], R15 ;  /* 0x0044780f01007387 */ /* 0x0001e80000100800 */
[----:B------:R-:W-:Y:S04]  /*4a960*/  STL [R1+0x4444], R17 ;  /* 0x0044441101007387 */ /* 0x000fe80000100800 */
[----:B------:R-:W-:Y:S01]  /*4a970*/  STL [R1+0x4480], R16 ;  /* 0x0044801001007387 */ /* 0x000fe20000100800 */
[----:B0-----:R-:W-:-:S03]  /*4a980*/  IMAD.X R15, R29, 0x1, R2, P0 ;  /* 0x000000011d0f7824 */ /* 0x001fc600000e0602 */
[----:B------:R-:W5:Y:S04]  /*4a990*/  LDL.LU R29, [R1+0xdc0] ;  /* 0x000dc000011d7983 */ /* 0x000f680000300800 */
[----:B------:R-:W-:Y:S04]  /*4a9a0*/  STL [R1+0x444c], R15 ;  /* 0x00444c0f01007387 */ /* 0x000fe80000100800 */
[----:B------:R-:W5:Y:S01]  /*4a9b0*/  LDL.LU R20, [R1+0xf7c] ;  /* 0x000f7c0001147983 */ /* 0x000f620000300800 */
[----:B------:R-:W-:-:S05]  /*4a9c0*/  IADD3 R14, P0, PT, R13, R5, RZ ;  /* 0x000000050d0e7210 */ /* 0x000fca0007f1e0ff */
[----:B------:R2:W-:Y:S02]  /*4a9d0*/  STL [R1+0x4488], R14 ;  /* 0x0044880e01007387 */ /* 0x0005e40000100800 */
[C---:B--2---:R-:W-:Y:S01]  /*4a9e0*/  IMAD.X R14, R12.reuse, 0x1, R4, P6 ;  /* 0x000000010c0e7824 */ /* 0x044fe200030e0604 */
[----:B------:R-:W-:Y:S01]  /*4a9f0*/  IADD3 R13, P6, PT, R13, R3, RZ ;  /* 0x000000030d0d7210 */ /* 0x000fe20007fde0ff */
[----:B------:R-:W-:-:S03]  /*4aa00*/  IMAD.X R12, R12, 0x1, R2, P1 ;  /* 0x000000010c0c7824 */ /* 0x000fc600008e0602 */
[----:B------:R-:W-:Y:S04]  /*4aa10*/  STL [R1+0x4454], R14 ;  /* 0x0044540e01007387 */ /* 0x000fe80000100800 */
[----:B------:R-:W2:Y:S04]  /*4aa20*/  LDL.LU R19, [R1+0xdc8] ;  /* 0x000dc80001137983 */ /* 0x000ea80000300800 */
[----:B------:R3:W-:Y:S04]  /*4aa30*/  STL [R1+0x4490], R13 ;  /* 0x0044900d01007387 */ /* 0x0007e80000100800 */
[----:B------:R-:W2:Y:S04]  /*4aa40*/  LDL.LU R18, [R1+0xf80] ;  /* 0x000f800001127983 */ /* 0x000ea80000300800 */
[----:B------:R0:W-:Y:S04]  /*4aa50*/  STL [R1+0x445c], R12 ;  /* 0x00445c0c01007387 */ /* 0x0001e80000100800 */
[----:B------:R-:W2:Y:S01]  /*4aa60*/  LDL.LU R17, [R1+0xdd0] ;  /* 0x000dd00001117983 */ /* 0x000ea20000300800 */
[C---:B---3--:R-:W-:Y:S01]  /*4aa70*/  IADD3 R13, P1, PT, R11.reuse, R5, RZ ;  /* 0x000000050b0d7210 */ /* 0x048fe20007f3e0ff */
[----:B0-----:R-:W-:Y:S01]  /*4aa80*/  IMAD.X R12, R10, 0x1, R4, P2 ;  /* 0x000000010a0c7824 */ /* 0x001fe200010e0604 */
[----:B------:R-:W-:-:S03]  /*4aa90*/  IADD3 R11, P2, PT, R11, R3, RZ ;  /* 0x000000030b0b7210 */ /* 0x000fc60007f5e0ff */
[----:B------:R0:W-:Y:S04]  /*4aaa0*/  STL [R1+0x4498], R13 ;  /* 0x0044980d01007387 */ /* 0x0001e80000100800 */
[----:B------:R-:W3:Y:S04]  /*4aab0*/  LDL.LU R16, [R1+0xf84] ;  /* 0x000f840001107983 */ /* 0x000ee80000300800 */
[----:B------:R-:W-:Y:S01]  /*4aac0*/  STL [R1+0x4464], R12 ;  /* 0x0044640c01007387 */ /* 0x000fe20000100800 */
[----:B------:R-:W-:-:S03]  /*4aad0*/  IMAD.X R10, R10, 0x1, R2, P3 ;  /* 0x000000010a0a7824 */ /* 0x000fc600018e0602 */
[----:B------:R-:W3:Y:S04]  /*4aae0*/  LDL.LU R15, [R1+0xdd4] ;  /* 0x000dd400010f7983 */ /* 0x000ee80000300800 */
[----:B------:R4:W-:Y:S04]  /*4aaf0*/  STL [R1+0x44a0], R11 ;  /* 0x0044a00b01007387 */ /* 0x0009e80000100800 */
[----:B------:R-:W3:Y:S04]  /*4ab00*/  LDL.LU R14, [R1+0xf88] ;  /* 0x000f8800010e7983 */ /* 0x000ee80000300800 */
[----:B------:R5:W-:Y:S04]  /*4ab10*/  STL [R1+0x446c], R10 ;  /* 0x00446c0a01007387 */ /* 0x000be80000100800 */
[----:B0-----:R-:W3:Y:S01]  /*4ab20*/  LDL.LU R13, [R1+0xddc] ;  /* 0x000ddc00010d7983 */ /* 0x001ee20000300800 */
[----:B----4-:R-:W-:-:S05]  /*4ab30*/  IADD3 R11, P3, PT, R9, R5, RZ ;  /* 0x00000005090b7210 */ /* 0x010fca0007f7e0ff */
[----:B------:R0:W-:Y:S04]  /*4ab40*/  STL [R1+0x44a8], R11 ;  /* 0x0044a80b01007387 */ /* 0x0001e80000100800 */
[----:B------:R-:W4:Y:S01]  /*4ab50*/  LDL.LU R12, [R1+0xf8c] ;  /* 0x000f8c00010c7983 */ /* 0x000f220000300800 */
[C---:B-----5:R-:W-:Y:S01]  /*4ab60*/  IMAD.X R10, R8.reuse, 0x1, R4, P4 ;  /* 0x00000001080a7824 */ /* 0x060fe200020e0604 */
[----:B------:R-:W-:Y:S01]  /*4ab70*/  IADD3 R9, P4, PT, R9, R3, RZ ;  /* 0x0000000309097210 */ /* 0x000fe20007f9e0ff */
[----:B------:R-:W-:-:S03]  /*4ab80*/  IMAD.X R8, R8, 0x1, R2, P5 ;  /* 0x0000000108087824 */ /* 0x000fc600028e0602 */
[----:B------:R1:W-:Y:S04]  /*4ab90*/  STL [R1+0x4474], R10 ;  /* 0x0044740a01007387 */ /* 0x0003e80000100800 */
[----:B0-----:R-:W5:Y:S04]  /*4aba0*/  LDL.LU R11, [R1+0xde4] ;  /* 0x000de400010b7983 */ /* 0x001f680000300800 */
[----:B------:R0:W-:Y:S04]  /*4abb0*/  STL [R1+0x44b0], R9 ;  /* 0x0044b00901007387 */ /* 0x0001e80000100800 */
[----:B-1----:R-:W5:Y:S04]  /*4abc0*/  LDL.LU R10, [R1+0xf90] ;  /* 0x000f9000010a7983 */ /* 0x002f680000300800 */
[----:B------:R1:W-:Y:S04]  /*4abd0*/  STL [R1+0x447c], R8 ;  /* 0x00447c0801007387 */ /* 0x0003e80000100800 */
[----:B0-----:R-:W5:Y:S01]  /*4abe0*/  LDL.LU R9, [R1+0xdf0] ;  /* 0x000df00001097983 */ /* 0x001f620000300800 */
[C---:B-1----:R-:W-:Y:S01]  /*4abf0*/  IADD3 R8, P5, PT, R7.reuse, R5, RZ ;  /* 0x0000000507087210 */ /* 0x042fe20007fbe0ff */
[----:B------:R-:W-:Y:S01]  /*4ac00*/  IMAD.X R21, R6, 0x1, R4, P0 ;  /* 0x0000000106157824 */ /* 0x000fe200000e0604 */
[----:B------:R-:W-:-:S03]  /*4ac10*/  IADD3 R22, P0, PT, R7, R3, RZ ;  /* 0x0000000307167210 */ /* 0x000fc60007f1e0ff */
[----:B------:R0:W-:Y:S04]  /*4ac20*/  STL [R1+0x44b8], R8 ;  /* 0x0044b80801007387 */ /* 0x0001e80000100800 */
[----:B0-----:R-:W5:Y:S04]  /*4ac30*/  LDL.LU R8, [R1+0xf94] ;  /* 0x000f940001087983 */ /* 0x001f680000300800 */
[----:B------:R0:W-:Y:S04]  /*4ac40*/  STL [R1+0x4484], R21 ;  /* 0x0044841501007387 */ /* 0x0001e80000100800 */
[----:B------:R-:W5:Y:S04]  /*4ac50*/  LDL.LU R7, [R1+0xe00] ;  /* 0x000e000001077983 */ /* 0x000f680000300800 */
[----:B------:R1:W-:Y:S01]  /*4ac60*/  STL [R1+0x44c0], R22 ;  /* 0x0044c01601007387 */ /* 0x0003e20000100800 */
[----:B0-----:R-:W-:-:S03]  /*4ac70*/  IMAD.X R21, R6, 0x1, R2, P6 ;  /* 0x0000000106157824 */ /* 0x001fc600030e0602 */
[----:B------:R-:W5:Y:S04]  /*4ac80*/  LDL.LU R6, [R1+0xf98] ;  /* 0x000f980001067983 */ /* 0x000f680000300800 */
[----:B------:R0:W-:Y:S01]  /*4ac90*/  STL [R1+0x448c], R21 ;  /* 0x00448c1501007387 */ /* 0x0001e20000100800 */
[C---:B------:R-:W-:Y:S01]  /*4aca0*/  IADD3 R23, P6, PT, R29.reuse, R5, RZ ;  /* 0x000000051d177210 */ /* 0x040fe20007fde0ff */
[----:B-1----:R-:W-:Y:S01]  /*4acb0*/  IMAD.X R22, R20, 0x1, R4, P1 ;  /* 0x0000000114167824 */ /* 0x002fe200008e0604 */
[----:B0-----:R-:W-:-:S03]  /*4acc0*/  IADD3 R21, P1, PT, R29, R3, RZ ;  /* 0x000000031d157210 */ /* 0x001fc60007f3e0ff */
[----:B------:R-:W-:Y:S04]  /*4acd0*/  STL [R1+0x44c8], R23 ;  /* 0x0044c81701007387 */ /* 0x000fe80000100800 */
[----:B------:R-:W5:Y:S04]  /*4ace0*/  LDL.LU R29, [R1+0xf9c] ;  /* 0x000f9c00011d7983 */ /* 0x000f680000300800 */
[----:B------:R0:W-:Y:S04]  /*4acf0*/  STL [R1+0x4494], R22 ;  /* 0x0044941601007387 */ /* 0x0001e80000100800 */
[----:B------:R2:W-:Y:S01]  /*4ad00*/  STL [R1+0x44d0], R21 ;  /* 0x0044d01501007387 */ /* 0x0005e20000100800 */
[----:B0-----:R-:W-:-:S05]  /*4ad10*/  IMAD.X R22, R20, 0x1, R2, P2 ;  /* 0x0000000114167824 */ /* 0x001fca00010e0602 */
[----:B------:R-:W-:Y:S01]  /*4ad20*/  STL [R1+0x449c], R22 ;  /* 0x00449c1601007387 */ /* 0x000fe20000100800 */
[----:B------:R-:W-:Y:S02]  /*4ad30*/  SHF.R.S32.HI R0, RZ, 0x1f, R0 ;  /* 0x0000001fff007819 */ /* 0x000fe40000011400 */
[C---:B--2---:R-:W-:Y:S01]  /*4ad40*/  IADD3 R21, P2, PT, R19.reuse, R5, RZ ;  /* 0x0000000513157210 */ /* 0x044fe20007f5e0ff */
[C---:B------:R-:W-:Y:S01]  /*4ad50*/  IMAD.X R20, R18.reuse, 0x1, R4, P3 ;  /* 0x0000000112147824 */ /* 0x040fe200018e0604 */
[----:B------:R-:W-:Y:S01]  /*4ad60*/  IADD3 R19, P3, PT, R19, R3, RZ ;  /* 0x0000000313137210 */ /* 0x000fe20007f7e0ff */
[----:B------:R-:W-:Y:S02]  /*4ad70*/  IMAD.X R18, R18, 0x1, R2, P4 ;  /* 0x0000000112127824 */ /* 0x000fe400020e0602 */
[----:B------:R-:W-:Y:S04]  /*4ad80*/  STL [R1+0x44d8], R21 ;  /* 0x0044d81501007387 */ /* 0x000fe80000100800 */
[----:B------:R0:W-:Y:S04]  /*4ad90*/  STL [R1+0x44a4], R20 ;  /* 0x0044a41401007387 */ /* 0x0001e80000100800 */
[----:B------:R3:W-:Y:S04]  /*4ada0*/  STL [R1+0x44e0], R19 ;  /* 0x0044e01301007387 */ /* 0x0007e80000100800 */
[----:B------:R1:W-:Y:S01]  /*4adb0*/  STL [R1+0x44ac], R18 ;  /* 0x0044ac1201007387 */ /* 0x0003e20000100800 */
[----:B0-----:R-:W-:-:S05]  /*4adc0*/  IADD3 R20, P4, PT, R17, R5, RZ ;  /* 0x0000000511147210 */ /* 0x001fca0007f9e0ff */
[----:B------:R-:W-:Y:S01]  /*4add0*/  STL [R1+0x44e8], R20 ;  /* 0x0044e81401007387 */ /* 0x000fe20000100800 */
[C---:B---3--:R-:W-:Y:S01]  /*4ade0*/  IMAD.X R19, R16.reuse, 0x1, R4, P5 ;  /* 0x0000000110137824 */ /* 0x048fe200028e0604 */
[----:B-1----:R-:W-:Y:S01]  /*4adf0*/  IADD3 R18, P5, PT, R17, R3, RZ ;  /* 0x0000000311127210 */ /* 0x002fe20007fbe0ff */
[----:B------:R-:W-:Y:S01]  /*4ae00*/  IMAD.X R17, R16, 0x1, R2, P0 ;  /* 0x0000000110117824 */ /* 0x000fe200000e0602 */
[C---:B------:R-:W-:Y:S02]  /*4ae10*/  IADD3 R16, P0, PT, R15.reuse, R5, RZ ;  /* 0x000000050f107210 */ /* 0x040fe40007f1e0ff */
[----:B------:R-:W-:Y:S04]  /*4ae20*/  STL [R1+0x44b4], R19 ;  /* 0x0044b41301007387 */ /* 0x000fe80000100800 */
[----:B------:R0:W-:Y:S04]  /*4ae30*/  STL [R1+0x44f0], R18 ;  /* 0x0044f01201007387 */ /* 0x0001e80000100800 */
[----:B------:R1:W-:Y:S04]  /*4ae40*/  STL [R1+0x44bc], R17 ;  /* 0x0044bc1101007387 */ /* 0x0003e80000100800 */
[----:B------:R2:W-:Y:S01]  /*4ae50*/  STL [R1+0x44f8], R16 ;  /* 0x0044f81001007387 */ /* 0x0005e20000100800 */
[C---:B0-----:R-:W-:Y:S01]  /*4ae60*/  IMAD.X R18, R14.reuse, 0x1, R4, P6 ;  /* 0x000000010e127824 */ /* 0x041fe200030e0604 */
[----:B-1----:R-:W-:Y:S01]  /*4ae70*/  IADD3 R17, P6, PT, R15, R3, RZ ;  /* 0x000000030f117210 */ /* 0x002fe20007fde0ff */
[----:B--2---:R-:W-:Y:S01]  /*4ae80*/  IMAD.X R16, R14, 0x1, R2, P1 ;  /* 0x000000010e107824 */ /* 0x004fe200008e0602 */
[----:B------:R-:W-:-:S02]  /*4ae90*/  IADD3 R15, P1, PT, R13, R5, RZ ;  /* 0x000000050d0f7210 */ /* 0x000fc40007f3e0ff */
[----:B------:R-:W-:Y:S04]  /*4aea0*/  STL [R1+0x44c4], R18 ;  /* 0x0044c41201007387 */ /* 0x000fe80000100800 */
[----:B------:R-:W-:Y:S04]  /*4aeb0*/  STL [R1+0x4500], R17 ;  /* 0x0045001101007387 */ /* 0x000fe80000100800 */
[----:B------:R-:W-:Y:S04]  /*4aec0*/  STL [R1+0x44cc], R16 ;  /* 0x0044cc1001007387 */ /* 0x000fe80000100800 */
[----:B------:R-:W-:Y:S01]  /*4aed0*/  STL [R1+0x4504], R15 ;  /* 0x0045040f01007387 */ /* 0x000fe20000100800 */
[C---:B----4-:R-:W-:Y:S01]  /*4aee0*/  IMAD.X R14, R12.reuse, 0x1, R4, P2 ;  /* 0x000000010c0e7824 */ /* 0x050fe200010e0604 */
[----:B------:R-:W-:Y:S01]  /*4aef0*/  IADD3 R13, P2, PT, R13, R3, RZ ;  /* 0x000000030d0d7210 */ /* 0x000fe20007f5e0ff */
[----:B------:R-:W-:-:S03]  /*4af00*/  IMAD.X R12, R12, 0x1, R2, P3 ;  /* 0x000000010c0c7824 */ /* 0x000fc600018e0602 */
[----:B------:R5:W-:Y:S04]  /*4af10*/  STL [R1+0x44d4], R14 ;  /* 0x0044d40e01007387 */ /* 0x000be80000100800 */
[----:B------:R0:W-:Y:S04]  /*4af20*/  STL [R1+0x4508], R13 ;  /* 0x0045080d01007387 */ /* 0x0001e80000100800 */
[----:B------:R1:W-:Y:S01]  /*4af30*/  STL [R1+0x44dc], R12 ;  /* 0x0044dc0c01007387 */ /* 0x0003e20000100800 */
[C---:B-----5:R-:W-:Y:S01]  /*4af40*/  IADD3 R14, P3, PT, R11.reuse, R5, RZ ;  /* 0x000000050b0e7210 */ /* 0x060fe20007f7e0ff */
[C---:B0-----:R-:W-:Y:S01]  /*4af50*/  IMAD.X R13, R10.reuse, 0x1, R4, P4 ;  /* 0x000000010a0d7824 */ /* 0x041fe200020e0604 */
[----:B-1----:R-:W-:Y:S01]  /*4af60*/  IADD3 R12, P4, PT, R11, R3, RZ ;  /* 0x000000030b0c7210 */ /* 0x002fe20007f9e0ff */
[----:B------:R-:W-:Y:S01]  /*4af70*/  IMAD.X R11, R10, 0x1, R2, P5 ;  /* 0x000000010a0b7824 */ /* 0x000fe200028e0602 */
[C---:B------:R-:W-:Y:S01]  /*4af80*/  IADD3 R10, P5, PT, R9.reuse, R5, RZ ;  /* 0x00000005090a7210 */ /* 0x040fe20007fbe0ff */
[----:B------:R-:W-:Y:S04]  /*4af90*/  STL [R1+0x450c], R14 ;  /* 0x00450c0e01007387 */ /* 0x000fe80000100800 */
        /* <DEDUP_REMOVED lines=12> */
[----:B------:R-:W-:Y:S01]  /*4b060*/  IMAD.X R8, R6, 0x1, R4, P1 ;  /* 0x0000000106087824 */ /* 0x000fe200008e0604 */
[----:B------:R-:W-:-:S02]  /*4b070*/  IADD3 R5, P1, PT, R7, R3, RZ ;  /* 0x0000000307057210 */ /* 0x000fc40007f3e0ff */
[----:B------:R-:W-:Y:S01]  /*4b080*/  SHF.R.S32.HI R3, RZ, 0x1f, R7 ;  /* 0x0000001fff037819 */ /* 0x000fe20000011407 */
[----:B------:R-:W-:Y:S01]  /*4b090*/  IMAD.X R6, R6, 0x1, R2, P2 ;  /* 0x0000000106067824 */ /* 0x000fe200010e0602 */
[----:B------:R-:W-:Y:S04]  /*4b0a0*/  STL [R1+0x2ca0], R8 ;  /* 0x002ca00801007387 */ /* 0x000fe80000100800 */
[----:B------:R0:W-:Y:S04]  /*4b0b0*/  STL [R1+0x2c98], R5 ;  /* 0x002c980501007387 */ /* 0x0001e80000100800 */
[----:B------:R1:W-:Y:S01]  /*4b0c0*/  STL [R1+0x2c84], R6 ;  /* 0x002c840601007387 */ /* 0x0003e20000100800 */
[----:B------:R-:W-:-:S02]  /*4b0d0*/  IMAD.X R7, R29, 0x1, R4, P3 ;  /* 0x000000011d077824 */ /* 0x000fc400018e0604 */
[----:B0-----:R-:W-:Y:S02]  /*4b0e0*/  IMAD.X R5, R29, 0x1, R2, P4 ;  /* 0x000000011d057824 */ /* 0x001fe400020e0602 */
[C-C-:B-1----:R-:W-:Y:S01]  /*4b0f0*/  IMAD.X R6, R0.reuse, 0x1, R4.reuse, P5 ;  /* 0x0000000100067824 */ /* 0x142fe200028e0604 */
[----:B------:R-:W-:Y:S04]  /*4b100*/  STL [R1+0x2c88], R7 ;  /* 0x002c880701007387 */ /* 0x000fe80000100800 */
[----:B------:R0:W-:Y:S01]  /*4b110*/  STL [R1+0x2c8c], R5 ;  /* 0x002c8c0501007387 */ /* 0x0001e20000100800 */
[C---:B------:R-:W-:Y:S02]  /*4b120*/  IMAD.X R4, R3.reuse, 0x1, R4, P6 ;  /* 0x0000000103047824 */ /* 0x040fe400030e0604 */
[--C-:B------:R-:W-:Y:S01]  /*4b130*/  IMAD.X R3, R3, 0x1, R2.reuse, P1 ;  /* 0x0000000103037824 */ /* 0x100fe200008e0602 */
[----:B------:R1:W-:Y:S01]  /*4b140*/  STL [R1+0x2c90], R6 ;  /* 0x002c900601007387 */ /* 0x0003e20000100800 */
[----:B0-----:R-:W-:-:S03]  /*4b150*/  IMAD.X R5, R0, 0x1, R2, P0 ;  /* 0x0000000100057824 */ /* 0x001fc600000e0602 */
[----:B------:R-:W2:Y:S04]  /*4b160*/  LDL.LU R0, [R1+0x4fe0] ;  /* 0x004fe00001007983 */ /* 0x000ea80000300800 */
[----:B------:R-:W-:Y:S04]  /*4b170*/  STL [R1+0x2c94], R5 ;  /* 0x002c940501007387 */ /* 0x000fe80000100800 */
[----:B------:R0:W-:Y:S04]  /*4b180*/  STL [R1+0x2c80], R4 ;  /* 0x002c800401007387 */ /* 0x0001e80000100800 */
[----:B------:R3:W-:Y:S04]  /*4b190*/  STL [R1+0x2c7c], R3 ;  /* 0x002c7c0301007387 */ /* 0x0007e80000100800 */
[----:B------:R-:W-:Y:S04]  /*4b1a0*/  STL [R1+0x2378], RZ ;  /* 0x002378ff01007387 */ /* 0x000fe80000100800 */
        /* <DEDUP_REMOVED lines=796> */
[----:B------:R-:W0:Y:S04]  /*4e370*/  LDL R8, [R1+0x1e00] ;  /* 0x001e000001087983 */ /* 0x000e280000100800 */
[----:B------:R-:W3:Y:S04]  /*4e380*/  LDL R7, [R1+0x1dfc] ;  /* 0x001dfc0001077983 */ /* 0x000ee80000100800 */
[----:B------:R-:W-:Y:S04]  /*4e390*/  STL [R1+0x16c0], RZ ;  /* 0x0016c0ff01007387 */ /* 0x000fe80000100800 */
[----:B------:R-:W-:Y:S04]  /*4e3a0*/  STL [R1+0x16c4], RZ ;  /* 0x0016c4ff01007387 */ /* 0x000fe80000100800 */
[----:B------:R-:W-:Y:S04]  /*4e3b0*/  STL [R1+0x16c8], RZ ;  /* 0x0016c8ff01007387 */ /* 0x000fe80000100800 */
[----:B------:R-:W-:Y:S04]  /*4e3c0*/  STL [R1+0x16cc], RZ ;  /* 0x0016ccff01007387 */ /* 0x000fe80000100800 */
[----:B-1----:R-:W4:Y:S04]  /*4e3d0*/  LDL R6, [R1+0x1df4] ;  /* 0x001df40001067983 */ /* 0x002f280000100800 */
[----:B------:R-:W5:Y:S04]  /*4e3e0*/  LDL R29, [R1+0x1df8] ;  /* 0x001df800011d7983 */ /* 0x000f680000100800 */
        /* <DEDUP_REMOVED lines=15> */
[----:B------:R-:W-:Y:S01]  /*4e4e0*/  STL [R1+0x168c], RZ ;  /* 0x00168cff01007387 */ /* 0x000fe20000100800 */
[----:B------:R-:W-:-:S03]  /*4e4f0*/  USHF.R.S32.HI UR76, URZ, 0x1f, UR77 ;  /* 0x0000001fff4c7899 */ /* 0x000fc6000801144d */
[----:B------:R-:W-:Y:S04]  /*4e500*/  STL [R1+0x1670], RZ ;  /* 0x001670ff01007387 */ /* 0x000fe80000100800 */
[----:B------:R-:W-:Y:S04]  /*4e510*/  STL [R1+0x1674], RZ ;  /* 0x001674ff01007387 */ /* 0x000fe80000100800 */
[----:B------:R-:W-:Y:S04]  /*4e520*/  STL [R1+0x1678], RZ ;  /* 0x001678ff01007387 */ /* 0x000fe80000100800 */
[----:B------:R-:W-:Y:S01]  /*4e530*/  STL [R1+0x167c], RZ ;  /* 0x00167cff01007387 */ /* 0x000fe20000100800 */
[----:B0-----:R-:W-:-:S02]  /*4e540*/  IADD3 R4, P0, PT, R8, UR77, RZ ;  /* 0x0000004d08047c10 */ /* 0x001fc4000ff1e0ff */
[----:B---3--:R-:W-:-:S03]  /*4e550*/  IADD3 R3, P1, PT, R7, UR77, RZ ;  /* 0x0000004d07037c10 */ /* 0x008fc6000ff3e0ff */
[----:B------:R4:W-:Y:S04]  /*4e560*/  STL [R1+0x2490], R4 ;  /* 0x0024900401007387 */ /* 0x0009e80000100800 */
[----:B------:R-:W-:Y:S04]  /*4e570*/  STL [R1+0x1660], RZ ;  /* 0x001660ff01007387 */ /* 0x000fe80000100800 */
[----:B------:R5:W-:Y:S01]  /*4e580*/  STL [R1+0x2498], R3 ;  /* 0x0024980301007387 */ /* 0x000be20000100800 */
[----:B------:R-:W-:Y:S01]  /*4e590*/  USHF.R.S32.HI UR77, URZ, 0x1f, UR22 ;  /* 0x0000001fff4d7899 */ /* 0x000fe20008011416 */
[----:B----4-:R-:W-:-:S02]  /*4e5a0*/  IADD3.X R4, PT, PT, R6, UR76, RZ, P0, !PT ;  /* 0x0000004c06047c10 */ /* 0x010fc400087fe4ff */
[----:B-----5:R-:W-:-:S03]  /*4e5b0*/  IADD3.X R3, PT, PT, R29, UR76, RZ, P1, !PT ;  /* 0x0000004c1d037c10 */ /* 0x020fc60008ffe4ff */
[----:B------:R0:W-:Y:S04]  /*4e5c0*/  STL [R1+0x248c], R4 ;  /* 0x00248c0401007387 */ /* 0x0001e80000100800 */
[----:B------:R1:W-:Y:S01]  /*4e5d0*/  STL [R1+0x2494], R3 ;  /* 0x0024940301007387 */ /* 0x0003e20000100800 */
[----:B0-----:R-:W-:Y:S02]  /*4e5e0*/  IADD3 R4, P0, PT, R8, UR22, RZ ;  /* 0x0000001608047c10 */ /* 0x001fe4000ff1e0ff */
[----:B-1----:R-:W-:-:S03]  /*4e5f0*/  IADD3 R3, P1, PT, R7, UR22, RZ ;  /* 0x0000001607037c10 */ /* 0x002fc6000ff3e0ff */
[----:B------:R0:W-:Y:S04]  /*4e600*/  STL [R1+0x24a0], R4 ;  /* 0x0024a00401007387 */ /* 0x0001e80000100800 */
[----:B------:R-:W-:Y:S04]  /*4e610*/  STL [R1+0x1664], RZ ;  /* 0x001664ff01007387 */ /* 0x000fe80000100800 */
[----:B------:R1:W-:Y:S01]  /*4e620*/  STL [R1+0x24a8], R3 ;  /* 0x0024a80301007387 */ /* 0x0003e20000100800 */
[----:B------:R-:W-:Y:S01]  /*4e630*/  USHF.R.S32.HI UR22, URZ, 0x1f, UR21 ;  /* 0x0000001fff167899 */ /* 0x000fe20008011415 */
[----:B0-----:R-:W-:-:S02]  /*4e640*/  IADD3.X R4, PT, PT, R6, UR77, RZ, P0, !PT ;  /* 0x0000004d06047c10 */ /* 0x001fc400087fe4ff */
[----:B-1----:R-:W-:-:S03]  /*4e650*/  IADD3.X R3, PT, PT, R29, UR77, RZ, P1, !PT ;  /* 0x0000004d1d037c10 */ /* 0x002fc60008ffe4ff */
        /* <DEDUP_REMOVED lines=12> */
[----:B------:R-:W-:Y:S01]  /*4e720*/  UIMAD UR76, UR6, 0x7b, URZ ;  /* 0x0000007b064c78a4 */ /* 0x000fe2000f8e02ff */
        /* <DEDUP_REMOVED lines=631> */
[----:B0-----:R-:W-:Y:S02]  /*50ea0*/  IADD3.X R4, PT, PT, R6, UR76, RZ, P0, !PT ;  /* 0x0000004c06047c10 */ /* 0x001fe400087fe4ff */
[----:B-1----:R-:W-:-:S03]  /*50eb0*/  IADD3.X R3, PT, PT, R29, UR76, RZ, P1, !PT ;  /* 0x0000004c1d037c10 */ /* 0x002fc60008ffe4ff */
        /* <DEDUP_REMOVED lines=51> */
[----:B------:R-:W3:Y:S03]  /*511f0*/  S2R R10, SR_TID.X ;  /* 0x00000000000a7919 */ /* 0x000ee60000002100 */
        /* <DEDUP_REMOVED lines=13> */
[----:B------:R-:W-:-:S02]  /*512d0*/  UIMAD UR22, UR6, 0x42, URZ ;  /* 0x00000042061678a4 */ /* 0x000fc4000f8e02ff */
[----:B------:R-:W-:Y:S02]  /*512e0*/  UIMAD UR21, UR6, 0x41, URZ ;  /* 0x00000041061578a4 */ /* 0x000fe4000f8e02ff */
[----:B------:R-:W-:Y:S02]  /*512f0*/  USHF.L.U32 UR20, UR6, 0x6, URZ ;  /* 0x0000000606147899 */ /* 0x000fe400080006ff */
[----:B------:R-:W-:Y:S02]  /*51300*/  UIMAD UR77, UR6, 0x3f, URZ ;  /* 0x0000003f064d78a4 */ /* 0x000fe4000f8e02ff */
[----:B------:R-:W-:Y:S02]  /*51310*/  UIMAD UR76, UR6, 0x3d, URZ ;  /* 0x0000003d064c78a4 */ /* 0x000fe4000f8e02ff */
[----:B------:R-:W-:Y:S02]  /*51320*/  UIMAD UR6, UR6, 0x3e, URZ ;  /* 0x0000003e060678a4 */ /* 0x000fe4000f8e02ff */
[----:B------:R-:W-:-:S02]  /*51330*/  UIMAD UR7, UR7, 0x3c, URZ ;  /* 0x0000003c070778a4 */ /* 0x000fc4000f8e02ff */
[----:B------:R-:W-:Y:S02]  /*51340*/  UIMAD UR8, UR8, 0x3b, URZ ;  /* 0x0000003b080878a4 */ /* 0x000fe4000f8e02ff */
[----:B------:R-:W-:Y:S02]  /*51350*/  UIMAD UR9, UR9, 0x3a, URZ ;  /* 0x0000003a090978a4 */ /* 0x000fe4000f8e02ff */
[----:B------:R-:W-:Y:S02]  /*51360*/  UIMAD UR10, UR10, 0x39, URZ ;  /* 0x000000390a0a78a4 */ /* 0x000fe4000f8e02ff */
[----:B------:R-:W-:Y:S02]  /*51370*/  UIMAD UR11, UR11, 0x38, URZ ;  /* 0x000000380b0b78a4 */ /* 0x000fe4000f8e02ff */
[----:B------:R-:W-:Y:S02]  /*51380*/  UIMAD UR12, UR12, 0x37, URZ ;  /* 0x000000370c0c78a4 */ /* 0x000fe4000f8e02ff */
[----:B------:R-:W-:-:S02]  /*51390*/  UIMAD UR13, UR13, 0x36, URZ ;  /* 0x000000360d0d78a4 */ /* 0x000fc4000f8e02ff */
[----:B------:R-:W-:Y:S02]  /*513a0*/  UIMAD UR14, UR14, 0x35, URZ ;  /* 0x000000350e0e78a4 */ /* 0x000fe4000f8e02ff */
[----:B------:R-:W-:Y:S02]  /*513b0*/  UIMAD UR15, UR15, 0x34, URZ ;  /* 0x000000340f0f78a4 */ /* 0x000fe4000f8e02ff */
[----:B------:R-:W-:Y:S01]  /*513c0*/  UIMAD UR16, UR16, 0x33, URZ ;  /* 0x00000033101078a4 */ /* 0x000fe2000f8e02ff */
[----:B---3--:R-:W-:Y:S01]  /*513d0*/  IMAD.SHL.U32 R2, R10, 0x20, RZ ;  /* 0x000000200a027824 */ /* 0x008fe200078e00ff */
        /* <DEDUP_REMOVED lines=18> */
[----:B------:R-:W-:Y:S02]  /*51500*/  USHF.L.U32 UR39, UR39, 0x5, URZ ;  /* 0x0000000527277899 */ /* 0x000fe400080006ff */
        /* <DEDUP_REMOVED lines=27> */
[----:B------:R-:W-:Y:S02]  /*516c0*/  USHF.L.U32 UR69, UR69, 0x2, URZ ;  /* 0x0000000245457899 */ /* 0x000fe400080006ff */
[----:B------:R-:W-:Y:S02]  /*516d0*/  UIMAD UR70, UR70, 0x3, URZ ;  /* 0x00000003464678a4 */ /* 0x000fe4000f8e02ff */
[----:B------:R-:W-:Y:S02]  /*516e0*/  USHF.L.U32 UR71, UR71, 0x1, URZ ;  /* 0x0000000147477899 */ /* 0x000fe400080006ff */
[----:B------:R-:W-:Y:S02]  /*516f0*/  USHF.R.S32.HI UR72, URZ, 0x1f, UR72 ;  /* 0x0000001fff487899 */ /* 0x000fe40008011448 */
[----:B------:R-:W-:Y:S01]  /*51700*/  ULEA.HI UR75, UR75, UR5, URZ, 0x7 ;  /* 0x000000054b4b7291 */ /* 0x000fe2000f8f38ff */
[----:B0-----:R-:W-:Y:S01]  /*51710*/  IADD3 R4, P2, PT, R8, UR22, RZ ;  /* 0x0000001608047c10 */ /* 0x001fe2000ff5e0ff */
[----:B------:R-:W-:Y:S01]  /*51720*/  USHF.R.S32.HI UR5, URZ, 0x1f, UR77 ;  /* 0x0000001fff057899 */ /* 0x000fe2000801144d */
[----:B-1----:R-:W-:Y:S01]  /*51730*/  IADD3 R3, P3, PT, R7, UR22, RZ ;  /* 0x0000001607037c10 */ /* 0x002fe2000ff7e0ff */
[----:B------:R-:W-:Y:S01]  /*51740*/  USHF.R.S32.HI UR22, URZ, 0x1f, UR22 ;  /* 0x0000001fff167899 */ /* 0x000fe20008011416 */
[----:B------:R-:W-:Y:S01]  /*51750*/  LOP3.LUT R2, R2, 0x400, RZ, 0xc0, !PT ;  /* 0x0000040002027812 */ /* 0x000fe200078ec0ff */
[----:B------:R0:W-:Y:S01]  /*51760*/  STL [R1+0x2860], R4 ;  /* 0x0028600401007387 */ /* 0x0001e20000100800 */
[----:B------:R-:W-:-:S02]  /*51770*/  USHF.L.U32 UR23, UR23, 0x7, URZ ;  /* 0x0000000717177899 */ /* 0x000fc400080006ff */
[----:B------:R-:W-:Y:S01]  /*51780*/  USHF.R.S32.HI UR75, URZ, 0x7, UR75 ;  /* 0x00000007ff4b7899 */ /* 0x000fe2000801144b */
[----:B------:R1:W-:Y:S01]  /*51790*/  STL [R1+0x2868], R3 ;  /* 0x0028680301007387 */ /* 0x0003e20000100800 */
[----:B0-----:R-:W-:Y:S02]  /*517a0*/  IADD3 R4, P0, PT, R8, UR21, RZ ;  /* 0x0000001508047c10 */ /* 0x001fe4000ff1e0ff */
[----:B-1----:R-:W-:-:S03]  /*517b0*/  IADD3 R3, P1, PT, R7, UR21, RZ ;  /* 0x0000001507037c10 */ /* 0x002fc6000ff3e0ff */
[----:B------:R0:W-:Y:S01]  /*517c0*/  STL [R1+0x2870], R4 ;  /* 0x0028700401007387 */ /* 0x0001e20000100800 */
[----:B------:R-:W-:-:S03]  /*517d0*/  USHF.R.S32.HI UR21, URZ, 0x1f, UR21 ;  /* 0x0000001fff157899 */ /* 0x000fc60008011415 */
[----:B------:R1:W-:Y:S01]  /*517e0*/  STL [R1+0x2878], R3 ;  /* 0x0028780301007387 */ /* 0x0003e20000100800 */
[----:B0-----:R-:W-:Y:S02]  /*517f0*/  IADD3 R4, P4, PT, R8, UR20, RZ ;  /* 0x0000001408047c10 */ /* 0x001fe4000ff9e0ff */
[----:B-1----:R-:W-:-:S03]  /*51800*/  IADD3 R3, P5, PT, R7, UR20, RZ ;  /* 0x0000001407037c10 */ /* 0x002fc6000ffbe0ff */
[----:B------:R0:W-:Y:S01]  /*51810*/  STL [R1+0x2880], R4 ;  /* 0x0028800401007387 */ /* 0x0001e20000100800 */
[----:B------:R-:W-:-:S03]  /*51820*/  USHF.R.S32.HI UR20, URZ, 0x1f, UR20 ;  /* 0x0000001fff147899 */ /* 0x000fc60008011414 */
[----:B------:R1:W-:Y:S01]  /*51830*/  STL [R1+0x2888], R3 ;  /* 0x0028880301007387 */ /* 0x0003e20000100800 */
[----:B0-----:R-:W-:Y:S02]  /*51840*/  IADD3.X R4, PT, PT, R6, UR22, RZ, P2, !PT ;  /* 0x0000001606047c10 */ /* 0x001fe400097fe4ff */
[----:B-1----:R-:W-:-:S03]  /*51850*/  IADD3.X R3, PT, PT, R29, UR22, RZ, P3, !PT ;  /* 0x000000161d037c10 */ /* 0x002fc60009ffe4ff */
        /* <DEDUP_REMOVED lines=302> */
[----:B------:R1:W-:Y:S04]  /*52b40*/  STL [R1+0x2a54], R3 ;  /* 0x002a540301007387 */ /* 0x0003e80000100800 */
[----:B------:R-:W-:Y:S01]  /*52b50*/  STL [R1+0x4fdc], R2 ;  /* 0x004fdc0201007387 */ /* 0x000fe20000100800 */
[----:B0-----:R-:W-:Y:S02]  /*52b60*/  IADD3 R4, P4, PT, R8, UR37, RZ ;  /* 0x0000002508047c10 */ /* 0x001fe4000ff9e0ff */
[----:B-1----:R-:W-:-:S03]  /*52b70*/  IADD3 R3, P6, PT, R7, UR37, RZ ;  /* 0x0000002507037c10 */ /* 0x002fc6000ffde0ff */
[----:B------:R2:W-:Y:S01]  /*52b80*/  STL [R1+0x2a60], R4 ;  /* 0x002a600401007387 */ /* 0x0005e20000100800 */
[----:B------:R-:W-:-:S03]  /*52b90*/  USHF.R.S32.HI UR37, URZ, 0x1f, UR23 ;  /* 0x0000001fff257899 */ /* 0x000fc60008011417 */
[----:B------:R0:W-:Y:S01]  /*52ba0*/  STL [R1+0x2a68], R3 ;  /* 0x002a680301007387 */ /* 0x0001e20000100800 */
[C---:B------:R-:W-:Y:S01]  /*52bb0*/  LOP3.LUT R9, R10.reuse, 0x7, RZ, 0xc0, !PT ;  /* 0x000000070a097812 */ /* 0x040fe200078ec0ff */
[----:B------:R-:W-:Y:S02]  /*52bc0*/  IMAD.SHL.U32 R10, R10, 0x2, RZ ;  /* 0x000000020a0a7824 */ /* 0x000fe400078e00ff */
[----:B------:R-:W-:Y:S01]  /*52bd0*/  STL [R1+0x145c], RZ ;  /* 0x00145cff01007387 */ /* 0x000fe20000100800 */
[C---:B--2---:R-:W-:Y:S01]  /*52be0*/  LOP3.LUT R4, R0.reuse, 0x20, RZ, 0x3c, !PT ;  /* 0x0000002000047812 */ /* 0x044fe200078e3cff */
[----:B------:R-:W-:Y:S02]  /*52bf0*/  IMAD R9, R9, 0x90, RZ ;  /* 0x0000009009097824 */ /* 0x000fe400078e02ff */
[----:B------:R-:W-:Y:S01]  /*52c00*/  STL [R1+0x13f0], RZ ;  /* 0x0013f0ff01007387 */ /* 0x000fe20000100800 */
[----:B0-----:R-:W-:Y:S02]  /*52c10*/  LOP3.LUT R3, R0, 0x40, RZ, 0x3c, !PT ;  /* 0x0000004000037812 */ /* 0x001fe400078e3cff */
[----:B------:R-:W-:Y:S01]  /*52c20*/  IADD3 R3, P3, PT, R8, UR38, RZ ;  /* 0x0000002608037c10 */ /* 0x000fe2000ff7e0ff */
[----:B------:R-:W-:Y:S01]  /*52c30*/  STL [R1+0x13f4], RZ ;  /* 0x0013f4ff01007387 */ /* 0x000fe20000100800 */
[----:B------:R-:W-:-:S02]  /*52c40*/  LOP3.LUT R9, R9, 0x30, R10, 0x78, !PT ;  /* 0x0000003009097812 */ /* 0x000fc400078e780a */
[----:B------:R-:W-:Y:S02]  /*52c50*/  LOP3.LUT R5, R0, 0x60, RZ, 0x3c, !PT ;  /* 0x0000006000057812 */ /* 0x000fe400078e3cff */
[----:B------:R-:W-:-:S04]  /*52c60*/  LOP3.LUT R2, R9, R2, RZ, 0xfc, !PT ;  /* 0x0000000209027212 */ /* 0x000fc800078efcff */
[----:B------:R-:W-:Y:S01]  /*52c70*/  LOP3.LUT R4, R2, 0x40, RZ, 0x3c, !PT ;  /* 0x0000004002047812 */ /* 0x000fe200078e3cff */
[----:B------:R0:W-:Y:S04]  /*52c80*/  STL [R1+0xde4], R2 ;  /* 0x000de40201007387 */ /* 0x0001e80000100800 */
[----:B------:R-:W-:Y:S04]  /*52c90*/  STL [R1+0x13f8], RZ ;  /* 0x0013f8ff01007387 */ /* 0x000fe80000100800 */
[----:B------:R-:W-:Y:S01]  /*52ca0*/  STL [R1+0x13fc], RZ ;  /* 0x0013fcff01007387 */ /* 0x000fe20000100800 */
[----:B0-----:R-:W-:-:S03]  /*52cb0*/  IADD3 R2, P2, PT, R7, UR38, RZ ;  /* 0x0000002607027c10 */ /* 0x001fc6000ff5e0ff */
        /* <DEDUP_REMOVED lines=76> */
[----:B------:R0:W-:Y:S04]  /*53180*/  STL [R1+0xde8], R4 ;  /* 0x000de80401007387 */ /* 0x0001e80000100800 */
[----:B------:R1:W-:Y:S04]  /*53190*/  STL [R1+0x2a70], R3 ;  /* 0x002a700301007387 */ /* 0x0003e80000100800 */
[----:B------:R2:W-:Y:S01]  /*531a0*/  STL [R1+0x2a78], R2 ;  /* 0x002a780201007387 */ /* 0x0005e20000100800 */
[----:B0-----:R-:W-:-:S02]  /*531b0*/  IADD3 R4, P1, PT, R8, UR39, RZ ;  /* 0x0000002708047c10 */ /* 0x001fc4000ff3e0ff */
[----:B-1----:R-:W-:-:S03]  /*531c0*/  IADD3 R3, P0, PT, R7, UR39, RZ ;  /* 0x0000002707037c10 */ /* 0x002fc6000ff1e0ff */
[----:B------:R0:W-:Y:S01]  /*531d0*/  STL [R1+0x2a80], R4 ;  /* 0x002a800401007387 */ /* 0x0001e20000100800 */
[----:B--2---:R-:W-:-:S03]  /*531e0*/  IADD3.X R2, PT, PT, R6, UR18, RZ, P4, !PT ;  /* 0x0000001206027c10 */ /* 0x004fc6000a7fe4ff */
[----:B------:R1:W-:Y:S04]  /*531f0*/  STL [R1+0x2a88], R3 ;  /* 0x002a880301007387 */ /* 0x0003e80000100800 */
[----:B------:R2:W-:Y:S01]  /*53200*/  STL [R1+0x2a5c], R2 ;  /* 0x002a5c0201007387 */ /* 0x0005e20000100800 */
[----:B0-----:R-:W-:Y:S02]  /*53210*/  IADD3 R4, P5, PT, R8, UR40, RZ ;  /* 0x0000002808047c10 */ /* 0x001fe4000ffbe0ff */
[----:B-1----:R-:W-:-:S03]  /*53220*/  IADD3.X R3, PT, PT, R29, UR18, RZ, P6, !PT ;  /* 0x000000121d037c10 */ /* 0x002fc6000b7fe4ff */
[----:B------:R0:W-:Y:S01]  /*53230*/  STL [R1+0x2a90], R4 ;  /* 0x002a900401007387 */ /* 0x0001e20000100800 */
[----:B--2---:R-:W-:-:S03]  /*53240*/  IADD3 R2, P4, PT, R7, UR40, RZ ;  /* 0x0000002807027c10 */ /* 0x004fc6000ff9e0ff */
[----:B------:R1:W-:Y:S04]  /*53250*/  STL [R1+0x2a64], R3 ;  /* 0x002a640301007387 */ /* 0x0003e80000100800 */
[----:B------:R2:W-:Y:S01]  /*53260*/  STL [R1+0x2a98], R2 ;  /* 0x002a980201007387 */ /* 0x0005e20000100800 */
[----:B0-----:R-:W-:Y:S02]  /*53270*/  IADD3.X R4, PT, PT, R6, UR6, RZ, P3, !PT ;  /* 0x0000000606047c10 */ /* 0x001fe40009ffe4ff */
        /* <DEDUP_REMOVED lines=240> */
[----:B-1----:R-:W-:-:S03]  /*54180*/  IADD3.X R3, PT, PT, R29, UR77, RZ, P2, !PT ;  /* 0x0000004d1d037c10 */ /* 0x002fc600097fe4ff */
[----:B------:R0:W-:Y:S01]  /*54190*/  STL [R1+0x2c4c], R4 ;  /* 0x002c4c0401007387 */ /* 0x0001e20000100800 */
[----:B--2---:R-:W-:-:S03]  /*541a0*/  IADD3.X R2, PT, PT, R6, UR9, RZ, P1, !PT ;  /* 0x0000000906027c10 */ /* 0x004fc60008ffe4ff */
[----:B------:R1:W-:Y:S04]  /*541b0*/  STL [R1+0x2c54], R3 ;  /* 0x002c540301007387 */ /* 0x0003e80000100800 */
[----:B------:R2:W-:Y:S01]  /*541c0*/  STL [R1+0x2c5c], R2 ;  /* 0x002c5c0201007387 */ /* 0x0005e20000100800 */
[----:B0-----:R-:W-:Y:S02]  /*541d0*/  IADD3.X R4, PT, PT, R29, UR9, RZ, P0, !PT ;  /* 0x000000091d047c10 */ /* 0x001fe400087fe4ff */
[----:B-1----:R-:W-:-:S03]  /*541e0*/  IADD3.X R3, PT, PT, R6, UR72, RZ, P5, !PT ;  /* 0x0000004806037c10 */ /* 0x002fc6000affe4ff */
[----:B------:R0:W-:Y:S01]  /*541f0*/  STL [R1+0x2c64], R4 ;  /* 0x002c640401007387 */ /* 0x0001e20000100800 */
[----:B--2---:R-:W-:-:S05]  /*54200*/  IADD3.X R2, PT, PT, R29, UR72, RZ, P4, !PT ;  /* 0x000000481d027c10 */ /* 0x004fca000a7fe4ff */
[----:B------:R0:W-:Y:S04]  /*54210*/  STL [R1+0x2c74], R2 ;  /* 0x002c740201007387 */ /* 0x0001e80000100800 */
[----:B------:R0:W-:Y:S02]  /*54220*/  STL [R1+0x2c6c], R3 ;  /* 0x002c6c0301007387 */ /* 0x0001e40000100800 */
.L_x_2:
[----:B------:R-:W2:Y:S01]  /*54230*/  LDL R5, [R1+0x1df8] ;  /* 0x001df80001057983 */ /* 0x000ea20000100800 */
[----:B0-----:R-:W0:Y:S03]  /*54240*/  LDC R2, c[0x0][0x3a0] ;  /* 0x0000e800ff027b82 */ /* 0x001e260000000800 */
[----:B--2---:R1:W-:Y:S04]  /*54250*/  STL [R1+0x636c], R5 ;  /* 0x00636c0501007387 */ /* 0x0043e80000100800 */
[----:B------:R-:W2:Y:S04]  /*54260*/  LDL R4, [R1+0x1dfc] ;  /* 0x001dfc0001047983 */ /* 0x000ea80000100800 */
[----:B-1----:R-:W0:Y:S04]  /*54270*/  LDL R5, [R1+0x2378] ;  /* 0x0023780001057983 */ /* 0x002e280000100800 */
[----:B------:R-:W-:Y:S04]  /*54280*/  STL [R1+0x6064], R26 ;  /* 0x0060641a01007387 */ /* 0x000fe80000100800 */
        /* <DEDUP_REMOVED lines=192> */
[----:B------:R1:W-:Y:S04]  /*54e90*/  STL [R1+0x6368], R13 ;  /* 0x0063680d01007387 */ /* 0x0003e80000100800 */
        /* <DEDUP_REMOVED lines=24> */
[----:B-----5:R-:W-:Y:S04]  /*55020*/  STL [R1+0x4fe0], R0 ;  /* 0x004fe00001007387 */ /* 0x020fe80000100800 */
        /* <DEDUP_REMOVED lines=491> */
[----:B------:R-:W-:Y:S01]  /*56ee0*/  STL [R1+0x5f34], R0 ;  /* 0x005f340001007387 */ /* 0x000fe20000100800 */
[----:B0-----:R-:W-:-:S03]  /*56ef0*/  IMAD R2, R5, -0x80, R2 ;  /* 0xffffff8005027824 */ /* 0x001fc600078e0202 */
[----:B------:R-:W-:Y:S04]  /*56f00*/  STL [R1+0x5f3c], R0 ;  /* 0x005f3c0001007387 */ /* 0x000fe80000100800 */
[----:B------:R-:W-:Y:S04]  /*56f10*/  STL [R1+0x5f44], R0 ;  /* 0x005f440001007387 */ /* 0x000fe80000100800 */
[----:B------:R-:W-:Y:S04]  /*56f20*/  STL [R1+0x5f4c], R0 ;  /* 0x005f4c0001007387 */ /* 0x000fe80000100800 */
[----:B------:R-:W-:Y:S04]  /*56f30*/  STL [R1+0x5f54], R0 ;  /* 0x005f540001007387 */ /* 0x000fe80000100800 */
[----:B------:R-:W2:Y:S01]  /*56f40*/  LDL.LU R5, [R1+0x636c] ;  /* 0x00636c0001057983 */ /* 0x000ea20000300800 */
[----:B------:R-:W-:-:S02]  /*56f50*/  ISETP.GT.AND P0, PT, R2, RZ, PT ;  /* 0x000000ff0200720c */ /* 0x000fc40003f04270 */
[----:B-1----:R-:W-:-:S11]  /*56f60*/  PRMT R13, RZ, 0x7610, R13 ;  /* 0x00007610ff0d7816 */ /* 0x002fd6000000000d */
[----:B--2---:R-:W2:Y:S04]  /*56f70*/  @P0 LDG.E.U8 R13, desc[UR62][R4.64] ;  /* 0x0000003e040d0981 */ /* 0x004ea8000c1e1100 */
[----:B--2---:R0:W-:Y:S04]  /*56f80*/  STL [R1+0x3a0], R13 ;  /* 0x0003a00d01007387 */ /* 0x0041e80000100800 */
[----:B0-----:R-:W2:Y:S04]  /*56f90*/  LDL.LU R13, [R1+0x6368] ;  /* 0x00636800010d7983 */ /* 0x001ea80000300800 */
[----:B------:R-:W3:Y:S04]  /*56fa0*/  LDL R4, [R1+0x1df4] ;  /* 0x001df40001047983 */ /* 0x000ee80000100800 */
[----:B------:R-:W3:Y:S01]  /*56fb0*/  LDL R5, [R1+0x1e00] ;  /* 0x001e000001057983 */ /* 0x000ee20000100800 */
[----:B------:R-:W-:-:S02]  /*56fc0*/  PRMT R26, RZ, 0x7610, R26 ;  /* 0x00007610ff1a7816 */ /* 0x000fc4000000001a */
[----:B---3--:R-:W-:-:S04]  /*56fd0*/  @P0 LOP3.LUT R5, R5, R4, RZ, 0x3c, !PT ;  /* 0x0000000405050212 */ /* 0x008fc800078e3cff */
[----:B------:R-:W-:-:S04]  /*56fe0*/  @P0 LOP3.LUT R4, R5, R4, RZ, 0x3c, !PT ;  /* 0x0000000405040212 */ /* 0x000fc800078e3cff */
[----:B------:R-:W-:-:S05]  /*56ff0*/  @P0 LOP3.LUT R5, R5, R4, RZ, 0x3c, !PT ;  /* 0x0000000405050212 */ /* 0x000fca00078e3cff */
[----:B------:R-:W3:Y:S01]  /*57000*/  @P0 LDG.E.U8 R26, desc[UR62][R4.64] ;  /* 0x0000003e041a0981 */ /* 0x000ee2000c1e1100 */
[----:B------:R-:W-:-:S03]  /*57010*/  ISETP.GT.AND P1, PT, R2, 0x1, PT ;  /* 0x000000010200780c */ /* 0x000fc60003f24270 */
[----:B---3--:R0:W-:Y:S04]  /*57020*/  STL [R1+0x39c], R26 ;  /* 0x00039c1a01007387 */ /* 0x0081e80000100800 */
[----:B0-----:R-:W3:Y:S04]  /*57030*/  LDL.LU R26, [R1+0x6364] ;  /* 0x00636400011a7983 */ /* 0x001ee80000300800 */
[----:B------:R-:W4:Y:S04]  /*57040*/  LDL R4, [R1+0x2c74] ;  /* 0x002c740001047983 */ /* 0x000f280000100800 */
[----:B------:R-:W4:Y:S01]  /*57050*/  LDL R5, [R1+0x2c78] ;  /* 0x002c780001057983 */ /* 0x000f220000100800 */
[----:B--2---:R-:W-:-:S02]  /*57060*/  PRMT R13, RZ, 0x7610, R13 ;  /* 0x00007610ff0d7816 */ /* 0x004fc4000000000d */
[----:B----4-:R-:W-:-:S04]  /*57070*/  @P1 LOP3.LUT R5, R5, R4, RZ, 0x3c, !PT ;  /* 0x0000000405051212 */ /* 0x010fc800078e3cff */
[----:B------:R-:W-:-:S04]  /*57080*/  @P1 LOP3.LUT R4, R5, R4, RZ, 0x3c, !PT ;  /* 0x0000000405041212 */ /* 0x000fc800078e3cff */
[----:B------:R-:W-:-:S05]  /*57090*/  @P1 LOP3.LUT R5, R5, R4, RZ, 0x3c, !PT ;  /* 0x0000000405051212 */ /* 0x000fca00078e3cff */
[----:B------:R-:W2:Y:S04]  /*570a0*/  @P1 LDG.E.U8 R13, desc[UR62][R4.64] ;  /* 0x0000003e040d1981 */ /* 0x000ea8000c1e1100 */
[----:B--2---:R0:W-:Y:S04]  /*570b0*/  STL [R1+0x398], R13 ;  /* 0x0003980d01007387 */ /* 0x0041e80000100800 */
[----:B0-----:R-:W2:Y:S04]  /*570c0*/  LDL.LU R13, [R1+0x6360] ;  /* 0x00636000010d7983 */ /* 0x001ea80000300800 */
[----:B------:R-:W4:Y:S04]  /*570d0*/  LDL R4, [R1+0x2c6c] ;  /* 0x002c6c0001047983 */ /* 0x000f280000100800 */
[----:B------:R-:W4:Y:S01]  /*570e0*/  LDL R5, [R1+0x2c70] ;  /* 0x002c700001057983 */ /* 0x000f220000100800 */
[----:B---3--:R-:W-:-:S02]  /*570f0*/  PRMT R26, RZ, 0x7610, R26 ;  /* 0x00007610ff1a7816 */ /* 0x008fc4000000001a */
[----:B----4-:R-:W-:-:S04]  /*57100*/  @P1 LOP3.LUT R5, R5, R4, RZ, 0x3c, !PT ;  /* 0x0000000405051212 */ /* 0x010fc800078e3cff */
        /* <DEDUP_REMOVED lines=1566> */
[----:B------:R-:W-:-:S02]  /*5d2f0*/  PRMT R25, RZ, 0x7610, R25 ;  /* 0x00007610ff197816 */ /* 0x000fc40000000019 */
[----:B----4-:R-:W-:-:S04]  /*5d300*/  @P0 LOP3.LUT R5, R5, R4, RZ, 0x3c, !PT ;  /* 0x0000000405050212 */ /* 0x010fc800078e3cff */
[----:B------:R-:W-:-:S04]  /*5d310*/  @P0 LOP3.LUT R4, R5, R4, RZ, 0x3c, !PT ;  /* 0x0000000405040212 */ /* 0x000fc800078e3cff */
[----:B------:R-:W-:-:S05]  /*5d320*/  @P0 LOP3.LUT R5, R5, R4, RZ, 0x3c, !PT ;  /* 0x0000000405050212 */ /* 0x000fca00078e3cff */
[----:B------:R-:W4:Y:S04]  /*5d330*/  @P0 LDG.E.U8 R25, desc[UR62][R4.64] ;  /* 0x0000003e04190981 */ /* 0x000f28000c1e1100 */
[----:B----4-:R0:W-:Y:S04]  /*5d340*/  STL [R1+0xf8], R25 ;  /* 0x0000f81901007387 */ /* 0x0101e80000100800 */
[----:B0-----:R-:W4:Y:S04]  /*5d350*/  LDL.LU R25, [R1+0x60c8] ;  /* 0x0060c80001197983 */ /* 0x001f280000300800 */
[----:B------:R-:W3:Y:S04]  /*5d360*/  LDL R4, [R1+0x273c] ;  /* 0x00273c0001047983 */ /* 0x000ee80000100800 */
[----:B------:R-:W3:Y:S01]  /*5d370*/  LDL R5, [R1+0x2740] ;  /* 0x0027400001057983 */ /* 0x000ee20000100800 */
[----:B--2---:R-:W-:-:S02]  /*5d380*/  PRMT R13, RZ, 0x7610, R13 ;  /* 0x00007610ff0d7816 */ /* 0x004fc4000000000d */
[----:B---3--:R-:W-:-:S04]  /*5d390*/  @P0 LOP3.LUT R5, R5, R4, RZ, 0x3c, !PT ;  /* 0x0000000405050212 */ /* 0x008fc800078e3cff */
[----:B------:R-:W-:-:S04]  /*5d3a0*/  @P0 LOP3.LUT R4, R5, R4, RZ, 0x3c, !PT ;  /* 0x0000000405040212 */ /* 0x000fc800078e3cff */
[----:B------:R-:W-:-:S05]  /*5d3b0*/  @P0 LOP3.LUT R5, R5, R4, RZ, 0x3c, !PT ;  /* 0x0000000405050212 */ /* 0x000fca00078e3cff */
[----:B------:R-:W2:Y:S01]  /*5d3c0*/  @P0 LDG.E.U8 R13, desc[UR62][R4.64] ;  /* 0x0000003e040d0981 */ /* 0x000ea2000c1e1100 */
[----:B------:R-:W-:-:S03]  /*5d3d0*/  ISETP.GT.AND P1, PT, R2, 0x55, PT ;  /* 0x000000550200780c */ /* 0x000fc60003f24270 */
        /* <DEDUP_REMOVED lines=8> */
[----:B------:R-:W3:Y:S04]  /*5d460*/  @P1 LDG.E.U8 R26, desc[UR62][R4.64] ;  /* 0x0000003e041a1981 */ /* 0x000ee8000c1e1100 */
[----:B---3--:R0:W-:Y:S04]  /*5d470*/  STL [R1+0xf0], R26 ;  /* 0x0000f01a01007387 */ /* 0x0081e80000100800 */
[----:B0-----:R-:W3:Y:S04]  /*5d480*/  LDL.LU R26, [R1+0x60c0] ;  /* 0x0060c000011a7983 */ /* 0x001ee80000300800 */
[----:B------:R-:W2:Y:S04]  /*5d490*/  LDL R4, [R1+0x272c] ;  /* 0x00272c0001047983 */ /* 0x000ea80000100800 */
[----:B------:R-:W2:Y:S02]  /*5d4a0*/  LDL R5, [R1+0x2730] ;  /* 0x0027300001057983 */ /* 0x000ea40000100800 */
[----:B--2---:R-:W-:-:S02]  /*5d4b0*/  @P1 LOP3.LUT R5, R5, R4, RZ, 0x3c, !PT ;  /* 0x0000000405051212 */ /* 0x004fc400078e3cff */
[----:B---3--:R-:W-:Y:S02]  /*5d4c0*/  PRMT R26, RZ, 0x7610, R26 ;  /* 0x00007610ff1a7816 */ /* 0x008fe4000000001a */
        /* <DEDUP_REMOVED lines=31> */
[----:B------:R0:W3:Y:S04]  /*5d6c0*/  @P0 LDG.E.U8 R0, desc[UR62][R4.64] ;  /* 0x0000003e04000981 */ /* 0x0000e8000c1e1100 */
[----:B------:R-:W0:Y:S04]  /*5d6d0*/  LDL R4, [R1+0x2704] ;  /* 0x0027040001047983 */ /* 0x000e280000100800 */
[----:B------:R-:W0:Y:S01]  /*5d6e0*/  LDL R5, [R1+0x2708] ;  /* 0x0027080001057983 */ /* 0x000e220000100800 */
[----:B------:R-:W-:Y:S02]  /*5d6f0*/  ISETP.GT.AND P3, PT, R2, 0x58, PT ;  /* 0x000000580200780c */ /* 0x000fe40003f64270 */
[----:B------:R-:W-:-:S11]  /*5d700*/  PRMT R13, RZ, 0x7610, R13 ;  /* 0x00007610ff0d7816 */ /* 0x000fd6000000000d */
[----:B0-----:R-:W-:-:S04]  /*5d710*/  @P3 LOP3.LUT R5, R5, R4, RZ, 0x3c, !PT ;  /* 0x0000000405053212 */ /* 0x001fc800078e3cff */
[----:B------:R-:W-:-:S04]  /*5d720*/  @P3 LOP3.LUT R4, R5, R4, RZ, 0x3c, !PT ;  /* 0x0000000405043212 */ /* 0x000fc800078e3cff */
[----:B------:R-:W-:-:S05]  /*5d730*/  @P3 LOP3.LUT R5, R5, R4, RZ, 0x3c, !PT ;  /* 0x0000000405053212 */ /* 0x000fca00078e3cff */
[----:B------:R-:W2:Y:S04]  /*5d740*/  @P3 LDG.E.U8 R13, desc[UR62][R4.64] ;  /* 0x0000003e040d3981 */ /* 0x000ea8000c1e1100 */
[----:B---3--:R-:W-:Y:S04]  /*5d750*/  STL [R1+0x5f58], R0 ;  /* 0x005f580001007387 */ /* 0x008fe80000100800 */
        /* <DEDUP_REMOVED lines=18> */
[----:B------:R-:W2:Y:S04]  /*5d880*/  @P4 LDG.E.U8 R13, desc[UR62][R4.64] ;  /* 0x0000003e040d4981 */ /* 0x000ea8000c1e1100 */
        /* <DEDUP_REMOVED lines=175> */
[----:B----4-:R-:W-:-:S02]  /*5e380*/  PRMT R25, RZ, 0x7610, R25 ;  /* 0x00007610ff197816 */ /* 0x010fc40000000019 */
        /* <DEDUP_REMOVED lines=16> */
[----:B------:R-:W2:Y:S04]  /*5e490*/  LDL R4, [R1+0x24ec] ;  /* 0x0024ec0001047983 */ /* 0x000ea80000100800 */
[----:B------:R-:W2:Y:S01]  /*5e4a0*/  LDL R5, [R1+0x24f0] ;  /* 0x0024f00001057983 */ /* 0x000ea20000100800 */
[----:B------:R-:W-:-:S02]  /*5e4b0*/  PRMT R26, RZ, 0x7610, R26 ;  /* 0x00007610ff1a7816 */ /* 0x000fc4000000001a */
[----:B--2---:R-:W-:-:S04]  /*5e4c0*/  @P5 LOP3.LUT R5, R5, R4, RZ, 0x3c, !PT ;  /* 0x0000000405055212 */ /* 0x004fc800078e3cff */
[----:B------:R-:W-:-:S04]  /*5e4d0*/  @P5 LOP3.LUT R4, R5, R4, RZ, 0x3c, !PT ;  /* 0x0000000405045212 */ /* 0x000fc800078e3cff */
[----:B------:R-:W-:-:S05]  /*5e4e0*/  @P5 LOP3.LUT R5, R5, R4, RZ, 0x3c, !PT ;  /* 0x0000000405055212 */ /* 0x000fca00078e3cff */
[----:B------:R0:W2:Y:S04]  /*5e4f0*/  @P5 LDG.E.U8 R26, desc[UR62][R4.64] ;  /* 0x0000003e041a5981 */ /* 0x0000a8000c1e1100 */
[----:B------:R-:W0:Y:S04]  /*5e500*/  LDL R4, [R1+0x26c4] ;  /* 0x0026c40001047983 */ /* 0x000e280000100800 */
[----:B------:R-:W0:Y:S01]  /*5e510*/  LDL R5, [R1+0x26c8] ;  /* 0x0026c80001057983 */ /* 0x000e220000100800 */
[----:B------:R-:W-:Y:S02]  /*5e520*/  ISETP.GT.AND P1, PT, R2, 0x5c, PT ;  /* 0x0000005c0200780c */ /* 0x000fe40003f24270 */
[----:B------:R-:W-:-:S11]  /*5e530*/  PRMT R12, RZ, 0x7610, R12 ;  /* 0x00007610ff0c7816 */ /* 0x000fd6000000000c */
[----:B0-----:R-:W-:-:S04]  /*5e540*/  @P1 LOP3.LUT R5, R5, R4, RZ, 0x3c, !PT ;  /* 0x0000000405051212 */ /* 0x001fc800078e3cff */
[----:B------:R-:W-:-:S04]  /*5e550*/  @P1 LOP3.LUT R4, R5, R4, RZ, 0x3c, !PT ;  /* 0x0000000405041212 */ /* 0x000fc800078e3cff */
[----:B------:R-:W-:-:S05]  /*5e560*/  @P1 LOP3.LUT R5, R5, R4, RZ, 0x3c, !PT ;  /* 0x0000000405051212 */ /* 0x000fca00078e3cff */
[----:B------:R-:W3:Y:S04]  /*5e570*/  @P1 LDG.E.U8 R12, desc[UR62][R4.64] ;  /* 0x0000003e040c1981 */ /* 0x000ee8000c1e1100 */
[----:B--2---:R-:W-:Y:S04]  /*5e580*/  STL [R1+0x5ff8], R26 ;  /* 0x005ff81a01007387 */ /* 0x004fe80000100800 */
[----:B---3--:R0:W-:Y:S04]  /*5e590*/  STL [R1+0xa0], R12 ;  /* 0x0000a00c01007387 */ /* 0x0081e80000100800 */
        /* <DEDUP_REMOVED lines=11> */
[----:B------:R-:W2:Y:S04]  /*5e650*/  LDL R4, [R1+0x2664] ;  /* 0x0026640001047983 */ /* 0x000ea80000100800 */
[----:B------:R-:W2:Y:S01]  /*5e660*/  LDL R5, [R1+0x2668] ;  /* 0x0026680001057983 */ /* 0x000ea20000100800 */
[----:B------:R-:W-:-:S02]  /*5e670*/  PRMT R9, RZ, 0x7610, R9 ;  /* 0x00007610ff097816 */ /* 0x000fc40000000009 */
[----:B--2---:R-:W-:-:S04]  /*5e680*/  @P2 LOP3.LUT R5, R5, R4, RZ, 0x3c, !PT ;  /* 0x0000000405052212 */ /* 0x004fc800078e3cff */
[----:B------:R-:W-:-:S04]  /*5e690*/  @P2 LOP3.LUT R4, R5, R4, RZ, 0x3c, !PT ;  /* 0x0000000405042212 */ /* 0x000fc800078e3cff */
[----:B------:R-:W-:-:S05]  /*5e6a0*/  @P2 LOP3.LUT R5, R5, R4, RZ, 0x3c, !PT ;  /* 0x0000000405052212 */ /* 0x000fca00078e3cff */
[----:B------:R-:W2:Y:S04]  /*5e6b0*/  @P2 LDG.E.U8 R9, desc[UR62][R4.64] ;  /* 0x0000003e04092981 */ /* 0x000ea8000c1e1100 */
[----:B--2---:R0:W-:Y:S04]  /*5e6c0*/  STL [R1+0x98], R9 ;  /* 0x0000980901007387 */ /* 0x0041e80000100800 */
[----:B0-----:R-:W2:Y:S04]  /*5e6d0*/  LDL.LU R9, [R1+0x604c] ;  /* 0x00604c0001097983 */ /* 0x001ea80000300800 */
[----:B------:R-:W2:Y:S04]  /*5e6e0*/  LDL R4, [R1+0x265c] ;  /* 0x00265c0001047983 */ /* 0x000ea80000100800 */
[----:B------:R-:W2:Y:S01]  /*5e6f0*/  LDL R5, [R1+0x2660] ;  /* 0x0026600001057983 */ /* 0x000ea20000100800 */
[----:B------:R-:W-:-:S02]  /*5e700*/  PRMT R8, RZ, 0x7610, R8 ;  /* 0x00007610ff087816 */ /* 0x000fc40000000008 */
[----:B--2---:R-:W-:-:S04]  /*5e710*/  @P2 LOP3.LUT R5, R5, R4, RZ, 0x3c, !PT ;  /* 0x0000000405052212 */ /* 0x004fc800078e3cff */
[----:B------:R-:W-:-:S04]  /*5e720*/  @P2 LOP3.LUT R4, R5, R4, RZ, 0x3c, !PT ;  /* 0x0000000405042212 */ /* 0x000fc800078e3cff */
[----:B------:R-:W-:-:S05]  /*5e730*/  @P2 LOP3.LUT R5, R5, R4, RZ, 0x3c, !PT ;  /* 0x0000000405052212 */ /* 0x000fca00078e3cff */
[----:B------:R-:W2:Y:S01]  /*5e740*/  @P2 LDG.E.U8 R8, desc[UR62][R4.64] ;  /* 0x0000003e04082981 */ /* 0x000ea2000c1e1100 */
[----:B------:R-:W-:-:S03]  /*5e750*/  ISETP.GT.AND P3, PT, R2, 0x6a, PT ;  /* 0x0000006a0200780c */ /* 0x000fc60003f64270 */
        /* <DEDUP_REMOVED lines=11> */
[----:B------:R-:W-:Y:S02]  /*5e810*/  PRMT R7, RZ, 0x7610, R7 ;  /* 0x00007610ff077816 */ /* 0x000fe40000000007 */
[----:B0-----:R-:W-:-:S04]  /*5e820*/  @P3 LOP3.LUT R5, R5, R4, RZ, 0x3c, !PT ;  /* 0x0000000405053212 */ /* 0x001fc800078e3cff */
[----:B------:R-:W-:-:S04]  /*5e830*/  @P3 LOP3.LUT R4, R5, R4, RZ, 0x3c, !PT ;  /* 0x0000000405043212 */ /* 0x000fc800078e3cff */
[----:B------:R-:W-:-:S05]  /*5e840*/  @P3 LOP3.LUT R5, R5, R4, RZ, 0x3c, !PT ;  /* 0x0000000405053212 */ /* 0x000fca00078e3cff */
[----:B------:R-:W3:Y:S04]  /*5e850*/  @P3 LDG.E.U8 R7, desc[UR62][R4.64] ;  /* 0x0000003e04073981 */ /* 0x000ee8000c1e1100 */
[----:B--2---:R0:W-:Y:S04]  /*5e860*/  STL [R1+0x8c], R13 ;  /* 0x00008c0d01007387 */ /* 0x0041e80000100800 */
[----:B0-----:R-:W2:Y:S04]  /*5e870*/  LDL R13, [R1+0x24e0] ;  /* 0x0024e000010d7983 */ /* 0x001ea80000100800 */
[----:B---3--:R0:W-:Y:S04]  /*5e880*/  STL [R1+0x88], R7 ;  /* 0x0000880701007387 */ /* 0x0081e80000100800 */
[----:B0-----:R-:W3:Y:S04]  /*5e890*/  LDL.LU R7, [R1+0x6044] ;  /* 0x0060440001077983 */ /* 0x001ee80000300800 */
[----:B------:R-:W2:Y:S04]  /*5e8a0*/  LDL R4, [R1+0x2564] ;  /* 0x0025640001047983 */ /* 0x000ea80000100800 */
[----:B------:R-:W2:Y:S01]  /*5e8b0*/  LDL R5, [R1+0x2568] ;  /* 0x0025680001057983 */ /* 0x000ea20000100800 */
[----:B------:R-:W-:-:S02]  /*5e8c0*/  ISETP.GT.AND P4, PT, R2, 0x72, PT ;  /* 0x000000720200780c */ /* 0x000fc40003f84270 */
[----:B------:R-:W-:-:S11]  /*5e8d0*/  PRMT R14, RZ, 0x7610, R14 ;  /* 0x00007610ff0e7816 */ /* 0x000fd6000000000e */
        /* <DEDUP_REMOVED lines=23> */
[----:B------:R-:W3:Y:S01]  /*5ea50*/  LDL R5, [R1+0x24dc] ;  /* 0x0024dc0001057983 */ /* 0x000ee20000100800 */
[----:B----4-:R-:W-:Y:S01]  /*5ea60*/  PRMT R11, RZ, 0x7610, R11 ;  /* 0x00007610ff0b7816 */ /* 0x010fe2000000000b */
[----:B0-----:R-:W-:Y:S02]  /*5ea70*/  @P5 IMAD.MOV.U32 R4, RZ, RZ, R13 ;  /* 0x000000ffff045224 */ /* 0x001fe400078e000d */
[----:B--2---:R-:W-:Y:S01]  /*5ea80*/  STL [R1+0x5fe4], R25 ;  /* 0x005fe41901007387 */ /* 0x004fe20000100800 */
[----:B------:R-:W-:Y:S02]  /*5ea90*/  ISETP.GT.AND P1, PT, R2, 0x5d, PT ;  /* 0x0000005d0200780c */ /* 0x000fe40003f24270 */
[----:B------:R-:W-:Y:S01]  /*5eaa0*/  PRMT R6, RZ, 0x7610, R6 ;  /* 0x00007610ff067816 */ /* 0x000fe20000000006 */
[----:B------:R-:W2:Y:S04]  /*5eab0*/  LDL R13, [R1+0x25d8] ;  /* 0x0025d800010d7983 */ /* 0x000ea80000100800 */
[----:B---3--:R0:W3:Y:S04]  /*5eac0*/  @P5 LDG.E.U8 R11, desc[UR62][R4.64] ;  /* 0x0000003e040b5981 */ /* 0x0080e8000c1e1100 */
[----:B------:R-:W0:Y:S04]  /*5ead0*/  LDL R4, [R1+0x26b4] ;  /* 0x0026b40001047983 */ /* 0x000e280000100800 */
[----:B------:R-:W0:Y:S02]  /*5eae0*/  LDL R5, [R1+0x26b8] ;  /* 0x0026b80001057983 */ /* 0x000e240000100800 */
[----:B0-----:R-:W-:-:S04]  /*5eaf0*/  @P1 LOP3.LUT R5, R5, R4, RZ, 0x3c, !PT ;  /* 0x0000000405051212 */ /* 0x001fc800078e3cff */
[----:B------:R-:W-:-:S04]  /*5eb00*/  @P1 LOP3.LUT R4, R5, R4, RZ, 0x3c, !PT ;  /* 0x0000000405041212 */ /* 0x000fc800078e3cff */
[----:B------:R-:W-:-:S05]  /*5eb10*/  @P1 LOP3.LUT R5, R5, R4, RZ, 0x3c, !PT ;  /* 0x0000000405051212 */ /* 0x000fca00078e3cff */
[----:B------:R-:W4:Y:S04]  /*5eb20*/  @P1 LDG.E.U8 R6, desc[UR62][R4.64] ;  /* 0x0000003e04061981 */ /* 0x000f28000c1e1100 */
[----:B---3--:R-:W-:Y:S01]  /*5eb30*/  STL [R1+0x5fe8], R11 ;  /* 0x005fe80b01007387 */ /* 0x008fe20000100800 */
[----:B------:R-:W-:-:S03]  /*5eb40*/  ISETP.GT.AND P2, PT, R2, 0x63, PT ;  /* 0x000000630200780c */ /* 0x000fc60003f44270 */
[----:B----4-:R0:W-:Y:S04]  /*5eb50*/  STL [R1+0x78], R6 ;  /* 0x0000780601007387 */ /* 0x0101e80000100800 */
        /* <DEDUP_REMOVED lines=13> */
[----:B------:R-:W-:Y:S02]  /*5ec30*/  ISETP.GT.AND P3, PT, R2, 0x6b, PT ;  /* 0x0000006b0200780c */ /* 0x000fe40003f64270 */
[----:B--2---:R-:W-:-:S04]  /*5ec40*/  @P2 LOP3.LUT R5, R5, R4, RZ, 0x3c, !PT ;  /* 0x0000000405052212 */ /* 0x004fc800078e3cff */
[----:B------:R-:W-:-:S04]  /*5ec50*/  @P2 LOP3.LUT R4, R5, R4, RZ, 0x3c, !PT ;  /* 0x0000000405042212 */ /* 0x000fc800078e3cff */
[----:B------:R-:W-:-:S05]  /*5ec60*/  @P2 LOP3.LUT R5, R5, R4, RZ, 0x3c, !PT ;  /* 0x0000000405052212 */ /* 0x000fca00078e3cff */
[----:B------:R0:W2:Y:S04]  /*5ec70*/  @P2 LDG.E.U8 R11, desc[UR62][R4.64] ;  /* 0x0000003e040b2981 */ /* 0x0000a8000c1e1100 */
[----:B------:R-:W3:Y:S01]  /*5ec80*/  LDL R5, [R1+0x25d4] ;  /* 0x0025d40001057983 */ /* 0x000ee20000100800 */
[----:B------:R-:W-:Y:S01]  /*5ec90*/  PRMT R12, RZ, 0x7610, R12 ;  /* 0x00007610ff0c7816 */ /* 0x000fe2000000000c */
[----:B0-----:R-:W-:Y:S02]  /*5eca0*/  @P3 IMAD.MOV.U32 R4, RZ, RZ, R13 ;  /* 0x000000ffff043224 */ /* 0x001fe400078e000d */
[----:B--2---:R0:W-:Y:S01]  /*5ecb0*/  STL [R1+0x70], R11 ;  /* 0x0000700b01007387 */ /* 0x0041e20000100800 */
[----:B------:R-:W-:-:S03]  /*5ecc0*/  PRMT R28, RZ, 0x7610, R28 ;  /* 0x00007610ff1c7816 */ /* 0x000fc6000000001c */
[----:B------:R-:W2:Y:S04]  /*5ecd0*/  LDL R13, [R1+0x24cc] ;  /* 0x0024cc00010d7983 */ /* 0x000ea80000100800 */
[----:B---3--:R1:W3:Y:S04]  /*5ece0*/  @P3 LDG.E.U8 R12, desc[UR62][R4.64] ;  /* 0x0000003e040c3981 */ /* 0x0082e8000c1e1100 */
[----:B0-----:R-:W2:Y:S04]  /*5ecf0*/  LDL R11, [R1+0x24d8] ;  /* 0x0024d800010b7983 */ /* 0x001ea80000100800 */
[----:B------:R-:W1:Y:S04]  /*5ed00*/  LDL R4, [R1+0x25cc] ;  /* 0x0025cc0001047983 */ /* 0x000e680000100800 */
[----:B------:R-:W1:Y:S02]  /*5ed10*/  LDL R5, [R1+0x25d0] ;  /* 0x0025d00001057983 */ /* 0x000e640000100800 */
[----:B-1----:R-:W-:-:S04]  /*5ed20*/  @P3 LOP3.LUT R5, R5, R4, RZ, 0x3c, !PT ;  /* 0x0000000405053212 */ /* 0x002fc800078e3cff */
[----:B------:R-:W-:-:S04]  /*5ed30*/  @P3 LOP3.LUT R4, R5, R4, RZ, 0x3c, !PT ;  /* 0x0000000405043212 */ /* 0x000fc800078e3cff */
[----:B------:R-:W-:-:S05]  /*5ed40*/  @P3 LOP3.LUT R5, R5, R4, RZ, 0x3c, !PT ;  /* 0x0000000405053212 */ /* 0x000fca00078e3cff */
[----:B------:R-:W2:Y:S04]  /*5ed50*/  @P3 LDG.E.U8 R28, desc[UR62][R4.64] ;  /* 0x0000003e041c3981 */ /* 0x000ea8000c1e1100 */
[----:B---3--:R0:W-:Y:S04]  /*5ed60*/  STL [R1+0x6c], R12 ;  /* 0x00006c0c01007387 */ /* 0x0081e80000100800 */
[----:B0-----:R-:W3:Y:S04]  /*5ed70*/  LDL R12, [R1+0x24d0] ;  /* 0x0024d000010c7983 */ /* 0x001ee80000100800 */
[----:B--2---:R0:W-:Y:S04]  /*5ed80*/  STL [R1+0x68], R28 ;  /* 0x0000681c01007387 */ /* 0x0041e80000100800 */
[----:B0-----:R-:W2:Y:S04]  /*5ed90*/  LDL.LU R28, [R1+0x6030] ;  /* 0x00603000011c7983 */ /* 0x001ea80000300800 */
        /* <DEDUP_REMOVED lines=17> */
[----:B------:R-:W-:Y:S02]  /*5eeb0*/  ISETP.GT.AND P5, PT, R2, 0x7b, PT ;  /* 0x0000007b0200780c */ /* 0x000fe40003fa4270 */
[----:B------:R-:W-:Y:S01]  /*5eec0*/  PRMT R10, RZ, 0x7610, R10 ;  /* 0x00007610ff0a7816 */ /* 0x000fe2000000000a */
[----:B--2---:R0:W-:Y:S04]  /*5eed0*/  STL [R1+0x40], R3 ;  /* 0x0000400301007387 */ /* 0x0041e80000100800 */
[----:B0-----:R-:W2:Y:S04]  /*5eee0*/  LDL.LU R3, [R1+0x6028] ;  /* 0x0060280001037983 */ /* 0x001ea80000300800 */
[----:B------:R-:W2:Y:S02]  /*5eef0*/  LDL R5, [R1+0x24d4] ;  /* 0x0024d40001057983 */ /* 0x000ea40000100800 */
[----:B------:R-:W-:Y:S01]  /*5ef00*/  @P5 IMAD.MOV.U32 R4, RZ, RZ, R11 ;  /* 0x000000ffff045224 */ /* 0x000fe200078e000b */
[----:B------:R-:W-:Y:S01]  /*5ef10*/  PRMT R9, RZ, 0x7610, R9 ;  /* 0x00007610ff097816 */ /* 0x000fe20000000009 */
[----:B------:R-:W3:Y:S04]  /*5ef20*/  LDL R11, [R1+0x25c8] ;  /* 0x0025c800010b7983 */ /* 0x000ee80000100800 */
[----:B--2---:R3:W2:Y:S02]  /*5ef30*/  @P5 LDG.E.U8 R10, desc[UR62][R4.64] ;  /* 0x0000003e040a5981 */ /* 0x0046a4000c1e1100 */
[----:B---3--:R-:W-:-:S02]  /*5ef40*/  @P5 IMAD.MOV.U32 R4, RZ, RZ, R12 ;  /* 0x000000ffff045224 */ /* 0x008fc400078e000c */
[----:B------:R-:W-:-:S05]  /*5ef50*/  @P5 IMAD.MOV.U32 R5, RZ, RZ, R13 ;  /* 0x000000ffff055224 */ /* 0x000fca00078e000d */
[----:B------:R0:W3:Y:S04]  /*5ef60*/  @P5 LDG.E.U8 R9, desc[UR62][R4.64] ;  /* 0x0000003e04095981 */ /* 0x0000e8000c1e1100 */
[----:B--2---:R-:W-:Y:S04]  /*5ef70*/  STL [R1+0x5fd0], R10 ;  /* 0x005fd00a01007387 */ /* 0x004fe80000100800 */
[----:B------:R-:W0:Y:S04]  /*5ef80*/  LDL R4, [R1+0x26ac] ;  /* 0x0026ac0001047983 */ /* 0x000e280000100800 */
[----:B------:R-:W0:Y:S01]  /*5ef90*/  LDL R5, [R1+0x26b0] ;  /* 0x0026b00001057983 */ /* 0x000e220000100800 */
[----:B------:R-:W-:-:S03]  /*5efa0*/  PRMT R24, RZ, 0x7610, R24 ;  /* 0x00007610ff187816 */ /* 0x000fc60000000018 */
[----:B------:R-:W2:Y:S04]  /*5efb0*/  LDL R13, [R1+0x25bc] ;  /* 0x0025bc00010d7983 */ /* 0x000ea80000100800 */
[----:B------:R-:W2:Y:S01]  /*5efc0*/  LDL R12, [R1+0x25c0] ;  /* 0x0025c000010c7983 */ /* 0x000ea20000100800 */
[----:B0-----:R-:W-:-:S04]  /*5efd0*/  @P1 LOP3.LUT R5, R5, R4, RZ, 0x3c, !PT ;  /* 0x0000000405051212 */ /* 0x001fc800078e3cff */
        /* <DEDUP_REMOVED lines=19> */
[----:B------:R-:W-:-:S02]  /*5f110*/  ISETP.GT.AND P3, PT, R2, 0x6c, PT ;  /* 0x0000006c0200780c */ /* 0x000fc40003f64270 */
[----:B------:R-:W-:Y:S02]  /*5f120*/  PRMT R17, RZ, 0x7610, R17 ;  /* 0x00007610ff117816 */ /* 0x000fe40000000011 */
[----:B------:R-:W-:Y:S02]  /*5f130*/  PRMT R16, RZ, 0x7610, R16 ;  /* 0x00007610ff107816 */ /* 0x000fe40000000010 */
[----:B------:R-:W-:Y:S02]  /*5f140*/  PRMT R18, RZ, 0x7610, R18 ;  /* 0x00007610ff127816 */ /* 0x000fe40000000012 */
[----:B--2---:R-:W-:-:S04]  /*5f150*/  @P2 LOP3.LUT R5, R5, R4, RZ, 0x3c, !PT ;  /* 0x0000000405052212 */ /* 0x004fc800078e3cff */
[----:B------:R-:W-:-:S04]  /*5f160*/  @P2 LOP3.LUT R4, R5, R4, RZ, 0x3c, !PT ;  /* 0x0000000405042212 */ /* 0x000fc800078e3cff */
[----:B------:R-:W-:-:S05]  /*5f170*/  @P2 LOP3.LUT R5, R5, R4, RZ, 0x3c, !PT ;  /* 0x0000000405052212 */ /* 0x000fca00078e3cff */
[----:B------:R0:W2:Y:S02]  /*5f180*/  @P2 LDG.E.U8 R17, desc[UR62][R4.64] ;  /* 0x0000003e04112981 */ /* 0x0000a4000c1e1100 */
[----:B0-----:R-:W-:Y:S02]  /*5f190*/  @P3 IMAD.MOV.U32 R4, RZ, RZ, R11 ;  /* 0x000000ffff043224 */ /* 0x001fe400078e000b */
[----:B---3--:R-:W-:-:S05]  /*5f1a0*/  @P3 IMAD.MOV.U32 R5, RZ, RZ, R9 ;  /* 0x000000ffff053224 */ /* 0x008fca00078e0009 */
[----:B------:R0:W3:Y:S02]  /*5f1b0*/  @P3 LDG.E.U8 R16, desc[UR62][R4.64] ;  /* 0x0000003e04103981 */ /* 0x0000e4000c1e1100 */
[----:B0-----:R-:W-:Y:S02]  /*5f1c0*/  @P3 IMAD.MOV.U32 R4, RZ, RZ, R12 ;  /* 0x000000ffff043224 */ /* 0x001fe400078e000c */
[----:B------:R-:W-:-:S05]  /*5f1d0*/  @P3 IMAD.MOV.U32 R5, RZ, RZ, R13 ;  /* 0x000000ffff053224 */ /* 0x000fca00078e000d */
[----:B------:R-:W4:Y:S04]  /*5f1e0*/  @P3 LDG.E.U8 R18, desc[UR62][R4.64] ;  /* 0x0000003e04123981 */ /* 0x000f28000c1e1100 */
[----:B--2---:R0:W-:Y:S04]  /*5f1f0*/  STL [R1+0x4c], R17 ;  /* 0x00004c1101007387 */ /* 0x0041e80000100800 */
[----:B0-----:R-:W2:Y:S04]  /*5f200*/  LDL.LU R17, [R1+0x601c] ;  /* 0x00601c0001117983 */ /* 0x001ea80000300800 */
[----:B------:R-:W2:Y:S04]  /*5f210*/  LDL R11, [R1+0x24c4] ;  /* 0x0024c400010b7983 */ /* 0x000ea80000100800 */
[----:B------:R-:W2:Y:S04]  /*5f220*/  LDL R9, [R1+0x24c8] ;  /* 0x0024c80001097983 */ /* 0x000ea80000100800 */
[----:B---3--:R0:W-:Y:S04]  /*5f230*/  STL [R1+0x48], R16 ;  /* 0x0000481001007387 */ /* 0x0081e80000100800 */
[----:B0-----:R-:W3:Y:S04]  /*5f240*/  LDL.LU R16, [R1+0x6018] ;  /* 0x0060180001107983 */ /* 0x001ee80000300800 */
[----:B------:R-:W2:Y:S04]  /*5f250*/  LDL R13, [R1+0x24bc] ;  /* 0x0024bc00010d7983 */ /* 0x000ea80000100800 */
[----:B------:R-:W2:Y:S04]  /*5f260*/  LDL R12, [R1+0x24c0] ;  /* 0x0024c000010c7983 */ /* 0x000ea80000100800 */
[----:B----4-:R0:W-:Y:S04]  /*5f270*/  STL [R1+0x44], R18 ;  /* 0x0000441201007387 */ /* 0x0101e80000100800 */
[----:B0-----:R-:W4:Y:S04]  /*5f280*/  LDL.LU R18, [R1+0x6014] ;  /* 0x0060140001127983 */ /* 0x001f280000300800 */
        /* <DEDUP_REMOVED lines=15> */
[----:B--2---:R-:W-:-:S04]  /*5f380*/  @P4 LOP3.LUT R5, R5, R4, RZ, 0x3c, !PT ;  /* 0x0000000405054212 */ /* 0x004fc800078e3cff */
[----:B------:R-:W-:-:S04]  /*5f390*/  @P4 LOP3.LUT R4, R5, R4, RZ, 0x3c, !PT ;  /* 0x0000000405044212 */ /* 0x000fc800078e3cff */
[----:B------:R-:W-:-:S05]  /*5f3a0*/  @P4 LOP3.LUT R5, R5, R4, RZ, 0x3c, !PT ;  /* 0x0000000405054212 */ /* 0x000fca00078e3cff */
[----:B------:R0:W2:Y:S02]  /*5f3b0*/  @P4 LDG.E.U8 R21, desc[UR62][R4.64] ;  /* 0x0000003e04154981 */ /* 0x0000a4000c1e1100 */
[----:B0-----:R-:W-:Y:S02]  /*5f3c0*/  @P5 IMAD.MOV.U32 R4, RZ, RZ, R9 ;  /* 0x000000ffff045224 */ /* 0x001fe400078e0009 */
[----:B------:R-:W-:-:S05]  /*5f3d0*/  @P5 IMAD.MOV.U32 R5, RZ, RZ, R11 ;  /* 0x000000ffff055224 */ /* 0x000fca00078e000b */
[----:B------:R0:W3:Y:S01]  /*5f3e0*/  @P5 LDG.E.U8 R8, desc[UR62][R4.64] ;  /* 0x0000003e04085981 */ /* 0x0000e2000c1e1100 */
[----:B------:R-:W-:Y:S01]  /*5f3f0*/  PRMT R7, RZ, 0x7610, R7 ;  /* 0x00007610ff077816 */ /* 0x000fe20000000007 */
[----:B0-----:R-:W-:Y:S02]  /*5f400*/  @P5 IMAD.MOV.U32 R4, RZ, RZ, R12 ;  /* 0x000000ffff045224 */ /* 0x001fe400078e000c */
[----:B------:R-:W-:-:S05]  /*5f410*/  @P5 IMAD.MOV.U32 R5, RZ, RZ, R13 ;  /* 0x000000ffff055224 */ /* 0x000fca00078e000d */
[----:B------:R-:W4:Y:S04]  /*5f420*/  @P5 LDG.E.U8 R7, desc[UR62][R4.64] ;  /* 0x0000003e04075981 */ /* 0x000f28000c1e1100 */
[----:B--2---:R0:W-:Y:S04]  /*5f430*/  STL [R1+0x38], R21 ;  /* 0x0000381501007387 */ /* 0x0041e80000100800 */
[----:B0-----:R-:W2:Y:S04]  /*5f440*/  LDL.LU R21, [R1+0x600c] ;  /* 0x00600c0001157983 */ /* 0x001ea80000300800 */
[----:B------:R-:W2:Y:S04]  /*5f450*/  LDL R11, [R1+0x262c] ;  /* 0x00262c00010b7983 */ /* 0x000ea80000100800 */
[----:B------:R-:W2:Y:S04]  /*5f460*/  LDL R9, [R1+0x2630] ;  /* 0x0026300001097983 */ /* 0x000ea80000100800 */
[----:B---3--:R-:W-:Y:S04]  /*5f470*/  STL [R1+0x5fc0], R8 ;  /* 0x005fc00801007387 */ /* 0x008fe80000100800 */
[----:B------:R-:W3:Y:S04]  /*5f480*/  LDL R4, [R1+0x26a4] ;  /* 0x0026a40001047983 */ /* 0x000ee80000100800 */
[----:B------:R-:W3:Y:S01]  /*5f490*/  LDL R5, [R1+0x26a8] ;  /* 0x0026a80001057983 */ /* 0x000ee20000100800 */
[----:B------:R-:W-:-:S02]  /*5f4a0*/  ISETP.GT.AND P1, PT, R2, 0x5e, PT ;  /* 0x0000005e0200780c */ /* 0x000fc40003f24270 */
[----:B------:R-:W-:Y:S01]  /*5f4b0*/  PRMT R14, RZ, 0x7610, R14 ;  /* 0x00007610ff0e7816 */ /* 0x000fe2000000000e */
[----:B------:R-:W2:Y:S04]  /*5f4c0*/  LDL R13, [R1+0x25b4] ;  /* 0x0025b400010d7983 */ /* 0x000ea80000100800 */
[----:B------:R-:W2:Y:S04]  /*5f4d0*/  LDL R12, [R1+0x25b8] ;  /* 0x0025b800010c7983 */ /* 0x000ea80000100800 */
[----:B----4-:R-:W-:Y:S02]  /*5f4e0*/  STL [R1+0x5fc4], R7 ;  /* 0x005fc40701007387 */ /* 0x010fe40000100800 */
[----:B---3--:R-:W-:-:S04]  /*5f4f0*/  @P1 LOP3.LUT R5, R5, R4, RZ, 0x3c, !PT ;  /* 0x0000000405051212 */ /* 0x008fc800078e3cff */
[----:B------:R-:W-:-:S04]  /*5f500*/  @P1 LOP3.LUT R4, R5, R4, RZ, 0x3c, !PT ;  /* 0x0000000405041212 */ /* 0x000fc800078e3cff */
[----:B------:R-:W-:-:S05]  /*5f510*/  @P1 LOP3.LUT R5, R5, R4, RZ, 0x3c, !PT ;  /* 0x0000000405051212 */ /* 0x000fca00078e3cff */
[----:B------:R0:W3:Y:S04]  /*5f520*/  @P1 LDG.E.U8 R14, desc[UR62][R4.64] ;  /* 0x0000003e040e1981 */ /* 0x0000e8000c1e1100 */
[----:B------:R-:W0:Y:S04]  /*5f530*/  LDL R4, [R1+0x2634] ;  /* 0x0026340001047983 */ /* 0x000e280000100800 */
[----:B------:R-:W0:Y:S01]  /*5f540*/  LDL R5, [R1+0x2638] ;  /* 0x0026380001057983 */ /* 0x000e220000100800 */
[C---:B------:R-:W-:Y:S02]  /*5f550*/  ISETP.GT.AND P2, PT, R2.reuse, 0x65, PT ;  /* 0x000000650200780c */ /* 0x040fe40003f44270 */
[----:B------:R-:W-:-:S02]  /*5f560*/  ISETP.GT.AND P3, PT, R2, 0x6d, PT ;  /* 0x0000006d0200780c */ /* 0x000fc40003f64270 */
[----:B------:R-:W-:Y:S02]  /*5f570*/  PRMT R26, RZ, 0x7610, R26 ;  /* 0x00007610ff1a7816 */ /* 0x000fe4000000001a */
[----:B------:R-:W-:Y:S02]  /*5f580*/  PRMT R22, RZ, 0x7610, R22 ;  /* 0x00007610ff167816 */ /* 0x000fe40000000016 */
[----:B------:R-:W-:-:S05]  /*5f590*/  PRMT R23, RZ, 0x7610, R23 ;  /* 0x00007610ff177816 */ /* 0x000fca0000000017 */
[----:B0-----:R-:W-:-:S04]  /*5f5a0*/  @P2 LOP3.LUT R5, R5, R4, RZ, 0x3c, !PT ;  /* 0x0000000405052212 */ /* 0x001fc800078e3cff */
[----:B------:R-:W-:-:S04]  /*5f5b0*/  @P2 LOP3.LUT R4, R5, R4, RZ, 0x3c, !PT ;  /* 0x0000000405042212 */ /* 0x000fc800078e3cff */
[----:B------:R-:W-:-:S05]  /*5f5c0*/  @P2 LOP3.LUT R5, R5, R4, RZ, 0x3c, !PT ;  /* 0x0000000405052212 */ /* 0x000fca00078e3cff */
[----:B------:R2:W4:Y:S02]  /*5f5d0*/  @P2 LDG.E.U8 R26, desc[UR62][R4.64] ;  /* 0x0000003e041a2981 */ /* 0x000524000c1e1100 */
[----:B--2---:R-:W-:Y:S02]  /*5f5e0*/  @P2 IMAD.MOV.U32 R4, RZ, RZ, R9 ;  /* 0x000000ffff042224 */ /* 0x004fe400078e0009 */
[----:B------:R-:W-:-:S05]  /*5f5f0*/  @P2 IMAD.MOV.U32 R5, RZ, RZ, R11 ;  /* 0x000000ffff052224 */ /* 0x000fca00078e000b */
[----:B------:R0:W2:Y:S02]  /*5f600*/  @P2 LDG.E.U8 R22, desc[UR62][R4.64] ;  /* 0x0000003e04162981 */ /* 0x0000a4000c1e1100 */
[----:B0-----:R-:W-:Y:S02]  /*5f610*/  @P3 IMAD.MOV.U32 R4, RZ, RZ, R12 ;  /* 0x000000ffff043224 */ /* 0x001fe400078e000c */
[----:B------:R-:W-:-:S05]  /*5f620*/  @P3 IMAD.MOV.U32 R5, RZ, RZ, R13 ;  /* 0x000000ffff053224 */ /* 0x000fca00078e000d */
[----:B------:R-:W2:Y:S04]  /*5f630*/  @P3 LDG.E.U8 R23, desc[UR62][R4.64] ;  /* 0x0000003e04173981 */ /* 0x000ea8000c1e1100 */
[----:B---3--:R0:W-:Y:S04]  /*5f640*/  STL [R1+0x30], R14 ;  /* 0x0000300e01007387 */ /* 0x0081e80000100800 */
[----:B0-----:R-:W3:Y:S04]  /*5f650*/  LDL R14, [R1+0x25b0] ;  /* 0x0025b000010e7983 */ /* 0x001ee80000100800 */
[----:B----4-:R0:W-:Y:S04]  /*5f660*/  STL [R1+0x2c], R26 ;  /* 0x00002c1a01007387 */ /* 0x0101e80000100800 */
[----:B------:R-:W4:Y:S04]  /*5f670*/  LDL R11, [R1+0x252c] ;  /* 0x00252c00010b7983 */ /* 0x000f280000100800 */
[----:B------:R-:W4:Y:S04]  /*5f680*/  LDL R9, [R1+0x2530] ;  /* 0x0025300001097983 */ /* 0x000f280000100800 */
[----:B0-----:R-:W4:Y:S04]  /*5f690*/  LDL R26, [R1+0x2538] ;  /* 0x00253800011a7983 */ /* 0x001f280000100800 */
[----:B--2---:R0:W-:Y:S04]  /*5f6a0*/  STL [R1+0x28], R22 ;  /* 0x0000281601007387 */ /* 0x0041e80000100800 */
[----:B0-----:R-:W2:Y:S04]  /*5f6b0*/  LDL.LU R22, [R1+0x6008] ;  /* 0x0060080001167983 */ /* 0x001ea80000300800 */
[----:B------:R-:W2:Y:S04]  /*5f6c0*/  LDL R13, [R1+0x24b4] ;  /* 0x0024b400010d7983 */ /* 0x000ea80000100800 */
[----:B------:R-:W2:Y:S04]  /*5f6d0*/  LDL R12, [R1+0x24b8] ;  /* 0x0024b800010c7983 */ /* 0x000ea80000100800 */
[----:B------:R0:W-:Y:S04]  /*5f6e0*/  STL [R1+0x24], R23 ;  /* 0x0000241701007387 */ /* 0x0001e80000100800 */
[----:B0-----:R-:W2:Y:S04]  /*5f6f0*/  LDL.LU R23, [R1+0x6004] ;  /* 0x0060040001177983 */ /* 0x001ea80000300800 */
[----:B------:R-:W2:Y:S01]  /*5f700*/  LDL R5, [R1+0x25ac] ;  /* 0x0025ac0001057983 */ /* 0x000ea20000100800 */
[----:B------:R-:W-:Y:S01]  /*5f710*/  PRMT R7, RZ, 0x7610, R7 ;  /* 0x00007610ff077816 */ /* 0x000fe20000000007 */
[----:B---3--:R-:W-:Y:S01]  /*5f720*/  @P3 IMAD.MOV.U32 R4, RZ, RZ, R14 ;  /* 0x000000ffff043224 */ /* 0x008fe200078e000e */
[----:B------:R-:W-:-:S02]  /*5f730*/  ISETP.GT.AND P4, PT, R2, 0x75, PT ;  /* 0x000000750200780c */ /* 0x000fc40003f84270 */
[----:B------:R-:W-:Y:S01]  /*5f740*/  PRMT R25, RZ, 0x7610, R25 ;  /* 0x00007610ff197816 */ /* 0x000fe20000000019 */
[----:B------:R-:W3:Y:S04]  /*5f750*/  LDL R14, [R1+0x24ac] ;  /* 0x0024ac00010e7983 */ /* 0x000ee80000100800 */
[----:B--2---:R4:W2:Y:S04]  /*5f760*/  @P3 LDG.E.U8 R7, desc[UR62][R4.64] ;  /* 0x0000003e04073981 */ /* 0x0048a8000c1e1100 */
[----:B------:R-:W2:Y:S02]  /*5f770*/  LDL R5, [R1+0x2534] ;  /* 0x0025340001057983 */ /* 0x000ea40000100800 */
[----:B----4-:R-:W-:Y:S01]  /*5f780*/  @P4 IMAD.MOV.U32 R4, RZ, RZ, R26 ;  /* 0x000000ffff044224 */ /* 0x010fe200078e001a */
[----:B------:R-:W-:-:S04]  /*5f790*/  ISETP.GT.AND P5, PT, R2, 0x7d, PT ;  /* 0x0000007d0200780c */ /* 0x000fc80003fa4270 */
[----:B--2---:R0:W2:Y:S04]  /*5f7a0*/  @P4 LDG.E.U8 R25, desc[UR62][R4.64] ;  /* 0x0000003e04194981 */ /* 0x0040a8000c1e1100 */
[----:B------:R1:W-:Y:S01]  /*5f7b0*/  STL [R1+0x20], R7 ;  /* 0x0000200701007387 */ /* 0x0003e20000100800 */
[----:B------:R-:W-:Y:S02]  /*5f7c0*/  PRMT R6, RZ, 0x7610, R6 ;  /* 0x00007610ff067816 */ /* 0x000fe40000000006 */
[----:B------:R-:W-:Y:S01]  /*5f7d0*/  PRMT R15, RZ, 0x7610, R15 ;  /* 0x00007610ff0f7816 */ /* 0x000fe2000000000f */
[----:B------:R-:W4:Y:S04]  /*5f7e0*/  LDL R26, [R1+0x2624] ;  /* 0x00262400011a7983 */ /* 0x000f280000100800 */
[----:B------:R3:W4:Y:S04]  /*5f7f0*/  @P5 LDG.E.U8 R6, desc[UR62][R12.64] ;  /* 0x0000003e0c065981 */ /* 0x000728000c1e1100 */
[----:B-1----:R-:W4:Y:S01]  /*5f800*/  LDL R7, [R1+0x24b0] ;  /* 0x0024b00001077983 */ /* 0x002f220000100800 */
[----:B0-----:R-:W-:-:S02]  /*5f810*/  @P4 IMAD.MOV.U32 R4, RZ, RZ, R9 ;  /* 0x000000ffff044224 */ /* 0x001fc400078e0009 */
[----:B------:R-:W-:Y:S01]  /*5f820*/  @P4 IMAD.MOV.U32 R5, RZ, RZ, R11 ;  /* 0x000000ffff054224 */ /* 0x000fe200078e000b */
[----:B------:R-:W4:Y:S04]  /*5f830*/  LDL R9, [R1+0x26a0] ;  /* 0x0026a00001097983 */ /* 0x000f280000100800 */
[----:B------:R-:W4:Y:S04]  /*5f840*/  LDL R11, [R1+0x269c] ;  /* 0x00269c00010b7983 */ /* 0x000f280000100800 */
[----:B------:R0:W4:Y:S01]  /*5f850*/  @P4 LDG.E.U8 R15, desc[UR62][R4.64] ;  /* 0x0000003e040f4981 */ /* 0x000122000c1e1100 */
[----:B---3--:R-:W-:Y:S01]  /*5f860*/  @P5 IMAD.MOV.U32 R13, RZ, RZ, R14 ;  /* 0x000000ffff0d5224 */ /* 0x008fe200078e000e */
[----:B0-----:R-:W-:-:S02]  /*5f870*/  PRMT R5, RZ, 0x7610, R5 ;  /* 0x00007610ff057816 */ /* 0x001fc40000000005 */
[----:B--2---:R0:W-:Y:S04]  /*5f880*/  STL [R1+0x1c], R25 ;  /* 0x00001c1901007387 */ /* 0x0041e80000100800 */
[----:B0-----:R-:W2:Y:S01]  /*5f890*/  LDL R25, [R1+0x2628] ;  /* 0x0026280001197983 */ /* 0x001ea20000100800 */
[----:B----4-:R-:W-:-:S05]  /*5f8a0*/  @P5 IMAD.MOV.U32 R12, RZ, RZ, R7 ;  /* 0x000000ffff0c5224 */ /* 0x010fca00078e0007 */
[----:B------:R0:W3:Y:S01]  /*5f8b0*/  @P5 LDG.E.U8 R5, desc[UR62][R12.64] ;  /* 0x0000003e0c055981 */ /* 0x0000e2000c1e1100 */
[----:B------:R-:W-:Y:S02]  /*5f8c0*/  ISETP.GT.AND P2, PT, R2, 0x66, PT ;  /* 0x000000660200780c */ /* 0x000fe40003f44270 */
[----:B------:R-:W-:Y:S02]  /*5f8d0*/  PRMT R0, RZ, 0x7610, R0 ;  /* 0x00007610ff007816 */ /* 0x000fe40000000000 */
[----:B------:R-:W-:Y:S01]  /*5f8e0*/  PRMT R8, RZ, 0x7610, R8 ;  /* 0x00007610ff087816 */ /* 0x000fe20000000008 */
[----:B0-----:R-:W-:Y:S02]  /*5f8f0*/  @P1 IMAD.MOV.U32 R12, RZ, RZ, R9 ;  /* 0x000000ffff0c1224 */ /* 0x001fe400078e0009 */
[----:B------:R-:W-:Y:S01]  /*5f900*/  @P1 IMAD.MOV.U32 R13, RZ, RZ, R11 ;  /* 0x000000ffff0d1224 */ /* 0x000fe200078e000b */
[----:B------:R-:W-:Y:S04]  /*5f910*/  STL [R1+0x5fb8], R6 ;  /* 0x005fb80601007387 */ /* 0x000fe80000100800 */
[----:B------:R0:W4:Y:S04]  /*5f920*/  @P1 LDG.E.U8 R0, desc[UR62][R12.64] ;  /* 0x0000003e0c001981 */ /* 0x000128000c1e1100 */
[----:B------:R1:W-:Y:S04]  /*5f930*/  STL [R1+0x18], R15 ;  /* 0x0000180f01007387 */ /* 0x0003e80000100800 */
[----:B------:R-:W4:Y:S01]  /*5f940*/  LDL R7, [R1+0x2620] ;  /* 0x0026200001077983 */ /* 0x000f220000100800 */
[----:B0-----:R-:W-:-:S03]  /*5f950*/  @P2 IMAD.MOV.U32 R13, RZ, RZ, R26 ;  /* 0x000000ffff0d2224 */ /* 0x001fc600078e001a */
[----:B-1----:R-:W4:Y:S01]  /*5f960*/  LDL R15, [R1+0x261c] ;  /* 0x00261c00010f7983 */ /* 0x002f220000100800 */
[----:B--2---:R-:W-:-:S05]  /*5f970*/  @P2 IMAD.MOV.U32 R12, RZ, RZ, R25 ;  /* 0x000000ffff0c2224 */ /* 0x004fca00078e0019 */
[----:B------:R0:W2:Y:S04]  /*5f980*/  @P2 LDG.E.U8 R8, desc[UR62][R12.64] ;  /* 0x0000003e0c082981 */ /* 0x0000a8000c1e1100 */
[----:B---3--:R1:W-:Y:S04]  /*5f990*/  STL [R1+0x5fbc], R5 ;  /* 0x005fbc0501007387 */ /* 0x0083e80000100800 */
[----:B------:R-:W3:Y:S04]  /*5f9a0*/  LDL R14, [R1+0x25a4] ;  /* 0x0025a400010e7983 */ /* 0x000ee80000100800 */
[----:B------:R-:W3:Y:S04]  /*5f9b0*/  LDL R11, [R1+0x25a8] ;  /* 0x0025a800010b7983 */ /* 0x000ee80000100800 */
[----:B------:R-:W3:Y:S04]  /*5f9c0*/  LDL R9, [R1+0x259c] ;  /* 0x00259c0001097983 */ /* 0x000ee80000100800 */
[----:B-1----:R-:W3:Y:S01]  /*5f9d0*/  LDL R5, [R1+0x25a0] ;  /* 0x0025a00001057983 */ /* 0x002ee20000100800 */
[----:B------:R-:W-:-:S03]  /*5f9e0*/  PRMT R6, RZ, 0x7610, R6 ;  /* 0x00007610ff067816 */ /* 0x000fc60000000006 */
[----:B----4-:R1:W-:Y:S01]  /*5f9f0*/  STL [R1+0x5fb0], R0 ;  /* 0x005fb00001007387 */ /* 0x0103e20000100800 */
[----:B0-----:R-:W-:Y:S02]  /*5fa00*/  @P2 IMAD.MOV.U32 R12, RZ, RZ, R7 ;  /* 0x000000ffff0c2224 */ /* 0x001fe400078e0007 */
[----:B------:R-:W-:-:S05]  /*5fa10*/  @P2 IMAD.MOV.U32 R13, RZ, RZ, R15 ;  /* 0x000000ffff0d2224 */ /* 0x000fca00078e000f */
[----:B------:R3:W4:Y:S01]  /*5fa20*/  @P2 LDG.E.U8 R6, desc[UR62][R12.64] ;  /* 0x0000003e0c062981 */ /* 0x000722000c1e1100 */
[----:B------:R-:W-:-:S03]  /*5fa30*/  ISETP.GT.AND P3, PT, R2, 0x6e, PT ;  /* 0x0000006e0200780c */ /* 0x000fc60003f64270 */
[----:B--2---:R0:W-:Y:S04]  /*5fa40*/  STL [R1+0x8], R8 ;  /* 0x0000080801007387 */ /* 0x0041e80000100800 */
[----:B-1----:R-:W2:Y:S01]  /*5fa50*/  LDL R0, [R1+0x2528] ;  /* 0x0025280001007983 */ /* 0x002ea20000100800 */
[----:B------:R-:W-:-:S05]  /*5fa60*/  PRMT R10, RZ, 0x7610, R10 ;  /* 0x00007610ff0a7816 */ /* 0x000fca000000000a */
[----:B---3--:R-:W-:Y:S02]  /*5fa70*/  @P3 IMAD.MOV.U32 R12, RZ, RZ, R11 ;  /* 0x000000ffff0c3224 */ /* 0x008fe400078e000b */
[----:B------:R-:W-:Y:S01]  /*5fa80*/  @P3 IMAD.MOV.U32 R13, RZ, RZ, R14 ;  /* 0x000000ffff0d3224 */ /* 0x000fe200078e000e */
[----:B------:R-:W-:Y:S02]  /*5fa90*/  PRMT R29, RZ, 0x7610, R29 ;  /* 0x00007610ff1d7816 */ /* 0x000fe4000000001d */
[----:B------:R-:W-:Y:S02]  /*5faa0*/  ISETP.GT.AND P4, PT, R2, 0x76, PT ;  /* 0x000000760200780c */ /* 0x000fe40003f84270 */
[----:B------:R-:W-:Y:S01]  /*5fab0*/  PRMT R28, RZ, 0x7610, R28 ;  /* 0x00007610ff1c7816 */ /* 0x000fe2000000001c */
[----:B------:R-:W3:Y:S04]  /*5fac0*/  LDL R7, [R1+0x251c] ;  /* 0x00251c0001077983 */ /* 0x000ee80000100800 */
[----:B0-----:R-:W3:Y:S04]  /*5fad0*/  LDL R8, [R1+0x2524] ;  /* 0x0025240001087983 */ /* 0x001ee80000100800 */
[----:B------:R0:W3:Y:S02]  /*5fae0*/  @P3 LDG.E.U8 R10, desc[UR62][R12.64] ;  /* 0x0000003e0c0a3981 */ /* 0x0000e4000c1e1100 */
[----:B0-----:R-:W-:-:S02]  /*5faf0*/  @P3 IMAD.MOV.U32 R12, RZ, RZ, R5 ;  /* 0x000000ffff0c3224 */ /* 0x001fc400078e0005 */
[----:B------:R-:W-:-:S05]  /*5fb00*/  @P3 IMAD.MOV.U32 R13, RZ, RZ, R9 ;  /* 0x000000ffff0d3224 */ /* 0x000fca00078e0009 */
[----:B------:R2:W3:Y:S04]  /*5fb10*/  @P3 LDG.E.U8 R29, desc[UR62][R12.64] ;  /* 0x0000003e0c1d3981 */ /* 0x0004e8000c1e1100 */
[----:B----4-:R0:W-:Y:S04]  /*5fb20*/  STL [R1+0x4], R6 ;  /* 0x0000040601007387 */ /* 0x0101e80000100800 */
[----:B------:R-:W4:Y:S04]  /*5fb30*/  LDL R9, [R1+0x24a4] ;  /* 0x0024a40001097983 */ /* 0x000f280000100800 */
[----:B------:R-:W4:Y:S04]  /*5fb40*/  LDL R5, [R1+0x24a8] ;  /* 0x0024a80001057983 */ /* 0x000f280000100800 */
[----:B0-----:R-:W4:Y:S01]  /*5fb50*/  LDL R6, [R1+0x2520] ;  /* 0x0025200001067983 */ /* 0x001f220000100800 */
[----:B--2---:R-:W-:-:S02]  /*5fb60*/  @P4 IMAD.MOV.U32 R12, RZ, RZ, R0 ;  /* 0x000000ffff0c4224 */ /* 0x004fc400078e0000 */
[----:B---3--:R-:W-:-:S05]  /*5fb70*/  @P4 IMAD.MOV.U32 R13, RZ, RZ, R8 ;  /* 0x000000ffff0d4224 */ /* 0x008fca00078e0008 */
[----:B------:R0:W2:Y:S04]  /*5fb80*/  @P4 LDG.E.U8 R28, desc[UR62][R12.64] ;  /* 0x0000003e0c1c4981 */ /* 0x0000a8000c1e1100 */
[----:B------:R-:W-:Y:S04]  /*5fb90*/  STL [R1+0x5fa4], R29 ;  /* 0x005fa41d01007387 */ /* 0x000fe80000100800 */
[----:B------:R-:W3:Y:S04]  /*5fba0*/  LDL R8, [R1+0x249c] ;  /* 0x00249c0001087983 */ /* 0x000ee80000100800 */
[----:B------:R-:W3:Y:S01]  /*5fbb0*/  LDL R0, [R1+0x24a0] ;  /* 0x0024a00001007983 */ /* 0x000ee20000100800 */
[----:B------:R-:W-:Y:S01]  /*5fbc0*/  PRMT R27, RZ, 0x7610, R27 ;  /* 0x00007610ff1b7816 */ /* 0x000fe2000000001b */
[----:B0-----:R-:W-:-:S02]  /*5fbd0*/  @P4 IMAD.MOV.U32 R13, RZ, RZ, R7 ;  /* 0x000000ffff0d4224 */ /* 0x001fc400078e0007 */
[----:B----4-:R-:W-:-:S05]  /*5fbe0*/  @P4 IMAD.MOV.U32 R12, RZ, RZ, R6 ;  /* 0x000000ffff0c4224 */ /* 0x010fca00078e0006 */
[----:B------:R0:W4:Y:S01]  /*5fbf0*/  @P4 LDG.E.U8 R27, desc[UR62][R12.64] ;  /* 0x0000003e0c1b4981 */ /* 0x000122000c1e1100 */
[----:B------:R-:W-:-:S03]  /*5fc00*/  ISETP.GT.AND P2, PT, R2, 0x7e, PT ;  /* 0x0000007e0200780c */ /* 0x000fc60003f44270 */
[----:B--2---:R-:W-:Y:S04]  /*5fc10*/  STL [R1+0x5fa8], R28 ;  /* 0x005fa81c01007387 */ /* 0x004fe80000100800 */
[----:B------:R-:W2:Y:S04]  /*5fc20*/  LDL R7, [R1+0x270c] ;  /* 0x00270c0001077983 */ /* 0x000ea80000100800 */
[----:B------:R-:W2:Y:S01]  /*5fc30*/  LDL R6, [R1+0x2710] ;  /* 0x0027100001067983 */ /* 0x000ea20000100800 */
[----:B------:R-:W-:Y:S01]  /*5fc40*/  PRMT R4, RZ, 0x7610, R4 ;  /* 0x00007610ff047816 */ /* 0x000fe20000000004 */
[----:B0-----:R-:W-:-:S02]  /*5fc50*/  @P2 IMAD.MOV.U32 R12, RZ, RZ, R5 ;  /* 0x000000ffff0c2224 */ /* 0x001fc400078e0005 */
[----:B------:R-:W-:Y:S01]  /*5fc60*/  @P2 IMAD.MOV.U32 R13, RZ, RZ, R9 ;  /* 0x000000ffff0d2224 */ /* 0x000fe200078e0009 */
[----:B------:R-:W-:-:S04]  /*5fc70*/  PRMT R3, RZ, 0x7610, R3 ;  /* 0x00007610ff037816 */ /* 0x000fc80000000003 */
[----:B------:R3:W2:Y:S02]  /*5fc80*/  @P2 LDG.E.U8 R4, desc[UR62][R12.64] ;  /* 0x0000003e0c042981 */ /* 0x0006a4000c1e1100 */
[----:B---3--:R-:W-:Y:S02]  /*5fc90*/  @P2 IMAD.MOV.U32 R12, RZ, RZ, R0 ;  /* 0x000000ffff0c2224 */ /* 0x008fe400078e0000 */
[----:B------:R-:W-:-:S05]  /*5fca0*/  @P2 IMAD.MOV.U32 R13, RZ, RZ, R8 ;  /* 0x000000ffff0d2224 */ /* 0x000fca00078e0008 */
[----:B------:R2:W3:Y:S01]  /*5fcb0*/  @P2 LDG.E.U8 R3, desc[UR62][R12.64] ;  /* 0x0000003e0c032981 */ /* 0x0004e2000c1e1100 */
[----:B------:R-:W-:-:S03]  /*5fcc0*/  PRMT R24, RZ, 0x7610, R24 ;  /* 0x00007610ff187816 */ /* 0x000fc60000000018 */
[----:B----4-:R-:W-:Y:S04]  /*5fcd0*/  STL [R1+0x5fac], R27 ;  /* 0x005fac1b01007387 */ /* 0x010fe80000100800 */
[----:B------:R-:W4:Y:S04]  /*5fce0*/  LDL R9, [R1+0x2694] ;  /* 0x0026940001097983 */ /* 0x000f280000100800 */
[----:B------:R-:W4:Y:S01]  /*5fcf0*/  LDL R5, [R1+0x2698] ;  /* 0x0026980001057983 */ /* 0x000f220000100800 */
[----:B--2---:R-:W-:Y:S02]  /*5fd00*/  @P0 IMAD.MOV.U32 R13, RZ, RZ, R7 ;  /* 0x000000ffff0d0224 */ /* 0x004fe400078e0007 */
[----:B------:R-:W-:-:S05]  /*5fd10*/  @P0 IMAD.MOV.U32 R12, RZ, RZ, R6 ;  /* 0x000000ffff0c0224 */ /* 0x000fca00078e0006 */
[----:B------:R4:W2:Y:S04]  /*5fd20*/  @P0 LDG.E.U8 R24, desc[UR62][R12.64] ;  /* 0x0000003e0c180981 */ /* 0x0008a8000c1e1100 */
[----:B------:R0:W-:Y:S04]  /*5fd30*/  STL [R1+0x5fb4], R4 ;  /* 0x005fb40401007387 */ /* 0x0001e80000100800 */
[----:B------:R-:W2:Y:S04]  /*5fd40*/  LDL R8, [R1+0x268c] ;  /* 0x00268c0001087983 */ /* 0x000ea80000100800 */
[----:B------:R-:W2:Y:S01]  /*5fd50*/  LDL R0, [R1+0x2690] ;  /* 0x0026900001007983 */ /* 0x000ea20000100800 */
[----:B------:R-:W-:-:S03]  /*5fd60*/  ISETP.GT.AND P1, PT, R2, 0x5f, PT ;  /* 0x0000005f0200780c */ /* 0x000fc60003f24270 */
[----:B---3--:R1:W-:Y:S04]  /*5fd70*/  STL [R1+0x5fc8], R3 ;  /* 0x005fc80301007387 */ /* 0x0083e80000100800 */
[----:B------:R3:W-:Y:S04]  /*5fd80*/  STL [R1], R10 ;  /* 0x0000000a01007387 */ /* 0x0007e80000100800 */
[----:B------:R-:W3:Y:S04]  /*5fd90*/  LDL R7, [R1+0x2614] ;  /* 0x0026140001077983 */ /* 0x000ee80000100800 */
[----:B------:R-:W3:Y:S01]  /*5fda0*/  LDL R6, [R1+0x2618] ;  /* 0x0026180001067983 */ /* 0x000ee20000100800 */
[----:B------:R-:W-:Y:S01]  /*5fdb0*/  PRMT R19, RZ, 0x7610, R19 ;  /* 0x00007610ff137816 */ /* 0x000fe20000000013 */
[----:B----4-:R-:W-:-:S02]  /*5fdc0*/  @P1 IMAD.MOV.U32 R13, RZ, RZ, R9 ;  /* 0x000000ffff0d1224 */ /* 0x010fc400078e0009 */
[----:B------:R-:W-:-:S05]  /*5fdd0*/  @P1 IMAD.MOV.U32 R12, RZ, RZ, R5 ;  /* 0x000000ffff0c1224 */ /* 0x000fca00078e0005 */
[----:B------:R4:W3:Y:S04]  /*5fde0*/  @P1 LDG.E.U8 R19, desc[UR62][R12.64] ;  /* 0x0000003e0c131981 */ /* 0x0008e8000c1e1100 */
[----:B--2---:R-:W-:Y:S04]  /*5fdf0*/  STL [R1+0x5f5c], R24 ;  /* 0x005f5c1801007387 */ /* 0x004fe80000100800 */
[----:B------:R-:W2:Y:S04]  /*5fe00*/  LDL R5, [R1+0x260c] ;  /* 0x00260c0001057983 */ /* 0x000ea80000100800 */
[----:B0-----:R-:W2:Y:S01]  /*5fe10*/  LDL R4, [R1+0x2610] ;  /* 0x0026100001047983 */ /* 0x001ea20000100800 */
[----:B------:R-:W-:-:S02]  /*5fe20*/  ISETP.GT.AND P2, PT, R2, 0x67, PT ;  /* 0x000000670200780c */ /* 0x000fc40003f44270 */
[----:B------:R-:W-:Y:S01]  /*5fe30*/  PRMT R17, RZ, 0x7610, R17 ;  /* 0x00007610ff117816 */ /* 0x000fe20000000011 */
[----:B------:R-:W-:Y:S02]  /*5fe40*/  @P1 IMAD.MOV.U32 R14, RZ, RZ, R0 ;  /* 0x000000ffff0e1224 */ /* 0x000fe400078e0000 */
[----:B------:R-:W-:Y:S01]  /*5fe50*/  @P1 IMAD.MOV.U32 R15, RZ, RZ, R8 ;  /* 0x000000ffff0f1224 */ /* 0x000fe200078e0008 */
[----:B----4-:R-:W-:-:S04]  /*5fe60*/  PRMT R13, RZ, 0x7610, R13 ;  /* 0x00007610ff0d7816 */ /* 0x010fc8000000000d */
[----:B------:R3:W4:Y:S03]  /*5fe70*/  @P1 LDG.E.U8 R17, desc[UR62][R14.64] ;  /* 0x0000003e0e111981 */ /* 0x000726000c1e1100 */
[----:B---3--:R-:W-:Y:S02]  /*5fe80*/  @P2 IMAD.MOV.U32 R15, RZ, RZ, R7 ;  /* 0x000000ffff0f2224 */ /* 0x008fe400078e0007 */
[----:B------:R-:W-:-:S05]  /*5fe90*/  @P2 IMAD.MOV.U32 R14, RZ, RZ, R6 ;  /* 0x000000ffff0e2224 */ /* 0x000fca00078e0006 */
[----:B------:R2:W3:Y:S01]  /*5fea0*/  @P2 LDG.E.U8 R13, desc[UR62][R14.64] ;  /* 0x0000003e0e0d2981 */ /* 0x0004e2000c1e1100 */
[----:B------:R-:W-:-:S03]  /*5feb0*/  PRMT R12, RZ, 0x7610, R12 ;  /* 0x00007610ff0c7816 */ /* 0x000fc6000000000c */
[----:B------:R-:W-:Y:S04]  /*5fec0*/  STL [R1+0x5f60], R19 ;  /* 0x005f601301007387 */ /* 0x000fe80000100800 */
[----:B-1----:R-:W3:Y:S04]  /*5fed0*/  LDL R3, [R1+0x2594] ;  /* 0x0025940001037983 */ /* 0x002ee80000100800 */
[----:B------:R-:W3:Y:S01]  /*5fee0*/  LDL R0, [R1+0x2598] ;  /* 0x0025980001007983 */ /* 0x000ee20000100800 */
[----:B--2---:R-:W-:Y:S02]  /*5fef0*/  @P2 IMAD.MOV.U32 R15, RZ, RZ, R5 ;  /* 0x000000ffff0f2224 */ /* 0x004fe400078e0005 */
[----:B------:R-:W-:-:S05]  /*5ff00*/  @P2 IMAD.MOV.U32 R14, RZ, RZ, R4 ;  /* 0x000000ffff0e2224 */ /* 0x000fca00078e0004 */
[----:B------:R0:W2:Y:S04]  /*5ff10*/  @P2 LDG.E.U8 R12, desc[UR62][R14.64] ;  /* 0x0000003e0e0c2981 */ /* 0x0000a8000c1e1100 */
[----:B----4-:R-:W-:Y:S04]  /*5ff20*/  STL [R1+0x5f64], R17 ;  /* 0x005f641101007387 */ /* 0x010fe80000100800 */
[----:B------:R-:W4:Y:S04]  /*5ff30*/  LDL R11, [R1+0x258c] ;  /* 0x00258c00010b7983 */ /* 0x000f280000100800 */
[----:B------:R-:W4:Y:S04]  /*5ff40*/  LDL R10, [R1+0x2590] ;  /* 0x00259000010a7983 */ /* 0x000f280000100800 */
[----:B------:R-:W4:Y:S01]  /*5ff50*/  LDL R8, [R1+0x2518] ;  /* 0x0025180001087983 */ /* 0x000f220000100800 */
[----:B------:R-:W-:-:S03]  /*5ff60*/  ISETP.GT.AND P0, PT, R2, 0x6f, PT ;  /* 0x0000006f0200780c */ /* 0x000fc60003f04270 */
[----:B---3--:R-:W-:Y:S04]  /*5ff70*/  STL [R1+0x5f68], R13 ;  /* 0x005f680d01007387 */ /* 0x008fe80000100800 */
[----:B------:R-:W3:Y:S04]  /*5ff80*/  LDL R9, [R1+0x2514] ;  /* 0x0025140001097983 */ /* 0x000ee80000100800 */
[----:B------:R-:W3:Y:S04]  /*5ff90*/  LDL R7, [R1+0x250c] ;  /* 0x00250c0001077983 */ /* 0x000ee80000100800 */
[----:B------:R-:W3:Y:S04]  /*5ffa0*/  LDL R6, [R1+0x2510] ;  /* 0x0025100001067983 */ /* 0x000ee80000100800 */
[----:B------:R-:W3:Y:S04]  /*5ffb0*/  LDL R5, [R1+0x2494] ;  /* 0x0024940001057983 */ /* 0x000ee80000100800 */
[----:B------:R-:W3:Y:S01]  /*5ffc0*/  LDL R4, [R1+0x2498] ;  /* 0x0024980001047983 */ /* 0x000ee20000100800 */
[----:B0-----:R-:W-:-:S02]  /*5ffd0*/  @P0 IMAD.MOV.U32 R15, RZ, RZ, R3 ;  /* 0x000000ffff0f0224 */ /* 0x001fc400078e0003 */
[----:B------:R-:W-:Y:S01]  /*5ffe0*/  @P0 IMAD.MOV.U32 R14, RZ, RZ, R0 ;  /* 0x000000ffff0e0224 */ /* 0x000fe200078e0000 */
[----:B------:R-:W-:Y:S01]  /*5fff0*/  ISETP.GT.AND P1, PT, R2, 0x77, PT ;  /* 0x000000770200780c */ /* 0x000fe20003f24270 */
[----:B--2---:R-:W-:Y:S04]  /*60000*/  STL [R1+0x5f6c], R12 ;  /* 0x005f6c0c01007387 */ /* 0x004fe80000100800 */
[----:B------:R-:W2:Y:S04]  /*60010*/  LDL R3, [R1+0x248c] ;  /* 0x00248c0001037983 */ /* 0x000ea80000100800 */
[----:B------:R-:W2:Y:S01]  /*60020*/  LDL R0, [R1+0x2490] ;  /* 0x0024900001007983 */ /* 0x000ea20000100800 */
[----:B------:R-:W-:-:S02]  /*60030*/  PRMT R16, RZ, 0x7610, R16 ;  /* 0x00007610ff107816 */ /* 0x000fc40000000010 */
[----:B------:R-:W-:-:S04]  /*60040*/  PRMT R18, RZ, 0x7610, R18 ;  /* 0x00007610ff127816 */ /* 0x000fc80000000012 */
[----:B------:R4:W2:Y:S01]  /*60050*/  @P0 LDG.E.U8 R16, desc[UR62][R14.64] ;  /* 0x0000003e0e100981 */ /* 0x0008a2000c1e1100 */
[----:B------:R-:W-:Y:S02]  /*60060*/  ISETP.GT.AND P2, PT, R2, 0x7f, PT ;  /* 0x0000007f0200780c */ /* 0x000fe40003f44270 */
[----:B------:R-:W-:Y:S01]  /*60070*/  PRMT R20, RZ, 0x7610, R20 ;  /* 0x00007610ff147816 */ /* 0x000fe20000000014 */
[----:B----4-:R-:W-:Y:S02]  /*60080*/  @P0 IMAD.MOV.U32 R14, RZ, RZ, R10 ;  /* 0x000000ffff0e0224 */ /* 0x010fe400078e000a */
[----:B------:R-:W-:-:S05]  /*60090*/  @P0 IMAD.MOV.U32 R15, RZ, RZ, R11 ;  /* 0x000000ffff0f0224 */ /* 0x000fca00078e000b */
[----:B------:R0:W4:Y:S01]  /*600a0*/  @P0 LDG.E.U8 R18, desc[UR62][R14.64] ;  /* 0x0000003e0e120981 */ /* 0x000122000c1e1100 */
[----:B------:R-:W-:Y:S01]  /*600b0*/  PRMT R21, RZ, 0x7610, R21 ;  /* 0x00007610ff157816 */ /* 0x000fe20000000015 */
[----:B0-----:R-:W-:Y:S02]  /*600c0*/  @P1 IMAD.MOV.U32 R14, RZ, RZ, R8 ;  /* 0x000000ffff0e1224 */ /* 0x001fe400078e0008 */
[----:B---3--:R-:W-:-:S05]  /*600d0*/  @P1 IMAD.MOV.U32 R15, RZ, RZ, R9 ;  /* 0x000000ffff0f1224 */ /* 0x008fca00078e0009 */
[----:B------:R0:W3:Y:S01]  /*600e0*/  @P1 LDG.E.U8 R20, desc[UR62][R14.64] ;  /* 0x0000003e0e141981 */ /* 0x0000e2000c1e1100 */
[----:B------:R-:W-:Y:S01]  /*600f0*/  PRMT R22, RZ, 0x7610, R22 ;  /* 0x00007610ff167816 */ /* 0x000fe20000000016 */
[----:B0-----:R-:W-:Y:S02]  /*60100*/  @P1 IMAD.MOV.U32 R14, RZ, RZ, R6 ;  /* 0x000000ffff0e1224 */ /* 0x001fe400078e0006 */
[----:B------:R-:W-:-:S05]  /*60110*/  @P1 IMAD.MOV.U32 R15, RZ, RZ, R7 ;  /* 0x000000ffff0f1224 */ /* 0x000fca00078e0007 */
[----:B------:R0:W3:Y:S01]  /*60120*/  @P1 LDG.E.U8 R21, desc[UR62][R14.64] ;  /* 0x0000003e0e151981 */ /* 0x0000e2000c1e1100 */
[----:B------:R-:W-:Y:S01]  /*60130*/  PRMT R23, RZ, 0x7610, R23 ;  /* 0x00007610ff177816 */ /* 0x000fe20000000017 */
[----:B0-----:R-:W-:Y:S02]  /*60140*/  @P2 IMAD.MOV.U32 R14, RZ, RZ, R4 ;  /* 0x000000ffff0e2224 */ /* 0x001fe400078e0004 */
[----:B------:R-:W-:-:S05]  /*60150*/  @P2 IMAD.MOV.U32 R15, RZ, RZ, R5 ;  /* 0x000000ffff0f2224 */ /* 0x000fca00078e0005 */
[----:B------:R2:W3:Y:S02]  /*60160*/  @P2 LDG.E.U8 R22, desc[UR62][R14.64] ;  /* 0x0000003e0e162981 */ /* 0x0004e4000c1e1100 */
[----:B--2---:R-:W-:Y:S02]  /*60170*/  @P2 IMAD.MOV.U32 R15, RZ, RZ, R3 ;  /* 0x000000ffff0f2224 */ /* 0x004fe400078e0003 */
[----:B------:R-:W-:-:S05]  /*60180*/  @P2 IMAD.MOV.U32 R14, RZ, RZ, R0 ;  /* 0x000000ffff0e2224 */ /* 0x000fca00078e0000 */
[----:B------:R-:W2:Y:S04]  /*60190*/  @P2 LDG.E.U8 R23, desc[UR62][R14.64] ;  /* 0x0000003e0e172981 */ /* 0x000ea8000c1e1100 */
[----:B------:R-:W-:Y:S01]  /*601a0*/  STL [R1+0x5f70], R16 ;  /* 0x005f701001007387 */ /* 0x000fe20000100800 */
[----:B------:R-:W0:Y:S01]  /*601b0*/  S2R R10, SR_TID.X ;  /* 0x00000000000a7919 */ /* 0x000e220000002100 */
[----:B------:R-:W1:Y:S01]  /*601c0*/  S2R R6, SR_TID.X ;  /* 0x0000000000067919 */ /* 0x000e620000002100 */
[----:B------:R-:W-:Y:S06]  /*601d0*/  BAR.SYNC.DEFER_BLOCKING 0x0 ;  /* 0x0000000000007b1d */ /* 0x000fec0000010000 */
[----:B----4-:R-:W-:Y:S04]  /*601e0*/  STL [R1+0x5f74], R18 ;  /* 0x005f741201007387 */ /* 0x010fe80000100800 */
[----:B---3--:R-:W-:Y:S04]  /*601f0*/  STL [R1+0x5f78], R20 ;  /* 0x005f781401007387 */ /* 0x008fe80000100800 */
[----:B------:R-:W-:Y:S04]  /*60200*/  STL [R1+0x5f7c], R21 ;  /* 0x005f7c1501007387 */ /* 0x000fe80000100800 */
[----:B------:R-:W-:Y:S04]  /*60210*/  STL [R1+0x5f80], R22 ;  /* 0x005f801601007387 */ /* 0x000fe80000100800 */
[----:B------:R-:W3:Y:S04]  /*60220*/  LDL.LU R11, [R1+0x3a0] ;  /* 0x0003a000010b7983 */ /* 0x000ee80000300800 */
[----:B------:R-:W4:Y:S04]  /*60230*/  LDL.LU R25, [R1+0x39c] ;  /* 0x00039c0001197983 */ /* 0x000f280000300800 */
[----:B------:R-:W3:Y:S04]  /*60240*/  LDL.LU R26, [R1+0x360] ;  /* 0x00036000011a7983 */ /* 0x000ee80000300800 */
[----:B--2---:R-:W-:Y:S04]  /*60250*/  STL [R1+0x5f84], R23 ;  /* 0x005f841701007387 */ /* 0x004fe80000100800 */
        /* <DEDUP_REMOVED lines=458> */
[----:B------:R-:W2:Y:S03]  /*61f00*/  S2R R14, SR_TID.X ;  /* 0x00000000000e7919 */ /* 0x000ea60000002100 */
        /* <DEDUP_REMOVED lines=29> */
[----:B0-----:R-:W-:-:S03]  /*620e0*/  LOP3.LUT R10, R10, 0x3f, RZ, 0xc0, !PT ;  /* 0x0000003f0a0a7812 */ /* 0x001fc600078ec0ff */
[----:B------:R-:W-:Y:S04]  /*620f0*/  STL [R1+0x5f28], R15 ;  /* 0x005f280f01007387 */ /* 0x000fe80000100800 */
[----:B------:R-:W-:Y:S04]  /*62100*/  STL [R1+0x5f30], R15 ;  /* 0x005f300f01007387 */ /* 0x000fe80000100800 */
[----:B------:R-:W-:Y:S01]  /*62110*/  STL [R1+0x5f38], R15 ;  /* 0x005f380f01007387 */ /* 0x000fe20000100800 */
[----:B--2---:R-:W-:-:S03]  /*62120*/  LOP3.LUT R14, R14, 0x3f, RZ, 0xc0, !PT ;  /* 0x0000003f0e0e7812 */ /* 0x004fc600078ec0ff */
[----:B------:R-:W-:Y:S01]  /*62130*/  STL [R1+0x5f40], R15 ;  /* 0x005f400f01007387 */ /* 0x000fe20000100800 */
[----:B------:R-:W-:-:S03]  /*62140*/  LOP3.LUT R0, R10, 0x40, RZ, 0xfc, !PT ;  /* 0x000000400a007812 */ /* 0x000fc600078efcff */
[----:B------:R-:W-:Y:S04]  /*62150*/  STL [R1+0x5f48], R15 ;  /* 0x005f480f01007387 */ /* 0x000fe80000100800 */
[----:B------:R0:W-:Y:S04]  /*62160*/  STL [R1+0x5f50], R15 ;  /* 0x005f500f01007387 */ /* 0x0001e80000100800 */
[----:B-1----:R-:W-:Y:S01]  /*62170*/  STL [R1+0x5fd8], R6 ;  /* 0x005fd80601007387 */ /* 0x002fe20000100800 */
[----:B------:R-:W-:-:S03]  /*62180*/  ISETP.GE.AND P0, PT, R14, R2, PT ;  /* 0x000000020e00720c */ /* 0x000fc60003f06270 */
[----:B------:R-:W-:Y:S01]  /*62190*/  STL [R1+0x5f88], R14 ;  /* 0x005f880e01007387 */ /* 0x000fe20000100800 */
[----:B------:R-:W-:-:S03]  /*621a0*/  ISETP.GE.AND P1, PT, R0, R2, PT ;  /* 0x000000020000720c */ /* 0x000fc60003f26270 */
[----:B------:R-:W2:Y:S01]  /*621b0*/  LDL.LU R2, [R1+0x320] ;  /* 0x0003200001027983 */ /* 0x000ea20000300800 */
[----:B0-----:R-:W-:-:S03]  /*621c0*/  LOP3.LUT R15, R6, 0x3f, RZ, 0xc0, !PT ;  /* 0x0000003f060f7812 */ /* 0x001fc600078ec0ff */
[----:B--2---:R0:W-:Y:S04]  /*621d0*/  STL [R1+0x6000], R2 ;  /* 0x0060000201007387 */ /* 0x0041e80000100800 */
        /* <DEDUP_REMOVED lines=19> */
[----:B---3--:R0:W-:Y:S04]  /*62310*/  STS.U8 [R15+UR4], R11 ;  /* 0x0000000b0f007988 */ /* 0x0081e80008000004 */
[----:B------:R-:W3:Y:S04]  /*62320*/  LDL.LU R0, [R1+0xd8] ;  /* 0x0000d80001007983 */ /* 0x000ee80000300800 */
[----:B----4-:R1:W-:Y:S04]  /*62330*/  STS.U8 [R15+UR4+0x40], R25 ;  /* 0x000040190f007988 */ /* 0x0103e80008000004 */
[----:B------:R4:W-:Y:S04]  /*62340*/  STS.U8 [R15+UR4+0x440], R26 ;  /* 0x0004401a0f007988 */ /* 0x0009e80008000004 */
[----:B0-----:R-:W3:Y:S04]  /*62350*/  LDL.LU R11, [R1+0xbc] ;  /* 0x0000bc00010b7983 */ /* 0x001ee80000300800 */
[----:B------:R-:W3:Y:S04]  /*62360*/  LDL.LU R5, [R1+0xb8] ;  /* 0x0000b80001057983 */ /* 0x000ee80000300800 */
[----:B------:R-:W3:Y:S04]  /*62370*/  LDL.LU R7, [R1+0xac] ;  /* 0x0000ac0001077983 */ /* 0x000ee80000300800 */
[----:B------:R-:W3:Y:S04]  /*62380*/  LDL.LU R10, [R1+0xa8] ;  /* 0x0000a800010a7983 */ /* 0x000ee80000300800 */
[----:B------:R-:W3:Y:S04]  /*62390*/  LDL.LU R8, [R1+0x84] ;  /* 0x0000840001087983 */ /* 0x000ee80000300800 */
[----:B------:R-:W3:Y:S04]  /*623a0*/  LDL.LU R9, [R1+0x80] ;  /* 0x0000800001097983 */ /* 0x000ee80000300800 */
[----:B-1----:R-:W3:Y:S04]  /*623b0*/  LDL.LU R25, [R1+0x34] ;  /* 0x0000340001197983 */ /* 0x002ee80000300800 */
[----:B----4-:R-:W4:Y:S04]  /*623c0*/  LDL.LU R26, [R1+0x14] ;  /* 0x00001400011a7983 */ /* 0x010f280000300800 */
[----:B--2---:R0:W-:Y:S04]  /*623d0*/  STS.U8 [R15+UR4+0x400], R2 ;  /* 0x000400020f007988 */ /* 0x0041e80008000004 */
[----:B0-----:R-:W2:Y:S04]  /*623e0*/  LDL.LU R2, [R1+0x6000] ;  /* 0x0060000001027983 */ /* 0x001ea80000300800 */
[----:B--2---:R-:W-:Y:S04]  /*623f0*/  STS.U8 [R15+UR4+0x800], R2 ;  /* 0x000800020f007988 */ /* 0x004fe80008000004 */
[----:B------:R-:W-:Y:S04]  /*62400*/  STS.U8 [R15+UR4+0x840], R14 ;  /* 0x0008400e0f007988 */ /* 0x000fe80008000004 */
        /* <DEDUP_REMOVED lines=17> */
[----:B---3--:R-:W-:Y:S04]  /*62520*/  STS.U8 [R15+UR4+0x2c00], R0 ;  /* 0x002c00000f007988 */ /* 0x008fe80008000004 */
[----:B------:R0:W-:Y:S02]  /*62530*/  STS.U8 [R15+UR4+0x3000], R11 ;  /* 0x0030000b0f007988 */ /* 0x0001e40008000004 */
[----:B0-----:R-:W0:Y:S02]  /*62540*/  S2R R11, SR_TID.X ;  /* 0x00000000000b7919 */ /* 0x001e240000002100 */
[----:B------:R-:W-:Y:S04]  /*62550*/  STS.U8 [R15+UR4+0x3040], R5 ;  /* 0x003040050f007988 */ /* 0x000fe80008000004 */
[----:B------:R-:W-:Y:S04]  /*62560*/  STS.U8 [R15+UR4+0x3440], R7 ;  /* 0x003440070f007988 */ /* 0x000fe80008000004 */
[----:B------:R0:W-:Y:S04]  /*62570*/  STS.U8 [R15+UR4+0x3400], R10 ;  /* 0x0034000a0f007988 */ /* 0x0001e80008000004 */
[----:B------:R-:W-:Y:S04]  /*62580*/  STS.U8 [R15+UR4+0x3800], R8 ;  /* 0x003800080f007988 */ /* 0x000fe80008000004 */
[----:B------:R-:W-:Y:S04]  /*62590*/  STS.U8 [R15+UR4+0x3840], R9 ;  /* 0x003840090f007988 */ /* 0x000fe80008000004 */
[----:B------:R1:W-:Y:S01]  /*625a0*/  STS.U8 [R15+UR4+0x3c40], R25 ;  /* 0x003c40190f007988 */ /* 0x0003e20008000004 */
[----:B0-----:R-:W-:-:S03]  /*625b0*/  LOP3.LUT R10, R11, 0x3f, RZ, 0xc0, !PT ;  /* 0x0000003f0b0a7812 */ /* 0x001fc600078ec0ff */
[----:B------:R-:W2:Y:S04]  /*625c0*/  LDL.LU R11, [R1+0x398] ;  /* 0x00039800010b7983 */ /* 0x000ea80000300800 */
[----:B-1----:R-:W3:Y:S04]  /*625d0*/  LDL.LU R25, [R1+0x358] ;  /* 0x0003580001197983 */ /* 0x002ee80000300800 */
[----:B----4-:R-:W-:Y:S01]  /*625e0*/  STS.U8 [R15+UR4+0x3c00], R26 ;  /* 0x003c001a0f007988 */ /* 0x010fe20008000004 */
[----:B------:R-:W-:-:S03]  /*625f0*/  LOP3.LUT R2, R10, 0x8, RZ, 0x3c, !PT ;  /* 0x000000080a027812 */ /* 0x000fc600078e3cff */
[----:B---3--:R0:W-:Y:S04]  /*62600*/  STL [R1+0x5ffc], R25 ;  /* 0x005ffc1901007387 */ /* 0x0081e80000100800 */
[----:B0-----:R-:W3:Y:S04]  /*62610*/  LDL.LU R25, [R1+0x394] ;  /* 0x0003940001197983 */ /* 0x001ee80000300800 */
        /* <DEDUP_REMOVED lines=20> */
[----:B------:R0:W-:Y:S04]  /*62760*/  STL [R1+0x5fcc], R15 ;  /* 0x005fcc0f01007387 */ /* 0x0001e80000100800 */
[----:B--2---:R1:W-:Y:S04]  /*62770*/  STS.U8 [R2+UR4+0x80], R11 ;  /* 0x0000800b02007988 */ /* 0x0043e80008000004 */
[----:B0-----:R-:W2:Y:S04]  /*62780*/  LDL.LU R15, [R1+0x318] ;  /* 0x00031800010f7983 */ /* 0x001ea80000300800 */
[----:B------:R-:W2:Y:S04]  /*62790*/  LDL.LU R0, [R1+0xb4] ;  /* 0x0000b40001007983 */ /* 0x000ea80000300800 */
[----:B------:R-:W2:Y:S04]  /*627a0*/  LDL.LU R5, [R1+0xb0] ;  /* 0x0000b00001057983 */ /* 0x000ea80000300800 */
[----:B------:R-:W2:Y:S04]  /*627b0*/  LDL.LU R7, [R1+0xa4] ;  /* 0x0000a40001077983 */ /* 0x000ea80000300800 */
[----:B------:R-:W2:Y:S04]  /*627c0*/  LDL.LU R8, [R1+0x90] ;  /* 0x0000900001087983 */ /* 0x000ea80000300800 */
[----:B------:R-:W2:Y:S04]  /*627d0*/  LDL.LU R9, [R1+0x7c] ;  /* 0x00007c0001097983 */ /* 0x000ea80000300800 */
[----:B-1----:R-:W2:Y:S04]  /*627e0*/  LDL.LU R11, [R1+0x64] ;  /* 0x00006400010b7983 */ /* 0x002ea80000300800 */
[----:B---3--:R0:W-:Y:S04]  /*627f0*/  STS.U8 [R2+UR4+0xc0], R25 ;  /* 0x0000c01902007988 */ /* 0x0081e80008000004 */
[----:B0-----:R-:W3:Y:S04]  /*62800*/  LDL.LU R25, [R1+0x5ffc] ;  /* 0x005ffc0001197983 */ /* 0x001ee80000300800 */
[----:B---3--:R0:W-:Y:S04]  /*62810*/  STS.U8 [R2+UR4+0x4c0], R25 ;  /* 0x0004c01902007988 */ /* 0x0081e80008000004 */
[----:B----4-:R1:W-:Y:S04]  /*62820*/  STS.U8 [R2+UR4+0x480], R26 ;  /* 0x0004801a02007988 */ /* 0x0103e80008000004 */
        /* <DEDUP_REMOVED lines=19> */
[----:B------:R2:W-:Y:S04]  /*62960*/  STS.U8 [R2+UR4+0x2c80], R10 ;  /* 0x002c800a02007988 */ /* 0x0005e80008000004 */
[----:B0-----:R-:W3:Y:S04]  /*62970*/  LDL.LU R25, [R1+0x10] ;  /* 0x0000100001197983 */ /* 0x001ee80000300800 */
[----:B-1----:R-:W4:Y:S01]  /*62980*/  LDL.LU R26, [R1+0x5ff8] ;  /* 0x005ff800011a7983 */ /* 0x002f220000300800 */
[----:B--2---:R-:W0:Y:S03]  /*62990*/  S2R R10, SR_TID.X ;  /* 0x00000000000a7919 */ /* 0x004e260000002100 */
[----:B------:R1:W-:Y:S01]  /*629a0*/  STS.U8 [R2+UR4+0x3080], R0 ;  /* 0x0030800002007988 */ /* 0x0003e20008000004 */
[----:B0-----:R-:W-:-:S04]  /*629b0*/  LOP3.LUT R10, R10, 0x3f, RZ, 0xc0, !PT ;  /* 0x0000003f0a0a7812 */ /* 0x001fc800078ec0ff */
[----:B-1----:R-:W-:Y:S01]  /*629c0*/  LOP3.LUT R0, R10, 0x10, RZ, 0x3c, !PT ;  /* 0x000000100a007812 */ /* 0x002fe200078e3cff */
[----:B------:R0:W-:Y:S04]  /*629d0*/  STL [R1+0x5fec], R10 ;  /* 0x005fec0a01007387 */ /* 0x0001e80000100800 */
[----:B0-----:R-:W2:Y:S04]  /*629e0*/  LDL.LU R10, [R1+0x350] ;  /* 0x00035000010a7983 */ /* 0x001ea80000300800 */
[----:B--2---:R0:W-:Y:S04]  /*629f0*/  STL [R1+0x5ff0], R10 ;  /* 0x005ff00a01007387 */ /* 0x0041e80000100800 */
[----:B0-----:R-:W2:Y:S04]  /*62a00*/  LDL.LU R10, [R1+0x38c] ;  /* 0x00038c00010a7983 */ /* 0x001ea80000300800 */
[----:B------:R-:W-:Y:S04]  /*62a10*/  STS.U8 [R2+UR4+0x30c0], R5 ;  /* 0x0030c00502007988 */ /* 0x000fe80008000004 */
[----:B------:R-:W-:Y:S04]  /*62a20*/  STS.U8 [R2+UR4+0x34c0], R7 ;  /* 0x0034c00702007988 */ /* 0x000fe80008000004 */
[----:B------:R-:W-:Y:S04]  /*62a30*/  STS.U8 [R2+UR4+0x3480], R8 ;  /* 0x0034800802007988 */ /* 0x000fe80008000004 */
[----:B------:R-:W-:Y:S04]  /*62a40*/  STS.U8 [R2+UR4+0x3880], R9 ;  /* 0x0038800902007988 */ /* 0x000fe80008000004 */
[----:B------:R-:W-:Y:S04]  /*62a50*/  STS.U8 [R2+UR4+0x38c0], R11 ;  /* 0x0038c00b02007988 */ /* 0x000fe80008000004 */
[----:B---3--:R-:W-:Y:S04]  /*62a60*/  STS.U8 [R2+UR4+0x3cc0], R25 ;  /* 0x003cc01902007988 */ /* 0x008fe80008000004 */
[----:B----4-:R-:W-:Y:S04]  /*62a70*/  STS.U8 [R2+UR4+0x3c80], R26 ;  /* 0x003c801a02007988 */ /* 0x010fe80008000004 */
[----:B--2---:R0:W-:Y:S04]  /*62a80*/  STL [R1+0x5ff4], R10 ;  /* 0x005ff40a01007387 */ /* 0x0041e80000100800 */
[----:B0-----:R-:W2:Y:S04]  /*62a90*/  LDL.LU R10, [R1+0x390] ;  /* 0x00039000010a7983 */ /* 0x001ea80000300800 */
[----:B------:R-:W3:Y:S04]  /*62aa0*/  LDL.LU R11, [R1+0x34c] ;  /* 0x00034c00010b7983 */ /* 0x000ee80000300800 */
[----:B------:R-:W4:Y:S04]  /*62ab0*/  LDL.LU R25, [R1+0x310] ;  /* 0x0003100001197983 */ /* 0x000f280000300800 */
        /* <DEDUP_REMOVED lines=24> */
[----:B------:R0:W-:Y:S04]  /*62c40*/  STL [R1+0x5f8c], R26 ;  /* 0x005f8c1a01007387 */ /* 0x0001e80000100800 */
[----:B0-----:R-:W3:Y:S04]  /*62c50*/  LDL.LU R26, [R1+0x30c] ;  /* 0x00030c00011a7983 */ /* 0x001ee80000300800 */
[----:B--2---:R0:W-:Y:S04]  /*62c60*/  STS.U8 [R0+UR4+0x100], R10 ;  /* 0x0001000a00007988 */ /* 0x0041e80008000004 */
[----:B0-----:R-:W2:Y:S04]  /*62c70*/  LDL.LU R10, [R1+0x5ff4] ;  /* 0x005ff400010a7983 */ /* 0x001ea80000300800 */
[----:B--2---:R0:W-:Y:S04]  /*62c80*/  STS.U8 [R0+UR4+0x140], R10 ;  /* 0x0001400a00007988 */ /* 0x0041e80008000004 */
[----:B0-----:R-:W2:Y:S04]  /*62c90*/  LDL.LU R10, [R1+0x5ff0] ;  /* 0x005ff000010a7983 */ /* 0x001ea80000300800 */
[----:B--2---:R0:W-:Y:S04]  /*62ca0*/  STS.U8 [R0+UR4+0x540], R10 ;  /* 0x0005400a00007988 */ /* 0x0041e80008000004 */
[----:B---3--:R1:W-:Y:S04]  /*62cb0*/  STS.U8 [R0+UR4+0x500], R11 ;  /* 0x0005000b00007988 */ /* 0x0083e80008000004 */
[----:B----4-:R2:W-:Y:S04]  /*62cc0*/  STS.U8 [R0+UR4+0x900], R25 ;  /* 0x0009001900007988 */ /* 0x0105e80008000004 */
[----:B0-----:R-:W3:Y:S04]  /*62cd0*/  LDL.LU R10, [R1+0x5fec] ;  /* 0x005fec00010a7983 */ /* 0x001ee80000300800 */
[----:B-1----:R-:W4:Y:S04]  /*62ce0*/  LDL.LU R11, [R1+0x5fe8] ;  /* 0x005fe800010b7983 */ /* 0x002f280000300800 */
[----:B--2---:R-:W2:Y:S04]  /*62cf0*/  LDL.LU R25, [R1+0x5fe4] ;  /* 0x005fe40001197983 */ /* 0x004ea80000300800 */
[----:B------:R-:W-:Y:S04]  /*62d00*/  STS.U8 [R0+UR4+0x940], R26 ;  /* 0x0009401a00007988 */ /* 0x000fe80008000004 */
[----:B------:R-:W-:Y:S04]  /*62d10*/  STS.U8 [R0+UR4+0xd40], R15 ;  /* 0x000d400f00007988 */ /* 0x000fe80008000004 */
[----:B------:R-:W-:Y:S04]  /*62d20*/  STS.U8 [R0+UR4+0xd00], R2 ;  /* 0x000d000200007988 */ /* 0x000fe80008000004 */
[----:B------:R-:W-:Y:S04]  /*62d30*/  STS.U8 [R0+UR4+0x1100], R14 ;  /* 0x0011000e00007988 */ /* 0x000fe80008000004 */
[----:B------:R0:W-:Y:S04]  /*62d40*/  STS.U8 [R0+UR4+0x1140], R6 ;  /* 0x0011400600007988 */ /* 0x0001e80008000004 */
[----:B--2---:R-:W-:Y:S04]  /*62d50*/  STL [R1+0x5f90], R25 ;  /* 0x005f901901007387 */ /* 0x004fe80000100800 */
        /* <DEDUP_REMOVED lines=22> */
[----:B------:R-:W-:Y:S01]  /*62ec0*/  STS.U8 [R0+UR4+0x3940], R9 ;  /* 0x0039400900007988 */ /* 0x000fe20008000004 */
[----:B---3--:R-:W-:-:S03]  /*62ed0*/  LOP3.LUT R2, R10, 0x18, RZ, 0x3c, !PT ;  /* 0x000000180a027812 */ /* 0x008fc600078e3cff */
[----:B------:R-:W-:Y:S04]  /*62ee0*/  STS.U8 [R0+UR4+0x3d40], R25 ;  /* 0x003d401900007988 */ /* 0x000fe80008000004 */
[----:B--2---:R0:W-:Y:S04]  /*62ef0*/  STL [R1+0x5fe0], R6 ;  /* 0x005fe00601007387 */ /* 0x0041e80000100800 */
[----:B0-----:R-:W2:Y:S04]  /*62f00*/  LDL.LU R6, [R1+0x388] ;  /* 0x0003880001067983 */ /* 0x001ea80000300800 */
        /* <DEDUP_REMOVED lines=21> */
[----:B----4-:R0:W-:Y:S04]  /*63060*/  STS.U8 [R0+UR4+0x3d00], R11 ;  /* 0x003d000b00007988 */ /* 0x0101e80008000004 */
[----:B------:R-:W4:Y:S04]  /*63070*/  LDL.LU R29, [R1+0x70] ;  /* 0x00007000011d7983 */ /* 0x000f280000300800 */
[----:B0-----:R-:W3:Y:S04]  /*63080*/  LDL.LU R0, [R1+0x6c] ;  /* 0x00006c0001007983 */ /* 0x001ee80000300800 */
        /* <DEDUP_REMOVED lines=11> */
[----:B------:R2:W-:Y:S04]  /*63140*/  STS.U8 [R2+UR4+0x980], R10 ;  /* 0x0009800a02007988 */ /* 0x0005e80008000004 */
[----:B0-----:R-:W3:Y:S04]  /*63150*/  LDL.LU R6, [R1+0x5fd8] ;  /* 0x005fd80001067983 */ /* 0x001ee80000300800 */
[----:B-1----:R-:W3:Y:S04]  /*63160*/  LDL.LU R9, [R1+0x5fd4] ;  /* 0x005fd40001097983 */ /* 0x002ee80000300800 */
[----:B--2---:R-:W2:Y:S04]  /*63170*/  LDL.LU R10, [R1+0x5fd0] ;  /* 0x005fd000010a7983 */ /* 0x004ea80000300800 */
[----:B------:R-:W-:Y:S04]  /*63180*/  STS.U8 [R2+UR4+0x9c0], R11 ;  /* 0x0009c00b02007988 */ /* 0x000fe80008000004 */
[----:B------:R-:W-:Y:S04]  /*63190*/  STS.U8 [R2+UR4+0xdc0], R25 ;  /* 0x000dc01902007988 */ /* 0x000fe80008000004 */
[----:B------:R-:W-:Y:S04]  /*631a0*/  STS.U8 [R2+UR4+0xd80], R26 ;  /* 0x000d801a02007988 */ /* 0x000fe80008000004 */
[----:B------:R0:W-:Y:S04]  /*631b0*/  STS.U8 [R2+UR4+0x1180], R15 ;  /* 0x0011800f02007988 */ /* 0x0001e80008000004 */
        /* <DEDUP_REMOVED lines=13> */
[----:B------:R-:W-:Y:S04]  /*63290*/  STS.U8 [R2+UR4+0x2dc0], R4 ;  /* 0x002dc00402007988 */ /* 0x000fe80008000004 */
[----:B------:R-:W-:Y:S04]  /*632a0*/  STS.U8 [R2+UR4+0x2d80], R27 ;  /* 0x002d801b02007988 */ /* 0x000fe80008000004 */
[----:B------:R-:W-:Y:S04]  /*632b0*/  STS.U8 [R2+UR4+0x3180], R28 ;  /* 0x0031801c02007988 */ /* 0x000fe80008000004 */
[----:B----4-:R-:W-:Y:S04]  /*632c0*/  STS.U8 [R2+UR4+0x31c0], R29 ;  /* 0x0031c01d02007988 */ /* 0x010fe80008000004 */
[----:B------:R-:W-:Y:S04]  /*632d0*/  STS.U8 [R2+UR4+0x35c0], R0 ;  /* 0x0035c00002007988 */ /* 0x000fe80008000004 */
[----:B------:R-:W-:Y:S04]  /*632e0*/  STS.U8 [R2+UR4+0x3580], R5 ;  /* 0x0035800502007988 */ /* 0x000fe80008000004 */
[----:B0-----:R-:W4:Y:S04]  /*632f0*/  LDL.LU R15, [R1+0x380] ;  /* 0x00038000010f7983 */ /* 0x001f280000300800 */
[----:B------:R0:W-:Y:S04]  /*63300*/  STS.U8 [R2+UR4+0x3980], R7 ;  /* 0x0039800702007988 */ /* 0x0001e80008000004 */
[----:B-1----:R-:W4:Y:S04]  /*63310*/  LDL.LU R3, [R1+0x37c] ;  /* 0x00037c0001037983 */ /* 0x002f280000300800 */
[----:B------:R1:W-:Y:S04]  /*63320*/  STS.U8 [R2+UR4+0x39c0], R8 ;  /* 0x0039c00802007988 */ /* 0x0003e80008000004 */
[----:B0-----:R-:W4:Y:S04]  /*63330*/  LDL.LU R7, [R1+0x340] ;  /* 0x0003400001077983 */ /* 0x001f280000300800 */
[----:B-1----:R-:W4:Y:S04]  /*63340*/  LDL.LU R8, [R1+0x33c] ;  /* 0x00033c0001087983 */ /* 0x002f280000300800 */
[----:B------:R-:W4:Y:S04]  /*63350*/  LDL.LU R11, [R1+0x2c0] ;  /* 0x0002c000010b7983 */ /* 0x000f280000300800 */
[----:B------:R-:W4:Y:S04]  /*63360*/  LDL.LU R25, [R1+0x2bc] ;  /* 0x0002bc0001197983 */ /* 0x000f280000300800 */
[----:B------:R-:W4:Y:S04]  /*63370*/  LDL.LU R27, [R1+0x278] ;  /* 0x00027800011b7983 */ /* 0x000f280000300800 */
[----:B------:R-:W4:Y:S04]  /*63380*/  LDL.LU R26, [R1+0x274] ;  /* 0x00027400011a7983 */ /* 0x000f280000300800 */
[----:B------:R-:W4:Y:S04]  /*63390*/  LDL.LU R28, [R1+0x238] ;  /* 0x00023800011c7983 */ /* 0x000f280000300800 */
[----:B------:R-:W4:Y:S04]  /*633a0*/  LDL.LU R0, [R1+0x234] ;  /* 0x0002340001007983 */ /* 0x000f280000300800 */
[----:B--2---:R-:W-:Y:S04]  /*633b0*/  STS.U8 [R2+UR4+0x3dc0], R10 ;  /* 0x003dc00a02007988 */ /* 0x004fe80008000004 */
[----:B------:R0:W-:Y:S04]  /*633c0*/  STL [R1+0x5f98], R10 ;  /* 0x005f980a01007387 */ /* 0x0001e80000100800 */
[----:B---3--:R1:W-:Y:S04]  /*633d0*/  STS.U8 [R2+UR4+0x3d80], R9 ;  /* 0x003d800902007988 */ /* 0x0083e80008000004 */
[----:B0-----:R-:W2:Y:S04]  /*633e0*/  LDL.LU R10, [R1+0x2fc] ;  /* 0x0002fc00010a7983 */ /* 0x001ea80000300800 */
[----:B-1----:R-:W3:Y:S04]  /*633f0*/  LDL.LU R2, [R1+0x1f8] ;  /* 0x0001f80001027983 */ /* 0x002ee80000300800 */
        /* <DEDUP_REMOVED lines=14> */
[----:B------:R0:W-:Y:S04]  /*634e0*/  STL [R1+0x5f9c], R9 ;  /* 0x005f9c0901007387 */ /* 0x0001e80000100800 */
[----:B0-----:R-:W2:Y:S01]  /*634f0*/  LDL.LU R9, [R1+0x300] ;  /* 0x0003000001097983 */ /* 0x001ea20000300800 */
[----:B------:R-:W-:-:S04]  /*63500*/  LOP3.LUT R6, R6, 0x3f, RZ, 0xc0, !PT ;  /* 0x0000003f06067812 */ /* 0x000fc800078ec0ff */
[----:B------:R-:W-:-:S05]  /*63510*/  LOP3.LUT R5, R6, 0x20, RZ, 0x3c, !PT ;  /* 0x0000002006057812 */ /* 0x000fca00078e3cff */
[----:B----4-:R0:W-:Y:S04]  /*63520*/  STS.U8 [R5+UR4+0x200], R15 ;  /* 0x0002000f05007988 */ /* 0x0101e80008000004 */
[----:B------:R1:W-:Y:S04]  /*63530*/  STS.U8 [R5+UR4+0x240], R3 ;  /* 0x0002400305007988 */ /* 0x0003e80008000004 */
[----:B------:R4:W-:Y:S04]  /*63540*/  STS.U8 [R5+UR4+0x640], R7 ;  /* 0x0006400705007988 */ /* 0x0009e80008000004 */
[----:B------:R4:W-:Y:S04]  /*63550*/  STS.U8 [R5+UR4+0x600], R8 ;  /* 0x0006000805007988 */ /* 0x0009e80008000004 */
[----:B0-----:R-:W3:Y:S04]  /*63560*/  LDL.LU R15, [R1+0x5fcc] ;  /* 0x005fcc00010f7983 */ /* 0x001ee80000300800 */
[----:B-1----:R-:W3:Y:S04]  /*63570*/  LDL.LU R3, [R1+0x5fc8] ;  /* 0x005fc80001037983 */ /* 0x002ee80000300800 */
[----:B----4-:R-:W4:Y:S04]  /*63580*/  LDL.LU R7, [R1+0x5fc4] ;  /* 0x005fc40001077983 */ /* 0x010f280000300800 */
[----:B------:R-:W4:Y:S04]  /*63590*/  LDL.LU R8, [R1+0x5fc0] ;  /* 0x005fc00001087983 */ /* 0x000f280000300800 */
[----:B--2---:R-:W-:Y:S04]  /*635a0*/  STS.U8 [R5+UR4+0xa00], R9 ;  /* 0x000a000905007988 */ /* 0x004fe80008000004 */
[----:B------:R-:W-:Y:S04]  /*635b0*/  STS.U8 [R5+UR4+0xa40], R10 ;  /* 0x000a400a05007988 */ /* 0x000fe80008000004 */
[----:B------:R-:W-:Y:S04]  /*635c0*/  STS.U8 [R5+UR4+0xe40], R11 ;  /* 0x000e400b05007988 */ /* 0x000fe80008000004 */
[----:B------:R-:W-:Y:S04]  /*635d0*/  STS.U8 [R5+UR4+0xe00], R25 ;  /* 0x000e001905007988 */ /* 0x000fe80008000004 */
[----:B------:R0:W-:Y:S04]  /*635e0*/  STS.U8 [R5+UR4+0x1200], R27 ;  /* 0x0012001b05007988 */ /* 0x0001e80008000004 */
[----:B------:R-:W-:Y:S04]  /*635f0*/  STS.U8 [R5+UR4+0x1240], R26 ;  /* 0x0012401a05007988 */ /* 0x000fe80008000004 */
[----:B------:R1:W-:Y:S04]  /*63600*/  STS.U8 [R5+UR4+0x1640], R28 ;  /* 0x0016401c05007988 */ /* 0x0003e80008000004 */
[----:B------:R2:W-:Y:S04]  /*63610*/  STS.U8 [R5+UR4+0x1600], R0 ;  /* 0x0016000005007988 */ /* 0x0005e80008000004 */
[----:B0-----:R-:W4:Y:S04]  /*63620*/  LDL.LU R27, [R1+0x44] ;  /* 0x00004400011b7983 */ /* 0x001f280000300800 */
[----:B-1----:R-:W4:Y:S04]  /*63630*/  LDL.LU R28, [R1+0x3c] ;  /* 0x00003c00011c7983 */ /* 0x002f280000300800 */
[----:B--2---:R-:W2:Y:S04]  /*63640*/  LDL.LU R0, [R1+0x38] ;  /* 0x0000380001007983 */ /* 0x004ea80000300800 */
[----:B---3--:R0:W-:Y:S04]  /*63650*/  STS.U8 [R5+UR4+0x1a00], R2 ;  /* 0x001a000205007988 */ /* 0x0081e80008000004 */
[----:B------:R1:W-:Y:S04]  /*63660*/  STS.U8 [R5+UR4+0x1a40], R14 ;  /* 0x001a400e05007988 */ /* 0x0003e80008000004 */
[----:B------:R3:W-:Y:S04]  /*63670*/  STS.U8 [R5+UR4+0x1e40], R23 ;  /* 0x001e401705007988 */ /* 0x0007e80008000004 */
[----:B------:R0:W-:Y:S04]  /*63680*/  STS.U8 [R5+UR4+0x1e00], R22 ;  /* 0x001e001605007988 */ /* 0x0001e80008000004 */
[----:B------:R-:W-:Y:S04]  /*63690*/  STS.U8 [R5+UR4+0x2200], R21 ;  /* 0x0022001505007988 */ /* 0x000fe80008000004 */
[----:B------:R-:W-:Y:S04]  /*636a0*/  STS.U8 [R5+UR4+0x2240], R20 ;  /* 0x0022401405007988 */ /* 0x000fe80008000004 */
[----:B------:R-:W-:Y:S04]  /*636b0*/  STS.U8 [R5+UR4+0x2640], R18 ;  /* 0x0026401205007988 */ /* 0x000fe80008000004 */
[----:B------:R-:W2:Y:S04]  /*636c0*/  LDL.LU R9, [R1+0x374] ;  /* 0x0003740001097983 */ /* 0x000ea80000300800 */
        /* <DEDUP_REMOVED lines=9> */
[----:B0-----:R-:W2:Y:S04]  /*63760*/  LDL.LU R2, [R1+0x2b8] ;  /* 0x0002b80001027983 */ /* 0x001ea80000300800 */
[----:B------:R-:W-:Y:S04]  /*63770*/  STS.U8 [R5+UR4+0x3200], R24 ;  /* 0x0032001805007988 */ /* 0x000fe80008000004 */
[----:B-1----:R-:W2:Y:S04]  /*63780*/  LDL.LU R14, [R1+0x2b4] ;  /* 0x0002b400010e7983 */ /* 0x002ea80000300800 */
[----:B------:R-:W-:Y:S04]  /*63790*/  STS.U8 [R5+UR4+0x3240], R4 ;  /* 0x0032400405007988 */ /* 0x000fe80008000004 */
[----:B---3--:R-:W3:Y:S04]  /*637a0*/  LDL.LU R23, [R1+0x270] ;  /* 0x0002700001177983 */ /* 0x008ee80000300800 */
[----:B------:R0:W-:Y:S04]  /*637b0*/  STS.U8 [R5+UR4+0x3640], R29 ;  /* 0x0036401d05007988 */ /* 0x0001e80008000004 */
        /* <DEDUP_REMOVED lines=11> */
[----:B------:R-:W-:-:S03]  /*63870*/  LOP3.LUT R4, R6, 0x28, RZ, 0x3c, !PT ;  /* 0x0000002806047812 */ /* 0x000fc600078e3cff */
[----:B----4-:R0:W-:Y:S04]  /*63880*/  STS.U8 [R5+UR4+0x3600], R27 ;  /* 0x0036001b05007988 */ /* 0x0101e80008000004 */
[----:B------:R1:W-:Y:S04]  /*63890*/  STS.U8 [R5+UR4+0x3a00], R28 ;  /* 0x003a001c05007988 */ /* 0x0003e80008000004 */
[----:B--2---:R2:W-:Y:S04]  /*638a0*/  STS.U8 [R5+UR4+0x3a40], R0 ;  /* 0x003a400005007988 */ /* 0x0045e80008000004 */
[----:B------:R-:W-:Y:S04]  /*638b0*/  STS.U8 [R5+UR4+0x3e40], R8 ;  /* 0x003e400805007988 */ /* 0x000fe80008000004 */
[----:B0-----:R-:W4:Y:S04]  /*638c0*/  LDL.LU R27, [R1+0xf0] ;  /* 0x0000f000011b7983 */ /* 0x001f280000300800 */
[----:B------:R-:W3:Y:S04]  /*638d0*/  LDL.LU R6, [R1+0xec] ;  /* 0x0000ec0001067983 */ /* 0x000ee80000300800 */
[----:B-1----:R-:W3:Y:S04]  /*638e0*/  LDL.LU R28, [R1+0x78] ;  /* 0x00007800011c7983 */ /* 0x002ee80000300800 */
[----:B--2---:R-:W2:Y:S04]  /*638f0*/  LDL.LU R0, [R1+0x54] ;  /* 0x0000540001007983 */ /* 0x004ea80000300800 */
[----:B------:R0:W-:Y:S04]  /*63900*/  STL [R1+0x5fa0], R8 ;  /* 0x005fa00801007387 */ /* 0x0001e80000100800 */
[----:B0-----:R-:W2:Y:S04]  /*63910*/  LDL.LU R8, [R1+0x378] ;  /* 0x0003780001087983 */ /* 0x001ea80000300800 */
[----:B------:R0:W-:Y:S04]  /*63920*/  STS.U8 [R5+UR4+0x3e00], R7 ;  /* 0x003e000705007988 */ /* 0x0001e80008000004 */
[----:B0-----:R-:W3:Y:S04]  /*63930*/  LDL.LU R5, [R1+0x5fbc] ;  /* 0x005fbc0001057983 */ /* 0x001ee80000300800 */
        /* <DEDUP_REMOVED lines=9> */
[----:B------:R-:W-:Y:S04]  /*639d0*/  STS.U8 [R4+UR4+0x12c0], R22 ;  /* 0x0012c01604007988 */ /* 0x000fe80008000004 */
[----:B------:R0:W-:Y:S04]  /*639e0*/  STS.U8 [R4+UR4+0x16c0], R29 ;  /* 0x0016c01d04007988 */ /* 0x0001e80008000004 */
[----:B------:R1:W-:Y:S04]  /*639f0*/  STS.U8 [R4+UR4+0x1680], R13 ;  /* 0x0016800d04007988 */ /* 0x0003e80008000004 */
[----:B------:R2:W-:Y:S04]  /*63a00*/  STS.U8 [R4+UR4+0x1a80], R17 ;  /* 0x001a801104007988 */ /* 0x0005e80008000004 */
[----:B------:R3:W-:Y:S04]  /*63a10*/  STS.U8 [R4+UR4+0x1ac0], R19 ;  /* 0x001ac01304007988 */ /* 0x0007e80008000004 */
[----:B------:R-:W-:Y:S04]  /*63a20*/  STS.U8 [R4+UR4+0x1ec0], R21 ;  /* 0x001ec01504007988 */ /* 0x000fe80008000004 */
[----:B------:R-:W-:Y:S04]  /*63a30*/  STS.U8 [R4+UR4+0x1e80], R20 ;  /* 0x001e801404007988 */ /* 0x000fe80008000004 */
[----:B------:R-:W-:Y:S04]  /*63a40*/  STS.U8 [R4+UR4+0x2280], R18 ;  /* 0x0022801204007988 */ /* 0x000fe80008000004 */
[----:B------:R-:W-:Y:S04]  /*63a50*/  STS.U8 [R4+UR4+0x22c0], R16 ;  /* 0x0022c01004007988 */ /* 0x000fe80008000004 */
[----:B0-----:R-:W4:Y:S04]  /*63a60*/  LDL.LU R29, [R1+0x2c] ;  /* 0x00002c00011d7983 */ /* 0x001f280000300800 */
[----:B-1----:R-:W4:Y:S04]  /*63a70*/  LDL.LU R13, [R1+0x28] ;  /* 0x00002800010d7983 */ /* 0x002f280000300800 */
[----:B------:R-:W-:Y:S04]  /*63a80*/  STS.U8 [R4+UR4+0x26c0], R12 ;  /* 0x0026c00c04007988 */ /* 0x000fe80008000004 */
[----:B--2---:R-:W2:Y:S04]  /*63a90*/  LDL.LU R17, [R1+0x24] ;  /* 0x0000240001117983 */ /* 0x004ea80000300800 */
[----:B------:R-:W-:Y:S04]  /*63aa0*/  STS.U8 [R4+UR4+0x2680], R24 ;  /* 0x0026801804007988 */ /* 0x000fe80008000004 */
[----:B---3--:R-:W3:Y:S04]  /*63ab0*/  LDL.LU R19, [R1+0x20] ;  /* 0x0000200001137983 */ /* 0x008ee80000300800 */
[----:B----4-:R-:W-:Y:S04]  /*63ac0*/  STS.U8 [R4+UR4+0x2a80], R27 ;  /* 0x002a801b04007988 */ /* 0x010fe80008000004 */
[----:B------:R-:W4:Y:S04]  /*63ad0*/  LDL.LU R8, [R1+0x1c] ;  /* 0x00001c0001087983 */ /* 0x000f280000300800 */
[----:B------:R0:W-:Y:S04]  /*63ae0*/  STS.U8 [R4+UR4+0x2ac0], R6 ;  /* 0x002ac00604007988 */ /* 0x0001e80008000004 */
[----:B0-----:R-:W4:Y:S04]  /*63af0*/  LDL.LU R6, [R1+0x18] ;  /* 0x0000180001067983 */ /* 0x001f280000300800 */
[----:B------:R-:W-:Y:S04]  /*63b00*/  STS.U8 [R4+UR4+0x2ec0], R28 ;  /* 0x002ec01c04007988 */ /* 0x000fe80008000004 */
[----:B------:R0:W-:Y:S04]  /*63b10*/  STS.U8 [R4+UR4+0x2e80], R0 ;  /* 0x002e800004007988 */ /* 0x0001e80008000004 */
        /* <DEDUP_REMOVED lines=14> */
[----:B------:R0:W-:Y:S04]  /*63c00*/  STS.U8 [R4+UR4+0x3280], R29 ;  /* 0x0032801d04007988 */ /* 0x0001e80008000004 */
[----:B------:R1:W-:Y:S04]  /*63c10*/  STS.U8 [R4+UR4+0x32c0], R13 ;  /* 0x0032c00d04007988 */ /* 0x0003e80008000004 */
[----:B--2---:R2:W-:Y:S04]  /*63c20*/  STS.U8 [R4+UR4+0x36c0], R17 ;  /* 0x0036c01104007988 */ /* 0x0045e80008000004 */
[----:B---3--:R3:W-:Y:S04]  /*63c30*/  STS.U8 [R4+UR4+0x3680], R19 ;  /* 0x0036801304007988 */ /* 0x0087e80008000004 */
[----:B0-----:R-:W4:Y:S04]  /*63c40*/  LDL.LU R29, [R1+0x1a8] ;  /* 0x0001a800011d7983 */ /* 0x001f280000300800 */
[----:B------:R-:W4:Y:S04]  /*63c50*/  LDL.LU R20, [R1+0x1a4] ;  /* 0x0001a40001147983 */ /* 0x000f280000300800 */
[----:B------:R-:W4:Y:S04]  /*63c60*/  LDL.LU R18, [R1+0x168] ;  /* 0x0001680001127983 */ /* 0x000f280000300800 */
[----:B------:R-:W4:Y:S04]  /*63c70*/  LDL.LU R16, [R1+0x164] ;  /* 0x0001640001107983 */ /* 0x000f280000300800 */
[----:B------:R-:W4:Y:S04]  /*63c80*/  LDL.LU R12, [R1+0x128] ;  /* 0x00012800010c7983 */ /* 0x000f280000300800 */
[----:B-1----:R-:W4:Y:S04]  /*63c90*/  LDL.LU R13, [R1+0x124] ;  /* 0x00012400010d7983 */ /* 0x002f280000300800 */
[----:B--2---:R-:W2:Y:S04]  /*63ca0*/  LDL.LU R17, [R1+0xe8] ;  /* 0x0000e80001117983 */ /* 0x004ea80000300800 */
[----:B----4-:R-:W-:Y:S04]  /*63cb0*/  STS.U8 [R4+UR4+0x3a80], R8 ;  /* 0x003a800804007988 */ /* 0x010fe80008000004 */
[----:B---3--:R-:W3:Y:S04]  /*63cc0*/  LDL.LU R19, [R1+0xe4] ;  /* 0x0000e40001137983 */ /* 0x008ee80000300800 */
[----:B------:R0:W-:Y:S04]  /*63cd0*/  STS.U8 [R4+UR4+0x3ac0], R6 ;  /* 0x003ac00604007988 */ /* 0x0001e80008000004 */
[----:B0-----:R-:W4:Y:S01]  /*63ce0*/  LDL.LU R6, [R1+0x5fb8] ;  /* 0x005fb80001067983 */ /* 0x001f220000300800 */
[----:B------:R-:W-:-:S03]  /*63cf0*/  LOP3.LUT R8, R15, 0x30, RZ, 0x3c, !PT ;  /* 0x000000300f087812 */ /* 0x000fc600078e3cff */
[----:B----4-:R-:W-:Y:S04]  /*63d00*/  STS.U8 [R4+UR4+0x3ec0], R6 ;  /* 0x003ec00604007988 */ /* 0x010fe80008000004 */
[----:B------:R0:W-:Y:S04]  /*63d10*/  STS.U8 [R4+UR4+0x3e80], R5 ;  /* 0x003e800504007988 */ /* 0x0001e80008000004 */
        /* <DEDUP_REMOVED lines=10> */
[----:B0-----:R-:W4:Y:S04]  /*63dc0*/  LDL.LU R4, [R1+0x5fb4] ;  /* 0x005fb40001047983 */ /* 0x001f280000300800 */
[----:B------:R-:W-:Y:S04]  /*63dd0*/  STS.U8 [R8+UR4+0x1740], R21 ;  /* 0x0017401508007988 */ /* 0x000fe80008000004 */
[----:B-1----:R-:W4:Y:S04]  /*63de0*/  LDL.LU R0, [R1+0x5fb0] ;  /* 0x005fb00001007983 */ /* 0x002f280000300800 */
[----:B------:R0:W-:Y:S04]  /*63df0*/  STS.U8 [R8+UR4+0x1700], R24 ;  /* 0x0017001808007988 */ /* 0x0001e80008000004 */
[----:B------:R1:W-:Y:S04]  /*63e00*/  STS.U8 [R8+UR4+0x1b00], R27 ;  /* 0x001b001b08007988 */ /* 0x0003e80008000004 */
[----:B------:R1:W-:Y:S04]  /*63e10*/  STS.U8 [R8+UR4+0x1b40], R28 ;  /* 0x001b401c08007988 */ /* 0x0003e80008000004 */
[----:B------:R2:W-:Y:S04]  /*63e20*/  STS.U8 [R8+UR4+0x1f40], R29 ;  /* 0x001f401d08007988 */ /* 0x0005e80008000004 */
[----:B0-----:R-:W4:Y:S04]  /*63e30*/  LDL.LU R24, [R1+0x30] ;  /* 0x0000300001187983 */ /* 0x001f280000300800 */
[----:B-1----:R-:W4:Y:S04]  /*63e40*/  LDL.LU R27, [R1+0x8] ;  /* 0x00000800011b7983 */ /* 0x002f280000300800 */
[----:B------:R-:W4:Y:S04]  /*63e50*/  LDL.LU R28, [R1+0x4] ;  /* 0x00000400011c7983 */ /* 0x000f280000300800 */
[----:B--2---:R-:W2:Y:S04]  /*63e60*/  LDL.LU R29, [R1] ;  /* 0x00000000011d7983 */ /* 0x004ea80000300800 */
        /* <DEDUP_REMOVED lines=8> */
[----:B------:R0:W-:Y:S04]  /*63ef0*/  STS.U8 [R8+UR4+0x1f00], R20 ;  /* 0x001f001408007988 */ /* 0x0001e80008000004 */
[----:B------:R-:W2:Y:S04]  /*63f00*/  LDL.LU R21, [R1+0x260] ;  /* 0x0002600001157983 */ /* 0x000ea80000300800 */
[----:B------:R1:W-:Y:S04]  /*63f10*/  STS.U8 [R8+UR4+0x2300], R18 ;  /* 0x0023001208007988 */ /* 0x0003e80008000004 */
[----:B------:R0:W-:Y:S04]  /*63f20*/  STS.U8 [R8+UR4+0x2340], R16 ;  /* 0x0023401008007988 */ /* 0x0001e80008000004 */
[----:B------:R0:W-:Y:S04]  /*63f30*/  STS.U8 [R8+UR4+0x2740], R12 ;  /* 0x0027400c08007988 */ /* 0x0001e80008000004 */
[----:B------:R1:W-:Y:S04]  /*63f40*/  STS.U8 [R8+UR4+0x2700], R13 ;  /* 0x0027000d08007988 */ /* 0x0003e80008000004 */
[----:B------:R3:W-:Y:S04]  /*63f50*/  STS.U8 [R8+UR4+0x2b00], R17 ;  /* 0x002b001108007988 */ /* 0x0007e80008000004 */
[----:B0-----:R-:W2:Y:S04]  /*63f60*/  LDL.LU R20, [R1+0x25c] ;  /* 0x00025c0001147983 */ /* 0x001ea80000300800 */
[----:B-1----:R-:W2:Y:S04]  /*63f70*/  LDL.LU R18, [R1+0x220] ;  /* 0x0002200001127983 */ /* 0x002ea80000300800 */
[----:B------:R-:W2:Y:S04]  /*63f80*/  LDL.LU R16, [R1+0x21c] ;  /* 0x00021c0001107983 */ /* 0x000ea80000300800 */
[----:B------:R-:W2:Y:S04]  /*63f90*/  LDL.LU R12, [R1+0x1e0] ;  /* 0x0001e000010c7983 */ /* 0x000ea80000300800 */
[----:B------:R-:W2:Y:S04]  /*63fa0*/  LDL.LU R13, [R1+0x1dc] ;  /* 0x0001dc00010d7983 */ /* 0x000ea80000300800 */
[----:B---3--:R0:W-:Y:S04]  /*63fb0*/  STS.U8 [R8+UR4+0x2b40], R19 ;  /* 0x002b401308007988 */ /* 0x0081e80008000004 */
[----:B------:R-:W3:Y:S04]  /*63fc0*/  LDL.LU R17, [R1+0x1a0] ;  /* 0x0001a00001117983 */ /* 0x000ee80000300800 */
[----:B0-----:R-:W3:Y:S04]  /*63fd0*/  LDL.LU R19, [R1+0x19c] ;  /* 0x00019c0001137983 */ /* 0x001ee80000300800 */
[----:B------:R-:W3:Y:S04]  /*63fe0*/  LDL.LU R2, [R1+0x15c] ;  /* 0x00015c0001027983 */ /* 0x000ee80000300800 */
[----:B----4-:R0:W-:Y:S04]  /*63ff0*/  STS.U8 [R8+UR4+0x2f40], R24 ;  /* 0x002f401808007988 */ /* 0x0101e80008000004 */
[----:B------:R1:W-:Y:S04]  /*64000*/  STS.U8 [R8+UR4+0x2f00], R0 ;  /* 0x002f000008007988 */ /* 0x0003e80008000004 */
[----:B------:R4:W-:Y:S04]  /*64010*/  STS.U8 [R8+UR4+0x3300], R27 ;  /* 0x0033001b08007988 */ /* 0x0009e80008000004 */
[----:B------:R1:W-:Y:S04]  /*64020*/  STS.U8 [R8+UR4+0x3340], R28 ;  /* 0x0033401c08007988 */ /* 0x0003e80008000004 */
[----:B--2---:R2:W-:Y:S04]  /*64030*/  STS.U8 [R8+UR4+0x3740], R29 ;  /* 0x0037401d08007988 */ /* 0x0045e80008000004 */
[----:B0-----:R-:W3:Y:S04]  /*64040*/  LDL.LU R24, [R1+0x120] ;  /* 0x0001200001187983 */ /* 0x001ee80000300800 */
[----:B-1----:R-:W3:Y:S04]  /*64050*/  LDL.LU R0, [R1+0x11c] ;  /* 0x00011c0001007983 */ /* 0x002ee80000300800 */
[----:B----4-:R-:W4:Y:S04]  /*64060*/  LDL.LU R27, [R1+0x5fac] ;  /* 0x005fac00011b7983 */ /* 0x010f280000300800 */
[----:B------:R-:W3:Y:S04]  /*64070*/  LDL.LU R28, [R1+0x5fa8] ;  /* 0x005fa800011c7983 */ /* 0x000ee80000300800 */
[----:B--2---:R-:W2:Y:S01]  /*64080*/  LDL.LU R29, [R1+0x5fa4] ;  /* 0x005fa400011d7983 */ /* 0x004ea20000300800 */
[----:B------:R-:W-:-:S03]  /*64090*/  LOP3.LUT R15, R15, 0x38, RZ, 0x3c, !PT ;  /* 0x000000380f0f7812 */ /* 0x000fc600078e3cff */
[----:B--2---:R-:W-:Y:S04]  /*640a0*/  STS.U8 [R8+UR4+0x3700], R29 ;  /* 0x0037001d08007988 */ /* 0x004fe80008000004 */
[----:B---3--:R-:W-:Y:S04]  /*640b0*/  STS.U8 [R8+UR4+0x3b00], R28 ;  /* 0x003b001c08007988 */ /* 0x008fe80008000004 */
[----:B----4-:R-:W-:Y:S04]  /*640c0*/  STS.U8 [R8+UR4+0x3b40], R27 ;  /* 0x003b401b08007988 */ /* 0x010fe80008000004 */
[----:B------:R-:W-:Y:S04]  /*640d0*/  STS.U8 [R8+UR4+0x3f40], R4 ;  /* 0x003f400408007988 */ /* 0x000fe80008000004 */
[----:B------:R0:W-:Y:S04]  /*640e0*/  STS.U8 [R8+UR4+0x3f00], R3 ;  /* 0x003f000308007988 */ /* 0x0001e80008000004 */
[----:B0-----:R-:W2:Y:S04]  /*640f0*/  LDL.LU R8, [R1+0x5fa0] ;  /* 0x005fa00001087983 */ /* 0x001ea80000300800 */
[----:B------:R-:W3:Y:S04]  /*64100*/  LDL.LU R3, [R1+0x160] ;  /* 0x0001600001037983 */ /* 0x000ee80000300800 */
[----:B------:R0:W-:Y:S04]  /*64110*/  STS.U8 [R15+UR4+0x380], R9 ;  /* 0x000380090f007988 */ /* 0x0001e80008000004 */
[----:B------:R1:W-:Y:S04]  /*64120*/  STS.U8 [R15+UR4+0x3c0], R10 ;  /* 0x0003c00a0f007988 */ /* 0x0003e80008000004 */
[----:B------:R4:W-:Y:S04]  /*64130*/  STS.U8 [R15+UR4+0x7c0], R11 ;  /* 0x0007c00b0f007988 */ /* 0x0009e80008000004 */
[----:B------:R0:W-:Y:S04]  /*64140*/  STS.U8 [R15+UR4+0x780], R25 ;  /* 0x000780190f007988 */ /* 0x0001e80008000004 */
[----:B------:R0:W-:Y:S04]  /*64150*/  STS.U8 [R15+UR4+0xb80], R26 ;  /* 0x000b801a0f007988 */ /* 0x0001e80008000004 */
[----:B------:R1:W-:Y:S04]  /*64160*/  STS.U8 [R15+UR4+0xbc0], R14 ;  /* 0x000bc00e0f007988 */ /* 0x0003e80008000004 */
[----:B------:R4:W-:Y:S04]  /*64170*/  STS.U8 [R15+UR4+0xfc0], R23 ;  /* 0x000fc0170f007988 */ /* 0x0009e80008000004 */
[----:B0-----:R-:W2:Y:S04]  /*64180*/  LDL.LU R9, [R1+0x5f9c] ;  /* 0x005f9c0001097983 */ /* 0x001ea80000300800 */
[----:B-1----:R-:W2:Y:S04]  /*64190*/  LDL.LU R10, [R1+0x5f98] ;  /* 0x005f9800010a7983 */ /* 0x002ea80000300800 */
[----:B----4-:R-:W4:Y:S04]  /*641a0*/  LDL.LU R11, [R1+0x5f94] ;  /* 0x005f9400010b7983 */ /* 0x010f280000300800 */
        /* <DEDUP_REMOVED lines=13> */
[----:B------:R0:W-:Y:S04]  /*64280*/  STS.U8 [R15+UR4+0x1bc0], R13 ;  /* 0x001bc00d0f007988 */ /* 0x0001e80008000004 */
[----:B------:R-:W2:Y:S04]  /*64290*/  LDL.LU R18, [R1+0x5f74] ;  /* 0x005f740001127983 */ /* 0x000ea80000300800 */
[----:B------:R-:W2:Y:S04]  /*642a0*/  LDL.LU R16, [R1+0x5f70] ;  /* 0x005f700001107983 */ /* 0x000ea80000300800 */
[----:B------:R-:W2:Y:S04]  /*642b0*/  LDL.LU R12, [R1+0x5f6c] ;  /* 0x005f6c00010c7983 */ /* 0x000ea80000300800 */
[----:B------:R1:W-:Y:S04]  /*642c0*/  STS.U8 [R15+UR4+0x1fc0], R17 ;  /* 0x001fc0110f007988 */ /* 0x0003e80008000004 */
[----:B------:R1:W-:Y:S04]  /*642d0*/  STS.U8 [R15+UR4+0x1f80], R19 ;  /* 0x001f80130f007988 */ /* 0x0003e80008000004 */
[----:B0-----:R-:W2:Y:S04]  /*642e0*/  LDL.LU R13, [R1+0x5f68] ;  /* 0x005f6800010d7983 */ /* 0x001ea80000300800 */
[----:B-1----:R-:W2:Y:S04]  /*642f0*/  LDL.LU R17, [R1+0x5f64] ;  /* 0x005f640001117983 */ /* 0x002ea80000300800 */
[----:B------:R-:W2:Y:S04]  /*64300*/  LDL.LU R19, [R1+0x5f60] ;  /* 0x005f600001137983 */ /* 0x000ea80000300800 */
[----:B---3--:R0:W-:Y:S04]  /*64310*/  STS.U8 [R15+UR4+0x2380], R3 ;  /* 0x002380030f007988 */ /* 0x0081e80008000004 */
[----:B------:R1:W-:Y:S04]  /*64320*/  STS.U8 [R15+UR4+0x23c0], R2 ;  /* 0x0023c0020f007988 */ /* 0x0003e80008000004 */
[----:B------:R3:W-:Y:S04]  /*64330*/  STS.U8 [R15+UR4+0x27c0], R24 ;  /* 0x0027c0180f007988 */ /* 0x0007e80008000004 */
[----:B------:R3:W-:Y:S04]  /*64340*/  STS.U8 [R15+UR4+0x2780], R0 ;  /* 0x002780000f007988 */ /* 0x0007e80008000004 */
[----:B0-----:R-:W2:Y:S04]  /*64350*/  LDL R3, [R1+0x2c94] ;  /* 0x002c940001037983 */ /* 0x001ea80000100800 */
[----:B-1----:R-:W2:Y:S04]  /*64360*/  LDL R2, [R1+0x4518] ;  /* 0x0045180001027983 */ /* 0x002ea80000100800 */
[----:B---3--:R-:W3:Y:S04]  /*64370*/  LDL.LU R24, [R1+0x5f5c] ;  /* 0x005f5c0001187983 */ /* 0x008ee80000300800 */
[----:B------:R-:W2:Y:S04]  /*64380*/  LDL.LU R0, [R1+0x5f58] ;  /* 0x005f580001007983 */ /* 0x000ea80000300800 */
[----:B--2---:R0:W-:Y:S04]  /*64390*/  STS.U8 [R15+UR4+0x2b80], R0 ;  /* 0x002b80000f007988 */ /* 0x0041e80008000004 */
[----:B0-----:R-:W2:Y:S04]  /*643a0*/  LDL.LU R0, [R1+0x5f54] ;  /* 0x005f540001007983 */ /* 0x001ea80000300800 */
[----:B---3--:R-:W-:Y:S04]  /*643b0*/  STS.U8 [R15+UR4+0x2bc0], R24 ;  /* 0x002bc0180f007988 */ /* 0x008fe80008000004 */
        /* <DEDUP_REMOVED lines=10> */
[----:B0-----:R-:W3:Y:S01]  /*64460*/  LDL.LU R15, [R1+0x5f50] ;  /* 0x005f5000010f7983 */ /* 0x001ee20000300800 */
[----:B------:R-:W-:Y:S01]  /*64470*/  BAR.SYNC.DEFER_BLOCKING 0x0 ;  /* 0x0000000000007b1d */ /* 0x000fe20000010000 */
[----:B--2---:R-:W-:-:S06]  /*64480*/  PRMT R0, RZ, 0x7610, R0 ;  /* 0x00007610ff007816 */ /* 0x004fcc0000000000 */
[----:B------:R-:W2:Y:S04]  /*64490*/  @!P0 LDG.E.U8 R0, desc[UR62][R2.64] ;  /* 0x0000003e02008981 */ /* 0x000ea8000c1e1100 */
[----:B--2---:R0:W-:Y:S04]  /*644a0*/  STL [R1+0x2048], R0 ;  /* 0x0020480001007387 */ /* 0x0041e80000100800 */
[----:B0-----:R-:W2:Y:S04]  /*644b0*/  LDL.LU R0, [R1+0x5f4c] ;  /* 0x005f4c0001007983 */ /* 0x001ea80000300800 */
[----:B------:R-:W2:Y:S04]  /*644c0*/  LDL R2, [R1+0x2c90] ;  /* 0x002c900001027983 */ /* 0x000ea80000100800 */
[----:B------:R-:W2:Y:S01]  /*644d0*/  LDL R3, [R1+0x4514] ;  /* 0x0045140001037983 */ /* 0x000ea20000100800 */
[----:B---3--:R-:W-:-:S02]  /*644e0*/  PRMT R15, RZ, 0x7610, R15 ;  /* 0x00007610ff0f7816 */ /* 0x008fc4000000000f */
[----:B--2---:R-:W-:-:S04]  /*644f0*/  @!P1 LOP3.LUT R3, R3, R2, RZ, 0x3c, !PT ;  /* 0x0000000203039212 */ /* 0x004fc800078e3cff */
[----:B------:R-:W-:-:S04]  /*64500*/  @!P1 LOP3.LUT R2, R3, R2, RZ, 0x3c, !PT ;  /* 0x0000000203029212 */ /* 0x000fc800078e3cff */
[----:B------:R-:W-:-:S05]  /*64510*/  @!P1 LOP3.LUT R3, R3, R2, RZ, 0x3c, !PT ;  /* 0x0000000203039212 */ /* 0x000fca00078e3cff */
[----:B------:R-:W2:Y:S04]  /*64520*/  @!P1 LDG.E.U8 R15, desc[UR62][R2.64] ;  /* 0x0000003e020f9981 */ /* 0x000ea8000c1e1100 */
[----:B--2---:R0:W-:Y:S04]  /*64530*/  STL [R1+0x2044], R15 ;  /* 0x0020440f01007387 */ /* 0x0041e80000100800 */
[----:B0-----:R-:W2:Y:S04]  /*64540*/  LDL.LU R15, [R1+0x5f48] ;  /* 0x005f4800010f7983 */ /* 0x001ea80000300800 */
[----:B------:R-:W3:Y:S04]  /*64550*/  LDL R2, [R1+0x2c8c] ;  /* 0x002c8c0001027983 */ /* 0x000ee80000100800 */
[----:B------:R-:W3:Y:S01]  /*64560*/  LDL R3, [R1+0x4510] ;  /* 0x0045100001037983 */ /* 0x000ee20000100800 */
[----:B------:R-:W-:-:S02]  /*64570*/  PRMT R0, RZ, 0x7610, R0 ;  /* 0x00007610ff007816 */ /* 0x000fc40000000000 */
[----:B---3--:R-:W-:-:S04]  /*64580*/  @!P0 LOP3.LUT R3, R3, R2, RZ, 0x3c, !PT ;  /* 0x0000000203038212 */ /* 0x008fc800078e3cff */
[----:B------:R-:W-:-:S04]  /*64590*/  @!P0 LOP3.LUT R2, R3, R2, RZ, 0x3c, !PT ;  /* 0x0000000203028212 */ /* 0x000fc800078e3cff */
[----:B------:R-:W-:-:S05]  /*645a0*/  @!P0 LOP3.LUT R3, R3, R2, RZ, 0x3c, !PT ;  /* 0x0000000203038212 */ /* 0x000fca00078e3cff */
[----:B------:R-:W3:Y:S04]  /*645b0*/  @!P0 LDG.E.U8 R0, desc[UR62][R2.64] ;  /* 0x0000003e02008981 */ /* 0x000ee8000c1e1100 */
[----:B---3--:R0:W-:Y:S04]  /*645c0*/  STL [R1+0x2040], R0 ;  /* 0x0020400001007387 */ /* 0x0081e80000100800 */
[----:B0-----:R-:W3:Y:S04]  /*645d0*/  LDL.LU R0, [R1+0x5f44] ;  /* 0x005f440001007983 */ /* 0x001ee80000300800 */
[----:B------:R-:W3:Y:S04]  /*645e0*/  LDL R2, [R1+0x2c88] ;  /* 0x002c880001027983 */ /* 0x000ee80000100800 */
[----:B------:R-:W3:Y:S01]  /*645f0*/  LDL R3, [R1+0x450c] ;  /* 0x00450c0001037983 */ /* 0x000ee20000100800 */
[----:B--2---:R-:W-:-:S02]  /*64600*/  PRMT R15, RZ, 0x7610, R15 ;  /* 0x00007610ff0f7816 */ /* 0x004fc4000000000f */
[----:B---3--:R-:W-:-:S04]  /*64610*/  @!P1 LOP3.LUT R3, R3, R2, RZ, 0x3c, !PT ;  /* 0x0000000203039212 */ /* 0x008fc800078e3cff */
        /* <DEDUP_REMOVED lines=8780> */
[----:B------:R-:W2:Y:S04]  /*86ae0*/  LDL R2, [R1+0x4afc] ;  /* 0x004afc0001027983 */ /* 0x000ea80000100800 */
[----:B------:R-:W2:Y:S01]  /*86af0*/  LDL R3, [R1+0x4b34] ;  /* 0x004b340001037983 */ /* 0x000ea20000100800 */
[----:B------:R-:W-:-:S02]  /*86b00*/  PRMT R10, RZ, 0x7610, R10 ;  /* 0x00007610ff0a7816 */ /* 0x000fc4000000000a */
[----:B--2---:R-:W-:-:S04]  /*86b10*/  @!P1 LOP3.LUT R3, R3, R2, RZ, 0x3c, !PT ;  /* 0x0000000203039212 */ /* 0x004fc800078e3cff */
[----:B------:R-:W-:-:S04]  /*86b20*/  @!P1 LOP3.LUT R2, R3, R2, RZ, 0x3c, !PT ;  /* 0x0000000203029212 */ /* 0x000fc800078e3cff */
[----:B------:R-:W-:-:S05]  /*86b30*/  @!P1 LOP3.LUT R3, R3, R2, RZ, 0x3c, !PT ;  /* 0x0000000203039212 */ /* 0x000fca00078e3cff */
[----:B------:R0:W2:Y:S04]  /*86b40*/  @!P1 LDG.E.U8 R10, desc[UR62][R2.64] ;  /* 0x0000003e020a9981 */ /* 0x0000a8000c1e1100 */
[----:B------:R-:W0:Y:S04]  /*86b50*/  LDL R2, [R1+0x4b08] ;  /* 0x004b080001027983 */ /* 0x000e280000100800 */
[----:B------:R-:W0:Y:S01]  /*86b60*/  LDL R3, [R1+0x4b30] ;  /* 0x004b300001037983 */ /* 0x000e220000100800 */
[----:B---3--:R-:W-:Y:S02]  /*86b70*/  PRMT R0, RZ, 0x7610, R0 ;  /* 0x00007610ff007816 */ /* 0x008fe40000000000 */
[----:B0-----:R-:W-:-:S04]  /*86b80*/  @!P0 LOP3.LUT R3, R3, R2, RZ, 0x3c, !PT ;  /* 0x0000000203038212 */ /* 0x001fc800078e3cff */
[----:B------:R-:W-:-:S04]  /*86b90*/  @!P0 LOP3.LUT R2, R3, R2, RZ, 0x3c, !PT ;  /* 0x0000000203028212 */ /* 0x000fc800078e3cff */
[----:B------:R-:W-:-:S05]  /*86ba0*/  @!P0 LOP3.LUT R3, R3, R2, RZ, 0x3c, !PT ;  /* 0x0000000203038212 */ /* 0x000fca00078e3cff */
[----:B------:R-:W3:Y:S04]  /*86bb0*/  @!P0 LDG.E.U8 R0, desc[UR62][R2.64] ;  /* 0x0000003e02008981 */ /* 0x000ee8000c1e1100 */
[----:B--2---:R0:W-:Y:S04]  /*86bc0*/  STL [R1+0x48], R10 ;  /* 0x0000480a01007387 */ /* 0x0041e80000100800 */
[----:B0-----:R-:W2:Y:S04]  /*86bd0*/  LDL R10, [R1+0x4b64] ;  /* 0x004b6400010a7983 */ /* 0x001ea80000100800 */
        /* <DEDUP_REMOVED lines=22> */
[----:B----4-:R-:W-:-:S02]  /*86d40*/  PRMT R11, RZ, 0x7610, R11 ;  /* 0x00007610ff0b7816 */ /* 0x010fc4000000000b */
[----:B---3--:R-:W-:-:S04]  /*86d50*/  @!P1 LOP3.LUT R3, R3, R2, RZ, 0x3c, !PT ;  /* 0x0000000203039212 */ /* 0x008fc800078e3cff */
[----:B------:R-:W-:-:S04]  /*86d60*/  @!P1 LOP3.LUT R2, R3, R2, RZ, 0x3c, !PT ;  /* 0x0000000203029212 */ /* 0x000fc800078e3cff */
[----:B------:R-:W-:-:S05]  /*86d70*/  @!P1 LOP3.LUT R3, R3, R2, RZ, 0x3c, !PT ;  /* 0x0000000203039212 */ /* 0x000fca00078e3cff */
[----:B------:R0:W3:Y:S04]  /*86d80*/  @!P1 LDG.E.U8 R11, desc[UR62][R2.64] ;  /* 0x0000003e020b9981 */ /* 0x0000e8000c1e1100 */
[----:B------:R-:W0:Y:S04]  /*86d90*/  LDL R2, [R1+0x4b28] ;  /* 0x004b280001027983 */ /* 0x000e280000100800 */
[----:B------:R-:W0:Y:S01]  /*86da0*/  LDL R3, [R1+0x4b50] ;  /* 0x004b500001037983 */ /* 0x000e220000100800 */
[----:B--2---:R-:W-:Y:S02]  /*86db0*/  PRMT R0, RZ, 0x7610, R0 ;  /* 0x00007610ff007816 */ /* 0x004fe40000000000 */
[----:B0-----:R-:W-:-:S04]  /*86dc0*/  @!P0 LOP3.LUT R3, R3, R2, RZ, 0x3c, !PT ;  /* 0x0000000203038212 */ /* 0x001fc800078e3cff */
[----:B------:R-:W-:-:S04]  /*86dd0*/  @!P0 LOP3.LUT R2, R3, R2, RZ, 0x3c, !PT ;  /* 0x0000000203028212 */ /* 0x000fc800078e3cff */
[----:B------:R-:W-:-:S05]  /*86de0*/  @!P0 LOP3.LUT R3, R3, R2, RZ, 0x3c, !PT ;  /* 0x0000000203038212 */ /* 0x000fca00078e3cff */
[----:B------:R-:W2:Y:S04]  /*86df0*/  @!P0 LDG.E.U8 R0, desc[UR62][R2.64] ;  /* 0x0000003e02008981 */ /* 0x000ea8000c1e1100 */
[----:B---3--:R0:W-:Y:S04]  /*86e00*/  STL [R1+0x38], R11 ;  /* 0x0000380b01007387 */ /* 0x0081e80000100800 */
[----:B0-----:R-:W3:Y:S04]  /*86e10*/  LDL R11, [R1+0x4b84] ;  /* 0x004b8400010b7983 */ /* 0x001ee80000100800 */
[----:B--2---:R0:W-:Y:S04]  /*86e20*/  STL [R1+0x34], R0 ;  /* 0x0000340001007387 */ /* 0x0041e80000100800 */
[----:B0-----:R-:W2:Y:S04]  /*86e30*/  LDL.LU R0, [R1+0x4ff4] ;  /* 0x004ff40001007983 */ /* 0x001ea80000300800 */
[----:B------:R-:W4:Y:S01]  /*86e40*/  LDL R3, [R1+0x4b2c] ;  /* 0x004b2c0001037983 */ /* 0x000f220000100800 */
[----:B------:R-:W-:Y:S01]  /*86e50*/  PRMT R15, RZ, 0x7610, R15 ;  /* 0x00007610ff0f7816 */ /* 0x000fe2000000000f */
[----:B------:R-:W-:-:S02]  /*86e60*/  @!P1 IMAD.MOV.U32 R2, RZ, RZ, R10 ;  /* 0x000000ffff029224 */ /* 0x000fc400078e000a */
[----:B------:R-:W2:Y:S04]  /*86e70*/  LDL R10, [R1+0x4b80] ;  /* 0x004b8000010a7983 */ /* 0x000ea80000100800 */
[----:B----4-:R-:W4:Y:S04]  /*86e80*/  @!P1 LDG.E.U8 R15, desc[UR62][R2.64] ;  /* 0x0000003e020f9981 */ /* 0x010f28000c1e1100 */
[----:B----4-:R0:W-:Y:S04]  /*86e90*/  STL [R1+0x30], R15 ;  /* 0x0000300f01007387 */ /* 0x0101e80000100800 */
[----:B0-----:R-:W4:Y:S04]  /*86ea0*/  LDL.LU R15, [R1+0x4ff0] ;  /* 0x004ff000010f7983 */ /* 0x001f280000300800 */
        /* <DEDUP_REMOVED lines=15> */
[----:B------:R-:W3:Y:S04]  /*86fa0*/  @!P1 LDG.E.U8 R15, desc[UR62][R2.64] ;  /* 0x0000003e020f9981 */ /* 0x000ee8000c1e1100 */
[----:B---3--:R0:W-:Y:S04]  /*86fb0*/  STL [R1+0x28], R15 ;  /* 0x0000280f01007387 */ /* 0x0081e80000100800 */
[----:B0-----:R-:W3:Y:S04]  /*86fc0*/  LDL.LU R15, [R1+0x4fe8] ;  /* 0x004fe800010f7983 */ /* 0x001ee80000300800 */
[----:B------:R-:W4:Y:S04]  /*86fd0*/  LDL R2, [R1+0x4b48] ;  /* 0x004b480001027983 */ /* 0x000f280000100800 */
[----:B------:R-:W4:Y:S01]  /*86fe0*/  LDL R3, [R1+0x4b70] ;  /* 0x004b700001037983 */ /* 0x000f220000100800 */
[----:B--2---:R-:W-:-:S02]  /*86ff0*/  PRMT R0, RZ, 0x7610, R0 ;  /* 0x00007610ff007816 */ /* 0x004fc40000000000 */
[----:B----4-:R-:W-:-:S04]  /*87000*/  @!P0 LOP3.LUT R3, R3, R2, RZ, 0x3c, !PT ;  /* 0x0000000203038212 */ /* 0x010fc800078e3cff */
[----:B------:R-:W-:-:S04]  /*87010*/  @!P0 LOP3.LUT R2, R3, R2, RZ, 0x3c, !PT ;  /* 0x0000000203028212 */ /* 0x000fc800078e3cff */
[----:B------:R-:W-:-:S05]  /*87020*/  @!P0 LOP3.LUT R3, R3, R2, RZ, 0x3c, !PT ;  /* 0x0000000203038212 */ /* 0x000fca00078e3cff */
[----:B------:R-:W2:Y:S01]  /*87030*/  @!P0 LDG.E.U8 R0, desc[UR62][R2.64] ;  /* 0x0000003e02008981 */ /* 0x000ea2000c1e1100 */
[----:B------:R-:W-:-:S03]  /*87040*/  PRMT R5, RZ, 0x7610, R5 ;  /* 0x00007610ff057816 */ /* 0x000fc60000000005 */
[----:B--2---:R0:W-:Y:S04]  /*87050*/  STL [R1+0x24], R0 ;  /* 0x0000240001007387 */ /* 0x0041e80000100800 */
[----:B0-----:R-:W2:Y:S04]  /*87060*/  LDL.LU R0, [R1+0x4fe4] ;  /* 0x004fe40001007983 */ /* 0x001ea80000300800 */
[----:B------:R-:W4:Y:S01]  /*87070*/  LDL R3, [R1+0x4b4c] ;  /* 0x004b4c0001037983 */ /* 0x000f220000100800 */
[----:B------:R-:W-:Y:S01]  /*87080*/  @!P1 IMAD.MOV.U32 R2, RZ, RZ, R11 ;  /* 0x000000ffff029224 */ /* 0x000fe200078e000b */
[----:B------:R-:W-:-:S02]  /*87090*/  PRMT R7, RZ, 0x7610, R7 ;  /* 0x00007610ff077816 */ /* 0x000fc40000000007 */
[----:B------:R-:W2:Y:S04]  /*870a0*/  LDL R11, [R1+0x4b78] ;  /* 0x004b7800010b7983 */ /* 0x000ea80000100800 */
[----:B----4-:R0:W4:Y:S04]  /*870b0*/  @!P1 LDG.E.U8 R5, desc[UR62][R2.64] ;  /* 0x0000003e02059981 */ /* 0x010128000c1e1100 */
[----:B------:R-:W3:Y:S01]  /*870c0*/  LDL R3, [R1+0x4b58] ;  /* 0x004b580001037983 */ /* 0x000ee20000100800 */
[----:B0-----:R-:W-:-:S03]  /*870d0*/  @!P0 IMAD.MOV.U32 R2, RZ, RZ, R10 ;  /* 0x000000ffff028224 */ /* 0x001fc600078e000a */
[----:B----4-:R0:W-:Y:S01]  /*870e0*/  STL [R1+0x20], R5 ;  /* 0x0000200501007387 */ /* 0x0101e20000100800 */
[----:B--2---:R-:W-:-:S03]  /*870f0*/  PRMT R0, RZ, 0x7610, R0 ;  /* 0x00007610ff007816 */ /* 0x004fc60000000000 */
[----:B------:R-:W2:Y:S04]  /*87100*/  LDL R10, [R1+0x4b7c] ;  /* 0x004b7c00010a7983 */ /* 0x000ea80000100800 */
[----:B---3--:R1:W3:Y:S04]  /*87110*/  @!P0 LDG.E.U8 R7, desc[UR62][R2.64] ;  /* 0x0000003e02078981 */ /* 0x0082e8000c1e1100 */
[----:B0-----:R-:W4:Y:S04]  /*87120*/  LDL R5, [R1+0x4ba0] ;  /* 0x004ba00001057983 */ /* 0x001f280000100800 */
[----:B------:R-:W1:Y:S04]  /*87130*/  LDL R2, [R1+0x4b5c] ;  /* 0x004b5c0001027983 */ /* 0x000e680000100800 */
[----:B------:R-:W1:Y:S02]  /*87140*/  LDL R3, [R1+0x4b94] ;  /* 0x004b940001037983 */ /* 0x000e640000100800 */
[----:B-1----:R-:W-:-:S04]  /*87150*/  @!P1 LOP3.LUT R3, R3, R2, RZ, 0x3c, !PT ;  /* 0x0000000203039212 */ /* 0x002fc800078e3cff */
[----:B------:R-:W-:-:S04]  /*87160*/  @!P1 LOP3.LUT R2, R3, R2, RZ, 0x3c, !PT ;  /* 0x0000000203029212 */ /* 0x000fc800078e3cff */
[----:B------:R-:W-:-:S05]  /*87170*/  @!P1 LOP3.LUT R3, R3, R2, RZ, 0x3c, !PT ;  /* 0x0000000203039212 */ /* 0x000fca00078e3cff */
[----:B------:R-:W2:Y:S04]  /*87180*/  @!P1 LDG.E.U8 R0, desc[UR62][R2.64] ;  /* 0x0000003e02009981 */ /* 0x000ea8000c1e1100 */
[----:B---3--:R0:W-:Y:S04]  /*87190*/  STL [R1+0x1c], R7 ;  /* 0x00001c0701007387 */ /* 0x0081e80000100800 */
[----:B0-----:R-:W3:Y:S04]  /*871a0*/  LDL R7, [R1+0x4bb4] ;  /* 0x004bb40001077983 */ /* 0x001ee80000100800 */
[----:B--2---:R0:W-:Y:S04]  /*871b0*/  STL [R1+0x18], R0 ;  /* 0x0000180001007387 */ /* 0x0041e80000100800 */
[----:B0-----:R-:W2:Y:S04]  /*871c0*/  LDL.LU R0, [R1+0x4fe0] ;  /* 0x004fe00001007983 */ /* 0x001ea80000300800 */
        /* <DEDUP_REMOVED lines=9> */
[----:B------:R-:W-:Y:S02]  /*87260*/  PRMT R15, RZ, 0x7610, R15 ;  /* 0x00007610ff0f7816 */ /* 0x000fe4000000000f */
[----:B------:R-:W-:-:S02]  /*87270*/  PRMT R4, RZ, 0x7610, R4 ;  /* 0x00007610ff047816 */ /* 0x000fc40000000004 */
[----:B0-----:R-:W-:-:S04]  /*87280*/  @!P1 LOP3.LUT R3, R3, R2, RZ, 0x3c, !PT ;  /* 0x0000000203039212 */ /* 0x001fc800078e3cff */
[----:B------:R-:W-:-:S04]  /*87290*/  @!P1 LOP3.LUT R2, R3, R2, RZ, 0x3c, !PT ;  /* 0x0000000203029212 */ /* 0x000fc800078e3cff */
[----:B------:R-:W-:-:S05]  /*872a0*/  @!P1 LOP3.LUT R3, R3, R2, RZ, 0x3c, !PT ;  /* 0x0000000203039212 */ /* 0x000fca00078e3cff */
[----:B------:R4:W3:Y:S02]  /*872b0*/  @!P1 LDG.E.U8 R15, desc[UR62][R2.64] ;  /* 0x0000003e020f9981 */ /* 0x0008e4000c1e1100 */
[----:B----4-:R-:W-:Y:S02]  /*872c0*/  @!P0 IMAD.MOV.U32 R2, RZ, RZ, R5 ;  /* 0x000000ffff028224 */ /* 0x010fe400078e0005 */
[----:B------:R-:W-:-:S05]  /*872d0*/  @!P0 IMAD.MOV.U32 R3, RZ, RZ, R11 ;  /* 0x000000ffff038224 */ /* 0x000fca00078e000b */
[----:B------:R3:W4:Y:S01]  /*872e0*/  @!P0 LDG.E.U8 R4, desc[UR62][R2.64] ;  /* 0x0000003e02048981 */ /* 0x000722000c1e1100 */
[----:B------:R-:W-:-:S03]  /*872f0*/  PRMT R6, RZ, 0x7610, R6 ;  /* 0x00007610ff067816 */ /* 0x000fc60000000006 */
[----:B--2---:R0:W-:Y:S01]  /*87300*/  STL [R1+0x14], R9 ;  /* 0x0000140901007387 */ /* 0x0041e20000100800 */
[----:B---3--:R-:W-:Y:S02]  /*87310*/  @!P1 IMAD.MOV.U32 R2, RZ, RZ, R7 ;  /* 0x000000ffff029224 */ /* 0x008fe400078e0007 */
[----:B------:R-:W-:Y:S01]  /*87320*/  @!P1 IMAD.MOV.U32 R3, RZ, RZ, R10 ;  /* 0x000000ffff039224 */ /* 0x000fe200078e000a */
[----:B0-----:R-:W2:Y:S04]  /*87330*/  LDL R9, [R1+0x4bb0] ;  /* 0x004bb00001097983 */ /* 0x001ea80000100800 */
[----:B------:R2:W3:Y:S04]  /*87340*/  @!P1 LDG.E.U8 R6, desc[UR62][R2.64] ;  /* 0x0000003e02069981 */ /* 0x0004e8000c1e1100 */
[----:B------:R0:W-:Y:S04]  /*87350*/  STL [R1+0x10], R15 ;  /* 0x0000100f01007387 */ /* 0x0001e80000100800 */
[----:B------:R-:W3:Y:S04]  /*87360*/  LDL R5, [R1+0x4b98] ;  /* 0x004b980001057983 */ /* 0x000ee80000100800 */
[----:B0-----:R-:W3:Y:S04]  /*87370*/  LDL R15, [R1+0x4bc4] ;  /* 0x004bc400010f7983 */ /* 0x001ee80000100800 */
[----:B----4-:R0:W-:Y:S04]  /*87380*/  STL [R1+0xc], R4 ;  /* 0x00000c0401007387 */ /* 0x0101e80000100800 */
[----:B------:R-:W4:Y:S01]  /*87390*/  LDL R3, [R1+0x4b88] ;  /* 0x004b880001037983 */ /* 0x000f220000100800 */
[----:B------:R-:W-:-:S03]  /*873a0*/  PRMT R8, RZ, 0x7610, R8 ;  /* 0x00007610ff087816 */ /* 0x000fc60000000008 */
[----:B------:R-:W4:Y:S04]  /*873b0*/  LDL R11, [R1+0x4b9c] ;  /* 0x004b9c00010b7983 */ /* 0x000f280000100800 */
[----:B------:R-:W4:Y:S04]  /*873c0*/  LDL R10, [R1+0x4bd4] ;  /* 0x004bd400010a7983 */ /* 0x000f280000100800 */
[----:B------:R-:W4:Y:S04]  /*873d0*/  LDL R7, [R1+0x4ba8] ;  /* 0x004ba80001077983 */ /* 0x000f280000100800 */
[----:B0-----:R-:W4:Y:S01]  /*873e0*/  LDL R4, [R1+0x4bc0] ;  /* 0x004bc00001047983 */ /* 0x001f220000100800 */
[----:B--2---:R-:W-:-:S03]  /*873f0*/  @!P0 IMAD.MOV.U32 R2, RZ, RZ, R9 ;  /* 0x000000ffff028224 */ /* 0x004fc600078e0009 */
[----:B---3--:R0:W-:Y:S01]  /*87400*/  STL [R1+0x8], R6 ;  /* 0x0000080601007387 */ /* 0x0081e20000100800 */
[----:B------:R-:W-:-:S03]  /*87410*/  PRMT R14, RZ, 0x7610, R14 ;  /* 0x00007610ff0e7816 */ /* 0x000fc6000000000e */
[----:B------:R-:W2:Y:S04]  /*87420*/  LDL R9, [R1+0x4bac] ;  /* 0x004bac0001097983 */ /* 0x000ea80000100800 */
[----:B0-----:R-:W3:Y:S04]  /*87430*/  LDL R6, [R1+0x4bd0] ;  /* 0x004bd00001067983 */ /* 0x001ee80000100800 */
[----:B----4-:R0:W4:Y:S04]  /*87440*/  @!P0 LDG.E.U8 R8, desc[UR62][R2.64] ;  /* 0x0000003e02088981 */ /* 0x010128000c1e1100 */
[----:B------:R-:W2:Y:S01]  /*87450*/  LDL R3, [R1+0x4b8c] ;  /* 0x004b8c0001037983 */ /* 0x000ea20000100800 */
[----:B0-----:R-:W-:Y:S01]  /*87460*/  @!P1 IMAD.MOV.U32 R2, RZ, RZ, R15 ;  /* 0x000000ffff029224 */ /* 0x001fe200078e000f */
[----:B------:R-:W-:-:S02]  /*87470*/  PRMT R29, RZ, 0x7610, R29 ;  /* 0x00007610ff1d7816 */ /* 0x000fc4000000001d */
[----:B------:R-:W-:Y:S01]  /*87480*/  PRMT R28, RZ, 0x7610, R28 ;  /* 0x00007610ff1c7816 */ /* 0x000fe2000000001c */
[----:B----4-:R0:W-:Y:S01]  /*87490*/  STL [R1+0x4], R8 ;  /* 0x0000040801007387 */ /* 0x0101e20000100800 */
[----:B------:R-:W-:-:S03]  /*874a0*/  PRMT R27, RZ, 0x7610, R27 ;  /* 0x00007610ff1b7816 */ /* 0x000fc6000000001b */
[----:B------:R-:W4:Y:S04]  /*874b0*/  LDL R15, [R1+0x4bc8] ;  /* 0x004bc800010f7983 */ /* 0x000f280000100800 */
[----:B--2---:R1:W2:Y:S04]  /*874c0*/  @!P1 LDG.E.U8 R14, desc[UR62][R2.64] ;  /* 0x0000003e020e9981 */ /* 0x0042a8000c1e1100 */
[----:B0-----:R-:W4:Y:S01]  /*874d0*/  LDL R8, [R1+0x4be4] ;  /* 0x004be40001087983 */ /* 0x001f220000100800 */
[----:B-1----:R-:W-:Y:S02]  /*874e0*/  @!P0 IMAD.MOV.U32 R2, RZ, RZ, R4 ;  /* 0x000000ffff028224 */ /* 0x002fe400078e0004 */
[----:B------:R-:W-:Y:S01]  /*874f0*/  @!P0 IMAD.MOV.U32 R3, RZ, RZ, R5 ;  /* 0x000000ffff038224 */ /* 0x000fe200078e0005 */
[----:B------:R-:W4:Y:S04]  /*87500*/  LDL R4, [R1+0x4be0] ;  /* 0x004be00001047983 */ /* 0x000f280000100800 */
[----:B------:R-:W4:Y:S04]  /*87510*/  LDL R5, [R1+0x4bb8] ;  /* 0x004bb80001057983 */ /* 0x000f280000100800 */
[----:B------:R0:W4:Y:S02]  /*87520*/  @!P0 LDG.E.U8 R29, desc[UR62][R2.64] ;  /* 0x0000003e021d8981 */ /* 0x000124000c1e1100 */
[----:B0-----:R-:W-:-:S02]  /*87530*/  @!P1 IMAD.MOV.U32 R2, RZ, RZ, R10 ;  /* 0x000000ffff029224 */ /* 0x001fc400078e000a */
[----:B------:R-:W-:-:S05]  /*87540*/  @!P1 IMAD.MOV.U32 R3, RZ, RZ, R11 ;  /* 0x000000ffff039224 */ /* 0x000fca00078e000b */
[----:B------:R3:W4:Y:S02]  /*87550*/  @!P1 LDG.E.U8 R28, desc[UR62][R2.64] ;  /* 0x0000003e021c9981 */ /* 0x000724000c1e1100 */
[----:B---3--:R-:W-:Y:S02]  /*87560*/  @!P0 IMAD.MOV.U32 R2, RZ, RZ, R6 ;  /* 0x000000ffff028224 */ /* 0x008fe400078e0006 */
[----:B------:R-:W-:Y:S01]  /*87570*/  @!P0 IMAD.MOV.U32 R3, RZ, RZ, R7 ;  /* 0x000000ffff038224 */ /* 0x000fe200078e0007 */
[----:B------:R-:W3:Y:S04]  /*87580*/  LDL R6, [R1+0x4bf4] ;  /* 0x004bf40001067983 */ /* 0x000ee80000100800 */
[----:B------:R-:W3:Y:S04]  /*87590*/  LDL R7, [R1+0x4bbc] ;  /* 0x004bbc0001077983 */ /* 0x000ee80000100800 */
[----:B------:R0:W3:Y:S02]  /*875a0*/  @!P0 LDG.E.U8 R27, desc[UR62][R2.64] ;  /* 0x0000003e021b8981 */ /* 0x0000e4000c1e1100 */
[----:B0-----:R-:W-:-:S02]  /*875b0*/  @!P1 IMAD.MOV.U32 R3, RZ, RZ, R9 ;  /* 0x000000ffff039224 */ /* 0x001fc400078e0009 */
[----:B--2---:R0:W-:Y:S01]  /*875c0*/  STL [R1], R14 ;  /* 0x0000000e01007387 */ /* 0x0041e20000100800 */
[----:B----4-:R-:W-:-:S03]  /*875d0*/  @!P1 IMAD.MOV.U32 R2, RZ, RZ, R8 ;  /* 0x000000ffff029224 */ /* 0x010fc600078e0008 */
[----:B------:R-:W2:Y:S04]  /*875e0*/  LDL R9, [R1+0x4bcc] ;  /* 0x004bcc0001097983 */ /* 0x000ea80000100800 */
[----:B------:R-:W4:Y:S01]  /*875f0*/  LDL R8, [R1+0x4c04] ;  /* 0x004c040001087983 */ /* 0x000f220000100800 */
[----:B------:R-:W-:Y:S02]  /*87600*/  PRMT R26, RZ, 0x7610, R26 ;  /* 0x00007610ff1a7816 */ /* 0x000fe4000000001a */
[----:B------:R-:W-:Y:S02]  /*87610*/  PRMT R25, RZ, 0x7610, R25 ;  /* 0x00007610ff197816 */ /* 0x000fe40000000019 */
[----:B------:R-:W-:Y:S01]  /*87620*/  PRMT R24, RZ, 0x7610, R24 ;  /* 0x00007610ff187816 */ /* 0x000fe20000000018 */
[----:B------:R-:W2:Y:S04]  /*87630*/  LDL R11, [R1+0x4bdc] ;  /* 0x004bdc00010b7983 */ /* 0x000ea80000100800 */
[----:B0-----:R-:W2:Y:S04]  /*87640*/  LDL R14, [R1+0x4bf0] ;  /* 0x004bf000010e7983 */ /* 0x001ea80000100800 */
[----:B------:R0:W4:Y:S04]  /*87650*/  @!P1 LDG.E.U8 R26, desc[UR62][R2.64] ;  /* 0x0000003e021a9981 */ /* 0x000128000c1e1100 */
[----:B------:R-:W4:Y:S01]  /*87660*/  LDL R10, [R1+0x4c14] ;  /* 0x004c1400010a7983 */ /* 0x000f220000100800 */
[----:B0-----:R-:W-:-:S02]  /*87670*/  @!P0 IMAD.MOV.U32 R2, RZ, RZ, R4 ;  /* 0x000000ffff028224 */ /* 0x001fc400078e0004 */
[----:B------:R-:W-:Y:S01]  /*87680*/  @!P0 IMAD.MOV.U32 R3, RZ, RZ, R5 ;  /* 0x000000ffff038224 */ /* 0x000fe200078e0005 */
[----:B------:R-:W4:Y:S04]  /*87690*/  LDL R4, [R1+0x4c00] ;  /* 0x004c000001047983 */ /* 0x000f280000100800 */
[----:B------:R-:W4:Y:S04]  /*876a0*/  LDL R5, [R1+0x4bd8] ;  /* 0x004bd80001057983 */ /* 0x000f280000100800 */
[----:B------:R3:W4:Y:S01]  /*876b0*/  @!P0 LDG.E.U8 R25, desc[UR62][R2.64] ;  /* 0x0000003e02198981 */ /* 0x000722000c1e1100 */
[----:B------:R-:W-:Y:S01]  /*876c0*/  PRMT R19, RZ, 0x7610, R19 ;  /* 0x00007610ff137816 */ /* 0x000fe20000000013 */
[----:B---3--:R-:W-:-:S02]  /*876d0*/  @!P1 IMAD.MOV.U32 R2, RZ, RZ, R6 ;  /* 0x000000ffff029224 */ /* 0x008fc400078e0006 */
[----:B------:R-:W-:Y:S01]  /*876e0*/  @!P1 IMAD.MOV.U32 R3, RZ, RZ, R7 ;  /* 0x000000ffff039224 */ /* 0x000fe200078e0007 */
[----:B------:R-:W3:Y:S04]  /*876f0*/  LDL R6, [R1+0x4c10] ;  /* 0x004c100001067983 */ /* 0x000ee80000100800 */
[----:B------:R-:W3:Y:S04]  /*87700*/  LDL R7, [R1+0x4be8] ;  /* 0x004be80001077983 */ /* 0x000ee80000100800 */
[----:B------:R0:W3:Y:S02]  /*87710*/  @!P1 LDG.E.U8 R24, desc[UR62][R2.64] ;  /* 0x0000003e02189981 */ /* 0x0000e4000c1e1100 */
[----:B0-----:R-:W-:Y:S01]  /*87720*/  @!P0 IMAD.MOV.U32 R3, RZ, RZ, R15 ;  /* 0x000000ffff038224 */ /* 0x001fe200078e000f */
[----:B------:R-:W-:-:S02]  /*87730*/  PRMT R17, RZ, 0x7610, R17 ;  /* 0x00007610ff117816 */ /* 0x000fc40000000011 */
[----:B------:R-:W-:Y:S01]  /*87740*/  PRMT R13, RZ, 0x7610, R13 ;  /* 0x00007610ff0d7816 */ /* 0x000fe2000000000d */
[----:B------:R-:W3:Y:S01]  /*87750*/  LDL R15, [R1+0x4c18] ;  /* 0x004c1800010f7983 */ /* 0x000ee20000100800 */
[----:B--2---:R-:W-:-:S03]  /*87760*/  @!P0 IMAD.MOV.U32 R2, RZ, RZ, R14 ;  /* 0x000000ffff028224 */ /* 0x004fc600078e000e */
[----:B------:R-:W2:Y:S04]  /*87770*/  LDL R14, [R1+0x4c40] ;  /* 0x004c4000010e7983 */ /* 0x000ea80000100800 */
[----:B------:R4:W2:Y:S02]  /*87780*/  @!P0 LDG.E.U8 R19, desc[UR62][R2.64] ;  /* 0x0000003e02138981 */ /* 0x0008a4000c1e1100 */
[----:B----4-:R-:W-:Y:S02]  /*87790*/  @!P1 IMAD.MOV.U32 R2, RZ, RZ, R8 ;  /* 0x000000ffff029224 */ /* 0x010fe400078e0008 */
[----:B------:R-:W-:Y:S01]  /*877a0*/  @!P1 IMAD.MOV.U32 R3, RZ, RZ, R9 ;  /* 0x000000ffff039224 */ /* 0x000fe200078e0009 */
[----:B------:R-:W4:Y:S04]  /*877b0*/  LDL R8, [R1+0x4c20] ;  /* 0x004c200001087983 */ /* 0x000f280000100800 */
[----:B------:R-:W4:Y:S04]  /*877c0*/  LDL R9, [R1+0x4bf8] ;  /* 0x004bf80001097983 */ /* 0x000f280000100800 */
[----:B------:R0:W2:Y:S04]  /*877d0*/  @!P1 LDG.E.U8 R17, desc[UR62][R2.64] ;  /* 0x0000003e02119981 */ /* 0x0000a8000c1e1100 */
[----:B------:R1:W2:Y:S01]  /*877e0*/  @!P0 LDG.E.U8 R13, desc[UR62][R4.64] ;  /* 0x0000003e040d8981 */ /* 0x0002a2000c1e1100 */
[----:B0-----:R-:W-:-:S02]  /*877f0*/  PRMT R2, RZ, 0x7610, R2 ;  /* 0x00007610ff027816 */ /* 0x001fc40000000002 */
[----:B------:R-:W-:Y:S01]  /*87800*/  PRMT R3, RZ, 0x7610, R3 ;  /* 0x00007610ff037816 */ /* 0x000fe20000000003 */
[----:B-1----:R-:W-:Y:S02]  /*87810*/  @!P1 IMAD.MOV.U32 R4, RZ, RZ, R10 ;  /* 0x000000ffff049224 */ /* 0x002fe400078e000a */
[----:B------:R-:W-:Y:S01]  /*87820*/  @!P1 IMAD.MOV.U32 R5, RZ, RZ, R11 ;  /* 0x000000ffff059224 */ /* 0x000fe200078e000b */
[----:B------:R-:W2:Y:S04]  /*87830*/  LDL R10, [R1+0x4c30] ;  /* 0x004c3000010a7983 */ /* 0x000ea80000100800 */
[----:B------:R-:W2:Y:S04]  /*87840*/  LDL R11, [R1+0x4c08] ;  /* 0x004c0800010b7983 */ /* 0x000ea80000100800 */
[----:B------:R0:W2:Y:S04]  /*87850*/  @!P1 LDG.E.U8 R2, desc[UR62][R4.64] ;  /* 0x0000003e04029981 */ /* 0x0000a8000c1e1100 */
[----:B---3--:R1:W3:Y:S01]  /*87860*/  @!P0 LDG.E.U8 R3, desc[UR62][R6.64] ;  /* 0x0000003e06038981 */ /* 0x0082e2000c1e1100 */
[----:B0-----:R-:W-:-:S03]  /*87870*/  PRMT R5, RZ, 0x7610, R5 ;  /* 0x00007610ff057816 */ /* 0x001fc60000000005 */
[----:B------:R-:W1:Y:S04]  /*87880*/  LDL R6, [R1+0x4bec] ;  /* 0x004bec0001067983 */ /* 0x000e680000100800 */
[----:B------:R-:W1:Y:S04]  /*87890*/  LDL R7, [R1+0x4c24] ;  /* 0x004c240001077983 */ /* 0x000e680000100800 */
[----:B----4-:R-:W4:Y:S04]  /*878a0*/  @!P0 LDG.E.U8 R5, desc[UR62][R8.64] ;  /* 0x0000003e08058981 */ /* 0x010f28000c1e1100 */
[----:B------:R-:W3:Y:S04]  /*878b0*/  LDL R8, [R1+0x4bfc] ;  /* 0x004bfc0001087983 */ /* 0x000ee80000100800 */
[----:B------:R-:W3:Y:S01]  /*878c0*/  LDL R9, [R1+0x4c34] ;  /* 0x004c340001097983 */ /* 0x000ee20000100800 */
[----:B------:R-:W-:-:S02]  /*878d0*/  PRMT R4, RZ, 0x7610, R4 ;  /* 0x00007610ff047816 */ /* 0x000fc40000000004 */
[----:B-1----:R-:W-:-:S04]  /*878e0*/  @!P1 LOP3.LUT R7, R7, R6, RZ, 0x3c, !PT ;  /* 0x0000000607079212 */ /* 0x002fc800078e3cff */
[----:B------:R-:W-:-:S04]  /*878f0*/  @!P1 LOP3.LUT R6, R7, R6, RZ, 0x3c, !PT ;  /* 0x0000000607069212 */ /* 0x000fc800078e3cff */
[----:B------:R-:W-:-:S05]  /*87900*/  @!P1 LOP3.LUT R7, R7, R6, RZ, 0x3c, !PT ;  /* 0x0000000607079212 */ /* 0x000fca00078e3cff */
[----:B------:R0:W4:Y:S02]  /*87910*/  @!P1 LDG.E.U8 R4, desc[UR62][R6.64] ;  /* 0x0000003e06049981 */ /* 0x000124000c1e1100 */
[----:B0-----:R-:W-:Y:S02]  /*87920*/  PRMT R6, RZ, 0x7610, R6 ;  /* 0x00007610ff067816 */ /* 0x001fe40000000006 */
[----:B------:R-:W-:-:S06]  /*87930*/  PRMT R7, RZ, 0x7610, R7 ;  /* 0x00007610ff077816 */ /* 0x000fcc0000000007 */
[----:B--2---:R-:W2:Y:S04]  /*87940*/  @!P0 LDG.E.U8 R7, desc[UR62][R10.64] ;  /* 0x0000003e0a078981 */ /* 0x004ea8000c1e1100 */
[----:B------:R-:W2:Y:S04]  /*87950*/  LDL R10, [R1+0x4c0c] ;  /* 0x004c0c00010a7983 */ /* 0x000ea80000100800 */
[----:B------:R-:W2:Y:S01]  /*87960*/  LDL R11, [R1+0x4c44] ;  /* 0x004c4400010b7983 */ /* 0x000ea20000100800 */
[----:B---3--:R-:W-:-:S04]  /*87970*/  @!P1 LOP3.LUT R9, R9, R8, RZ, 0x3c, !PT ;  /* 0x0000000809099212 */ /* 0x008fc800078e3cff */
[----:B------:R-:W-:-:S04]  /*87980*/  @!P1 LOP3.LUT R8, R9, R8, RZ, 0x3c, !PT ;  /* 0x0000000809089212 */ /* 0x000fc800078e3cff */
[----:B------:R-:W-:-:S05]  /*87990*/  @!P1 LOP3.LUT R9, R9, R8, RZ, 0x3c, !PT ;  /* 0x0000000809099212 */ /* 0x000fca00078e3cff */
[----:B------:R0:W3:Y:S02]  /*879a0*/  @!P1 LDG.E.U8 R6, desc[UR62][R8.64] ;  /* 0x0000003e08069981 */ /* 0x0000e4000c1e1100 */
[----:B0-----:R-:W-:-:S06]  /*879b0*/  PRMT R9, RZ, 0x7610, R9 ;  /* 0x00007610ff097816 */ /* 0x001fcc0000000009 */
[----:B------:R-:W3:Y:S04]  /*879c0*/  @!P0 LDG.E.U8 R9, desc[UR62][R14.64] ;  /* 0x0000003e0e098981 */ /* 0x000ee8000c1e1100 */
[----:B------:R-:W3:Y:S04]  /*879d0*/  LDL R14, [R1+0x4c1c] ;  /* 0x004c1c00010e7983 */ /* 0x000ee80000100800 */
[----:B------:R-:W3:Y:S01]  /*879e0*/  LDL R15, [R1+0x4c54] ;  /* 0x004c5400010f7983 */ /* 0x000ee20000100800 */
[----:B------:R-:W-:Y:S02]  /*879f0*/  PRMT R8, RZ, 0x7610, R8 ;  /* 0x00007610ff087816 */ /* 0x000fe40000000008 */
[----:B--2---:R-:W-:-:S04]  /*87a00*/  @!P1 LOP3.LUT R11, R11, R10, RZ, 0x3c, !PT ;  /* 0x0000000a0b0b9212 */ /* 0x004fc800078e3cff */
[----:B------:R-:W-:-:S04]  /*87a10*/  @!P1 LOP3.LUT R10, R11, R10, RZ, 0x3c, !PT ;  /* 0x0000000a0b0a9212 */ /* 0x000fc800078e3cff */
[----:B------:R-:W-:-:S05]  /*87a20*/  @!P1 LOP3.LUT R11, R11, R10, RZ, 0x3c, !PT ;  /* 0x0000000a0b0b9212 */ /* 0x000fca00078e3cff */
[----:B------:R0:W2:Y:S02]  /*87a30*/  @!P1 LDG.E.U8 R8, desc[UR62][R10.64] ;  /* 0x0000003e0a089981 */ /* 0x0000a4000c1e1100 */
[----:B0-----:R-:W-:Y:S02]  /*87a40*/  PRMT R10, RZ, 0x7610, R10 ;  /* 0x00007610ff0a7816 */ /* 0x001fe4000000000a */
[----:B---3--:R-:W-:-:S04]  /*87a50*/  @!P1 LOP3.LUT R15, R15, R14, RZ, 0x3c, !PT ;  /* 0x0000000e0f0f9212 */ /* 0x008fc800078e3cff */
[----:B------:R-:W-:-:S04]  /*87a60*/  @!P1 LOP3.LUT R14, R15, R14, RZ, 0x3c, !PT ;  /* 0x0000000e0f0e9212 */ /* 0x000fc800078e3cff */
[----:B------:R-:W-:-:S05]  /*87a70*/  @!P1 LOP3.LUT R15, R15, R14, RZ, 0x3c, !PT ;  /* 0x0000000e0f0f9212 */ /* 0x000fca00078e3cff */
[----:B------:R0:W3:Y:S04]  /*87a80*/  @!P1 LDG.E.U8 R10, desc[UR62][R14.64] ;  /* 0x0000003e0e0a9981 */ /* 0x0000e8000c1e1100 */
[----:B------:R-:W0:Y:S04]  /*87a90*/  LDL R14, [R1+0x4c28] ;  /* 0x004c2800010e7983 */ /* 0x000e280000100800 */
[----:B------:R-:W0:Y:S01]  /*87aa0*/  LDL R15, [R1+0x4c50] ;  /* 0x004c5000010f7983 */ /* 0x000e220000100800 */
[----:B------:R-:W-:Y:S02]  /*87ab0*/  PRMT R11, RZ, 0x7610, R11 ;  /* 0x00007610ff0b7816 */ /* 0x000fe4000000000b */
[----:B0-----:R-:W-:-:S04]  /*87ac0*/  @!P0 LOP3.LUT R15, R15, R14, RZ, 0x3c, !PT ;  /* 0x0000000e0f0f8212 */ /* 0x001fc800078e3cff */
[----:B------:R-:W-:-:S04]  /*87ad0*/  @!P0 LOP3.LUT R14, R15, R14, RZ, 0x3c, !PT ;  /* 0x0000000e0f0e8212 */ /* 0x000fc800078e3cff */
[----:B------:R-:W-:-:S05]  /*87ae0*/  @!P0 LOP3.LUT R15, R15, R14, RZ, 0x3c, !PT ;  /* 0x0000000e0f0f8212 */ /* 0x000fca00078e3cff */
[----:B------:R0:W2:Y:S04]  /*87af0*/  @!P0 LDG.E.U8 R11, desc[UR62][R14.64] ;  /* 0x0000003e0e0b8981 */ /* 0x0000a8000c1e1100 */
        /* <DEDUP_REMOVED lines=48> */
[----:B------:R0:W3:Y:S04]  /*87e00*/  @!P1 LDG.E.U8 R23, desc[UR62][R14.64] ;  /* 0x0000003e0e179981 */ /* 0x0000e8000c1e1100 */
[----:B------:R-:W-:Y:S04]  /*87e10*/  STL [R1+0xaa68], R27 ;  /* 0x00aa681b01007387 */ /* 0x000fe80000100800 */
[----:B------:R-:W-:Y:S04]  /*87e20*/  STL [R1+0xaa64], R26 ;  /* 0x00aa641a01007387 */ /* 0x000fe80000100800 */
[----:B------:R-:W-:Y:S04]  /*87e30*/  STL [R1+0xaa60], R3 ;  /* 0x00aa600301007387 */ /* 0x000fe80000100800 */
[----:B----4-:R-:W-:Y:S04]  /*87e40*/  STL [R1+0xaa5c], R4 ;  /* 0x00aa5c0401007387 */ /* 0x010fe80000100800 */
        /* <DEDUP_REMOVED lines=17> */
[----:B0-----:R-:W0:Y:S04]  /*87f60*/  LDS.U8 R15, [R0+UR4] ;  /* 0x00000004000f7984 */ /* 0x001e280008000000 */
[----:B------:R-:W-:Y:S04]  /*87f70*/  STL [R1+0xa930], R2 ;  /* 0x00a9300201007387 */ /* 0x000fe80000100800 */
[----:B------:R-:W1:Y:S04]  /*87f80*/  LDS.U8 R14, [R0+UR4+0x88] ;  /* 0x00008804000e7984 */ /* 0x000e680008000000 */
[----:B------:R-:W2:Y:S04]  /*87f90*/  LDS.U8 R2, [R0+UR4+0x110] ;  /* 0x0001100400027984 */ /* 0x000ea80008000000 */
[----:B------:R-:W4:Y:S04]  /*87fa0*/  LDS.U8 R3, [R0+UR4+0x198] ;  /* 0x0001980400037984 */ /* 0x000f280008000000 */
[----:B------:R-:W0:Y:S04]  /*87fb0*/  LDS.U8 R4, [R0+UR4+0x8] ;  /* 0x0000080400047984 */ /* 0x000e280008000000 */
[----:B------:R-:W-:Y:S04]  /*87fc0*/  STL [R1+0xa92c], R9 ;  /* 0x00a92c0901007387 */ /* 0x000fe80000100800 */
[----:B---3--:R-:W-:Y:S04]  /*87fd0*/  STL [R1+0xa928], R10 ;  /* 0x00a9280a01007387 */ /* 0x008fe80000100800 */
[----:B------:R-:W-:Y:S04]  /*87fe0*/  STL [R1+0xa924], R22 ;  /* 0x00a9241601007387 */ /* 0x000fe80000100800 */
[----:B------:R-:W-:Y:S04]  /*87ff0*/  STL [R1+0xa920], R23 ;  /* 0x00a9201701007387 */ /* 0x000fe80000100800 */
[----:B0-----:R-:W-:Y:S01]  /*88000*/  STL [R1+0xa940], R15 ;  /* 0x00a9400f01007387 */ /* 0x001fe20000100800 */
[----:B------:R-:W0:Y:S03]  /*88010*/  S2R R26, SR_TID.X ;  /* 0x00000000001a7919 */ /* 0x000e260000002100 */
[----:B-1----:R-:W-:Y:S04]  /*88020*/  STL [R1+0xa944], R14 ;  /* 0x00a9440e01007387 */ /* 0x002fe80000100800 */
[----:B--2---:R-:W-:Y:S04]  /*88030*/  STL [R1+0x20d0], R2 ;  /* 0x0020d00201007387 */ /* 0x004fe80000100800 */
[----:B------:R-:W1:Y:S04]  /*88040*/  LDS.U8 R2, [R0+UR4+0x80] ;  /* 0x0000800400027984 */ /* 0x000e680008000000 */
[----:B----4-:R-:W-:Y:S04]  /*88050*/  STL [R1+0x20cc], R3 ;  /* 0x0020cc0301007387 */ /* 0x010fe80000100800 */
[----:B------:R-:W2:Y:S04]  /*88060*/  LDS.U8 R3, [R0+UR4+0x118] ;  /* 0x0001180400037984 */ /* 0x000ea80008000000 */
[----:B------:R-:W-:Y:S04]  /*88070*/  STL [R1+0x55c], R4 ;  /* 0x00055c0401007387 */ /* 0x000fe80000100800 */
[----:B------:R-:W3:Y:S01]  /*88080*/  LDS.U8 R4, [R0+UR4+0x190] ;  /* 0x0001900400047984 */ /* 0x000ee20008000000 */
[----:B0-----:R-:W-:-:S02]  /*88090*/  LOP3.LUT R27, R26, 0x3, RZ, 0xc0, !PT ;  /* 0x000000031a1b7812 */ /* 0x001fc400078ec0ff */
[----:B------:R-:W-:-:S03]  /*880a0*/  SHF.R.U32.HI R26, RZ, 0x2, R26 ;  /* 0x00000002ff1a7819 */ /* 0x000fc6000001161a */
[----:B------:R-:W-:Y:S01]  /*880b0*/  IMAD R27, R27, 0x220, RZ ;  /* 0x000002201b1b7824 */ /* 0x000fe200078e02ff */
[----:B-1----:R-:W-:Y:S04]  /*880c0*/  STL [R1+0x558], R2 ;  /* 0x0005580201007387 */ /* 0x002fe80000100800 */
[----:B------:R-:W0:Y:S04]  /*880d0*/  LDS.U8 R2, [R0+UR4+0x800] ;  /* 0x0008000400027984 */ /* 0x000e280008000000 */
[----:B--2---:R-:W-:Y:S04]  /*880e0*/  STL [R1+0x20d8], R3 ;  /* 0x0020d80301007387 */ /* 0x004fe80000100800 */
[----:B------:R-:W1:Y:S04]  /*880f0*/  LDS.U8 R3, [R0+UR4+0x888] ;  /* 0x0008880400037984 */ /* 0x000e680008000000 */
[----:B---3--:R-:W-:Y:S04]  /*88100*/  STL [R1+0x20d4], R4 ;  /* 0x0020d40401007387 */ /* 0x008fe80000100800 */
[----:B------:R-:W2:Y:S04]  /*88110*/  LDS.U8 R4, [R0+UR4+0x910] ;  /* 0x0009100400047984 */ /* 0x000ea80008000000 */
[----:B0-----:R-:W-:Y:S04]  /*88120*/  STL [R1+0x56c], R2 ;  /* 0x00056c0201007387 */ /* 0x001fe80000100800 */
[----:B------:R-:W0:Y:S04]  /*88130*/  LDS.U8 R2, [R0+UR4+0x998] ;  /* 0x0009980400027984 */ /* 0x000e280008000000 */
[----:B-1----:R-:W-:Y:S04]  /*88140*/  STL [R1+0x564], R3 ;  /* 0x0005640301007387 */ /* 0x002fe80000100800 */
[----:B------:R-:W1:Y:S04]  /*88150*/  LDS.U8 R3, [R0+UR4+0x808] ;  /* 0x0008080400037984 */ /* 0x000e680008000000 */
[----:B--2---:R-:W-:Y:S04]  /*88160*/  STL [R1+0x20e0], R4 ;  /* 0x0020e00401007387 */ /* 0x004fe80000100800 */
        /* <DEDUP_REMOVED lines=225> */
[----:B-1----:R1:W-:Y:S04]  /*88f80*/  STL [R1+0x4d84], R3 ;  /* 0x004d840301007387 */ /* 0x0023e80000100800 */
[----:B--2---:R-:W-:Y:S01]  /*88f90*/  STL [R1+0x4d90], R4 ;  /* 0x004d900401007387 */ /* 0x004fe20000100800 */
[----:B-1----:R-:W-:-:S03]  /*88fa0*/  LOP3.LUT R3, R0, 0x20, RZ, 0x3c, !PT ;  /* 0x0000002000037812 */ /* 0x002fc600078e3cff */
[----:B------:R-:W1:Y:S04]  /*88fb0*/  LDS.U8 R4, [R0+UR4+0x3908] ;  /* 0x0039080400047984 */ /* 0x000e680008000000 */
[----:B------:R-:W-:Y:S04]  /*88fc0*/  LDS.U8 R5, [R3+UR4+0x3908] ;  /* 0x0039080403057984 */ /* 0x000fe80008000000 */
[----:B0-----:R-:W-:Y:S04]  /*88fd0*/  STL [R1+0x4d8c], R2 ;  /* 0x004d8c0201007387 */ /* 0x001fe80000100800 */
[----:B------:R-:W0:Y:S04]  /*88fe0*/  LDS.U8 R2, [R0+UR4+0x3980] ;  /* 0x0039800400027984 */ /* 0x000e280008000000 */
[----:B------:R-:W-:Y:S04]  /*88ff0*/  STL [R1+0x4fe0], R0 ;  /* 0x004fe00001007387 */ /* 0x000fe80000100800 */
[----:B------:R-:W-:Y:S04]  /*89000*/  LDS.U8 R0, [R3+UR4+0x110] ;  /* 0x0001100403007984 */ /* 0x000fe80008000000 */
[----:B-1----:R-:W-:Y:S04]  /*89010*/  STL [R1+0x4d98], R4 ;  /* 0x004d980401007387 */ /* 0x002fe80000100800 */
[----:B------:R-:W1:Y:S04]  /*89020*/  LDS.U8 R4, [R3+UR4] ;  /* 0x0000000403047984 */ /* 0x000e680008000000 */
[----:B0-----:R-:W-:Y:S04]  /*89030*/  STL [R1+0x4d94], R2 ;  /* 0x004d940201007387 */ /* 0x001fe80000100800 */
[----:B------:R-:W0:Y:S04]  /*89040*/  LDS.U8 R2, [R3+UR4+0x88] ;  /* 0x0000880403027984 */ /* 0x000e280008000000 */
[----:B-1----:R-:W-:Y:S04]  /*89050*/  STL [R1+0x1dd8], R4 ;  /* 0x001dd80401007387 */ /* 0x002fe80000100800 */
[----:B------:R-:W1:Y:S04]  /*89060*/  LDS.U8 R4, [R3+UR4+0x198] ;  /* 0x0001980403047984 */ /* 0x000e680008000000 */
[----:B0-----:R-:W-:Y:S04]  /*89070*/  STL [R1+0x1dd4], R2 ;  /* 0x001dd40201007387 */ /* 0x001fe80000100800 */
[----:B------:R-:W0:Y:S04]  /*89080*/  LDS.U8 R2, [R3+UR4+0x8] ;  /* 0x0000080403027984 */ /* 0x000e280008000000 */
[----:B------:R-:W-:Y:S04]  /*89090*/  STL [R1+0x2110], R0 ;  /* 0x0021100001007387 */ /* 0x000fe80000100800 */
[----:B------:R-:W2:Y:S04]  /*890a0*/  LDS.U8 R0, [R3+UR4+0x80] ;  /* 0x0000800403007984 */ /* 0x000ea80008000000 */
[----:B-1----:R-:W-:Y:S04]  /*890b0*/  STL [R1+0x210c], R4 ;  /* 0x00210c0401007387 */ /* 0x002fe80000100800 */
[----:B------:R-:W1:Y:S04]  /*890c0*/  LDS.U8 R4, [R3+UR4+0x118] ;  /* 0x0001180403047984 */ /* 0x000e680008000000 */
[----:B0-----:R-:W-:Y:S04]  /*890d0*/  STL [R1+0x1de0], R2 ;  /* 0x001de00201007387 */ /* 0x001fe80000100800 */
[----:B------:R-:W0:Y:S04]  /*890e0*/  LDS.U8 R2, [R3+UR4+0x190] ;  /* 0x0001900403027984 */ /* 0x000e280008000000 */
[----:B--2---:R-:W-:Y:S04]  /*890f0*/  STL [R1+0x1ddc], R0 ;  /* 0x001ddc0001007387 */ /* 0x004fe80000100800 */
        /* <DEDUP_REMOVED lines=231> */
[----:B0-----:R0:W-:Y:S04]  /*89f70*/  STL [R1+0x4e3c], R2 ;  /* 0x004e3c0201007387 */ /* 0x0011e80000100800 */
[----:B--2---:R-:W-:Y:S01]  /*89f80*/  STL [R1+0x4e48], R0 ;  /* 0x004e480001007387 */ /* 0x004fe20000100800 */
[----:B0-----:R-:W-:-:S03]  /*89f90*/  SGXT.U32 R2, R26, 0x3 ;  /* 0x000000031a02781a */ /* 0x001fc60000000000 */
[----:B------:R-:W0:Y:S01]  /*89fa0*/  LDS.U8 R0, [R3+UR4+0x3818] ;  /* 0x0038180403007984 */ /* 0x000e220008000000 */
[----:B------:R-:W-:-:S03]  /*89fb0*/  LOP3.LUT R2, R27, R2, RZ, 0xfc, !PT ;  /* 0x000000021b027212 */ /* 0x000fc600078efcff */
[----:B-1----:R-:W-:Y:S01]  /*89fc0*/  STL [R1+0x4e44], R4 ;  /* 0x004e440401007387 */ /* 0x002fe20000100800 */
[----:B------:R-:W-:-:S03]  /*89fd0*/  LOP3.LUT R2, R2, 0x40, RZ, 0x3c, !PT ;  /* 0x0000004002027812 */ /* 0x000fc600078e3cff */
[----:B------:R-:W1:Y:S04]  /*89fe0*/  LDS.U8 R4, [R3+UR4+0x3890] ;  /* 0x0038900403047984 */ /* 0x000e680008000000 */
[----:B0-----:R-:W-:Y:S04]  /*89ff0*/  STL [R1+0x4e50], R0 ;  /* 0x004e500001007387 */ /* 0x001fe80000100800 */
[----:B------:R-:W0:Y:S04]  /*8a000*/  LDS.U8 R0, [R3+UR4+0x3980] ;  /* 0x0039800403007984 */ /* 0x000e280008000000 */
[----:B-1----:R-:W-:Y:S04]  /*8a010*/  STL [R1+0x4e4c], R4 ;  /* 0x004e4c0401007387 */ /* 0x002fe80000100800 */
[----:B------:R-:W1:Y:S04]  /*8a020*/  LDS.U8 R4, [R2+UR4] ;  /* 0x0000000402047984 */ /* 0x000e680008000000 */
[----:B------:R-:W2:Y:S04]  /*8a030*/  LDS.U8 R3, [R2+UR4+0x88] ;  /* 0x0000880402037984 */ /* 0x000ea80008000000 */
[----:B------:R-:W-:Y:S04]  /*8a040*/  STL [R1+0x4e58], R5 ;  /* 0x004e580501007387 */ /* 0x000fe80000100800 */
[----:B------:R-:W-:Y:S04]  /*8a050*/  LDS.U8 R5, [R2+UR4+0x3908] ;  /* 0x0039080402057984 */ /* 0x000fe80008000000 */
        /* <DEDUP_REMOVED lines=246> */
[----:B0-----:R0:W-:Y:S04]  /*8afc0*/  STL [R1+0x4f08], R0 ;  /* 0x004f080001007387 */ /* 0x0011e80000100800 */
[----:B-1----:R-:W-:Y:S01]  /*8afd0*/  STL [R1+0x4f04], R4 ;  /* 0x004f040401007387 */ /* 0x002fe20000100800 */
[----:B0-----:R-:W-:-:S03]  /*8afe0*/  SGXT.U32 R0, R26, 0x3 ;  /* 0x000000031a00781a */ /* 0x001fc60000000000 */
[----:B------:R-:W-:Y:S01]  /*8aff0*/  LDS.U8 R4, [R2+UR4+0x3980] ;  /* 0x0039800402047984 */ /* 0x000fe20008000000 */
[----:B------:R-:W-:-:S03]  /*8b000*/  LOP3.LUT R0, R27, R0, RZ, 0xfc, !PT ;  /* 0x000000001b007212 */ /* 0x000fc600078efcff */
[----:B--2---:R-:W-:Y:S01]  /*8b010*/  STL [R1+0x4f10], R3 ;  /* 0x004f100301007387 */ /* 0x004fe20000100800 */
[----:B------:R-:W-:-:S03]  /*8b020*/  LOP3.LUT R0, R0, 0x60, RZ, 0x3c, !PT ;  /* 0x0000006000007812 */ /* 0x000fc600078e3cff */
[----:B------:R-:W0:Y:S04]  /*8b030*/  LDS.U8 R3, [R2+UR4+0x3890] ;  /* 0x0038900402037984 */ /* 0x000e280008000000 */
[----:B------:R-:W-:Y:S04]  /*8b040*/  LDS.U8 R2, [R0+UR4+0x88] ;  /* 0x0000880400027984 */ /* 0x000fe80008000000 */
[----:B------:R-:W-:Y:S04]  /*8b050*/  LDS.U8 R6, [R0+UR4+0x3188] ;  /* 0x0031880400067984 */ /* 0x000fe80008000000 */
[----:B0-----:R-:W-:Y:S04]  /*8b060*/  STL [R1+0x4f0c], R3 ;  /* 0x004f0c0301007387 */ /* 0x001fe80000100800 */
[----:B------:R-:W0:Y:S04]  /*8b070*/  LDS.U8 R3, [R0+UR4] ;  /* 0x0000000400037984 */ /* 0x000e280008000000 */
[----:B------:R-:W-:Y:S04]  /*8b080*/  STL [R1+0x4f18], R5 ;  /* 0x004f180501007387 */ /* 0x000fe80000100800 */
[----:B------:R-:W-:Y:S04]  /*8b090*/  STL [R1+0x4f14], R4 ;  /* 0x004f140401007387 */ /* 0x000fe80000100800 */
[----:B------:R-:W1:Y:S04]  /*8b0a0*/  LDS.U8 R4, [R0+UR4+0x110] ;  /* 0x0001100400047984 */ /* 0x000e680008000000 */
[----:B------:R-:W-:Y:S04]  /*8b0b0*/  LDS.U8 R5, [R0+UR4+0x3018] ;  /* 0x0030180400057984 */ /* 0x000fe80008000000 */
        /* <DEDUP_REMOVED lines=209> */
[----:B------:R-:W3:Y:S04]  /*8bdd0*/  LDL.LU R12, [R1+0x2048] ;  /* 0x00204800010c7983 */ /* 0x000ee80000300800 */
[----:B------:R-:W-:Y:S04]  /*8bde0*/  LDS.U8 R4, [R0+UR4+0x2890] ;  /* 0x0028900400047984 */ /* 0x000fe80008000000 */
[----:B0-----:R-:W-:Y:S04]  /*8bdf0*/  STL [R1+0x4ccc], R3 ;  /* 0x004ccc0301007387 */ /* 0x001fe80000100800 */
[----:B------:R-:W4:Y:S04]  /*8be00*/  LDL.LU R11, [R1+0x2044] ;  /* 0x00204400010b7983 */ /* 0x000f280000300800 */
[----:B------:R-:W0:Y:S04]  /*8be10*/  LDS.U8 R3, [R0+UR4+0x2988] ;  /* 0x0029880400037984 */ /* 0x000e280008000000 */
[----:B--2---:R-:W-:Y:S04]  /*8be20*/  STL [R1+0x4f90], R2 ;  /* 0x004f900201007387 */ /* 0x004fe80000100800 */
[----:B------:R-:W1:Y:S04]  /*8be30*/  LDS.U8 R2, [R0+UR4+0x2818] ;  /* 0x0028180400027984 */ /* 0x000e680008000000 */
[----:B0-----:R-:W-:Y:S04]  /*8be40*/  STL [R1+0x4f8c], R3 ;  /* 0x004f8c0301007387 */ /* 0x001fe80000100800 */
[----:B------:R-:W0:Y:S04]  /*8be50*/  LDS.U8 R3, [R0+UR4+0x2908] ;  /* 0x0029080400037984 */ /* 0x000e280008000000 */
[----:B-1----:R-:W-:Y:S04]  /*8be60*/  STL [R1+0x4cd8], R2 ;  /* 0x004cd80201007387 */ /* 0x002fe80000100800 */
[----:B------:R-:W1:Y:S04]  /*8be70*/  LDS.U8 R2, [R0+UR4+0x2980] ;  /* 0x0029800400027984 */ /* 0x000e680008000000 */
[----:B------:R-:W-:Y:S04]  /*8be80*/  STL [R1+0x4cd4], R4 ;  /* 0x004cd40401007387 */ /* 0x000fe80000100800 */
[----:B------:R-:W2:Y:S04]  /*8be90*/  LDS.U8 R4, [R0+UR4+0x3010] ;  /* 0x0030100400047984 */ /* 0x000ea80008000000 */
[----:B0-----:R-:W-:Y:S04]  /*8bea0*/  STL [R1+0x4f98], R3 ;  /* 0x004f980301007387 */ /* 0x001fe80000100800 */
[----:B------:R-:W0:Y:S04]  /*8beb0*/  LDS.U8 R3, [R0+UR4+0x3098] ;  /* 0x0030980400037984 */ /* 0x000e280008000000 */
[----:B-1----:R-:W-:Y:S04]  /*8bec0*/  STL [R1+0x4f94], R2 ;  /* 0x004f940201007387 */ /* 0x002fe80000100800 */
[----:B------:R-:W1:Y:S04]  /*8bed0*/  LDS.U8 R2, [R0+UR4+0x3100] ;  /* 0x0031000400027984 */ /* 0x000e680008000000 */
[----:B--2---:R2:W-:Y:S04]  /*8bee0*/  STL [R1+0x4fa0], R4 ;  /* 0x004fa00401007387 */ /* 0x0045e80000100800 */
[----:B--2---:R-:W2:Y:S04]  /*8bef0*/  LDL.LU R4, [R1+0x2028] ;  /* 0x0020280001047983 */ /* 0x004ea80000300800 */
[----:B0-----:R0:W-:Y:S04]  /*8bf00*/  STL [R1+0x4f9c], R3 ;  /* 0x004f9c0301007387 */ /* 0x0011e80000100800 */
[----:B0-----:R-:W2:Y:S04]  /*8bf10*/  LDL.LU R3, [R1+0x2024] ;  /* 0x0020240001037983 */ /* 0x001ea80000300800 */
[----:B-1----:R-:W-:Y:S04]  /*8bf20*/  STL [R1+0x4fa8], R2 ;  /* 0x004fa80201007387 */ /* 0x002fe80000100800 */
[----:B------:R-:W0:Y:S04]  /*8bf30*/  LDS.U8 R2, [R0+UR4+0x3090] ;  /* 0x0030900400027984 */ /* 0x000e280008000000 */
[----:B------:R-:W-:Y:S04]  /*8bf40*/  STL [R1+0x4fa4], R6 ;  /* 0x004fa40601007387 */ /* 0x000fe80000100800 */
[----:B------:R-:W1:Y:S04]  /*8bf50*/  LDS.U8 R6, [R0+UR4+0x3108] ;  /* 0x0031080400067984 */ /* 0x000e680008000000 */
[----:B------:R-:W-:Y:S04]  /*8bf60*/  STL [R1+0x4fb0], R5 ;  /* 0x004fb00501007387 */ /* 0x000fe80000100800 */
[----:B------:R-:W1:Y:S01]  /*8bf70*/  LDS.U8 R5, [R0+UR4+0x3180] ;  /* 0x0031800400057984 */ /* 0x000e620008000000 */
[----:B------:R-:W1:Y:S03]  /*8bf80*/  S2R R16, SR_TID.X ;  /* 0x0000000000107919 */ /* 0x000e660000002100 */
[----:B0-----:R-:W-:Y:S04]  /*8bf90*/  STL [R1+0x4fac], R2 ;  /* 0x004fac0201007387 */ /* 0x001fe80000100800 */
[----:B------:R-:W0:Y:S04]  /*8bfa0*/  LDS.U8 R2, [R0+UR4+0x3810] ;  /* 0x0038100400027984 */ /* 0x000e280008000000 */
[----:B-1----:R-:W-:Y:S04]  /*8bfb0*/  STL [R1+0x4fb8], R6 ;  /* 0x004fb80601007387 */ /* 0x002fe80000100800 */
[----:B------:R-:W1:Y:S01]  /*8bfc0*/  LDS.U8 R6, [R0+UR4+0x3898] ;  /* 0x0038980400067984 */ /* 0x000e620008000000 */
[----:B------:R-:W-:-:S03]  /*8bfd0*/  LOP3.LUT R28, R16, 0x3f, RZ, 0xc0, !PT ;  /* 0x0000003f101c7812 */ /* 0x000fc600078ec0ff */
[----:B------:R-:W-:Y:S04]  /*8bfe0*/  STL [R1+0x4fb4], R5 ;  /* 0x004fb40501007387 */ /* 0x000fe80000100800 */
[----:B------:R-:W1:Y:S04]  /*8bff0*/  LDS.U8 R5, [R0+UR4+0x3900] ;  /* 0x0039000400057984 */ /* 0x000e680008000000 */
[----:B0-----:R-:W-:Y:S04]  /*8c000*/  STL [R1+0x4fc0], R2 ;  /* 0x004fc00201007387 */ /* 0x001fe80000100800 */
[----:B------:R-:W0:Y:S04]  /*8c010*/  LDS.U8 R2, [R0+UR4+0x3988] ;  /* 0x0039880400027984 */ /* 0x000e280008000000 */
[----:B-1----:R-:W-:Y:S04]  /*8c020*/  STL [R1+0x4fbc], R6 ;  /* 0x004fbc0601007387 */ /* 0x002fe80000100800 */
[----:B------:R-:W1:Y:S04]  /*8c030*/  LDS.U8 R6, [R0+UR4+0x3818] ;  /* 0x0038180400067984 */ /* 0x000e680008000000 */
[----:B------:R-:W-:Y:S04]  /*8c040*/  STL [R1+0x4fc8], R5 ;  /* 0x004fc80501007387 */ /* 0x000fe80000100800 */
[----:B------:R-:W3:Y:S04]  /*8c050*/  LDS.U8 R5, [R0+UR4+0x3890] ;  /* 0x0038900400057984 */ /* 0x000ee80008000000 */
[----:B0-----:R-:W-:Y:S04]  /*8c060*/  STL [R1+0x4fc4], R2 ;  /* 0x004fc40201007387 */ /* 0x001fe80000100800 */
[----:B------:R-:W0:Y:S04]  /*8c070*/  LDS.U8 R2, [R0+UR4+0x3908] ;  /* 0x0039080400027984 */ /* 0x000e280008000000 */
[----:B-1----:R-:W-:Y:S04]  /*8c080*/  STL [R1+0x4fd0], R6 ;  /* 0x004fd00601007387 */ /* 0x002fe80000100800 */
[----:B------:R-:W1:Y:S04]  /*8c090*/  LDS.U8 R0, [R0+UR4+0x3980] ;  /* 0x0039800400007984 */ /* 0x000e680008000000 */
[----:B---3--:R-:W-:Y:S01]  /*8c0a0*/  STL [R1+0x4fcc], R5 ;  /* 0x004fcc0501007387 */ /* 0x008fe20000100800 */
[----:B------:R-:W-:Y:S06]  /*8c0b0*/  BAR.SYNC.DEFER_BLOCKING 0x0 ;  /* 0x0000000000007b1d */ /* 0x000fec0000010000 */
[----:B0-----:R-:W-:Y:S04]  /*8c0c0*/  STL [R1+0x4fd8], R2 ;  /* 0x004fd80201007387 */ /* 0x001fe80000100800 */
[----:B------:R-:W3:Y:S04]  /*8c0d0*/  LDL.LU R26, [R1+0x2008] ;  /* 0x00200800011a7983 */ /* 0x000ee80000300800 */
[----:B------:R-:W3:Y:S04]  /*8c0e0*/  LDL.LU R27, [R1+0x2004] ;  /* 0x00200400011b7983 */ /* 0x000ee80000300800 */
[----:B-1----:R0:W-:Y:S04]  /*8c0f0*/  STL [R1+0x51a8], R0 ;  /* 0x0051a80001007387 */ /* 0x0021e80000100800 */
[----:B------:R1:W-:Y:S04]  /*8c100*/  STS.U8 [R28+UR4], R12 ;  /* 0x0000000c1c007988 */ /* 0x0003e80008000004 */
[----:B----4-:R4:W-:Y:S04]  /*8c110*/  STS.U8 [R28+UR4+0x40], R11 ;  /* 0x0000400b1c007988 */ /* 0x0109e80008000004 */
        /* <DEDUP_REMOVED lines=21> */
[----:B--2---:R0:W-:Y:S04]  /*8c270*/  STS.U8 [R28+UR4+0x240], R4 ;  /* 0x000240041c007988 */ /* 0x0041e80008000004 */
[----:B------:R-:W2:Y:S04]  /*8c280*/  LDL.LU R24, [R1+0x1e84] ;  /* 0x001e840001187983 */ /* 0x000ea80000300800 */
[----:B0-----:R-:W2:Y:S04]  /*8c290*/  LDL.LU R4, [R1+0x1e68] ;  /* 0x001e680001047983 */ /* 0x001ea80000300800 */
[----:B------:R0:W-:Y:S04]  /*8c2a0*/  STS.U8 [R28+UR4+0x200], R3 ;  /* 0x000200031c007988 */ /* 0x0001e80008000004 */
[----:B0-----:R-:W2:Y:S04]  /*8c2b0*/  LDL.LU R3, [R1+0x1e64] ;  /* 0x001e640001037983 */ /* 0x001ea80000300800 */
[----:B------:R-:W2:Y:S04]  /*8c2c0*/  LDL.LU R25, [R1+0x1e48] ;  /* 0x001e480001197983 */ /* 0x000ea80000300800 */
[----:B---3--:R0:W-:Y:S04]  /*8c2d0*/  STS.U8 [R28+UR4+0x400], R26 ;  /* 0x0004001a1c007988 */ /* 0x0081e80008000004 */
[----:B------:R1:W-:Y:S04]  /*8c2e0*/  STS.U8 [R28+UR4+0x440], R27 ;  /* 0x0004401b1c007988 */ /* 0x0003e80008000004 */
[----:B0-----:R-:W3:Y:S04]  /*8c2f0*/  LDL.LU R26, [R1+0x1e44] ;  /* 0x001e4400011a7983 */ /* 0x001ee80000300800 */
[----:B-1----:R-:W3:Y:S04]  /*8c300*/  LDL.LU R27, [R1+0x1e28] ;  /* 0x001e2800011b7983 */ /* 0x002ee80000300800 */
[----:B------:R-:W-:Y:S04]  /*8c310*/  STS.U8 [R28+UR4+0x640], R0 ;  /* 0x000640001c007988 */ /* 0x000fe80008000004 */
[----:B------:R-:W-:Y:S04]  /*8c320*/  STS.U8 [R28+UR4+0x600], R14 ;  /* 0x0006000e1c007988 */ /* 0x000fe80008000004 */
[----:B------:R-:W-:Y:S04]  /*8c330*/  STS.U8 [R28+UR4+0x800], R15 ;  /* 0x0008000f1c007988 */ /* 0x000fe80008000004 */
[----:B------:R-:W-:Y:S04]  /*8c340*/  STS.U8 [R28+UR4+0x840], R23 ;  /* 0x000840171c007988 */ /* 0x000fe80008000004 */
[----:B------:R-:W-:Y:S04]  /*8c350*/  STS.U8 [R28+UR4+0xa40], R22 ;  /* 0x000a40161c007988 */ /* 0x000fe80008000004 */
[----:B------:R-:W-:Y:S04]  /*8c360*/  STS.U8 [R28+UR4+0xa00], R10 ;  /* 0x000a000a1c007988 */ /* 0x000fe80008000004 */
[----:B------:R0:W-:Y:S04]  /*8c370*/  STS.U8 [R28+UR4+0xc00], R12 ;  /* 0x000c000c1c007988 */ /* 0x0001e80008000004 */
[----:B----4-:R1:W-:Y:S04]  /*8c380*/  STS.U8 [R28+UR4+0xc40], R11 ;  /* 0x000c400b1c007988 */ /* 0x0103e80008000004 */
[----:B------:R-:W-:Y:S04]  /*8c390*/  STS.U8 [R28+UR4+0xe40], R9 ;  /* 0x000e40091c007988 */ /* 0x000fe80008000004 */
[----:B0-----:R-:W4:Y:S04]  /*8c3a0*/  LDL.LU R12, [R1+0x1e24] ;  /* 0x001e2400010c7983 */ /* 0x001f280000300800 */
[----:B-1----:R-:W4:Y:S04]  /*8c3b0*/  LDL.LU R11, [R1+0x1e08] ;  /* 0x001e0800010b7983 */ /* 0x002f280000300800 */
        /* <DEDUP_REMOVED lines=12> */
[----:B--2---:R-:W-:Y:S04]  /*8c480*/  STS.U8 [R28+UR4+0x1a00], R24 ;  /* 0x001a00181c007988 */ /* 0x004fe80008000004 */
[----:B------:R0:W-:Y:S04]  /*8c490*/  STS.U8 [R28+UR4+0x1c00], R4 ;  /* 0x001c00041c007988 */ /* 0x0001e80008000004 */
[----:B0-----:R-:W2:Y:S04]  /*8c4a0*/  LDL.LU R4, [R1+0x1e04] ;  /* 0x001e040001047983 */ /* 0x001ea80000300800 */
[----:B------:R0:W-:Y:S04]  /*8c4b0*/  STS.U8 [R28+UR4+0x1c40], R3 ;  /* 0x001c40031c007988 */ /* 0x0001e80008000004 */
[----:B0-----:R-:W2:Y:S04]  /*8c4c0*/  LDL.LU R3, [R1+0x1d94] ;  /* 0x001d940001037983 */ /* 0x001ea80000300800 */
[----:B------:R-:W2:Y:S04]  /*8c4d0*/  LDL.LU R0, [R1+0x1d90] ;  /* 0x001d900001007983 */ /* 0x000ea80000300800 */
[----:B------:R-:W2:Y:S04]  /*8c4e0*/  LDL.LU R14, [R1+0x1d74] ;  /* 0x001d7400010e7983 */ /* 0x000ea80000300800 */
[----:B------:R-:W2:Y:S04]  /*8c4f0*/  LDL.LU R15, [R1+0x1d70] ;  /* 0x001d7000010f7983 */ /* 0x000ea80000300800 */
[----:B------:R-:W2:Y:S04]  /*8c500*/  LDL.LU R23, [R1+0x1d54] ;  /* 0x001d540001177983 */ /* 0x000ea80000300800 */
[----:B------:R-:W-:Y:S04]  /*8c510*/  STS.U8 [R28+UR4+0x1e40], R25 ;  /* 0x001e40191c007988 */ /* 0x000fe80008000004 */
[----:B------:R-:W2:Y:S04]  /*8c520*/  LDL.LU R22, [R1+0x1d50] ;  /* 0x001d500001167983 */ /* 0x000ea80000300800 */
[----:B------:R-:W2:Y:S04]  /*8c530*/  LDL.LU R10, [R1+0x1d34] ;  /* 0x001d3400010a7983 */ /* 0x000ea80000300800 */
[----:B---3--:R0:W-:Y:S04]  /*8c540*/  STS.U8 [R28+UR4+0x1e00], R26 ;  /* 0x001e001a1c007988 */ /* 0x0081e80008000004 */
[----:B------:R1:W-:Y:S04]  /*8c550*/  STS.U8 [R28+UR4+0x2000], R27 ;  /* 0x0020001b1c007988 */ /* 0x0003e80008000004 */
[----:B0-----:R-:W3:Y:S04]  /*8c560*/  LDL.LU R26, [R1+0x1d30] ;  /* 0x001d3000011a7983 */ /* 0x001ee80000300800 */
[----:B-1----:R-:W3:Y:S04]  /*8c570*/  LDL.LU R27, [R1+0x1d14] ;  /* 0x001d1400011b7983 */ /* 0x002ee80000300800 */
        /* <DEDUP_REMOVED lines=15> */
[----:B------:R1:W-:Y:S04]  /*8c670*/  STS.U8 [R28+UR4+0x2240], R11 ;  /* 0x0022400b1c007988 */ /* 0x0003e80008000004 */
[----:B0-----:R-:W4:Y:S04]  /*8c680*/  LDL.LU R12, [R1+0x1c30] ;  /* 0x001c3000010c7983 */ /* 0x001f280000300800 */
[----:B-1----:R-:W4:Y:S04]  /*8c690*/  LDL.LU R11, [R1+0x1c14] ;  /* 0x001c1400010b7983 */ /* 0x002f280000300800 */
[----:B------:R-:W4:Y:S04]  /*8c6a0*/  LDL.LU R25, [R1+0x1c10] ;  /* 0x001c100001197983 */ /* 0x000f280000300800 */
[----:B--2---:R0:W-:Y:S04]  /*8c6b0*/  STS.U8 [R28+UR4+0x2200], R4 ;  /* 0x002200041c007988 */ /* 0x0041e80008000004 */
[----:B0-----:R-:W2:Y:S04]  /*8c6c0*/  LDL.LU R4, [R1+0x1bf4] ;  /* 0x001bf40001047983 */ /* 0x001ea80000300800 */
[----:B------:R0:W-:Y:S04]  /*8c6d0*/  STS.U8 [R28+UR4+0x2400], R3 ;  /* 0x002400031c007988 */ /* 0x0001e80008000004 */
[----:B0-----:R-:W2:Y:S04]  /*8c6e0*/  LDL.LU R3, [R1+0x1bf0] ;  /* 0x001bf00001037983 */ /* 0x001ea80000300800 */
[----:B------:R-:W-:Y:S04]  /*8c6f0*/  STS.U8 [R28+UR4+0x2440], R0 ;  /* 0x002440001c007988 */ /* 0x000fe80008000004 */
[----:B------:R-:W-:Y:S04]  /*8c700*/  STS.U8 [R28+UR4+0x2640], R14 ;  /* 0x0026400e1c007988 */ /* 0x000fe80008000004 */
[----:B------:R-:W-:Y:S04]  /*8c710*/  STS.U8 [R28+UR4+0x2600], R15 ;  /* 0x0026000f1c007988 */ /* 0x000fe80008000004 */
[----:B------:R-:W-:Y:S04]  /*8c720*/  STS.U8 [R28+UR4+0x2800], R23 ;  /* 0x002800171c007988 */ /* 0x000fe80008000004 */
[----:B------:R-:W-:Y:S04]  /*8c730*/  STS.U8 [R28+UR4+0x2840], R22 ;  /* 0x002840161c007988 */ /* 0x000fe80008000004 */
[----:B------:R-:W-:Y:S04]  /*8c740*/  STS.U8 [R28+UR4+0x2a40], R10 ;  /* 0x002a400a1c007988 */ /* 0x000fe80008000004 */
        /* <DEDUP_REMOVED lines=17> */
[----:B----4-:R-:W-:Y:S04]  /*8c860*/  STS.U8 [R28+UR4+0x3a40], R24 ;  /* 0x003a40181c007988 */ /* 0x010fe80008000004 */
[----:B------:R0:W-:Y:S04]  /*8c870*/  STS.U8 [R28+UR4+0x3a00], R12 ;  /* 0x003a000c1c007988 */ /* 0x0001e80008000004 */
[----:B------:R1:W-:Y:S04]  /*8c880*/  STS.U8 [R28+UR4+0x3c00], R11 ;  /* 0x003c000b1c007988 */ /* 0x0003e80008000004 */
[----:B0-----:R-:W4:Y:S04]  /*8c890*/  LDL.LU R12, [R1+0x1bb4] ;  /* 0x001bb400010c7983 */ /* 0x001f280000300800 */
[----:B-1----:R-:W4:Y:S04]  /*8c8a0*/  LDL.LU R11, [R1+0x1bb0] ;  /* 0x001bb000010b7983 */ /* 0x002f280000300800 */
[----:B------:R-:W4:Y:S04]  /*8c8b0*/  LDL.LU R0, [R1+0xb94] ;  /* 0x000b940001007983 */ /* 0x000f280000300800 */
[----:B------:R-:W4:Y:S04]  /*8c8c0*/  LDL.LU R14, [R1+0xb90] ;  /* 0x000b9000010e7983 */ /* 0x000f280000300800 */
[----:B------:R-:W4:Y:S04]  /*8c8d0*/  LDL.LU R15, [R1+0xb74] ;  /* 0x000b7400010f7983 */ /* 0x000f280000300800 */
[----:B------:R-:W4:Y:S04]  /*8c8e0*/  LDL.LU R23, [R1+0xb70] ;  /* 0x000b700001177983 */ /* 0x000f280000300800 */
[----:B------:R-:W-:Y:S04]  /*8c8f0*/  STS.U8 [R28+UR4+0x3c40], R25 ;  /* 0x003c40191c007988 */ /* 0x000fe80008000004 */
[----:B------:R-:W4:Y:S04]  /*8c900*/  LDL.LU R22, [R1+0xb54] ;  /* 0x000b540001167983 */ /* 0x000f280000300800 */
[----:B--2---:R0:W-:Y:S04]  /*8c910*/  STS.U8 [R28+UR4+0x3e40], R4 ;  /* 0x003e40041c007988 */ /* 0x0041e80008000004 */
[----:B------:R-:W2:Y:S04]  /*8c920*/  LDL.LU R10, [R1+0xb50] ;  /* 0x000b5000010a7983 */ /* 0x000ea80000300800 */
[----:B0-----:R-:W2:Y:S04]  /*8c930*/  LDL.LU R4, [R1+0xb34] ;  /* 0x000b340001047983 */ /* 0x001ea80000300800 */
[----:B------:R0:W-:Y:S04]  /*8c940*/  STS.U8 [R28+UR4+0x3e00], R3 ;  /* 0x003e00031c007988 */ /* 0x0001e80008000004 */
        /* <DEDUP_REMOVED lines=15> */
[----:B---3--:R0:W-:Y:S04]  /*8ca40*/  STS.U8 [R28+UR4+0x4000], R26 ;  /* 0x0040001a1c007988 */ /* 0x0081e80008000004 */
[----:B------:R1:W-:Y:S04]  /*8ca50*/  STS.U8 [R28+UR4+0x4040], R27 ;  /* 0x0040401b1c007988 */ /* 0x0003e80008000004 */
[----:B0-----:R-:W3:Y:S04]  /*8ca60*/  LDL.LU R26, [R1+0xa14] ;  /* 0x000a1400011a7983 */ /* 0x001ee80000300800 */
[----:B-1----:R-:W3:Y:S04]  /*8ca70*/  LDL.LU R27, [R1+0xa10] ;  /* 0x000a1000011b7983 */ /* 0x002ee80000300800 */
[----:B------:R-:W3:Y:S04]  /*8ca80*/  LDL.LU R25, [R1+0x9f4] ;  /* 0x0009f40001197983 */ /* 0x000ee80000300800 */
[----:B----4-:R0:W-:Y:S04]  /*8ca90*/  STS.U8 [R28+UR4+0x4240], R12 ;  /* 0x0042400c1c007988 */ /* 0x0101e80008000004 */
[----:B------:R1:W-:Y:S04]  /*8caa0*/  STS.U8 [R28+UR4+0x4200], R11 ;  /* 0x0042000b1c007988 */ /* 0x0003e80008000004 */
[----:B0-----:R-:W4:Y:S04]  /*8cab0*/  LDL.LU R12, [R1+0x9f0] ;  /* 0x0009f000010c7983 */ /* 0x001f280000300800 */
[----:B-1----:R-:W4:Y:S04]  /*8cac0*/  LDL.LU R11, [R1+0x9d4] ;  /* 0x0009d400010b7983 */ /* 0x002f280000300800 */
        /* <DEDUP_REMOVED lines=9> */
[----:B------:R-:W-:Y:S04]  /*8cb60*/  STS.U8 [R28+UR4+0x4c00], R9 ;  /* 0x004c00091c007988 */ /* 0x000fe80008000004 */
[----:B------:R-:W-:Y:S04]  /*8cb70*/  STS.U8 [R28+UR4+0x4c40], R2 ;  /* 0x004c40021c007988 */ /* 0x000fe80008000004 */
        /* <DEDUP_REMOVED lines=21> */
[----:B------:R-:W-:Y:S04]  /*8ccd0*/  STS.U8 [R28+UR4+0x5c00], R25 ;  /* 0x005c00191c007988 */ /* 0x000fe80008000004 */
[----:B------:R-:W3:Y:S04]  /*8cce0*/  LDL.LU R22, [R1+0x950] ;  /* 0x0009500001167983 */ /* 0x000ee80000300800 */
[----:B------:R-:W3:Y:S04]  /*8ccf0*/  LDL.LU R10, [R1+0x934] ;  /* 0x00093400010a7983 */ /* 0x000ee80000300800 */
[----:B----4-:R0:W-:Y:S04]  /*8cd00*/  STS.U8 [R28+UR4+0x5c40], R12 ;  /* 0x005c400c1c007988 */ /* 0x0101e80008000004 */
        /* <DEDUP_REMOVED lines=18> */
[----:B------:R1:W-:Y:S04]  /*8ce30*/  STS.U8 [R28+UR4+0x6000], R3 ;  /* 0x006000031c007988 */ /* 0x0003e80008000004 */
[----:B0-----:R-:W2:Y:S04]  /*8ce40*/  LDL.LU R4, [R1+0x830] ;  /* 0x0008300001047983 */ /* 0x001ea80000300800 */
[----:B-1----:R-:W2:Y:S04]  /*8ce50*/  LDL.LU R3, [R1+0x814] ;  /* 0x0008140001037983 */ /* 0x002ea80000300800 */
        /* <DEDUP_REMOVED lines=11> */
[----:B----4-:R0:W-:Y:S04]  /*8cf10*/  STS.U8 [R28+UR4+0x6840], R12 ;  /* 0x0068400c1c007988 */ /* 0x0101e80008000004 */
        /* <DEDUP_REMOVED lines=18> */
[----:B------:R1:W-:Y:S04]  /*8d040*/  STS.U8 [R28+UR4+0x7a40], R3 ;  /* 0x007a40031c007988 */ /* 0x0003e80008000004 */
[----:B0-----:R-:W2:Y:S04]  /*8d050*/  LDL.LU R4, [R1+0x7b4] ;  /* 0x0007b40001047983 */ /* 0x001ea80000300800 */
[----:B-1----:R-:W2:Y:S04]  /*8d060*/  LDL.LU R3, [R1+0x7b0] ;  /* 0x0007b00001037983 */ /* 0x002ea80000300800 */
        /* <DEDUP_REMOVED lines=26> */
[----:B------:R1:W-:Y:S04]  /*8d210*/  STS.U8 [R28+UR4+0x7e00], R11 ;  /* 0x007e000b1c007988 */ /* 0x0003e80008000004 */
[----:B0-----:R-:W4:Y:S04]  /*8d220*/  LDL.LU R12, [R1+0x634] ;  /* 0x00063400010c7983 */ /* 0x001f280000300800 */
[----:B-1----:R-:W4:Y:S04]  /*8d230*/  LDL.LU R11, [R1+0x630] ;  /* 0x00063000010b7983 */ /* 0x002f280000300800 */
[----:B------:R-:W4:Y:S04]  /*8d240*/  LDL.LU R25, [R1+0x614] ;  /* 0x0006140001197983 */ /* 0x000f280000300800 */
[----:B--2---:R0:W-:Y:S04]  /*8d250*/  STS.U8 [R28+UR4+0x8000], R4 ;  /* 0x008000041c007988 */ /* 0x0041e80008000004 */
[----:B------:R1:W-:Y:S04]  /*8d260*/  STS.U8 [R28+UR4+0x8040], R3 ;  /* 0x008040031c007988 */ /* 0x0003e80008000004 */
[----:B0-----:R-:W2:Y:S04]  /*8d270*/  LDL.LU R4, [R1+0x610] ;  /* 0x0006100001047983 */ /* 0x001ea80000300800 */
[----:B-1----:R-:W2:Y:S04]  /*8d280*/  LDL.LU R3, [R1+0x5f4] ;  /* 0x0005f40001037983 */ /* 0x002ea80000300800 */
        /* <DEDUP_REMOVED lines=36> */
[----:B------:R1:W-:Y:S04]  /*8d4d0*/  STS.U8 [R28+UR4+0x9c00], R3 ;  /* 0x009c00031c007988 */ /* 0x0003e80008000004 */
[----:B0-----:R-:W2:Y:S04]  /*8d4e0*/  LDL.LU R4, [R1+0x538] ;  /* 0x0005380001047983 */ /* 0x001ea80000300800 */
[----:B-1----:R-:W2:Y:S04]  /*8d4f0*/  LDL.LU R3, [R1+0x51c] ;  /* 0x00051c0001037983 */ /* 0x002ea80000300800 */
        /* <DEDUP_REMOVED lines=21> */
[----:B------:R-:W-:Y:S04]  /*8d650*/  STS.U8 [R28+UR4+0xa040], R0 ;  /* 0x00a040001c007988 */ /* 0x000fe80008000004 */
[----:B------:R-:W-:Y:S04]  /*8d660*/  STS.U8 [R28+UR4+0xa240], R14 ;  /* 0x00a2400e1c007988 */ /* 0x000fe80008000004 */
[----:B------:R-:W-:Y:S04]  /*8d670*/  STS.U8 [R28+UR4+0xa200], R15 ;  /* 0x00a2000f1c007988 */ /* 0x000fe80008000004 */
[----:B------:R-:W-:Y:S04]  /*8d680*/  STS.U8 [R28+UR4+0xa400], R23 ;  /* 0x00a400171c007988 */ /* 0x000fe80008000004 */
[----:B0-----:R-:W4:Y:S04]  /*8d690*/  LDL.LU R12, [R1+0x3fc] ;  /* 0x0003fc00010c7983 */ /* 0x001f280000300800 */
[----:B------:R-:W-:Y:S04]  /*8d6a0*/  STS.U8 [R28+UR4+0xa440], R22 ;  /* 0x00a440161c007988 */ /* 0x000fe80008000004 */
[----:B-1----:R-:W4:Y:S04]  /*8d6b0*/  LDL.LU R11, [R1+0x3f8] ;  /* 0x0003f800010b7983 */ /* 0x002f280000300800 */
[----:B--2---:R-:W-:Y:S04]  /*8d6c0*/  STS.U8 [R28+UR4+0xa640], R10 ;  /* 0x00a6400a1c007988 */ /* 0x004fe80008000004 */
        /* <DEDUP_REMOVED lines=15> */
[----:B0-----:R-:W2:Y:S04]  /*8d7c0*/  LDL.LU R4, [R1+0x3dc] ;  /* 0x0003dc0001047983 */ /* 0x001ea80000300800 */
[----:B------:R-:W-:Y:S04]  /*8d7d0*/  STS.U8 [R28+UR4+0xb640], R24 ;  /* 0x00b640181c007988 */ /* 0x000fe80008000004 */
[----:B-1----:R-:W2:Y:S04]  /*8d7e0*/  LDL.LU R3, [R1+0x3d8] ;  /* 0x0003d80001037983 */ /* 0x002ea80000300800 */
        /* <DEDUP_REMOVED lines=30> */
[----:B--2---:R0:W-:Y:S04]  /*8d9d0*/  STS.U8 [R28+UR4+0xbc00], R4 ;  /* 0x00bc00041c007988 */ /* 0x0041e80008000004 */
[----:B------:R1:W-:Y:S04]  /*8d9e0*/  STS.U8 [R28+UR4+0xbc40], R3 ;  /* 0x00bc40031c007988 */ /* 0x0003e80008000004 */
[----:B0-----:R-:W2:Y:S04]  /*8d9f0*/  LDL.LU R4, [R1+0x230] ;  /* 0x0002300001047983 */ /* 0x001ea80000300800 */
[----:B-1----:R-:W2:Y:S04]  /*8da00*/  LDL.LU R3, [R1+0x214] ;  /* 0x0002140001037983 */ /* 0x002ea80000300800 */
        /* <DEDUP_REMOVED lines=25> */
[----:B0-----:R-:W3:Y:S04]  /*8dba0*/  LDL.LU R24, [R1+0x1f0] ;  /* 0x0001f00001187983 */ /* 0x001ee80000300800 */
[----:B-1----:R-:W3:Y:S04]  /*8dbb0*/  LDL.LU R25, [R1+0x1d4] ;  /* 0x0001d40001197983 */ /* 0x002ee80000300800 */
[----:B------:R-:W3:Y:S04]  /*8dbc0*/  LDL.LU R19, [R1+0x1d0] ;  /* 0x0001d00001137983 */ /* 0x000ee80000300800 */
[----:B------:R-:W3:Y:S04]  /*8dbd0*/  LDL.LU R18, [R1+0x1b4] ;  /* 0x0001b40001127983 */ /* 0x000ee80000300800 */
[----:B----4-:R-:W-:Y:S04]  /*8dbe0*/  STS.U8 [R28+UR4+0xd440], R12 ;  /* 0x00d4400c1c007988 */ /* 0x010fe80008000004 */
[----:B------:R-:W-:Y:S04]  /*8dbf0*/  STS.U8 [R28+UR4+0xd640], R11 ;  /* 0x00d6400b1c007988 */ /* 0x000fe80008000004 */
[----:B--2---:R-:W-:Y:S04]  /*8dc00*/  STS.U8 [R28+UR4+0xd600], R4 ;  /* 0x00d600041c007988 */ /* 0x004fe80008000004 */
[----:B------:R-:W-:Y:S04]  /*8dc10*/  STS.U8 [R28+UR4+0xd800], R3 ;  /* 0x00d800031c007988 */ /* 0x000fe80008000004 */
[----:B---3--:R-:W-:Y:S04]  /*8dc20*/  STS.U8 [R28+UR4+0xd840], R26 ;  /* 0x00d8401a1c007988 */ /* 0x008fe80008000004 */
[----:B------:R0:W-:Y:S04]  /*8dc30*/  STS.U8 [R28+UR4+0xda40], R27 ;  /* 0x00da401b1c007988 */ /* 0x0001e80008000004 */
[----:B0-----:R-:W2:Y:S04]  /*8dc40*/  LDL.LU R27, [R1+0x1b0] ;  /* 0x0001b000011b7983 */ /* 0x001ea80000300800 */
[----:B------:R-:W3:Y:S04]  /*8dc50*/  LDL.LU R26, [R1+0x194] ;  /* 0x00019400011a7983 */ /* 0x000ee80000300800 */
        /* <DEDUP_REMOVED lines=20> */
[----:B------:R-:W4:Y:S04]  /*8dda0*/  LDL.LU R7, [R1+0x54] ;  /* 0x0000540001077983 */ /* 0x000f280000300800 */
[----:B------:R1:W-:Y:S04]  /*8ddb0*/  STS.U8 [R28+UR4+0xdc00], R25 ;  /* 0x00dc00191c007988 */ /* 0x0003e80008000004 */
[----:B0-----:R-:W4:Y:S04]  /*8ddc0*/  LDL.LU R24, [R1+0x50] ;  /* 0x0000500001187983 */ /* 0x001f280000300800 */
[----:B------:R0:W-:Y:S04]  /*8ddd0*/  STS.U8 [R28+UR4+0xdc40], R19 ;  /* 0x00dc40131c007988 */ /* 0x0001e80008000004 */
[----:B-1----:R-:W4:Y:S04]  /*8dde0*/  LDL.LU R25, [R1+0x34] ;  /* 0x0000340001197983 */ /* 0x002f280000300800 */
[----:B------:R-:W4:Y:S04]  /*8ddf0*/  LDL.LU R17, [R1+0x30] ;  /* 0x0000300001117983 */ /* 0x000f280000300800 */
[----:B------:R1:W-:Y:S04]  /*8de00*/  STS.U8 [R28+UR4+0xde40], R18 ;  /* 0x00de40121c007988 */ /* 0x0003e80008000004 */
[----:B0-----:R-:W4:Y:S04]  /*8de10*/  LDL.LU R19, [R1+0x14] ;  /* 0x0000140001137983 */ /* 0x001f280000300800 */
[----:B-1----:R-:W4:Y:S04]  /*8de20*/  LDL.LU R18, [R1+0x10] ;  /* 0x0000100001127983 */ /* 0x002f280000300800 */
[----:B--2---:R0:W-:Y:S04]  /*8de30*/  STS.U8 [R28+UR4+0xde00], R27 ;  /* 0x00de001b1c007988 */ /* 0x0041e80008000004 */
[----:B---3--:R1:W-:Y:S04]  /*8de40*/  STS.U8 [R28+UR4+0xe000], R26 ;  /* 0x00e0001a1c007988 */ /* 0x0083e80008000004 */
[----:B----4-:R2:W-:Y:S04]  /*8de50*/  STS.U8 [R28+UR4+0xe040], R3 ;  /* 0x00e040031c007988 */ /* 0x0105e80008000004 */
[----:B0-----:R-:W3:Y:S04]  /*8de60*/  LDL.LU R27, [R1+0xaa68] ;  /* 0x00aa6800011b7983 */ /* 0x001ee80000300800 */
[----:B-1----:R-:W4:Y:S04]  /*8de70*/  LDL.LU R26, [R1+0xaa64] ;  /* 0x00aa6400011a7983 */ /* 0x002f280000300800 */
[----:B--2---:R-:W2:Y:S04]  /*8de80*/  LDL.LU R3, [R1+0xaa60] ;  /* 0x00aa600001037983 */ /* 0x004ea80000300800 */
[----:B------:R0:W-:Y:S04]  /*8de90*/  STS.U8 [R28+UR4+0xe240], R4 ;  /* 0x00e240041c007988 */ /* 0x0001e80008000004 */
[----:B------:R1:W-:Y:S04]  /*8dea0*/  STS.U8 [R28+UR4+0xe200], R11 ;  /* 0x00e2000b1c007988 */ /* 0x0003e80008000004 */
[----:B------:R1:W-:Y:S04]  /*8deb0*/  STS.U8 [R28+UR4+0xe400], R12 ;  /* 0x00e4000c1c007988 */ /* 0x0003e80008000004 */
[----:B0-----:R-:W2:Y:S04]  /*8dec0*/  LDL.LU R4, [R1+0xaa5c] ;  /* 0x00aa5c0001047983 */ /* 0x001ea80000300800 */
[----:B-1----:R-:W2:Y:S04]  /*8ded0*/  LDL.LU R11, [R1+0xaa58] ;  /* 0x00aa5800010b7983 */ /* 0x002ea80000300800 */
[----:B------:R-:W2:Y:S04]  /*8dee0*/  LDL.LU R12, [R1+0xaa54] ;  /* 0x00aa5400010c7983 */ /* 0x000ea80000300800 */
        /* <DEDUP_REMOVED lines=21> */
[----:B0-----:R-:W2:Y:S04]  /*8e040*/  LDL.LU R6, [R1+0x2040] ;  /* 0x0020400001067983 */ /* 0x001ea80000300800 */
[----:B-1----:R-:W2:Y:S04]  /*8e050*/  LDL.LU R5, [R1+0x203c] ;  /* 0x00203c0001057983 */ /* 0x002ea80000300800 */
[----:B------:R-:W2:Y:S04]  /*8e060*/  LDL.LU R24, [R1+0x2020] ;  /* 0x0020200001187983 */ /* 0x000ea80000300800 */
[----:B------:R-:W2:Y:S04]  /*8e070*/  LDL.LU R25, [R1+0x201c] ;  /* 0x00201c0001197983 */ /* 0x000ea80000300800 */
[----:B------:R-:W-:Y:S04]  /*8e080*/  STL [R1+0xaa30], R28 ;  /* 0x00aa301c01007387 */ /* 0x000fe80000100800 */
[----:B---3--:R-:W-:Y:S04]  /*8e090*/  STS.U8 [R28+UR4+0xfa40], R27 ;  /* 0x00fa401b1c007988 */ /* 0x008fe80008000004 */
[----:B----4-:R-:W-:Y:S04]  /*8e0a0*/  STS.U8 [R28+UR4+0xfa00], R26 ;  /* 0x00fa001a1c007988 */ /* 0x010fe80008000004 */
[----:B--2---:R-:W-:Y:S04]  /*8e0b0*/  STS.U8 [R28+UR4+0xfc00], R3 ;  /* 0x00fc00031c007988 */ /* 0x004fe80008000004 */
[----:B------:R-:W-:Y:S04]  /*8e0c0*/  STS.U8 [R28+UR4+0xfc40], R4 ;  /* 0x00fc40041c007988 */ /* 0x000fe80008000004 */
[----:B------:R-:W-:Y:S04]  /*8e0d0*/  STS.U8 [R28+UR4+0xfe40], R11 ;  /* 0x00fe400b1c007988 */ /* 0x000fe80008000004 */
[----:B------:R0:W-:Y:S04]  /*8e0e0*/  STS.U8 [R28+UR4+0xfe00], R12 ;  /* 0x00fe000c1c007988 */ /* 0x0001e80008000004 */
[----:B0-----:R-:W2:Y:S01]  /*8e0f0*/  LDL.LU R28, [R1+0x1ffc] ;  /* 0x001ffc00011c7983 */ /* 0x001ea20000300800 */
[----:B------:R-:W-:-:S04]  /*8e100*/  LOP3.LUT R16, R16, 0x3f, RZ, 0xc0, !PT ;  /* 0x0000003f10107812 */ /* 0x000fc800078ec0ff */
[----:B------:R-:W-:Y:S01]  /*8e110*/  LOP3.LUT R7, R16, 0x10, RZ, 0x3c, !PT ;  /* 0x0000001010077812 */ /* 0x000fe200078e3cff */
        /* <DEDUP_REMOVED lines=33> */
[----:B--2---:R0:W-:Y:S04]  /*8e330*/  STS.U8 [R7+UR4+0x480], R28 ;  /* 0x0004801c07007988 */ /* 0x0041e80008000004 */
[----:B0-----:R-:W2:Y:S04]  /*8e340*/  LDL.LU R28, [R1+0xaa50] ;  /* 0x00aa5000011c7983 */ /* 0x001ea80000300800 */
[----:B--2---:R-:W-:Y:S04]  /*8e350*/  STS.U8 [R7+UR4+0x4c0], R28 ;  /* 0x0004c01c07007988 */ /* 0x004fe80008000004 */
[----:B---3--:R-:W-:Y:S04]  /*8e360*/  STS.U8 [R7+UR4+0x6c0], R12 ;  /* 0x0006c00c07007988 */ /* 0x008fe80008000004 */
[----:B----4-:R-:W-:Y:S04]  /*8e370*/  STS.U8 [R7+UR4+0x680], R11 ;  /* 0x0006800b07007988 */ /* 0x010fe80008000004 */
        /* <DEDUP_REMOVED lines=11> */
[----:B0-----:R-:W2:Y:S04]  /*8e430*/  LDL.LU R6, [R1+0x1e1c] ;  /* 0x001e1c0001067983 */ /* 0x001ea80000300800 */
[----:B-1----:R-:W3:Y:S04]  /*8e440*/  LDL.LU R5, [R1+0x1dac] ;  /* 0x001dac0001057983 */ /* 0x002ee80000300800 */
[----:B------:R-:W4:Y:S04]  /*8e450*/  LDL.LU R28, [R1+0x1d8c] ;  /* 0x001d8c00011c7983 */ /* 0x000f280000300800 */
[----:B------:R-:W-:Y:S04]  /*8e460*/  STS.U8 [R7+UR4+0x1280], R10 ;  /* 0x0012800a07007988 */ /* 0x000fe80008000004 */
[----:B------:R-:W-:Y:S04]  /*8e470*/  STS.U8 [R7+UR4+0x1480], R9 ;  /* 0x0014800907007988 */ /* 0x000fe80008000004 */
[----:B------:R-:W-:Y:S04]  /*8e480*/  STS.U8 [R7+UR4+0x14c0], R2 ;  /* 0x0014c00207007988 */ /* 0x000fe80008000004 */
[----:B------:R-:W-:Y:S04]  /*8e490*/  STS.U8 [R7+UR4+0x16c0], R13 ;  /* 0x0016c00d07007988 */ /* 0x000fe80008000004 */
[----:B------:R-:W-:Y:S04]  /*8e4a0*/  STS.U8 [R7+UR4+0x1680], R29 ;  /* 0x0016801d07007988 */ /* 0x000fe80008000004 */
[----:B----4-:R0:W-:Y:S04]  /*8e4b0*/  STL [R1+0xaa4c], R28 ;  /* 0x00aa4c1c01007387 */ /* 0x0101e80000100800 */
[----:B0-----:R-:W4:Y:S04]  /*8e4c0*/  LDL.LU R28, [R1+0x1da8] ;  /* 0x001da800011c7983 */ /* 0x001f280000300800 */
[----:B------:R-:W4:Y:S04]  /*8e4d0*/  LDL.LU R12, [R1+0x1d88] ;  /* 0x001d8800010c7983 */ /* 0x000f280000300800 */
[----:B------:R-:W4:Y:S04]  /*8e4e0*/  LDL.LU R11, [R1+0x1d6c] ;  /* 0x001d6c00010b7983 */ /* 0x000f280000300800 */
[----:B------:R-:W-:Y:S04]  /*8e4f0*/  STS.U8 [R7+UR4+0x1880], R21 ;  /* 0x0018801507007988 */ /* 0x000fe80008000004 */
        /* <DEDUP_REMOVED lines=13> */
[----:B------:R0:W-:Y:S04]  /*8e5d0*/  STS.U8 [R7+UR4+0x1e80], R24 ;  /* 0x001e801807007988 */ /* 0x0001e80008000004 */
[----:B------:R-:W4:Y:S04]  /*8e5e0*/  LDL.LU R23, [R1+0x1cec] ;  /* 0x001cec0001177983 */ /* 0x000f280000300800 */
        /* <DEDUP_REMOVED lines=17> */
[----:B---3--:R1:W-:Y:S04]  /*8e700*/  STS.U8 [R7+UR4+0x22c0], R5 ;  /* 0x0022c00507007988 */ /* 0x0083e80008000004 */
[----:B0-----:R-:W3:Y:S04]  /*8e710*/  LDL.LU R6, [R1+0x1bec] ;  /* 0x001bec0001067983 */ /* 0x001ee80000300800 */
[----:B-1----:R-:W2:Y:S04]  /*8e720*/  LDL.LU R5, [R1+0x1be8] ;  /* 0x001be80001057983 */ /* 0x002ea80000300800 */
[----:B----4-:R0:W-:Y:S04]  /*8e730*/  STS.U8 [R7+UR4+0x2280], R28 ;  /* 0x0022801c07007988 */ /* 0x0101e80008000004 */
[----:B0-----:R-:W4:Y:S04]  /*8e740*/  LDL.LU R28, [R1+0xaa4c] ;  /* 0x00aa4c00011c7983 */ /* 0x001f280000300800 */
        /* <DEDUP_REMOVED lines=13> */
[----:B0-----:R-:W4:Y:S04]  /*8e820*/  LDL.LU R24, [R1+0x1bcc] ;  /* 0x001bcc0001187983 */ /* 0x001f280000300800 */
[----:B-1----:R-:W2:Y:S04]  /*8e830*/  LDL.LU R25, [R1+0x1bc8] ;  /* 0x001bc80001197983 */ /* 0x002ea80000300800 */
[----:B------:R-:W2:Y:S04]  /*8e840*/  LDL.LU R28, [R1+0xba8] ;  /* 0x000ba800011c7983 */ /* 0x000ea80000300800 */
[----:B------:R-:W-:Y:S04]  /*8e850*/  STS.U8 [R7+UR4+0x30c0], R22 ;  /* 0x0030c01607007988 */ /* 0x000fe80008000004 */
[----:B------:R-:W-:Y:S04]  /*8e860*/  STS.U8 [R7+UR4+0x32c0], R10 ;  /* 0x0032c00a07007988 */ /* 0x000fe80008000004 */
[----:B------:R-:W-:Y:S04]  /*8e870*/  STS.U8 [R7+UR4+0x3280], R9 ;  /* 0x0032800907007988 */ /* 0x000fe80008000004 */
[----:B------:R-:W-:Y:S04]  /*8e880*/  STS.U8 [R7+UR4+0x3480], R2 ;  /* 0x0034800207007988 */ /* 0x000fe80008000004 */
[----:B------:R-:W-:Y:S04]  /*8e890*/  STS.U8 [R7+UR4+0x34c0], R13 ;  /* 0x0034c00d07007988 */ /* 0x000fe80008000004 */
[----:B------:R-:W-:Y:S04]  /*8e8a0*/  STS.U8 [R7+UR4+0x36c0], R29 ;  /* 0x0036c01d07007988 */ /* 0x000fe80008000004 */
[----:B--2---:R0:W-:Y:S04]  /*8e8b0*/  STL [R1+0xaa48], R28 ;  /* 0x00aa481c01007387 */ /* 0x0041e80000100800 */
[----:B0-----:R-:W2:Y:S04]  /*8e8c0*/  LDL.LU R28, [R1+0xbac] ;  /* 0x000bac00011c7983 */ /* 0x001ea80000300800 */
        /* <DEDUP_REMOVED lines=15> */
[----:B---3--:R0:W-:Y:S04]  /*8e9c0*/  STS.U8 [R7+UR4+0x3ec0], R6 ;  /* 0x003ec00607007988 */ /* 0x0081e80008000004 */
        /* <DEDUP_REMOVED lines=20> */
[----:B0-----:R-:W3:Y:S04]  /*8eb10*/  LDL.LU R24, [R1+0x9e8] ;  /* 0x0009e80001187983 */ /* 0x001ee80000300800 */
[----:B-1----:R-:W3:Y:S04]  /*8eb20*/  LDL.LU R25, [R1+0x9cc] ;  /* 0x0009cc0001197983 */ /* 0x002ee80000300800 */
        /* <DEDUP_REMOVED lines=12> */
[----:B------:R0:W-:Y:S04]  /*8ebf0*/  STS.U8 [R7+UR4+0x4cc0], R6 ;  /* 0x004cc00607007988 */ /* 0x0001e80008000004 */
[----:B------:R1:W-:Y:S04]  /*8ec00*/  STS.U8 [R7+UR4+0x4ec0], R5 ;  /* 0x004ec00507007988 */ /* 0x0003e80008000004 */
[----:B0-----:R-:W2:Y:S04]  /*8ec10*/  LDL.LU R6, [R1+0x9c8] ;  /* 0x0009c80001067983 */ /* 0x001ea80000300800 */
[----:B-1----:R-:W3:Y:S04]  /*8ec20*/  LDL.LU R5, [R1+0x9ac] ;  /* 0x0009ac0001057983 */ /* 0x002ee80000300800 */
        /* <DEDUP_REMOVED lines=22> */
[----:B----4-:R-:W-:Y:S04]  /*8ed90*/  STS.U8 [R7+UR4+0x5c80], R16 ;  /* 0x005c801007007988 */ /* 0x010fe80008000004 */
        /* <DEDUP_REMOVED lines=22> */
[----:B---3--:R1:W-:Y:S04]  /*8ef00*/  STS.U8 [R7+UR4+0x6080], R5 ;  /* 0x0060800507007988 */ /* 0x0083e80008000004 */
        /* <DEDUP_REMOVED lines=11> */
[----:B----4-:R-:W-:Y:S04]  /*8efc0*/  STS.U8 [R7+UR4+0x68c0], R0 ;  /* 0x0068c00007007988 */ /* 0x010fe80008000004 */
[----:B------:R-:W-:Y:S04]  /*8efd0*/  STS.U8 [R7+UR4+0x6ac0], R14 ;  /* 0x006ac00e07007988 */ /* 0x000fe80008000004 */
[----:B------:R0:W-:Y:S04]  /*8efe0*/  STS.U8 [R7+UR4+0x6a80], R24 ;  /* 0x006a801807007988 */ /* 0x0001e80008000004 */
[----:B------:R1:W-:Y:S04]  /*8eff0*/  STS.U8 [R7+UR4+0x6c80], R25 ;  /* 0x006c801907007988 */ /* 0x0003e80008000004 */
[----:B0-----:R-:W2:Y:S04]  /*8f000*/  LDL.LU R24, [R1+0x7cc] ;  /* 0x0007cc0001187983 */ /* 0x001ea80000300800 */
[----:B-1----:R-:W4:Y:S04]  /*8f010*/  LDL.LU R25, [R1+0x7c8] ;  /* 0x0007c80001197983 */ /* 0x002f280000300800 */
[----:B------:R-:W2:Y:S04]  /*8f020*/  LDL.LU R28, [R1+0x7a8] ;  /* 0x0007a800011c7983 */ /* 0x000ea80000300800 */
[----:B------:R-:W-:Y:S04]  /*8f030*/  STS.U8 [R7+UR4+0x6cc0], R15 ;  /* 0x006cc00f07007988 */ /* 0x000fe80008000004 */
        /* <DEDUP_REMOVED lines=44> */
[----:B----4-:R1:W-:Y:S04]  /*8f300*/  STS.U8 [R7+UR4+0x7e80], R25 ;  /* 0x007e801907007988 */ /* 0x0103e80008000004 */
[----:B0-----:R-:W4:Y:S04]  /*8f310*/  LDL.LU R24, [R1+0x608] ;  /* 0x0006080001187983 */ /* 0x001f280000300800 */
        /* <DEDUP_REMOVED lines=39> */
[----:B----4-:R0:W-:Y:S04]  /*8f590*/  STS.U8 [R7+UR4+0x9a80], R24 ;  /* 0x009a801807007988 */ /* 0x0101e80008000004 */
        /* <DEDUP_REMOVED lines=60> */
[----:B------:R0:W-:Y:S04]  /*8f960*/  STS.U8 [R7+UR4+0xb880], R18 ;  /* 0x00b8801207007988 */ /* 0x0001e80008000004 */
        /* <DEDUP_REMOVED lines=20> */
[----:B------:R-:W3:Y:S04]  /*8fab0*/  LDL.LU R19, [R1+0x22c] ;  /* 0x00022c0001137983 */ /* 0x000ee80000300800 */
[----:B------:R1:W-:Y:S04]  /*8fac0*/  STS.U8 [R7+UR4+0xba80], R5 ;  /* 0x00ba800507007988 */ /* 0x0003e80008000004 */
[----:B0-----:R-:W3:Y:S04]  /*8fad0*/  LDL.LU R6, [R1+0x228] ;  /* 0x0002280001067983 */ /* 0x001ee80000300800 */
[----:B------:R0:W-:Y:S04]  /*8fae0*/  STS.U8 [R7+UR4+0xbc80], R24 ;  /* 0x00bc801807007988 */ /* 0x0001e80008000004 */
[----:B-1----:R-:W3:Y:S04]  /*8faf0*/  LDL.LU R5, [R1+0x20c] ;  /* 0x00020c0001057983 */ /* 0x002ee80000300800 */
        /* <DEDUP_REMOVED lines=35> */
[----:B------:R-:W-:Y:S04]  /*8fd30*/  STS.U8 [R7+UR4+0xd880], R5 ;  /* 0x00d8800507007988 */ /* 0x000fe80008000004 */
[----:B----4-:R-:W-:Y:S04]  /*8fd40*/  STS.U8 [R7+UR4+0xd8c0], R24 ;  /* 0x00d8c01807007988 */ /* 0x010fe80008000004 */
[----:B------:R0:W-:Y:S04]  /*8fd50*/  STS.U8 [R7+UR4+0xdac0], R25 ;  /* 0x00dac01907007988 */ /* 0x0001e80008000004 */
[----:B------:R-:W-:Y:S04]  /*8fd60*/  STS.U8 [R7+UR4+0xda80], R18 ;  /* 0x00da801207007988 */ /* 0x000fe80008000004 */
[----:B0-----:R-:W3:Y:S04]  /*8fd70*/  LDL.LU R25, [R1+0x1a8] ;  /* 0x0001a80001197983 */ /* 0x001ee80000300800 */
[----:B------:R-:W4:Y:S04]  /*8fd80*/  LDL.LU R24, [R1+0x18c] ;  /* 0x00018c0001187983 */ /* 0x000f280000300800 */
[----:B------:R-:W3:Y:S04]  /*8fd90*/  LDL.LU R5, [R1+0x188] ;  /* 0x0001880001057983 */ /* 0x000ee80000300800 */
[----:B------:R-:W3:Y:S04]  /*8fda0*/  LDL.LU R6, [R1+0x16c] ;  /* 0x00016c0001067983 */ /* 0x000ee80000300800 */
[----:B------:R-:W3:Y:S04]  /*8fdb0*/  LDL.LU R17, [R1+0x168] ;  /* 0x0001680001117983 */ /* 0x000ee80000300800 */
[----:B------:R-:W3:Y:S04]  /*8fdc0*/  LDL.LU R19, [R1+0x14c] ;  /* 0x00014c0001137983 */ /* 0x000ee80000300800 */
[----:B------:R0:W-:Y:S04]  /*8fdd0*/  STS.U8 [R7+UR4+0xdc80], R16 ;  /* 0x00dc801007007988 */ /* 0x0001e80008000004 */
        /* <DEDUP_REMOVED lines=32> */
[----:B0-----:R-:W3:Y:S04]  /*8ffe0*/  LDL.LU R5, [R1+0xaa24] ;  /* 0x00aa240001057983 */ /* 0x001ee80000300800 */
[----:B-1----:R-:W3:Y:S04]  /*8fff0*/  LDL.LU R6, [R1+0xaa20] ;  /* 0x00aa200001067983 */ /* 0x002ee80000300800 */
[----:B------:R0:W-:Y:S04]  /*90000*/  STS.U8 [R7+UR4+0xe480], R19 ;  /* 0x00e4801307007988 */ /* 0x0001e80008000004 */
[----:B------:R-:W3:Y:S04]  /*90010*/  LDL.LU R17, [R1+0x2038] ;  /* 0x0020380001117983 */ /* 0x000ee80000300800 */
[----:B------:R1:W-:Y:S04]  /*90020*/  STS.U8 [R7+UR4+0xe4c0], R16 ;  /* 0x00e4c01007007988 */ /* 0x0003e80008000004 */
[----:B0-----:R-:W3:Y:S04]  /*90030*/  LDL.LU R19, [R1+0x2034] ;  /* 0x0020340001137983 */ /* 0x001ee80000300800 */
[----:B------:R0:W-:Y:S04]  /*90040*/  STS.U8 [R7+UR4+0xe6c0], R18 ;  /* 0x00e6c01207007988 */ /* 0x0001e80008000004 */
[----:B-1----:R-:W3:Y:S04]  /*90050*/  LDL.LU R16, [R1+0xaa1c] ;  /* 0x00aa1c0001107983 */ /* 0x002ee80000300800 */
[----:B0-----:R-:W3:Y:S04]  /*90060*/  LDL.LU R18, [R1+0xaa18] ;  /* 0x00aa180001127983 */ /* 0x001ee80000300800 */
        /* <DEDUP_REMOVED lines=20> */
[----:B--2---:R-:W-:Y:S04]  /*901b0*/  STS.U8 [R7+UR4+0xfa80], R24 ;  /* 0x00fa801807007988 */ /* 0x004fe80008000004 */
[----:B---3--:R-:W-:Y:S04]  /*901c0*/  STL [R1+0xa9b4], R28 ;  /* 0x00a9b41c01007387 */ /* 0x008fe80000100800 */
[----:B------:R-:W-:Y:S04]  /*901d0*/  STS.U8 [R7+UR4+0xfc80], R5 ;  /* 0x00fc800507007988 */ /* 0x000fe80008000004 */
[----:B------:R-:W-:Y:S04]  /*901e0*/  STS.U8 [R7+UR4+0xfcc0], R6 ;  /* 0x00fcc00607007988 */ /* 0x000fe80008000004 */
[----:B------:R-:W-:Y:S04]  /*901f0*/  STS.U8 [R7+UR4+0xfec0], R16 ;  /* 0x00fec01007007988 */ /* 0x000fe80008000004 */
[----:B------:R0:W-:Y:S04]  /*90200*/  STS.U8 [R7+UR4+0xfe80], R18 ;  /* 0x00fe801207007988 */ /* 0x0001e80008000004 */
[----:B0-----:R-:W2:Y:S04]  /*90210*/  LDL.LU R18, [R1+0x1ff4] ;  /* 0x001ff40001127983 */ /* 0x001ea80000300800 */
[----:B--2---:R0:W-:Y:S04]  /*90220*/  STL [R1+0xaa0c], R18 ;  /* 0x00aa0c1201007387 */ /* 0x0041e80000100800 */
[----:B0-----:R-:W2:Y:S04]  /*90230*/  LDL.LU R18, [R1+0x1ff8] ;  /* 0x001ff80001127983 */ /* 0x001ea80000300800 */
[----:B--2---:R0:W-:Y:S04]  /*90240*/  STL [R1+0xaa10], R18 ;  /* 0x00aa101201007387 */ /* 0x0041e80000100800 */
[----:B0-----:R-:W2:Y:S01]  /*90250*/  LDL.LU R18, [R1+0x2014] ;  /* 0x0020140001127983 */ /* 0x001ea20000300800 */
[----:B------:R-:W-:-:S03]  /*90260*/  LOP3.LUT R29, R28, 0x20, RZ, 0x3c, !PT ;  /* 0x000000201c1d7812 */ /* 0x000fc600078e3cff */
        /* <DEDUP_REMOVED lines=33> */
[----:B--2---:R0:W-:Y:S04]  /*90480*/  STS.U8 [R29+UR4+0x300], R18 ;  /* 0x000300121d007988 */ /* 0x0041e80008000004 */
[----:B0-----:R-:W2:Y:S04]  /*90490*/  LDL.LU R18, [R1+0xaa10] ;  /* 0x00aa100001127983 */ /* 0x001ea80000300800 */
[----:B--2---:R0:W-:Y:S04]  /*904a0*/  STS.U8 [R29+UR4+0x500], R18 ;  /* 0x000500121d007988 */ /* 0x0041e80008000004 */
[----:B0-----:R-:W2:Y:S04]  /*904b0*/  LDL.LU R18, [R1+0xaa0c] ;  /* 0x00aa0c0001127983 */ /* 0x001ea80000300800 */
[----:B--2---:R0:W-:Y:S04]  /*904c0*/  STS.U8 [R29+UR4+0x540], R18 ;  /* 0x000540121d007988 */ /* 0x0041e80008000004 */
[----:B0-----:R-:W2:Y:S04]  /*904d0*/  LDL.LU R18, [R1+0x1d84] ;  /* 0x001d840001127983 */ /* 0x001ea80000300800 */
[----:B--2---:R0:W-:Y:S04]  /*904e0*/  STL [R1+0xaa00], R18 ;  /* 0x00aa001201007387 */ /* 0x0041e80000100800 */
[----:B0-----:R-:W2:Y:S04]  /*904f0*/  LDL.LU R18, [R1+0x1da0] ;  /* 0x001da00001127983 */ /* 0x001ea80000300800 */
[----:B--2---:R0:W-:Y:S04]  /*90500*/  STL [R1+0xaa04], R18 ;  /* 0x00aa041201007387 */ /* 0x0041e80000100800 */
[----:B0-----:R-:W2:Y:S04]  /*90510*/  LDL.LU R18, [R1+0x1da4] ;  /* 0x001da40001127983 */ /* 0x001ea80000300800 */
[----:B---3--:R-:W-:Y:S04]  /*90520*/  STS.U8 [R29+UR4+0x740], R16 ;  /* 0x000740101d007988 */ /* 0x008fe80008000004 */
[----:B----4-:R-:W-:Y:S04]  /*90530*/  STS.U8 [R29+UR4+0x700], R6 ;  /* 0x000700061d007988 */ /* 0x010fe80008000004 */
[----:B------:R-:W-:Y:S04]  /*90540*/  STS.U8 [R29+UR4+0x900], R28 ;  /* 0x0009001c1d007988 */ /* 0x000fe80008000004 */
[----:B------:R-:W-:Y:S04]  /*90550*/  STS.U8 [R29+UR4+0x940], R5 ;  /* 0x000940051d007988 */ /* 0x000fe80008000004 */
[----:B------:R-:W-:Y:S04]  /*90560*/  STS.U8 [R29+UR4+0xb40], R24 ;  /* 0x000b40181d007988 */ /* 0x000fe80008000004 */
[----:B--2---:R0:W-:Y:S04]  /*90570*/  STL [R1+0xaa08], R18 ;  /* 0x00aa081201007387 */ /* 0x0041e80000100800 */
[----:B0-----:R-:W2:Y:S04]  /*90580*/  LDL.LU R18, [R1+0x1e14] ;  /* 0x001e140001127983 */ /* 0x001ea80000300800 */
[----:B------:R-:W3:Y:S04]  /*90590*/  LDL.LU R16, [R1+0x1d80] ;  /* 0x001d800001107983 */ /* 0x000ee80000300800 */
[----:B------:R-:W4:Y:S04]  /*905a0*/  LDL.LU R6, [R1+0x1d64] ;  /* 0x001d640001067983 */ /* 0x000f280000300800 */
[----:B------:R-:W3:Y:S04]  /*905b0*/  LDL.LU R28, [R1+0x1d60] ;  /* 0x001d6000011c7983 */ /* 0x000ee80000300800 */
[----:B------:R-:W3:Y:S04]  /*905c0*/  LDL.LU R5, [R1+0x1d44] ;  /* 0x001d440001057983 */ /* 0x000ee80000300800 */
[----:B------:R0:W-:Y:S04]  /*905d0*/  STS.U8 [R29+UR4+0xb00], R25 ;  /* 0x000b00191d007988 */ /* 0x0001e80008000004 */
[----:B------:R-:W3:Y:S04]  /*905e0*/  LDL.LU R24, [R1+0x1d40] ;  /* 0x001d400001187983 */ /* 0x000ee80000300800 */
[----:B------:R1:W-:Y:S04]  /*905f0*/  STS.U8 [R29+UR4+0xd00], R12 ;  /* 0x000d000c1d007988 */ /* 0x0003e80008000004 */
[----:B0-----:R-:W3:Y:S04]  /*90600*/  LDL.LU R25, [R1+0x1d24] ;  /* 0x001d240001197983 */ /* 0x001ee80000300800 */
[----:B------:R0:W-:Y:S04]  /*90610*/  STS.U8 [R29+UR4+0xd40], R11 ;  /* 0x000d400b1d007988 */ /* 0x0001e80008000004 */
[----:B-1----:R-:W3:Y:S04]  /*90620*/  LDL.LU R12, [R1+0x1d20] ;  /* 0x001d2000010c7983 */ /* 0x002ee80000300800 */
        /* <DEDUP_REMOVED lines=385> */
[----:B--2---:R-:W-:Y:S04]  /*91e40*/  STS.U8 [R29+UR4+0xbf00], R18 ;  /* 0x00bf00121d007988 */ /* 0x004fe80008000004 */
[----:B---3--:R-:W-:Y:S04]  /*91e50*/  STS.U8 [R29+UR4+0xc100], R16 ;  /* 0x00c100101d007988 */ /* 0x008fe80008000004 */
[----:B----4-:R-:W-:Y:S04]  /*91e60*/  STS.U8 [R29+UR4+0xc140], R6 ;  /* 0x00c140061d007988 */ /* 0x010fe80008000004 */
[----:B------:R0:W-:Y:S04]  /*91e70*/  STS.U8 [R29+UR4+0xc340], R28 ;  /* 0x00c3401c1d007988 */ /* 0x0001e80008000004 */
[----:B0-----:R-:W2:Y:S04]  /*91e80*/  LDL.LU R28, [R1+0x1a4] ;  /* 0x0001a400011c7983 */ /* 0x001ea80000300800 */
[----:B--2---:R0:W-:Y:S04]  /*91e90*/  STL [R1+0xa9b8], R28 ;  /* 0x00a9b81c01007387 */ /* 0x0041e80000100800 */
        /* <DEDUP_REMOVED lines=55> */
[----:B------:R-:W3:Y:S04]  /*92210*/  LDL.LU R13, [R1] ;  /* 0x00000000010d7983 */ /* 0x000ee80000300800 */
[----:B--2---:R0:W-:Y:S04]  /*92220*/  STS.U8 [R29+UR4+0xdb00], R28 ;  /* 0x00db001c1d007988 */ /* 0x0041e80008000004 */
[----:B0-----:R-:W2:Y:S04]  /*92230*/  LDL.LU R28, [R1+0xa9c0] ;  /* 0x00a9c000011c7983 */ /* 0x001ea80000300800 */
        /* <DEDUP_REMOVED lines=15> */
[----:B------:R-:W3:Y:S04]  /*92330*/  LDL.LU R20, [R1+0xa9a0] ;  /* 0x00a9a00001147983 */ /* 0x000ee80000300800 */
[----:B------:R0:W-:Y:S04]  /*92340*/  STS.U8 [R29+UR4+0xe500], R21 ;  /* 0x00e500151d007988 */ /* 0x0001e80008000004 */
        /* <DEDUP_REMOVED lines=24> */
[----:B---3--:R-:W-:Y:S04]  /*924d0*/  STS.U8 [R29+UR4+0xfd00], R7 ;  /* 0x00fd00071d007988 */ /* 0x008fe80008000004 */
        /* <DEDUP_REMOVED lines=343> */
[----:B0-----:R-:W2:Y:S04]  /*93a50*/  LDL.LU R28, [R1+0x5f8] ;  /* 0x0005f800011c7983 */ /* 0x001ea80000300800 */
[----:B------:R-:W3:Y:S04]  /*93a60*/  LDL.LU R21, [R1+0x5bc] ;  /* 0x0005bc0001157983 */ /* 0x000ee80000300800 */
[----:B---3--:R0:W-:Y:S04]  /*93a70*/  STL [R1+0xa958], R21 ;  /* 0x00a9581501007387 */ /* 0x0081e80000100800 */
[----:B0-----:R-:W3:Y:S04]  /*93a80*/  LDL.LU R21, [R1+0x5d8] ;  /* 0x0005d80001157983 */ /* 0x001ee80000300800 */
        /* <DEDUP_REMOVED lines=27> */
[----:B--2---:R1:W-:Y:S04]  /*93c40*/  STS.U8 [R0+UR4+0x9b80], R28 ;  /* 0x009b801c00007988 */ /* 0x0043e80008000004 */
[----:B0-----:R-:W2:Y:S04]  /*93c50*/  LDL.LU R29, [R1+0x420] ;  /* 0x00042000011d7983 */ /* 0x001ea80000300800 */
[----:B------:R-:W2:Y:S04]  /*93c60*/  LDL.LU R13, [R1+0x404] ;  /* 0x00040400010d7983 */ /* 0x000ea80000300800 */
[----:B-1----:R-:W2:Y:S04]  /*93c70*/  LDL.LU R28, [R1+0x400] ;  /* 0x00040000011c7983 */ /* 0x002ea80000300800 */
[----:B---3--:R0:W-:Y:S04]  /*93c80*/  STS.U8 [R0+UR4+0x9d80], R21 ;  /* 0x009d801500007988 */ /* 0x0081e80008000004 */
[----:B0-----:R-:W3:Y:S04]  /*93c90*/  LDL.LU R21, [R1+0xa95c] ;  /* 0x00a95c0001157983 */ /* 0x001ee80000300800 */
[----:B---3--:R0:W-:Y:S04]  /*93ca0*/  STS.U8 [R0+UR4+0x9dc0], R21 ;  /* 0x009dc01500007988 */ /* 0x0081e80008000004 */
[----:B0-----:R-:W3:Y:S04]  /*93cb0*/  LDL.LU R21, [R1+0xa958] ;  /* 0x00a9580001157983 */ /* 0x001ee80000300800 */
        /* <DEDUP_REMOVED lines=25> */
[----:B--2---:R0:W-:Y:S04]  /*93e50*/  STS.U8 [R0+UR4+0xb780], R29 ;  /* 0x00b7801d00007988 */ /* 0x0041e80008000004 */
        /* <DEDUP_REMOVED lines=33> */
[----:B--2---:R0:W-:Y:S04]  /*94070*/  STS.U8 [R0+UR4+0xbbc0], R29 ;  /* 0x00bbc01d00007988 */ /* 0x0041e80008000004 */
[----:B-1----:R-:W2:Y:S04]  /*94080*/  LDL.LU R28, [R1+0x218] ;  /* 0x00021800011c7983 */ /* 0x002ea80000300800 */
[----:B0-----:R-:W2:Y:S04]  /*94090*/  LDL.LU R29, [R1+0x1fc] ;  /* 0x0001fc00011d7983 */ /* 0x001ea80000300800 */
        /* <DEDUP_REMOVED lines=23> */
[----:B0-----:R-:W3:Y:S04]  /*94210*/  LDL.LU R27, [R1+0x1f8] ;  /* 0x0001f800011b7983 */ /* 0x001ee80000300800 */
[----:B-1----:R-:W4:Y:S04]  /*94220*/  LDL.LU R14, [R1+0x1bc] ;  /* 0x0001bc00010e7983 */ /* 0x002f280000300800 */
[----:B----4-:R0:W-:Y:S04]  /*94230*/  STL [R1+0xa948], R14 ;  /* 0x00a9480e01007387 */ /* 0x0101e80000100800 */
[----:B0-----:R-:W4:Y:S04]  /*94240*/  LDL.LU R14, [R1+0x1d8] ;  /* 0x0001d800010e7983 */ /* 0x001f280000300800 */
[----:B------:R-:W-:Y:S04]  /*94250*/  STS.U8 [R0+UR4+0xd180], R15 ;  /* 0x00d1800f00007988 */ /* 0x000fe80008000004 */
[----:B------:R-:W-:Y:S04]  /*94260*/  STS.U8 [R0+UR4+0xd1c0], R23 ;  /* 0x00d1c01700007988 */ /* 0x000fe80008000004 */
[----:B------:R-:W-:Y:S04]  /*94270*/  STS.U8 [R0+UR4+0xd3c0], R22 ;  /* 0x00d3c01600007988 */ /* 0x000fe80008000004 */
[----:B------:R-:W-:Y:S04]  /*94280*/  STS.U8 [R0+UR4+0xd380], R10 ;  /* 0x00d3800a00007988 */ /* 0x000fe80008000004 */
[----:B------:R-:W-:Y:S04]  /*94290*/  STS.U8 [R0+UR4+0xd580], R9 ;  /* 0x00d5800900007988 */ /* 0x000fe80008000004 */
[----:B------:R-:W-:Y:S04]  /*942a0*/  STS.U8 [R0+UR4+0xd5c0], R2 ;  /* 0x00d5c00200007988 */ /* 0x000fe80008000004 */
[----:B----4-:R0:W-:Y:S04]  /*942b0*/  STL [R1+0xa94c], R14 ;  /* 0x00a94c0e01007387 */ /* 0x0101e80000100800 */
[----:B0-----:R-:W4:Y:S04]  /*942c0*/  LDL.LU R14, [R1+0x1dc] ;  /* 0x0001dc00010e7983 */ /* 0x001f280000300800 */
[----:B------:R-:W-:Y:S04]  /*942d0*/  STS.U8 [R0+UR4+0xd7c0], R13 ;  /* 0x00d7c00d00007988 */ /* 0x000fe80008000004 */
[----:B--2---:R-:W-:Y:S04]  /*942e0*/  STS.U8 [R0+UR4+0xd780], R28 ;  /* 0x00d7801c00007988 */ /* 0x004fe80008000004 */
[----:B------:R0:W-:Y:S04]  /*942f0*/  STS.U8 [R0+UR4+0xd980], R29 ;  /* 0x00d9801d00007988 */ /* 0x0001e80008000004 */
        /* <DEDUP_REMOVED lines=27> */
[----:B0-----:R-:W2:Y:S04]  /*944b0*/  LDL.LU R27, [R1+0x18] ;  /* 0x00001800011b7983 */ /* 0x001ea80000300800 */
[----:B----4-:R0:W-:Y:S04]  /*944c0*/  STS.U8 [R0+UR4+0xdbc0], R14 ;  /* 0x00dbc00e00007988 */ /* 0x0101e80008000004 */
[----:B0-----:R-:W4:Y:S04]  /*944d0*/  LDL.LU R14, [R1+0xa94c] ;  /* 0x00a94c00010e7983 */ /* 0x001f280000300800 */
[----:B----4-:R0:W-:Y:S04]  /*944e0*/  STS.U8 [R0+UR4+0xdb80], R14 ;  /* 0x00db800e00007988 */ /* 0x0101e80008000004 */
[----:B0-----:R-:W4:Y:S04]  /*944f0*/  LDL.LU R14, [R1+0xa948] ;  /* 0x00a94800010e7983 */ /* 0x001f280000300800 */
[----:B----4-:R0:W-:Y:S04]  /*94500*/  STS.U8 [R0+UR4+0xdd80], R14 ;  /* 0x00dd800e00007988 */ /* 0x0101e80008000004 */
[----:B--2---:R1:W-:Y:S04]  /*94510*/  STS.U8 [R0+UR4+0xddc0], R15 ;  /* 0x00ddc00f00007988 */ /* 0x0043e80008000004 */
[----:B------:R2:W-:Y:S04]  /*94520*/  STS.U8 [R0+UR4+0xdfc0], R29 ;  /* 0x00dfc01d00007988 */ /* 0x0005e80008000004 */
[----:B0-----:R-:W4:Y:S04]  /*94530*/  LDL.LU R14, [R1+0xa944] ;  /* 0x00a94400010e7983 */ /* 0x001f280000300800 */
[----:B-1----:R-:W4:Y:S04]  /*94540*/  LDL.LU R15, [R1+0xa940] ;  /* 0x00a94000010f7983 */ /* 0x002f280000300800 */
[----:B--2---:R-:W2:Y:S04]  /*94550*/  LDL.LU R29, [R1+0xa93c] ;  /* 0x00a93c00011d7983 */ /* 0x004ea80000300800 */
[----:B------:R0:W-:Y:S04]  /*94560*/  STS.U8 [R0+UR4+0xdf80], R28 ;  /* 0x00df801c00007988 */ /* 0x0001e80008000004 */
[----:B------:R1:W-:Y:S04]  /*94570*/  STS.U8 [R0+UR4+0xe180], R13 ;  /* 0x00e1800d00007988 */ /* 0x0003e80008000004 */
[----:B------:R3:W-:Y:S04]  /*94580*/  STS.U8 [R0+UR4+0xe1c0], R2 ;  /* 0x00e1c00200007988 */ /* 0x0007e80008000004 */
[----:B0-----:R-:W4:Y:S04]  /*94590*/  LDL.LU R28, [R1+0xa938] ;  /* 0x00a93800011c7983 */ /* 0x001f280000300800 */
[----:B-1----:R-:W4:Y:S04]  /*945a0*/  LDL.LU R13, [R1+0xa934] ;  /* 0x00a93400010d7983 */ /* 0x002f280000300800 */
[----:B---3--:R-:W3:Y:S04]  /*945b0*/  LDL.LU R2, [R1+0xa930] ;  /* 0x00a9300001027983 */ /* 0x008ee80000300800 */
        /* <DEDUP_REMOVED lines=20> */
[----:B0-----:R-:W3:Y:S04]  /*94700*/  LDL R3, [R1+0xde4] ;  /* 0x000de40001037983 */ /* 0x001ee80000100800 */
[----:B------:R0:W-:Y:S04]  /*94710*/  STS.U8 [R0+UR4+0xf3c0], R25 ;  /* 0x00f3c01900007988 */ /* 0x0001e80008000004 */
[----:B------:R-:W3:Y:S04]  /*94720*/  LDL.LU R16, [R1+0x55c] ;  /* 0x00055c0001107983 */ /* 0x000ee80000300800 */
[----:B------:R-:W-:Y:S04]  /*94730*/  STS.U8 [R0+UR4+0xf380], R12 ;  /* 0x00f3800c00007988 */ /* 0x000fe80008000004 */
[----:B------:R-:W3:Y:S04]  /*94740*/  LDL.LU R6, [R1+0x558] ;  /* 0x0005580001067983 */ /* 0x000ee80000300800 */
[----:B------:R-:W-:Y:S04]  /*94750*/  STS.U8 [R0+UR4+0xf580], R11 ;  /* 0x00f5800b00007988 */ /* 0x000fe80008000004 */
[----:B------:R-:W-:Y:S04]  /*94760*/  STS.U8 [R0+UR4+0xf5c0], R4 ;  /* 0x00f5c00400007988 */ /* 0x000fe80008000004 */
[----:B------:R1:W-:Y:S04]  /*94770*/  STS.U8 [R0+UR4+0xf7c0], R26 ;  /* 0x00f7c01a00007988 */ /* 0x0003e80008000004 */
[----:B------:R1:W-:Y:S04]  /*94780*/  STS.U8 [R0+UR4+0xf780], R27 ;  /* 0x00f7801b00007988 */ /* 0x0003e80008000004 */
[----:B------:R-:W3:Y:S04]  /*94790*/  LDL.LU R5, [R1+0x56c] ;  /* 0x00056c0001057983 */ /* 0x000ee80000300800 */
[----:B0-----:R-:W3:Y:S04]  /*947a0*/  LDL.LU R25, [R1+0x564] ;  /* 0x0005640001197983 */ /* 0x001ee80000300800 */
[----:B-1----:R-:W3:Y:S04]  /*947b0*/  LDL.LU R26, [R1+0x578] ;  /* 0x00057800011a7983 */ /* 0x002ee80000300800 */
[----:B------:R-:W3:Y:S04]  /*947c0*/  LDL.LU R27, [R1+0x574] ;  /* 0x00057400011b7983 */ /* 0x000ee80000300800 */
[----:B--2---:R-:W-:Y:S04]  /*947d0*/  STS.U8 [R0+UR4+0xf980], R29 ;  /* 0x00f9801d00007988 */ /* 0x004fe80008000004 */
[----:B----4-:R-:W-:Y:S04]  /*947e0*/  STS.U8 [R0+UR4+0xf9c0], R28 ;  /* 0x00f9c01c00007988 */ /* 0x010fe80008000004 */
[----:B------:R-:W-:Y:S04]  /*947f0*/  STS.U8 [R0+UR4+0xfbc0], R13 ;  /* 0x00fbc00d00007988 */ /* 0x000fe80008000004 */
[----:B---3--:R-:W-:Y:S04]  /*94800*/  STS.U8 [R0+UR4+0xfb80], R2 ;  /* 0x00fb800200007988 */ /* 0x008fe80008000004 */
[----:B------:R-:W-:Y:S04]  /*94810*/  STS.U8 [R0+UR4+0xfd80], R9 ;  /* 0x00fd800900007988 */ /* 0x000fe80008000004 */
[----:B------:R-:W-:Y:S04]  /*94820*/  STS.U8 [R0+UR4+0xfdc0], R10 ;  /* 0x00fdc00a00007988 */ /* 0x000fe80008000004 */
[----:B------:R-:W-:Y:S04]  /*94830*/  STS.U8 [R0+UR4+0xffc0], R22 ;  /* 0x00ffc01600007988 */ /* 0x000fe80008000004 */
[----:B------:R-:W-:Y:S01]  /*94840*/  STS.U8 [R0+UR4+0xff80], R23 ;  /* 0x00ff801700007988 */ /* 0x000fe20008000004 */
[----:B------:R-:W-:Y:S06]  /*94850*/  BAR.SYNC.DEFER_BLOCKING 0x0 ;  /* 0x0000000000007b1d */ /* 0x000fec0000010000 */
[----:B------:R-:W0:Y:S04]  /*94860*/  LDSM.16.M88.4 R8, [R3+UR4] ;  /* 0x000000040308783b */ /* 0x000e280008000200 */
[----:B0-----:R-:W-:Y:S01]  /*94870*/  STL.64 [R1+0x1bb0], R8 ;  /* 0x001bb00801007387 */ /* 0x001fe20000100a00 */
[----:B------:R-:W-:-:S02]  /*94880*/  IMAD.MOV.U32 R4, RZ, RZ, R8 ;  /* 0x000000ffff047224 */ /* 0x000fc400078e0008 */
[----:B------:R-:W-:Y:S01]  /*94890*/  IMAD.MOV.U32 R0, RZ, RZ, R9 ;  /* 0x000000ffff007224 */ /* 0x000fe200078e0009 */
[----:B------:R-:W-:Y:S04]  /*948a0*/  STL.64 [R1+0x1bb8], R10 ;  /* 0x001bb80a01007387 */ /* 0x000fe80000100a00 */
[----:B------:R-:W0:Y:S02]  /*948b0*/  LDSM.16.M88.4 R8, [R3+UR4+0x800] ;  /* 0x000800040308783b */ /* 0x000e240008000200 */
[----:B0-----:R-:W-:Y:S02]  /*948c0*/  IMAD.MOV.U32 R20, RZ, RZ, R8 ;  /* 0x000000ffff147224 */ /* 0x001fe400078e0008 */
[----:B------:R-:W-:Y:S04]  /*948d0*/  STL.64 [R1+0x1bc0], R8 ;  /* 0x001bc00801007387 */ /* 0x000fe80000100a00 */
[----:B------:R-:W-:Y:S04]  /*948e0*/  STL.64 [R1+0x1bc8], R10 ;  /* 0x001bc80a01007387 */ /* 0x000fe80000100a00 */
[----:B------:R-:W-:Y:S04]  /*948f0*/  STL [R1+0xa91c], R20 ;  /* 0x00a91c1401007387 */ /* 0x000fe80000100800 */
[----:B------:R-:W0:Y:S04]  /*94900*/  LDSM.16.M88.4 R20, [R3+UR4+0x1000] ;  /* 0x001000040314783b */ /* 0x000e280008000200 */
[----:B0-----:R-:W-:Y:S01]  /*94910*/  STL.64 [R1+0x1bd0], R20 ;  /* 0x001bd01401007387 */ /* 0x001fe20000100a00 */
[----:B------:R-:W-:-:S02]  /*94920*/  IMAD.MOV.U32 R11, RZ, RZ, R20 ;  /* 0x000000ffff0b7224 */ /* 0x000fc400078e0014 */
[----:B------:R-:W-:Y:S01]  /*94930*/  IMAD.MOV.U32 R7, RZ, RZ, R21 ;  /* 0x000000ffff077224 */ /* 0x000fe200078e0015 */
[----:B------:R-:W-:Y:S04]  /*94940*/  STL.64 [R1+0x1bd8], R22 ;  /* 0x001bd81601007387 */ /* 0x000fe80000100a00 */
[----:B------:R-:W0:Y:S01]  /*94950*/  LDSM.16.M88.4 R20, [R3+UR4+0x1800] ;  /* 0x001800040314783b */ /* 0x000e220008000200 */
[----:B------:R-:W-:-:S03]  /*94960*/  IMAD.MOV.U32 R2, RZ, RZ, R9 ;  /* 0x000000ffff027224 */ /* 0x000fc600078e0009 */
[----:B0-----:R-:W-:Y:S01]  /*94970*/  STL.64 [R1+0x1be0], R20 ;  /* 0x001be01401007387 */ /* 0x001fe20000100a00 */
[----:B------:R-:W-:Y:S02]  /*94980*/  IMAD.MOV.U32 R10, RZ, RZ, R20 ;  /* 0x000000ffff0a7224 */ /* 0x000fe400078e0014 */
[----:B------:R-:W-:Y:S01]  /*94990*/  IMAD.MOV.U32 R9, RZ, RZ, R21 ;  /* 0x000000ffff097224 */ /* 0x000fe200078e0015 */
[----:B------:R-:W-:Y:S04]  /*949a0*/  STL.64 [R1+0x1be8], R22 ;  /* 0x001be81601007387 */ /* 0x000fe80000100a00 */
[----:B------:R-:W0:Y:S02]  /*949b0*/  LDSM.16.M88.4 R20, [R3+UR4+0x2000] ;  /* 0x002000040314783b */ /* 0x000e240008000200 */
[----:B0-----:R-:W-:-:S02]  /*949c0*/  IMAD.MOV.U32 R8, RZ, RZ, R21 ;  /* 0x000000ffff087224 */ /* 0x001fc400078e0015 */
[----:B------:R-:W-:Y:S04]  /*949d0*/  STL.64 [R1+0x1bf0], R20 ;  /* 0x001bf01401007387 */ /* 0x000fe80000100a00 */
[----:B------:R-:W-:Y:S04]  /*949e0*/  STL.64 [R1+0x1bf8], R22 ;  /* 0x001bf81601007387 */ /* 0x000fe80000100a00 */
[----:B------:R-:W-:Y:S04]  /*949f0*/  STL.64 [R1+0xa910], R10 ;  /* 0x00a9100a01007387 */ /* 0x000fe80000100a00 */
[----:B------:R-:W-:Y:S04]  /*94a00*/  STL.64 [R1+0xa908], R8 ;  /* 0x00a9080801007387 */ /* 0x000fe80000100a00 */
[----:B------:R-:W0:Y:S01]  /*94a10*/  LDSM.16.M88.4 R8, [R3+UR4+0x2800] ;  /* 0x002800040308783b */ /* 0x000e220008000200 */
[----:B------:R-:W-:-:S02]  /*94a20*/  IMAD.MOV.U32 R24, RZ, RZ, R20 ;  /* 0x000000ffff187224 */ /* 0x000fc400078e0014 */
[----:B------:R-:W-:Y:S01]  /*94a30*/  IMAD R13, R6, 0x100, R16 ;  /* 0x00000100060d7824 */ /* 0x000fe200078e0210 */
[----:B------:R-:W1:Y:S04]  /*94a40*/  LDSM.16.M88.4 R20, [R3+UR4+0x3000] ;  /* 0x003000040314783b */ /* 0x000e680008000200 */
[----:B------:R-:W-:Y:S01]  /*94a50*/  STL [R1+0xa900], R24 ;  /* 0x00a9001801007387 */ /* 0x000fe20000100800 */
[----:B0-----:R-:W-:-:S03]  /*94a60*/  IMAD.MOV.U32 R18, RZ, RZ, R8 ;  /* 0x000000ffff127224 */ /* 0x001fc600078e0008 */
[----:B------:R-:W-:Y:S04]  /*94a70*/  STL.64 [R1+0x1c00], R8 ;  /* 0x001c000801007387 */ /* 0x000fe80000100a00 */
[----:B------:R-:W-:Y:S04]  /*94a80*/  STL.64 [R1+0x1c08], R10 ;  /* 0x001c080a01007387 */ /* 0x000fe80000100a00 */
[----:B------:R0:W-:Y:S04]  /*94a90*/  STL [R1+0xa918], R18 ;  /* 0x00a9181201007387 */ /* 0x0001e80000100800 */
[----:B------:R-:W2:Y:S04]  /*94aa0*/  LDL.LU.64 R16, [R1+0x1230] ;  /* 0x0012300001107983 */ /* 0x000ea80000300a00 */
[----:B0-----:R-:W2:Y:S01]  /*94ab0*/  LDL.LU.64 R18, [R1+0x1238] ;  /* 0x0012380001127983 */ /* 0x001ea20000300a00 */
[----:B------:R-:W-:-:S02]  /*94ac0*/  IMAD R12, R14, 0x100, R15 ;  /* 0x000001000e0c7824 */ /* 0x000fc400078e020f */
[----:B------:R-:W-:Y:S02]  /*94ad0*/  IMAD R14, R25, 0x100, R5 ;  /* 0x00000100190e7824 */ /* 0x000fe400078e0205 */
[----:B------:R-:W-:Y:S01]  /*94ae0*/  IMAD R15, R27, 0x100, R26 ;  /* 0x000001001b0f7824 */ /* 0x000fe200078e021a */
[----:B------:R-:W-:Y:S01]  /*94af0*/  F2FP.F16.E4M3.UNPACK_B R12, R12 ;  /* 0x0000000cff0c723e */ /* 0x000fe200020006ff */
[----:B------:R-:W-:Y:S01]  /*94b00*/  IMAD.MOV.U32 R6, RZ, RZ, R9 ;  /* 0x000000ffff067224 */ /* 0x000fe200078e0009 */
[----:B------:R-:W-:Y:S01]  /*94b10*/  F2FP.F16.E4M3.UNPACK_B R13, R13 ;  /* 0x0000000dff0d723e */ /* 0x000fe200020006ff */
[----:B------:R-:W3:Y:S01]  /*94b20*/  LDL.LU.64 R24, [R1+0x1220] ;  /* 0x0012200001187983 */ /* 0x000ee20000300a00 */
[----:B------:R-:W-:Y:S02]  /*94b30*/  F2FP.F16.E4M3.UNPACK_B R14, R14 ;  /* 0x0000000eff0e723e */ /* 0x000fe400020006ff */
[----:B------:R-:W-:Y:S01]  /*94b40*/  F2FP.F16.E4M3.UNPACK_B R15, R15 ;  /* 0x0000000fff0f723e */ /* 0x000fe200020006ff */
[----:B------:R-:W3:Y:S01]  /*94b50*/  LDL.LU.64 R26, [R1+0x1228] ;  /* 0x00122800011a7983 */ /* 0x000ee20000300a00 */
[----:B------:R-:W-:-:S02]  /*94b60*/  F2FP.F16.E4M3.UNPACK_B R8, R4 ;  /* 0x00000004ff08723e */ /* 0x000fc400020006ff */
[----:B------:R-:W-:Y:S01]  /*94b70*/  F2FP.F16.E4M3.UNPACK_B R9, R0 ;  /* 0x00000000ff09723e */ /* 0x000fe200020006ff */
[----:B-1----:R0:W-:Y:S01]  /*94b80*/  STL.64 [R1+0x1c10], R20 ;  /* 0x001c101401007387 */ /* 0x0021e20000100a00 */
[----:B------:R-:W-:-:S03]  /*94b90*/  IMAD.MOV.U32 R5, RZ, RZ, R20 ;  /* 0x000000ffff057224 */ /* 0x000fc600078e0014 */
[----:B------:R-:W-:Y:S04]  /*94ba0*/  STL [R1+0x1c1c], R23 ;  /* 0x001c1c1701007387 */ /* 0x000fe80000100800 */
[----:B0-----:R-:W4:Y:S04]  /*94bb0*/  LDL.LU R20, [R1+0xa91c] ;  /* 0x00a91c0001147983 */ /* 0x001f280000300800 */
[----:B------:R2:W-:Y:S01]  /*94bc0*/  STL.64 [R1+0x98], R8 ;  /* 0x0000980801007387 */ /* 0x0005e20000100a00 */
[----:B------:R-:W-:Y:S02]  /*94bd0*/  IMAD.MOV.U32 R4, RZ, RZ, R21 ;  /* 0x000000ffff047224 */ /* 0x000fe400078e0015 */
[----:B------:R-:W-:Y:S01]  /*94be0*/  IMAD.MOV.U32 R0, RZ, RZ, R22 ;  /* 0x000000ffff007224 */ /* 0x000fe200078e0016 */
[----:B------:R-:W-:Y:S04]  /*94bf0*/  STL [R1+0xa8d8], R6 ;  /* 0x00a8d80601007387 */ /* 0x000fe80000100800 */
[----:B------:R-:W-:Y:S04]  /*94c00*/  STL.64 [R1+0xa8d0], R4 ;  /* 0x00a8d00401007387 */ /* 0x000fe80000100a00 */
[----:B------:R-:W-:Y:S01]  /*94c10*/  STL [R1+0x89b8], R0 ;  /* 0x0089b80001007387 */ /* 0x000fe20000100800 */
[----:B--2---:R-:W-:Y:S03]  /*94c20*/  HMMA.16816.F32 R8, R12, R8, R16 ;  /* 0x000000080c08723c */ /* 0x004fe60000001810 */
[----:B------:R-:W2:-:S15]  /*94c30*/  LDL.LU R18, [R1+0xa918] ;  /* 0x00a9180001127983 */ /* 0x000e9e0000300800 */
[----:B------:R-:W-:Y:S01]  /*94c40*/  NOP ;  /* 0x0000000000007918 */ /* 0x000fe20000000000 */
[----:B------:R-:W-:Y:S04]  /*94c50*/  STL.64 [R1+0xa0], R8 ;  /* 0x0000a00801007387 */ /* 0x000fe80000100a00 */
[----:B------:R-:W-:Y:S04]  /*94c60*/  STL.64 [R1+0xa8], R10 ;  /* 0x0000a80a01007387 */ /* 0x000fe80000100a00 */
[----:B------:R-:W0:Y:S04]  /*94c70*/  LDSM.16.M88.4 R8, [R3+UR4+0x3800] ;  /* 0x003800040308783b */ /* 0x000e280008000200 */
[----:B0-----:R-:W-:Y:S04]  /*94c80*/  STL.64 [R1+0x1c20], R8 ;  /* 0x001c200801007387 */ /* 0x001fe80000100a00 */
[----:B------:R0:W-:Y:S04]  /*94c90*/  STL.64 [R1+0x1c28], R10 ;  /* 0x001c280a01007387 */ /* 0x0001e80000100a00 */
[----:B0-----:R-:W2:Y:S01]  /*94ca0*/  LDL.LU.64 R10, [R1+0xa910] ;  /* 0x00a91000010a7983 */ /* 0x001ea20000300a00 */
[----:B------:R-:W-:-:S03]  /*94cb0*/  F2FP.F16.E4M3.UNPACK_B R21, R7 ;  /* 0x00000007ff15723e */ /* 0x000fc600020006ff */
[----:B------:R-:W0:Y:S01]  /*94cc0*/  LDSM.16.M88.4 R4, [R3+UR4+0x4000] ;  /* 0x004000040304783b */ /* 0x000e220008000200 */
[----:B----4-:R-:W-:Y:S02]  /*94cd0*/  F2FP.F16.E4M3.UNPACK_B R22, R20 ;  /* 0x00000014ff16723e */ /* 0x010fe400020006ff */
[----:B------:R-:W-:-:S07]  /*94ce0*/  F2FP.F16.E4M3.UNPACK_B R23, R2 ;  /* 0x00000002ff17723e */ /* 0x000fce00020006ff */
[----:B---3--:R-:W-:Y:S01]  /*94cf0*/  HMMA.16816.F32 R24, R12, R22, R24 ;  /* 0x000000160c18723c */ /* 0x008fe20000001818 */
[----:B------:R-:W-:Y:S02]  /*94d00*/  IMAD.MOV.U32 R17, RZ, RZ, R8 ;  /* 0x000000ffff117224 */ /* 0x000fe400078e0008 */
[----:B------:R-:W-:Y:S02]  /*94d10*/  IMAD.MOV.U32 R2, RZ, RZ, R9 ;  /* 0x000000ffff027224 */ /* 0x000fe400078e0009 */
[----:B------:R-:W3:Y:S04]  /*94d20*/  LDL.LU.64 R8, [R1+0xa908] ;  /* 0x00a9080001087983 */ /* 0x000ee80000300a00 */
[----:B------:R-:W-:Y:S10]  /*94d30*/  STL.64 [R1+0x90], R22 ;  /* 0x0000901601007387 */ /* 0x000ff40000100a00 */
[----:B------:R1:W-:Y:S04]  /*94d40*/  STL.64 [R1+0xb0], R24 ;  /* 0x0000b01801007387 */ /* 0x0003e80000100a00 */
[----:B------:R-:W-:Y:S01]  /*94d50*/  STL.64 [R1+0xb8], R26 ;  /* 0x0000b81a01007387 */ /* 0x000fe20000100a00 */
[----:B0-----:R-:W-:-:S03]  /*94d60*/  IMAD.MOV.U32 R16, RZ, RZ, R4 ;  /* 0x000000ffff107224 */ /* 0x001fc600078e0004 */
[----:B-1----:R-:W4:Y:S04]  /*94d70*/  LDL.LU R24, [R1+0xa900] ;  /* 0x00a9000001187983 */ /* 0x002f280000300800 */
[----:B------:R-:W-:Y:S04]  /*94d80*/  STL.64 [R1+0x1c30], R4 ;  /* 0x001c300401007387 */ /* 0x000fe80000100a00 */
[----:B------:R-:W-:Y:S01]  /*94d90*/  STL.64 [R1+0x1c38], R6 ;  /* 0x001c380601007387 */ /* 0x000fe20000100a00 */
[----:B--2---:R-:W-:-:S05]  /*94da0*/  F2FP.F16.E4M3.UNPACK_B R20, R11 ;  /* 0x0000000bff14723e */ /* 0x004fca00020006ff */
[----:B------:R-:W-:Y:S04]  /*94db0*/  STL.64 [R1+0x88], R20 ;  /* 0x0000881401007387 */ /* 0x000fe80000100a00 */
[----:B------:R-:W-:Y:S04]  /*94dc0*/  STL [R1+0xa8e8], R18 ;  /* 0x00a8e81201007387 */ /* 0x000fe80000100800 */
[----:B------:R0:W-:Y:S04]  /*94dd0*/  STL.64 [R1+0xa8e0], R16 ;  /* 0x00a8e01001007387 */ /* 0x0001e80000100a00 */
[----:B0-----:R-:W2:Y:S04]  /*94de0*/  LDL.LU.64 R16, [R1+0x1200] ;  /* 0x0012000001107983 */ /* 0x001ea80000300a00 */
[----:B------:R-:W2:Y:S04]  /*94df0*/  LDL.LU.64 R18, [R1+0x1208] ;  /* 0x0012080001127983 */ /* 0x000ea80000300a00 */
[----:B--2---:R-:W-:Y:S04]  /*94e00*/  STL.64 [R1+0xa8f8], R18 ;  /* 0x00a8f81201007387 */ /* 0x004fe80000100a00 */
[----:B------:R0:W-:Y:S04]  /*94e10*/  STL.64 [R1+0xa8f0], R16 ;  /* 0x00a8f01001007387 */ /* 0x0001e80000100a00 */
[----:B0-----:R-:W2:Y:S04]  /*94e20*/  LDL.LU.64 R16, [R1+0x1210] ;  /* 0x0012100001107983 */ /* 0x001ea80000300a00 */
[----:B------:R-:W2:Y:S01]  /*94e30*/  LDL.LU.64 R18, [R1+0x1218] ;  /* 0x0012180001127983 */ /* 0x000ea20000300a00 */
[----:B------:R-:W-:-:S03]  /*94e40*/  IMAD.MOV.U32 R11, RZ, RZ, R5 ;  /* 0x000000ffff0b7224 */ /* 0x000fc600078e0005 */
[----:B------:R-:W4:Y:S04]  /*94e50*/  LDL.LU.64 R4, [R1+0x11f0] ;  /* 0x0011f00001047983 */ /* 0x000f280000300a00 */
[----:B------:R-:W4:Y:S01]  /*94e60*/  LDL.LU.64 R6, [R1+0x11f8] ;  /* 0x0011f80001067983 */ /* 0x000f220000300a00 */
[----:B------:R-:W-:Y:S02]  /*94e70*/  F2FP.F16.E4M3.UNPACK_B R26, R10 ;  /* 0x0000000aff1a723e */ /* 0x000fe400020006ff */
[----:B---3--:R-:W-:Y:S01]  /*94e80*/  F2FP.F16.E4M3.UNPACK_B R27, R9 ;  /* 0x00000009ff1b723e */ /* 0x008fe200020006ff */
[----:B--2---:R-:W-:Y:S01]  /*94e90*/  HMMA.16816.F32 R16, R12, R20, R16 ;  /* 0x000000140c10723c */ /* 0x004fe20000001810 */
[----:B------:R-:W2:-:S15]  /*94ea0*/  LDL.LU.64 R20, [R1+0x11e0] ;  /* 0x0011e00001147983 */ /* 0x000e9e0000300a00 */
[----:B------:R-:W-:-:S03]  /*94eb0*/  NOP ;  /* 0x0000000000007918 */ /* 0x000fc60000000000 */
[----:B------:R-:W-:Y:S04]  /*94ec0*/  STL.64 [R1+0xc0], R16 ;  /* 0x0000c01001007387 */ /* 0x000fe80000100a00 */
[----:B------:R-:W-:Y:S04]  /*94ed0*/  STL.64 [R1+0xc8], R18 ;  /* 0x0000c81201007387 */ /* 0x000fe80000100a00 */
[----:B------:R-:W0:Y:S04]  /*94ee0*/  LDSM.16.M88.4 R16, [R3+UR4+0x4800] ;  /* 0x004800040310783b */ /* 0x000e280008000200 */
[----:B------:R-:W-:Y:S04]  /*94ef0*/  STL [R1+0x80], R26 ;  /* 0x0000801a01007387 */ /* 0x000fe80000100800 */
[----:B------:R-:W2:Y:S04]  /*94f00*/  LDL.LU.64 R22, [R1+0x11e8] ;  /* 0x0011e80001167983 */ /* 0x000ea80000300a00 */
[----:B0-----:R-:W-:Y:S01]  /*94f10*/  STL.64 [R1+0x1c40], R16 ;  /* 0x001c401001007387 */ /* 0x001fe20000100a00 */
[----:B------:R-:W-:-:S02]  /*94f20*/  IMAD.MOV.U32 R10, RZ, RZ, R16 ;  /* 0x000000ffff0a7224 */ /* 0x000fc400078e0010 */
[----:B------:R-:W-:Y:S01]  /*94f30*/  IMAD.MOV.U32 R9, RZ, RZ, R17 ;  /* 0x000000ffff097224 */ /* 0x000fe200078e0011 */
[----:B------:R0:W-:Y:S04]  /*94f40*/  STL.64 [R1+0x1c48], R18 ;  /* 0x001c481201007387 */ /* 0x0001e80000100a00 */
[----:B0-----:R-:W3:Y:S04]  /*94f50*/  LDL.LU.64 R18, [R1+0xa8f8] ;  /* 0x00a8f80001127983 */ /* 0x001ee80000300a00 */
[----:B------:R-:W3:Y:S04]  /*94f60*/  LDL.LU.64 R16, [R1+0xa8f0] ;  /* 0x00a8f00001107983 */ /* 0x000ee80000300a00 */
[----:B------:R-:W-:Y:S01]  /*94f70*/  STL [R1+0x84], R27 ;  /* 0x0000841b01007387 */ /* 0x000fe20000100800 */
[----:B----4-:R-:W-:-:S02]  /*94f80*/  F2FP.F16.E4M3.UNPACK_B R24, R24 ;  /* 0x00000018ff18723e */ /* 0x010fc400020006ff */
[----:B------:R-:W-:Y:S01]  /*94f90*/  F2FP.F16.E4M3.UNPACK_B R25, R8 ;  /* 0x00000008ff19723e */ /* 0x000fe200020006ff */
[----:B---3--:R-:W-:-:S15]  /*94fa0*/  HMMA.16816.F32 R16, R12, R26, R16 ;  /* 0x0000001a0c10723c */ /* 0x008fde0000001810 */
[----:B------:R-:W-:-:S04]  /*94fb0*/  NOP ;  /* 0x0000000000007918 */ /* 0x000fc80000000000 */
[----:B------:R-:W-:Y:S04]  /*94fc0*/  STL.64 [R1+0xd0], R16 ;  /* 0x0000d01001007387 */ /* 0x000fe80000100a00 */
[----:B------:R-:W-:Y:S04]  /*94fd0*/  STL.64 [R1+0xd8], R18 ;  /* 0x0000d81201007387 */ /* 0x000fe80000100a00 */
[----:B------:R-:W0:Y:S04]  /*94fe0*/  LDSM.16.M88.4 R16, [R3+UR4+0x5000] ;  /* 0x005000040310783b */ /* 0x000e280008000200 */
[----:B0-----:R-:W-:Y:S01]  /*94ff0*/  STL [R1+0x1c54], R17 ;  /* 0x001c541101007387 */ /* 0x001fe20000100800 */
[----:B------:R-:W-:-:S02]  /*95000*/  IMAD.MOV.U32 R8, RZ, RZ, R17 ;  /* 0x000000ffff087224 */ /* 0x000fc400078e0011 */
[----:B------:R-:W-:Y:S01]  /*95010*/  IMAD.MOV.U32 R0, RZ, RZ, R16 ;  /* 0x000000ffff007224 */ /* 0x000fe200078e0010 */
[----:B------:R0:W-:Y:S04]  /*95020*/  STL.64 [R1+0x1c58], R18 ;  /* 0x001c581201007387 */ /* 0x0001e80000100a00 */
[----:B0-----:R-:W3:Y:S04]  /*95030*/  LDL.LU R18, [R1+0xa8e8] ;  /* 0x00a8e80001127983 */ /* 0x001ee80000300800 */
[----:B------:R-:W4:Y:S04]  /*95040*/  LDL.LU.64 R16, [R1+0xa8e0] ;  /* 0x00a8e00001107983 */ /* 0x000f280000300a00 */
[----:B------:R0:W-:Y:S02]  /*95050*/  STL.64 [R1+0x78], R24 ;  /* 0x0000781801007387 */ /* 0x0001e40000100a00 */
[----:B0-----:R-:W-:Y:S02]  /*95060*/  HMMA.16816.F32 R24, R12, R24, R4 ;  /* 0x000000180c18723c */ /* 0x001fe40000001804 */
[----:B------:R-:W2:Y:S04]  /*95070*/  LDL.LU R6, [R1+0xa8d8] ;  /* 0x00a8d80001067983 */ /* 0x000ea80000300800 */
[----:B------:R-:W4:-:S13]  /*95080*/  LDL.LU.64 R4, [R1+0xa8d0] ;  /* 0x00a8d00001047983 */ /* 0x000f1a0000300a00 */
[----:B------:R-:W-:Y:S04]  /*95090*/  STL.64 [R1+0xe0], R24 ;  /* 0x0000e01801007387 */ /* 0x000fe80000100a00 */
[----:B------:R-:W-:Y:S04]  /*950a0*/  STL.64 [R1+0xe8], R26 ;  /* 0x0000e81a01007387 */ /* 0x000fe80000100a00 */
[----:B------:R-:W0:Y:S04]  /*950b0*/  LDSM.16.M88.4 R24, [R3+UR4+0x5800] ;  /* 0x005800040318783b */ /* 0x000e280008000200 */
[----:B0-----:R0:W-:Y:S01]  /*950c0*/  STL.64 [R1+0x1c60], R24 ;  /* 0x001c601801007387 */ /* 0x0011e20000100a00 */
[----:B------:R-:W-:-:S03]  /*950d0*/  IMAD.MOV.U32 R7, RZ, RZ, R24 ;  /* 0x000000ffff077224 */ /* 0x000fc600078e0018 */
[----:B------:R1:W-:Y:S01]  /*950e0*/  STL.64 [R1+0x1c68], R26 ;  /* 0x001c681a01007387 */ /* 0x0003e20000100a00 */
[----:B---3--:R-:W-:Y:S02]  /*950f0*/  F2FP.F16.E4M3.UNPACK_B R18, R18 ;  /* 0x00000012ff12723e */ /* 0x008fe400020006ff */
[----:B--2---:R-:W-:-:S07]  /*95100*/  F2FP.F16.E4M3.UNPACK_B R19, R6 ;  /* 0x00000006ff13723e */ /* 0x004fce00020006ff */
[----:B------:R-:W-:Y:S01]  /*95110*/  HMMA.16816.F32 R20, R12, R18, R20 ;  /* 0x000000120c14723c */ /* 0x000fe20000001814 */
[----:B------:R-:W-:Y:S01]  /*95120*/  IMAD.MOV.U32 R6, RZ, RZ, R25 ;  /* 0x000000ffff067224 */ /* 0x000fe200078e0019 */
[----:B------:R-:W-:Y:S04]  /*95130*/  STL.64 [R1+0x70], R18 ;  /* 0x0000701201007387 */ /* 0x000fe80000100a00 */
[----:B0-----:R-:W2:Y:S04]  /*95140*/  LDL.LU.64 R24, [R1+0x11c0] ;  /* 0x0011c00001187983 */ /* 0x001ea80000300a00 */
[----:B-1----:R-:W2:Y:S09]  /*95150*/  LDL.LU.64 R26, [R1+0x11c8] ;  /* 0x0011c800011a7983 */ /* 0x002eb20000300a00 */
[----:B------:R-:W-:Y:S04]  /*95160*/  STL.64 [R1+0xf0], R20 ;  /* 0x0000f01401007387 */ /* 0x000fe80000100a00 */
[----:B------:R-:W-:Y:S04]  /*95170*/  STL.64 [R1+0xf8], R22 ;  /* 0x0000f81601007387 */ /* 0x000fe80000100a00 */
[----:B------:R-:W0:Y:S01]  /*95180*/  LDSM.16.M88.4 R20, [R3+UR4+0x6000] ;  /* 0x006000040314783b */ /* 0x000e220008000200 */
[----:B----4-:R-:W-:-:S02]  /*95190*/  F2FP.F16.E4M3.UNPACK_B R28, R5 ;  /* 0x00000005ff1c723e */ /* 0x010fc400020006ff */
[----:B------:R-:W-:-:S03]  /*951a0*/  F2FP.F16.E4M3.UNPACK_B R29, R4 ;  /* 0x00000004ff1d723e */ /* 0x000fc600020006ff */
[----:B------:R-:W-:Y:S04]  /*951b0*/  STL [R1+0x68], R28 ;  /* 0x0000681c01007387 */ /* 0x000fe80000100800 */
[----:B0-----:R0:W-:Y:S01]  /*951c0*/  STL.64 [R1+0x1c70], R20 ;  /* 0x001c701401007387 */ /* 0x0011e20000100a00 */
[----:B------:R-:W-:Y:S02]  /*951d0*/  IMAD.MOV.U32 R5, RZ, RZ, R20 ;  /* 0x000000ffff057224 */ /* 0x000fe400078e0014 */
[----:B------:R-:W-:Y:S01]  /*951e0*/  IMAD.MOV.U32 R4, RZ, RZ, R21 ;  /* 0x000000ffff047224 */ /* 0x000fe200078e0015 */
[----:B------:R1:W-:Y:S04]  /*951f0*/  STL.64 [R1+0x1c78], R22 ;  /* 0x001c781601007387 */ /* 0x0003e80000100a00 */
[----:B------:R-:W-:Y:S04]  /*95200*/  STL [R1+0x6c], R29 ;  /* 0x00006c1d01007387 */ /* 0x000fe80000100800 */
[----:B0-----:R-:W3:Y:S04]  /*95210*/  LDL.LU.64 R20, [R1+0x11b0] ;  /* 0x0011b00001147983 */ /* 0x001ee80000300a00 */
[----:B-1----:R-:W3:Y:S04]  /*95220*/  LDL.LU.64 R22, [R1+0x11b8] ;  /* 0x0011b80001167983 */ /* 0x002ee80000300a00 */
[----:B------:R-:W-:Y:S04]  /*95230*/  STL.64 [R1+0xa8c0], R6 ;  /* 0x00a8c00601007387 */ /* 0x000fe80000100a00 */
[----:B------:R0:W-:Y:S04]  /*95240*/  STL.64 [R1+0xa8b8], R4 ;  /* 0x00a8b80401007387 */ /* 0x0001e80000100a00 */
[----:B0-----:R-:W4:Y:S04]  /*95250*/  LDL.LU.64 R4, [R1+0x11d0] ;  /* 0x0011d00001047983 */ /* 0x001f280000300a00 */
[----:B------:R-:W4:Y:S01]  /*95260*/  LDL.LU.64 R6, [R1+0x11d8] ;  /* 0x0011d80001067983 */ /* 0x000f220000300a00 */
[----:B------:R-:W-:-:S02]  /*95270*/  F2FP.F16.E4M3.UNPACK_B R18, R17 ;  /* 0x00000011ff12723e */ /* 0x000fc400020006ff */
[----:B------:R-:W-:-:S07]  /*95280*/  F2FP.F16.E4M3.UNPACK_B R19, R2 ;  /* 0x00000002ff13723e */ /* 0x000fce00020006ff */
[C---:B--2---:R-:W-:Y:S08]  /*95290*/  HMMA.16816.F32 R24, R12.reuse, R18, R24 ;  /* 0x000000120c18723c */ /* 0x044ff00000001818 */
[----:B----4-:R-:W-:-:S15]  /*952a0*/  HMMA.16816.F32 R4, R12, R28, R4 ;  /* 0x0000001c0c04723c */ /* 0x010fde0000001804 */
[----:B------:R-:W-:-:S04]  /*952b0*/  NOP ;  /* 0x0000000000007918 */ /* 0x000fc80000000000 */
[----:B------:R-:W-:Y:S04]  /*952c0*/  STL.64 [R1+0x100], R4 ;  /* 0x0001000401007387 */ /* 0x000fe80000100a00 */
[----:B------:R-:W-:Y:S04]  /*952d0*/  STL.64 [R1+0x108], R6 ;  /* 0x0001080601007387 */ /* 0x000fe80000100a00 */
[----:B------:R-:W0:Y:S04]  /*952e0*/  LDSM.16.M88.4 R4, [R3+UR4+0x6800] ;  /* 0x006800040304783b */ /* 0x000e280008000200 */
[----:B0-----:R-:W-:Y:S04]  /*952f0*/  STL.64 [R1+0x1c80], R4 ;  /* 0x001c800401007387 */ /* 0x001fe80000100a00 */
[----:B------:R0:W-:Y:S04]  /*95300*/  STL.64 [R1+0x1c88], R6 ;  /* 0x001c880601007387 */ /* 0x0001e80000100a00 */
[----:B------:R-:W-:Y:S04]  /*95310*/  STL.64 [R1+0x60], R18 ;  /* 0x0000601201007387 */ /* 0x000fe80000100a00 */
[----:B------:R-:W-:Y:S04]  /*95320*/  STL.64 [R1+0x110], R24 ;  /* 0x0001101801007387 */ /* 0x000fe80000100a00 */
[----:B------:R-:W-:Y:S04]  /*95330*/  STL.64 [R1+0x118], R26 ;  /* 0x0001181a01007387 */ /* 0x000fe80000100a00 */
[----:B------:R-:W1:Y:S01]  /*95340*/  LDSM.16.M88.4 R24, [R3+UR4+0x7000] ;  /* 0x007000040318783b */ /* 0x000e620008000200 */
[----:B0-----:R-:W-:Y:S01]  /*95350*/  F2FP.F16.E4M3.UNPACK_B R6, R16 ;  /* 0x00000010ff06723e */ /* 0x001fe200020006ff */
[----:B------:R-:W-:Y:S01]  /*95360*/  IMAD.MOV.U32 R17, RZ, RZ, R4 ;  /* 0x000000ffff117224 */ /* 0x000fe200078e0004 */
[----:B------:R-:W-:Y:S01]  /*95370*/  F2FP.F16.E4M3.UNPACK_B R7, R11 ;  /* 0x0000000bff07723e */ /* 0x000fe200020006ff */
[----:B-1----:R-:W-:Y:S01]  /*95380*/  IMAD.MOV.U32 R16, RZ, RZ, R24 ;  /* 0x000000ffff107224 */ /* 0x002fe200078e0018 */
[----:B------:R-:W-:Y:S04]  /*95390*/  STL.64 [R1+0x1c90], R24 ;  /* 0x001c901801007387 */ /* 0x000fe80000100a00 */
[----:B------:R-:W-:Y:S04]  /*953a0*/  STL.64 [R1+0x1c98], R26 ;  /* 0x001c981a01007387 */ /* 0x000fe80000100a00 */
[----:B------:R-:W-:Y:S04]  /*953b0*/  STL.64 [R1+0x58], R6 ;  /* 0x0000580601007387 */ /* 0x000fe80000100a00 */
[----:B------:R0:W-:Y:S04]  /*953c0*/  STL.64 [R1+0xa8c8], R16 ;  /* 0x00a8c81001007387 */ /* 0x0001e80000100a00 */
[----:B0-----:R-:W2:Y:S04]  /*953d0*/  LDL.LU.64 R16, [R1+0x11a0] ;  /* 0x0011a00001107983 */ /* 0x001ea80000300a00 */
[----:B------:R-:W2:Y:S01]  /*953e0*/  LDL.LU.64 R18, [R1+0x11a8] ;  /* 0x0011a80001127983 */ /* 0x000ea20000300a00 */
[----:B---3--:R-:W-:Y:S01]  /*953f0*/  HMMA.16816.F32 R20, R12, R6, R20 ;  /* 0x000000060c14723c */ /* 0x008fe20000001814 */
[----:B------:R-:W-:-:S02]  /*95400*/  IMAD.MOV.U32 R11, RZ, RZ, R25 ;  /* 0x000000ffff0b7224 */ /* 0x000fc400078e0019 */
[----:B------:R-:W3:-:S15]  /*95410*/  LDL.LU.64 R24, [R1+0x1190] ;  /* 0x0011900001187983 */ /* 0x000ede0000300a00 */
[----:B------:R-:W-:Y:S01]  /*95420*/  NOP ;  /* 0x0000000000007918 */ /* 0x000fe20000000000 */
[----:B------:R-:W-:Y:S04]  /*95430*/  STL.64 [R1+0x120], R20 ;  /* 0x0001201401007387 */ /* 0x000fe80000100a00 */
[----:B------:R-:W-:Y:S04]  /*95440*/  STL.64 [R1+0x128], R22 ;  /* 0x0001281601007387 */ /* 0x000fe80000100a00 */
[----:B------:R-:W0:Y:S01]  /*95450*/  LDSM.16.M88.4 R20, [R3+UR4+0x7800] ;  /* 0x007800040314783b */ /* 0x000e220008000200 */
[----:B------:R-:W-:Y:S01]  /*95460*/  F2FP.F16.E4M3.UNPACK_B R4, R10 ;  /* 0x0000000aff04723e */ /* 0x000fe200020006ff */
[----:B------:R-:W-:Y:S01]  /*95470*/  IMAD.MOV.U32 R2, RZ, RZ, R5 ;  /* 0x000000ffff027224 */ /* 0x000fe200078e0005 */
[----:B------:R-:W-:-:S03]  /*95480*/  F2FP.F16.E4M3.UNPACK_B R5, R9 ;  /* 0x00000009ff05723e */ /* 0x000fc600020006ff */
[----:B------:R-:W-:Y:S04]  /*95490*/  STL [R1+0x50], R4 ;  /* 0x0000500401007387 */ /* 0x000fe80000100800 */
[----:B------:R-:W3:Y:S04]  /*954a0*/  LDL.LU.64 R26, [R1+0x1198] ;  /* 0x00119800011a7983 */ /* 0x000ee80000300a00 */
[----:B0-----:R-:W-:Y:S04]  /*954b0*/  STL.64 [R1+0x1ca0], R20 ;  /* 0x001ca01401007387 */ /* 0x001fe80000100a00 */
[----:B------:R-:W-:Y:S04]  /*954c0*/  STL.64 [R1+0x1ca8], R22 ;  /* 0x001ca81601007387 */ /* 0x000fe80000100a00 */
[----:B------:R2:W-:Y:S04]  /*954d0*/  STL [R1+0x54], R5 ;  /* 0x0000540501007387 */ /* 0x0005e80000100800 */
[----:B------:R-:W-:Y:S01]  /*954e0*/  STL [R1+0x9ae8], R0 ;  /* 0x009ae80001007387 */ /* 0x000fe20000100800 */
[----:B--2---:R-:W-:Y:S03]  /*954f0*/  HMMA.16816.F32 R4, R12, R4, R16 ;  /* 0x000000040c04723c */ /* 0x004fe60000001810 */
[----:B------:R-:W2:Y:S01]  /*95500*/  LDL.LU.64 R16, [R1+0xa8c8] ;  /* 0x00a8c80001107983 */ /* 0x000ea20000300a00 */
[----:B------:R-:W-:Y:S01]  /*95510*/  IMAD.MOV.U32 R10, RZ, RZ, R20 ;  /* 0x000000ffff0a7224 */ /* 0x000fe200078e0014 */
[----:B------:R-:W-:-:S05]  /*95520*/  F2FP.F16.E4M3.UNPACK_B R20, R0 ;  /* 0x00000000ff14723e */ /* 0x000fca00020006ff */
[----:B------:R-:W-:Y:S09]  /*95530*/  STL [R1+0x48], R20 ;  /* 0x0000481401007387 */ /* 0x000ff20000100800 */
[----:B------:R-:W-:Y:S04]  /*95540*/  STL.64 [R1+0x130], R4 ;  /* 0x0001300401007387 */ /* 0x000fe80000100a00 */
[----:B------:R-:W-:Y:S04]  /*95550*/  STL.64 [R1+0x138], R6 ;  /* 0x0001380601007387 */ /* 0x000fe80000100a00 */
[----:B------:R-:W0:Y:S01]  /*95560*/  LDSM.16.M88.4 R4, [R3+UR4+0x8000] ;  /* 0x008000040304783b */ /* 0x000e220008000200 */
[----:B------:R-:W-:Y:S01]  /*95570*/  IMAD.MOV.U32 R9, RZ, RZ, R21 ;  /* 0x000000ffff097224 */ /* 0x000fe200078e0015 */
[----:B------:R-:W-:-:S02]  /*95580*/  F2FP.F16.E4M3.UNPACK_B R21, R8 ;  /* 0x00000008ff15723e */ /* 0x000fc400020006ff */
[----:B0-----:R-:W-:Y:S01]  /*95590*/  STL.64 [R1+0x1cb0], R4 ;  /* 0x001cb00401007387 */ /* 0x001fe20000100a00 */
[----:B------:R-:W-:-:S03]  /*955a0*/  IMAD.MOV.U32 R18, RZ, RZ, R4 ;  /* 0x000000ffff127224 */ /* 0x000fc600078e0004 */
[----:B------:R0:W-:Y:S01]  /*955b0*/  STL.64 [R1+0x1cb8], R6 ;  /* 0x001cb80601007387 */ /* 0x0001e20000100a00 */
[----:B------:R-:W-:-:S03]  /*955c0*/  IMAD.MOV.U32 R8, RZ, RZ, R5 ;  /* 0x000000ffff087224 */ /* 0x000fc600078e0005 */
[----:B0-----:R-:W4:Y:S04]  /*955d0*/  LDL.LU.64 R6, [R1+0xa8c0] ;  /* 0x00a8c00001067983 */ /* 0x001f280000300a00 */
[----:B------:R-:W4:Y:S04]  /*955e0*/  LDL.LU.64 R4, [R1+0xa8b8] ;  /* 0x00a8b80001047983 */ /* 0x000f280000300a00 */
[----:B------:R-:W-:Y:S04]  /*955f0*/  STL [R1+0x4c], R21 ;  /* 0x00004c1501007387 */ /* 0x000fe80000100800 */
[----:B------:R-:W-:Y:S04]  /*95600*/  STL [R1+0xa8b0], R18 ;  /* 0x00a8b01201007387 */ /* 0x000fe80000100800 */
[----:B--2---:R0:W-:Y:S04]  /*95610*/  STL.64 [R1+0xa8a8], R16 ;  /* 0x00a8a81001007387 */ /* 0x0041e80000100a00 */
[----:B0-----:R-:W2:Y:S04]  /*95620*/  LDL.LU.64 R16, [R1+0x1180] ;  /* 0x0011800001107983 */ /* 0x001ea80000300a00 */
[----:B------:R-:W2:Y:S01]  /*95630*/  LDL.LU.64 R18, [R1+0x1188] ;  /* 0x0011880001127983 */ /* 0x000ea20000300a00 */
[----:B---3--:R-:W-:-:S15]  /*95640*/  HMMA.16816.F32 R24, R12, R20, R24 ;  /* 0x000000140c18723c */ /* 0x008fde0000001818 */
[----:B------:R-:W-:-:S04]  /*95650*/  NOP ;  /* 0x0000000000007918 */ /* 0x000fc80000000000 */
[----:B------:R-:W-:Y:S04]  /*95660*/  STL.64 [R1+0x140], R24 ;  /* 0x0001401801007387 */ /* 0x000fe80000100a00 */
[----:B------:R-:W-:Y:S04]  /*95670*/  STL.64 [R1+0x148], R26 ;  /* 0x0001481a01007387 */ /* 0x000fe80000100a00 */
[----:B------:R-:W0:Y:S01]  /*95680*/  LDSM.16.M88.4 R24, [R3+UR4+0x8800] ;  /* 0x008800040318783b */ /* 0x000e220008000200 */
[----:B----4-:R-:W-:Y:S02]  /*95690*/  F2FP.F16.E4M3.UNPACK_B R22, R7 ;  /* 0x00000007ff16723e */ /* 0x010fe400020006ff */
[----:B------:R-:W-:Y:S01]  /*956a0*/  F2FP.F16.E4M3.UNPACK_B R23, R6 ;  /* 0x00000006ff17723e */ /* 0x000fe200020006ff */
[----:B0-----:R0:W-:Y:S01]  /*956b0*/  STL.64 [R1+0x1cc0], R24 ;  /* 0x001cc01801007387 */ /* 0x0011e20000100a00 */
[----:B------:R-:W-:-:S02]  /*956c0*/  IMAD.MOV.U32 R7, RZ, RZ, R24 ;  /* 0x000000ffff077224 */ /* 0x000fc400078e0018 */
[----:B------:R-:W-:Y:S01]  /*956d0*/  IMAD.MOV.U32 R6, RZ, RZ, R25 ;  /* 0x000000ffff067224 */ /* 0x000fe200078e0019 */
[----:B------:R1:W-:Y:S04]  /*956e0*/  STL.64 [R1+0x1cc8], R26 ;  /* 0x001cc81a01007387 */ /* 0x0003e80000100a00 */
[----:B------:R-:W-:Y:S04]  /*956f0*/  STL.64 [R1+0x40], R22 ;  /* 0x0000401601007387 */ /* 0x000fe80000100a00 */
[----:B0-----:R-:W3:Y:S04]  /*95700*/  LDL.LU.64 R24, [R1+0x1160] ;  /* 0x0011600001187983 */ /* 0x001ee80000300a00 */
[----:B-1----:R-:W3:Y:S01]  /*95710*/  LDL.LU.64 R26, [R1+0x1168] ;  /* 0x00116800011a7983 */ /* 0x002ee20000300a00 */
[----:B------:R-:W-:-:S02]  /*95720*/  F2FP.F16.E4M3.UNPACK_B R20, R5 ;  /* 0x00000005ff14723e */ /* 0x000fc400020006ff */
[----:B------:R-:W-:Y:S01]  /*95730*/  F2FP.F16.E4M3.UNPACK_B R21, R4 ;  /* 0x00000004ff15723e */ /* 0x000fe200020006ff */
[----:B--2---:R-:W-:-:S15]  /*95740*/  HMMA.16816.F32 R16, R12, R22, R16 ;  /* 0x000000160c10723c */ /* 0x004fde0000001810 */
[----:B------:R-:W-:-:S04]  /*95750*/  NOP ;  /* 0x0000000000007918 */ /* 0x000fc80000000000 */
[----:B------:R-:W-:Y:S04]  /*95760*/  STL.64 [R1+0x150], R16 ;  /* 0x0001501001007387 */ /* 0x000fe80000100a00 */
[----:B------:R-:W-:Y:S04]  /*95770*/  STL.64 [R1+0x158], R18 ;  /* 0x0001581201007387 */ /* 0x000fe80000100a00 */
[----:B------:R-:W0:Y:S04]  /*95780*/  LDSM.16.M88.4 R16, [R3+UR4+0x9000] ;  /* 0x009000040310783b */ /* 0x000e280008000200 */
[----:B0-----:R-:W-:Y:S01]  /*95790*/  STL.64 [R1+0x1cd0], R16 ;  /* 0x001cd01001007387 */ /* 0x001fe20000100a00 */
[----:B------:R-:W-:-:S02]  /*957a0*/  IMAD.MOV.U32 R5, RZ, RZ, R16 ;  /* 0x000000ffff057224 */ /* 0x000fc400078e0010 */
[----:B------:R-:W-:Y:S01]  /*957b0*/  IMAD.MOV.U32 R4, RZ, RZ, R17 ;  /* 0x000000ffff047224 */ /* 0x000fe200078e0011 */
[----:B------:R0:W-:Y:S04]  /*957c0*/  STL.64 [R1+0x1cd8], R18 ;  /* 0x001cd81201007387 */ /* 0x0001e80000100a00 */
[----:B0-----:R-:W2:Y:S04]  /*957d0*/  LDL.LU R18, [R1+0xa8b0] ;  /* 0x00a8b00001127983 */ /* 0x001ea80000300800 */
[----:B------:R-:W4:Y:S04]  /*957e0*/  LDL.LU.64 R16, [R1+0xa8a8] ;  /* 0x00a8a80001107983 */ /* 0x000f280000300a00 */
[----:B------:R-:W-:Y:S04]  /*957f0*/  STL.64 [R1+0x38], R20 ;  /* 0x0000381401007387 */ /* 0x000fe80000100a00 */
[----:B------:R-:W-:Y:S04]  /*95800*/  STL.64 [R1+0xa890], R6 ;  /* 0x00a8900601007387 */ /* 0x000fe80000100a00 */
[----:B------:R0:W-:Y:S04]  /*95810*/  STL.64 [R1+0xa888], R4 ;  /* 0x00a8880401007387 */ /* 0x0001e80000100a00 */
[----:B0-----:R-:W2:Y:S04]  /*95820*/  LDL.LU.64 R4, [R1+0x1170] ;  /* 0x0011700001047983 */ /* 0x001ea80000300a00 */
[----:B------:R-:W2:Y:S01]  /*95830*/  LDL.LU.64 R6, [R1+0x1178] ;  /* 0x0011780001067983 */ /* 0x000ea20000300a00 */
[----:B------:R-:W-:Y:S01]  /*95840*/  F2FP.F16.E4M3.UNPACK_B R23, R2 ;  /* 0x00000002ff17723e */ /* 0x000fe200020006ff */
[----:B--2---:R-:W-:-:S15]  /*95850*/  HMMA.16816.F32 R4, R12, R20, R4 ;  /* 0x000000140c04723c */ /* 0x004fde0000001804 */
[----:B------:R-:W-:-:S04]  /*95860*/  NOP ;  /* 0x0000000000007918 */ /* 0x000fc80000000000 */
[----:B------:R-:W-:Y:S04]  /*95870*/  STL.64 [R1+0x160], R4 ;  /* 0x0001600401007387 */ /* 0x000fe80000100a00 */
[----:B------:R-:W-:Y:S04]  /*95880*/  STL.64 [R1+0x168], R6 ;  /* 0x0001680601007387 */ /* 0x000fe80000100a00 */
[----:B------:R-:W0:Y:S01]  /*95890*/  LDSM.16.M88.4 R4, [R3+UR4+0x9800] ;  /* 0x009800040304783b */ /* 0x000e220008000200 */
[----:B----4-:R-:W-:-:S07]  /*958a0*/  F2FP.F16.E4M3.UNPACK_B R22, R17 ;  /* 0x00000011ff16723e */ /* 0x010fce00020006ff */
[----:B---3--:R-:W-:Y:S01]  /*958b0*/  HMMA.16816.F32 R24, R12, R22, R24 ;  /* 0x000000160c18723c */ /* 0x008fe20000001818 */
[----:B------:R-:W-:Y:S01]  /*958c0*/  F2FP.F16.E4M3.UNPACK_B R20, R16 ;  /* 0x00000010ff14723e */ /* 0x000fe200020006ff */
[----:B0-----:R0:W-:Y:S01]  /*958d0*/  STL.64 [R1+0x1ce0], R4 ;  /* 0x001ce00401007387 */ /* 0x0011e20000100a00 */
[----:B------:R-:W-:Y:S02]  /*958e0*/  IMAD.MOV.U32 R17, RZ, RZ, R4 ;  /* 0x000000ffff117224 */ /* 0x000fe400078e0004 */
[----:B------:R-:W-:Y:S01]  /*958f0*/  IMAD.MOV.U32 R2, RZ, RZ, R5 ;  /* 0x000000ffff027224 */ /* 0x000fe200078e0005 */
[----:B------:R1:W-:Y:S04]  /*95900*/  STL.64 [R1+0x1ce8], R6 ;  /* 0x001ce80601007387 */ /* 0x0003e80000100a00 */
[----:B------:R-:W-:Y:S04]  /*95910*/  STL.64 [R1+0x30], R22 ;  /* 0x0000301601007387 */ /* 0x000fe80000100a00 */
[----:B0-----:R-:W2:Y:S05]  /*95920*/  LDL.LU.64 R4, [R1+0x1140] ;  /* 0x0011400001047983 */ /* 0x001eaa0000300a00 */
[----:B------:R-:W-:Y:S04]  /*95930*/  STL.64 [R1+0x170], R24 ;  /* 0x0001701801007387 */ /* 0x000fe80000100a00 */
[----:B------:R-:W-:Y:S04]  /*95940*/  STL.64 [R1+0x178], R26 ;  /* 0x0001781a01007387 */ /* 0x000fe80000100a00 */
[----:B------:R-:W-:Y:S04]  /*95950*/  STL [R1+0x28], R20 ;  /* 0x0000281401007387 */ /* 0x000fe80000100800 */
[----:B-1----:R-:W3:Y:S04]  /*95960*/  LDL.LU.64 R6, [R1+0x1148] ;  /* 0x0011480001067983 */ /* 0x002ee80000300a00 */
[----:B------:R-:W0:Y:S04]  /*95970*/  LDSM.16.M88.4 R24, [R3+UR4+0xa000] ;  /* 0x00a000040318783b */ /* 0x000e280008000200 */
[----:B---3--:R-:W-:Y:S04]  /*95980*/  STL.64 [R1+0xa8a0], R6 ;  /* 0x00a8a00601007387 */ /* 0x008fe80000100a00 */
[----:B--2---:R1:W-:Y:S04]  /*95990*/  STL.64 [R1+0xa898], R4 ;  /* 0x00a8980401007387 */ /* 0x0043e80000100a00 */
[----:B-1----:R-:W2:Y:S04]  /*959a0*/  LDL.LU.64 R4, [R1+0x1150] ;  /* 0x0011500001047983 */ /* 0x002ea80000300a00 */
[----:B------:R-:W2:Y:S01]  /*959b0*/  LDL.LU.64 R6, [R1+0x1158] ;  /* 0x0011580001067983 */ /* 0x000ea20000300a00 */
[----:B------:R-:W-:Y:S01]  /*959c0*/  F2FP.F16.E4M3.UNPACK_B R21, R11 ;  /* 0x0000000bff15723e */ /* 0x000fe200020006ff */
[----:B0-----:R-:W-:-:S02]  /*959d0*/  IMAD.MOV.U32 R16, RZ, RZ, R24 ;  /* 0x000000ffff107224 */ /* 0x001fc400078e0018 */
[----:B------:R-:W-:Y:S04]  /*959e0*/  STL.64 [R1+0x1cf0], R24 ;  /* 0x001cf01801007387 */ /* 0x000fe80000100a00 */
[----:B------:R-:W-:Y:S04]  /*959f0*/  STL.64 [R1+0x1cf8], R26 ;  /* 0x001cf81a01007387 */ /* 0x000fe80000100a00 */
[----:B------:R2:W-:Y:S04]  /*95a00*/  STL [R1+0x2c], R21 ;  /* 0x00002c1501007387 */ /* 0x0005e80000100800 */
[----:B------:R-:W-:Y:S01]  /*95a10*/  STL.64 [R1+0xa870], R16 ;  /* 0x00a8701001007387 */ /* 0x000fe20000100a00 */
[----:B--2---:R-:W-:Y:S03]  /*95a20*/  HMMA.16816.F32 R20, R12, R20, R4 ;  /* 0x000000140c14723c */ /* 0x004fe60000001804 */
[----:B------:R-:W2:Y:S04]  /*95a30*/  LDL.LU.64 R6, [R1+0xa8a0] ;  /* 0x00a8a00001067983 */ /* 0x000ea80000300a00 */
[----:B------:R-:W2:-:S12]  /*95a40*/  LDL.LU.64 R4, [R1+0xa898] ;  /* 0x00a8980001047983 */ /* 0x000e980000300a00 */
[----:B------:R-:W-:Y:S01]  /*95a50*/  STL.64 [R1+0x180], R20 ;  /* 0x0001801401007387 */ /* 0x000fe20000100a00 */
[----:B------:R-:W-:-:S03]  /*95a60*/  IMAD.MOV.U32 R0, RZ, RZ, R23 ;  /* 0x000000ffff007224 */ /* 0x000fc600078e0017 */
[----:B------:R-:W-:Y:S04]  /*95a70*/  STL [R1+0x188], R22 ;  /* 0x0001881601007387 */ /* 0x000fe80000100800 */
[----:B------:R-:W0:Y:S01]  /*95a80*/  LDSM.16.M88.4 R20, [R3+UR4+0xa800] ;  /* 0x00a800040314783b */ /* 0x000e220008000200 */
[----:B------:R-:W-:Y:S01]  /*95a90*/  F2FP.F16.E4M3.UNPACK_B R24, R10 ;  /* 0x0000000aff18723e */ /* 0x000fe200020006ff */
[----:B------:R-:W-:Y:S01]  /*95aa0*/  IMAD.MOV.U32 R11, RZ, RZ, R25 ;  /* 0x000000ffff0b7224 */ /* 0x000fe200078e0019 */
[----:B------:R-:W-:Y:S01]  /*95ab0*/  F2FP.F16.E4M3.UNPACK_B R25, R9 ;  /* 0x00000009ff19723e */ /* 0x000fe200020006ff */
[----:B------:R-:W-:Y:S04]  /*95ac0*/  STL [R1+0x9d48], R0 ;  /* 0x009d480001007387 */ /* 0x000fe80000100800 */
[----:B------:R-:W-:Y:S04]  /*95ad0*/  STL [R1+0x20], R24 ;  /* 0x0000201801007387 */ /* 0x000fe80000100800 */
[----:B0-----:R0:W-:Y:S04]  /*95ae0*/  STL.64 [R1+0x1d00], R20 ;  /* 0x001d001401007387 */ /* 0x0011e80000100a00 */
[----:B------:R1:W-:Y:S04]  /*95af0*/  STL.64 [R1+0x1d08], R22 ;  /* 0x001d081601007387 */ /* 0x0003e80000100a00 */
[----:B------:R2:W-:Y:S01]  /*95b00*/  STL [R1+0x24], R25 ;  /* 0x0000241901007387 */ /* 0x0005e20000100800 */
[----:B------:R-:W-:-:S02]  /*95b10*/  IMAD.MOV.U32 R10, RZ, RZ, R20 ;  /* 0x000000ffff0a7224 */ /* 0x000fc400078e0014 */
[----:B------:R-:W-:Y:S02]  /*95b20*/  IMAD.MOV.U32 R9, RZ, RZ, R21 ;  /* 0x000000ffff097224 */ /* 0x000fe400078e0015 */
[----:B0-----:R-:W3:Y:S04]  /*95b30*/  LDL.LU.64 R20, [R1+0x1130] ;  /* 0x0011300001147983 */ /* 0x001ee80000300a00 */
[----:B-1----:R-:W3:Y:S01]  /*95b40*/  LDL.LU.64 R22, [R1+0x1138] ;  /* 0x0011380001167983 */ /* 0x002ee20000300a00 */
[----:B------:R-:W-:Y:S02]  /*95b50*/  F2FP.F16.E4M3.UNPACK_B R18, R18 ;  /* 0x00000012ff12723e */ /* 0x000fe400020006ff */
[----:B------:R-:W-:Y:S01]  /*95b60*/  F2FP.F16.E4M3.UNPACK_B R19, R8 ;  /* 0x00000008ff13723e */ /* 0x000fe200020006ff */
[----:B--2---:R-:W-:Y:S01]  /*95b70*/  HMMA.16816.F32 R24, R12, R24, R4 ;  /* 0x000000180c18723c */ /* 0x004fe20000001804 */
[----:B------:R-:W2:Y:S04]  /*95b80*/  LDL.LU.64 R6, [R1+0xa890] ;  /* 0x00a8900001067983 */ /* 0x000ea80000300a00 */
[----:B------:R-:W4:-:S14]  /*95b90*/  LDL.LU.64 R4, [R1+0xa888] ;  /* 0x00a8880001047983 */ /* 0x000f1c0000300a00 */
[----:B------:R-:W-:Y:S04]  /*95ba0*/  STL.64 [R1+0x190], R24 ;  /* 0x0001901801007387 */ /* 0x000fe80000100a00 */
[----:B------:R-:W-:Y:S04]  /*95bb0*/  STL.64 [R1+0x198], R26 ;  /* 0x0001981a01007387 */ /* 0x000fe80000100a00 */
[----:B------:R-:W0:Y:S02]  /*95bc0*/  LDSM.16.M88.4 R24, [R3+UR4+0xb000] ;  /* 0x00b000040318783b */ /* 0x000e240008000200 */
[----:B0-----:R-:W-:-:S02]  /*95bd0*/  IMAD.MOV.U32 R8, RZ, RZ, R24 ;  /* 0x000000ffff087224 */ /* 0x001fc400078e0018 */
[----:B------:R-:W-:Y:S04]  /*95be0*/  STL.64 [R1+0x1d10], R24 ;  /* 0x001d101801007387 */ /* 0x000fe80000100a00 */
[----:B------:R-:W-:Y:S04]  /*95bf0*/  STL.64 [R1+0x1d18], R26 ;  /* 0x001d181a01007387 */ /* 0x000fe80000100a00 */
[----:B------:R-:W-:Y:S04]  /*95c00*/  STL.64 [R1+0x18], R18 ;  /* 0x0000181201007387 */ /* 0x000fe80000100a00 */
[----:B------:R-:W-:Y:S04]  /*95c10*/  STL.64 [R1+0xa868], R10 ;  /* 0x00a8680a01007387 */ /* 0x000fe80000100a00 */
[----:B------:R0:W-:Y:S04]  /*95c20*/  STL.64 [R1+0xa860], R8 ;  /* 0x00a8600801007387 */ /* 0x0001e80000100a00 */
[----:B0-----:R-:W2:Y:S04]  /*95c30*/  LDL.LU.64 R8, [R1+0x1110] ;  /* 0x0011100001087983 */ /* 0x001ea80000300a00 */
[----:B------:R-:W2:Y:S01]  /*95c40*/  LDL.LU.64 R10, [R1+0x1118] ;  /* 0x00111800010a7983 */ /* 0x000ea20000300a00 */
[----:B------:R-:W-:-:S02]  /*95c50*/  IMAD.MOV.U32 R0, RZ, RZ, R25 ;  /* 0x000000ffff007224 */ /* 0x000fc400078e0019 */
[----:B---3--:R-:W-:Y:S01]  /*95c60*/  HMMA.16816.F32 R24, R12, R18, R20 ;  /* 0x000000120c18723c */ /* 0x008fe20000001814 */
[----:B------:R-:W0:Y:S04]  /*95c70*/  LDSM.16.M88.4 R20, [R3+UR4+0xb800] ;  /* 0x00b800040314783b */ /* 0x000e280008000200 */
[----:B--2---:R-:W-:Y:S04]  /*95c80*/  STL.64 [R1+0xa880], R10 ;  /* 0x00a8800a01007387 */ /* 0x004fe80000100a00 */
[----:B------:R1:W-:Y:S04]  /*95c90*/  STL.64 [R1+0xa878], R8 ;  /* 0x00a8780801007387 */ /* 0x0003e80000100a00 */
[----:B-1----:R-:W2:Y:S04]  /*95ca0*/  LDL.LU.64 R8, [R1+0x1120] ;  /* 0x0011200001087983 */ /* 0x002ea80000300a00 */
[----:B------:R-:W2:Y:S01]  /*95cb0*/  LDL.LU.64 R10, [R1+0x1128] ;  /* 0x00112800010a7983 */ /* 0x000ea20000300a00 */
[----:B------:R-:W-:-:S02]  /*95cc0*/  F2FP.F16.E4M3.UNPACK_B R16, R7 ;  /* 0x00000007ff10723e */ /* 0x000fc400020006ff */
[----:B------:R-:W-:Y:S01]  /*95cd0*/  F2FP.F16.E4M3.UNPACK_B R17, R6 ;  /* 0x00000006ff11723e */ /* 0x000fe200020006ff */
[----:B------:R1:W-:Y:S04]  /*95ce0*/  STL.64 [R1+0x1a0], R24 ;  /* 0x0001a01801007387 */ /* 0x0003e80000100a00 */
[----:B------:R3:W-:Y:S04]  /*95cf0*/  STL.64 [R1+0x1a8], R26 ;  /* 0x0001a81a01007387 */ /* 0x0007e80000100a00 */
[----:B0-----:R4:W-:Y:S04]  /*95d00*/  STL.64 [R1+0x1d20], R20 ;  /* 0x001d201401007387 */ /* 0x0019e80000100a00 */
[----:B------:R-:W-:Y:S04]  /*95d10*/  STL.64 [R1+0x1d28], R22 ;  /* 0x001d281601007387 */ /* 0x000fe80000100a00 */
[----:B------:R2:W-:Y:S04]  /*95d20*/  STL.64 [R1+0x10], R16 ;  /* 0x0000101001007387 */ /* 0x0005e80000100a00 */
[----:B-1----:R-:W2:Y:S04]  /*95d30*/  LDL.LU.64 R24, [R1+0x1100] ;  /* 0x0011000001187983 */ /* 0x002ea80000300a00 */
[----:B---3--:R-:W3:Y:S01]  /*95d40*/  LDL.LU.64 R26, [R1+0x1108] ;  /* 0x00110800011a7983 */ /* 0x008ee20000300a00 */
[----:B------:R-:W-:Y:S01]  /*95d50*/  IMAD.MOV.U32 R7, RZ, RZ, R20 ;  /* 0x000000ffff077224 */ /* 0x000fe200078e0014 */
[----:B----4-:R-:W-:Y:S01]  /*95d60*/  F2FP.F16.E4M3.UNPACK_B R20, R5 ;  /* 0x00000005ff14723e */ /* 0x010fe200020006ff */
[----:B------:R-:W-:Y:S01]  /*95d70*/  IMAD.MOV.U32 R6, RZ, RZ, R21 ;  /* 0x000000ffff067224 */ /* 0x000fe200078e0015 */
[----:B------:R-:W-:Y:S01]  /*95d80*/  F2FP.F16.E4M3.UNPACK_B R21, R4 ;  /* 0x00000004ff15723e */ /* 0x000fe200020006ff */
[----:B--2---:R-:W-:Y:S01]  /*95d90*/  HMMA.16816.F32 R16, R12, R16, R8 ;  /* 0x000000100c10723c */ /* 0x004fe20000001808 */
[----:B------:R-:W2:Y:S04]  /*95da0*/  LDL.LU.64 R10, [R1+0xa880] ;  /* 0x00a88000010a7983 */ /* 0x000ea80000300a00 */
[----:B------:R-:W2:-:S14]  /*95db0*/  LDL.LU.64 R8, [R1+0xa878] ;  /* 0x00a8780001087983 */ /* 0x000e9c0000300a00 */
[----:B------:R-:W-:Y:S04]  /*95dc0*/  STL.64 [R1+0x1b0], R16 ;  /* 0x0001b01001007387 */ /* 0x000fe80000100a00 */
[----:B------:R-:W-:Y:S04]  /*95dd0*/  STL.64 [R1+0x1b8], R18 ;  /* 0x0001b81201007387 */ /* 0x000fe80000100a00 */
[----:B------:R-:W0:Y:S04]  /*95de0*/  LDSM.16.M88.4 R16, [R3+UR4+0xc000] ;  /* 0x00c000040310783b */ /* 0x000e280008000200 */
[----:B0-----:R0:W-:Y:S01]  /*95df0*/  STL.64 [R1+0x1d30], R16 ;  /* 0x001d301001007387 */ /* 0x0011e20000100a00 */
[----:B------:R-:W-:-:S02]  /*95e00*/  IMAD.MOV.U32 R5, RZ, RZ, R16 ;  /* 0x000000ffff057224 */ /* 0x000fc400078e0010 */
[----:B------:R-:W-:Y:S01]  /*95e10*/  IMAD.MOV.U32 R4, RZ, RZ, R17 ;  /* 0x000000ffff047224 */ /* 0x000fe200078e0011 */
[----:B------:R1:W-:Y:S04]  /*95e20*/  STL.64 [R1+0x1d38], R18 ;  /* 0x001d381201007387 */ /* 0x0003e80000100a00 */
[----:B0-----:R-:W4:Y:S04]  /*95e30*/  LDL.LU.64 R16, [R1+0xa870] ;  /* 0x00a8700001107983 */ /* 0x001f280000300a00 */
[----:B------:R2:W-:Y:S01]  /*95e40*/  STL.64 [R1+0x8], R20 ;  /* 0x0000081401007387 */ /* 0x0005e20000100a00 */
[----:B-1----:R-:W-:Y:S01]  /*95e50*/  F2FP.F16.E4M3.UNPACK_B R19, R2 ;  /* 0x00000002ff13723e */ /* 0x002fe200020006ff */
[----:B--2---:R-:W-:Y:S02]  /*95e60*/  HMMA.16816.F32 R20, R12, R20, R8 ;  /* 0x000000140c14723c */ /* 0x004fe40000001808 */
[----:B------:R-:W2:Y:S04]  /*95e70*/  LDL.LU.64 R10, [R1+0xa868] ;  /* 0x00a86800010a7983 */ /* 0x000ea80000300a00 */
[----:B------:R-:W2:-:S13]  /*95e80*/  LDL.LU.64 R8, [R1+0xa860] ;  /* 0x00a8600001087983 */ /* 0x000e9a0000300a00 */
[----:B------:R-:W-:Y:S04]  /*95e90*/  STL.64 [R1+0x1c0], R20 ;  /* 0x0001c01401007387 */ /* 0x000fe80000100a00 */
[----:B------:R-:W-:Y:S04]  /*95ea0*/  STL.64 [R1+0x1c8], R22 ;  /* 0x0001c81601007387 */ /* 0x000fe80000100a00 */
[----:B------:R-:W0:Y:S01]  /*95eb0*/  LDSM.16.M88.4 R20, [R3+UR4+0xc800] ;  /* 0x00c800040314783b */ /* 0x000e220008000200 */
[----:B----4-:R-:W-:-:S07]  /*95ec0*/  F2FP.F16.E4M3.UNPACK_B R18, R17 ;  /* 0x00000011ff12723e */ /* 0x010fce00020006ff */
[----:B---3--:R-:W-:Y:S01]  /*95ed0*/  HMMA.16816.F32 R24, R12, R18, R24 ;  /* 0x000000120c18723c */ /* 0x008fe20000001818 */
[----:B0-----:R0:W-:Y:S01]  /*95ee0*/  STL.64 [R1+0x1d40], R20 ;  /* 0x001d401401007387 */ /* 0x0011e20000100a00 */
[----:B------:R-:W-:Y:S02]  /*95ef0*/  IMAD.MOV.U32 R17, RZ, RZ, R20 ;  /* 0x000000ffff117224 */ /* 0x000fe400078e0014 */
[----:B------:R-:W-:Y:S01]  /*95f00*/  IMAD.MOV.U32 R2, RZ, RZ, R21 ;  /* 0x000000ffff027224 */ /* 0x000fe200078e0015 */
[----:B------:R1:W-:Y:S04]  /*95f10*/  STL.64 [R1+0x1d48], R22 ;  /* 0x001d481601007387 */ /* 0x0003e80000100a00 */
[----:B------:R-:W-:Y:S04]  /*95f20*/  STL.64 [R1], R18 ;  /* 0x0000001201007387 */ /* 0x000fe80000100a00 */
[----:B0-----:R-:W3:Y:S04]  /*95f30*/  LDL.LU.64 R20, [R1+0x10e0] ;  /* 0x0010e00001147983 */ /* 0x001ee80000300a00 */
[----:B-1----:R-:W3:Y:S04]  /*95f40*/  LDL.LU.64 R22, [R1+0x10e8] ;  /* 0x0010e80001167983 */ /* 0x002ee80000300a00 */
[----:B------:R-:W-:Y:S04]  /*95f50*/  STL.64 [R1+0x1d0], R24 ;  /* 0x0001d01801007387 */ /* 0x000fe80000100a00 */
[----:B------:R-:W-:Y:S04]  /*95f60*/  STL.64 [R1+0x1d8], R26 ;  /* 0x0001d81a01007387 */ /* 0x000fe80000100a00 */
[----:B------:R-:W0:Y:S01]  /*95f70*/  LDSM.16.M88.4 R24, [R3+UR4+0xd000] ;  /* 0x00d000040318783b */ /* 0x000e220008000200 */
[----:B------:R-:W-:Y:S01]  /*95f80*/  F2FP.F16.E4M3.UNPACK_B R28, R16 ;  /* 0x00000010ff1c723e */ /* 0x000fe200020006ff */
[----:B0-----:R-:W-:-:S02]  /*95f90*/  IMAD.MOV.U32 R16, RZ, RZ, R24 ;  /* 0x000000ffff107224 */ /* 0x001fc400078e0018 */
[----:B------:R-:W-:Y:S04]  /*95fa0*/  STL.64 [R1+0x1d50], R24 ;  /* 0x001d501801007387 */ /* 0x000fe80000100a00 */
[----:B------:R-:W-:Y:S04]  /*95fb0*/  STL.64 [R1+0x1d58], R26 ;  /* 0x001d581a01007387 */ /* 0x000fe80000100a00 */
[----:B------:R0:W-:Y:S04]  /*95fc0*/  STL.64 [R1+0xa858], R16 ;  /* 0x00a8581001007387 */ /* 0x0001e80000100a00 */
[----:B0-----:R-:W4:Y:S04]  /*95fd0*/  LDL.LU.64 R16, [R1+0x10f0] ;  /* 0x0010f00001107983 */ /* 0x001f280000300a00 */
[----:B------:R-:W4:Y:S01]  /*95fe0*/  LDL.LU.64 R18, [R1+0x10f8] ;  /* 0x0010f80001127983 */ /* 0x000f220000300a00 */
[----:B--2---:R-:W-:-:S02]  /*95ff0*/  F2FP.F16.E4M3.UNPACK_B R29, R11 ;  /* 0x0000000bff1d723e */ /* 0x004fc400020006ff */
[----:B------:R-:W-:Y:S02]  /*96000*/  F2FP.F16.E4M3.UNPACK_B R26, R10 ;  /* 0x0000000aff1a723e */ /* 0x000fe400020006ff */
[----:B------:R-:W-:Y:S01]  /*96010*/  F2FP.F16.E4M3.UNPACK_B R27, R9 ;  /* 0x00000009ff1b723e */ /* 0x000fe200020006ff */
[----:B------:R-:W-:Y:S01]  /*96020*/  IMAD.MOV.U32 R11, RZ, RZ, R25 ;  /* 0x000000ffff0b7224 */ /* 0x000fe200078e0019 */
[----:B------:R-:W-:-:S05]  /*96030*/  F2FP.F16.E4M3.UNPACK_B R24, R8 ;  /* 0x00000008ff18723e */ /* 0x000fca00020006ff */
[C---:B---3--:R-:W-:Y:S08]  /*96040*/  HMMA.16816.F32 R20, R12.reuse, R26, R20 ;  /* 0x0000001a0c14723c */ /* 0x048ff00000001814 */
[----:B----4-:R-:W-:-:S15]  /*96050*/  HMMA.16816.F32 R16, R12, R28, R16 ;  /* 0x0000001c0c10723c */ /* 0x010fde0000001810 */
[----:B------:R-:W-:-:S04]  /*96060*/  NOP ;  /* 0x0000000000007918 */ /* 0x000fc80000000000 */
[----:B------:R-:W-:Y:S04]  /*96070*/  STL.64 [R1+0x1e0], R16 ;  /* 0x0001e01001007387 */ /* 0x000fe80000100a00 */
[----:B------:R-:W-:Y:S04]  /*96080*/  STL.64 [R1+0x1e8], R18 ;  /* 0x0001e81201007387 */ /* 0x000fe80000100a00 */
[----:B------:R-:W0:Y:S04]  /*96090*/  LDSM.16.M88.4 R16, [R3+UR4+0xd800] ;  /* 0x00d800040310783b */ /* 0x000e280008000200 */
[----:B0-----:R0:W-:Y:S01]  /*960a0*/  STL.64 [R1+0x1d60], R16 ;  /* 0x001d601001007387 */ /* 0x0011e20000100a00 */
[----:B------:R-:W-:-:S02]  /*960b0*/  IMAD.MOV.U32 R10, RZ, RZ, R16 ;  /* 0x000000ffff0a7224 */ /* 0x000fc400078e0010 */
[----:B------:R-:W-:Y:S01]  /*960c0*/  IMAD.MOV.U32 R9, RZ, RZ, R17 ;  /* 0x000000ffff097224 */ /* 0x000fe200078e0011 */
[----:B------:R1:W-:Y:S04]  /*960d0*/  STL.64 [R1+0x1d68], R18 ;  /* 0x001d681201007387 */ /* 0x0003e80000100a00 */
[----:B0-----:R-:W2:Y:S04]  /*960e0*/  LDL.LU.64 R16, [R1+0x10c0] ;  /* 0x0010c00001107983 */ /* 0x001ea80000300a00 */
[----:B-1----:R-:W2:Y:S04]  /*960f0*/  LDL.LU.64 R18, [R1+0x10c8] ;  /* 0x0010c80001127983 */ /* 0x002ea80000300a00 */
[----:B------:R-:W-:Y:S04]  /*96100*/  STL.64 [R1+0x1f0], R20 ;  /* 0x0001f01401007387 */ /* 0x000fe80000100a00 */
[----:B------:R-:W-:Y:S04]  /*96110*/  STL.64 [R1+0x1f8], R22 ;  /* 0x0001f81601007387 */ /* 0x000fe80000100a00 */
[----:B------:R-:W0:Y:S02]  /*96120*/  LDSM.16.M88.4 R20, [R3+UR4+0xe000] ;  /* 0x00e000040314783b */ /* 0x000e240008000200 */
[----:B0-----:R-:W-:-:S02]  /*96130*/  IMAD.MOV.U32 R8, RZ, RZ, R20 ;  /* 0x000000ffff087224 */ /* 0x001fc400078e0014 */
[----:B------:R-:W-:Y:S04]  /*96140*/  STL.64 [R1+0x1d70], R20 ;  /* 0x001d701401007387 */ /* 0x000fe80000100a00 */
[----:B------:R-:W-:Y:S04]  /*96150*/  STL.64 [R1+0x1d78], R22 ;  /* 0x001d781601007387 */ /* 0x000fe80000100a00 */
[----:B------:R-:W-:Y:S04]  /*96160*/  STL.64 [R1+0xa840], R10 ;  /* 0x00a8400a01007387 */ /* 0x000fe80000100a00 */
[----:B------:R0:W-:Y:S04]  /*96170*/  STL.64 [R1+0xa838], R8 ;  /* 0x00a8380801007387 */ /* 0x0001e80000100a00 */
[----:B0-----:R-:W3:Y:S04]  /*96180*/  LDL.LU.64 R8, [R1+0x10d0] ;  /* 0x0010d00001087983 */ /* 0x001ee80000300a00 */
[----:B------:R-:W3:Y:S01]  /*96190*/  LDL.LU.64 R10, [R1+0x10d8] ;  /* 0x0010d800010a7983 */ /* 0x000ee20000300a00 */
[----:B------:R-:W-:-:S03]  /*961a0*/  F2FP.F16.E4M3.UNPACK_B R25, R0 ;  /* 0x00000000ff19723e */ /* 0x000fc600020006ff */
[----:B------:R-:W-:Y:S04]  /*961b0*/  STL.64 [R1+0xa720], R26 ;  /* 0x00a7201a01007387 */ /* 0x000fe80000100a00 */
[----:B------:R-:W-:Y:S01]  /*961c0*/  STL.64 [R1+0xa718], R24 ;  /* 0x00a7181801007387 */ /* 0x000fe20000100a00 */
[----:B------:R-:W-:Y:S02]  /*961d0*/  F2FP.F16.E4M3.UNPACK_B R22, R7 ;  /* 0x00000007ff16723e */ /* 0x000fe400020006ff */
[----:B------:R-:W-:-:S07]  /*961e0*/  F2FP.F16.E4M3.UNPACK_B R23, R6 ;  /* 0x00000006ff17723e */ /* 0x000fce00020006ff */
[C---:B--2---:R-:W-:Y:S08]  /*961f0*/  HMMA.16816.F32 R16, R12.reuse, R22, R16 ;  /* 0x000000160c10723c */ /* 0x044ff00000001810 */
[----:B---3--:R-:W-:-:S15]  /*96200*/  HMMA.16816.F32 R8, R12, R24, R8 ;  /* 0x000000180c08723c */ /* 0x008fde0000001808 */
        /* <DEDUP_REMOVED lines=9> */
[----:B------:R-:W-:Y:S04]  /*962a0*/  STL.64 [R1+0x210], R16 ;  /* 0x0002101001007387 */ /* 0x000fe80000100a00 */
[----:B------:R-:W-:Y:S04]  /*962b0*/  STL.64 [R1+0x218], R18 ;  /* 0x0002181201007387 */ /* 0x000fe80000100a00 */
[----:B-1----:R-:W3:Y:S04]  /*962c0*/  LDL.LU.64 R10, [R1+0x10a8] ;  /* 0x0010a800010a7983 */ /* 0x002ee80000300a00 */
[----:B------:R-:W0:Y:S01]  /*962d0*/  LDSM.16.M88.4 R16, [R3+UR4+0xf000] ;  /* 0x00f000040310783b */ /* 0x000e220008000200 */
[----:B------:R-:W-:-:S03]  /*962e0*/  IMAD.MOV.U32 R0, RZ, RZ, R21 ;  /* 0x000000ffff007224 */ /* 0x000fc600078e0015 */
[----:B---3--:R-:W-:Y:S04]  /*962f0*/  STL.64 [R1+0xa850], R10 ;  /* 0x00a8500a01007387 */ /* 0x008fe80000100a00 */
[----:B--2---:R1:W-:Y:S04]  /*96300*/  STL.64 [R1+0xa848], R8 ;  /* 0x00a8480801007387 */ /* 0x0043e80000100a00 */
[----:B-1----:R-:W2:Y:S04]  /*96310*/  LDL.LU.64 R8, [R1+0x10b0] ;  /* 0x0010b00001087983 */ /* 0x002ea80000300a00 */
[----:B------:R-:W2:Y:S01]  /*96320*/  LDL.LU.64 R10, [R1+0x10b8] ;  /* 0x0010b800010a7983 */ /* 0x000ea20000300a00 */
[----:B------:R-:W-:-:S02]  /*96330*/  F2FP.F16.E4M3.UNPACK_B R20, R5 ;  /* 0x00000005ff14723e */ /* 0x000fc400020006ff */
[----:B------:R-:W-:Y:S01]  /*96340*/  F2FP.F16.E4M3.UNPACK_B R21, R4 ;  /* 0x00000004ff15723e */ /* 0x000fe200020006ff */
[----:B------:R-:W3:Y:S01]  /*96350*/  LDL.LU.64 R24, [R1+0x1090] ;  /* 0x0010900001187983 */ /* 0x000ee20000300a00 */
[----:B0-----:R-:W-:-:S03]  /*96360*/  IMAD.MOV.U32 R4, RZ, RZ, R16 ;  /* 0x000000ffff047224 */ /* 0x001fc600078e0010 */
[----:B------:R-:W3:Y:S01]  /*96370*/  LDL.LU.64 R26, [R1+0x1098] ;  /* 0x00109800011a7983 */ /* 0x000ee20000300a00 */
[----:B------:R-:W-:-:S03]  /*96380*/  IMAD.MOV.U32 R5, RZ, RZ, R17 ;  /* 0x000000ffff057224 */ /* 0x000fc600078e0011 */
[----:B------:R0:W-:Y:S04]  /*96390*/  STL.64 [R1+0x1d90], R16 ;  /* 0x001d901001007387 */ /* 0x0001e80000100a00 */
[----:B------:R1:W-:Y:S04]  /*963a0*/  STL.64 [R1+0x1d98], R18 ;  /* 0x001d981201007387 */ /* 0x0003e80000100a00 */
[----:B0-----:R-:W4:Y:S04]  /*963b0*/  LDL.LU.64 R16, [R1+0xa858] ;  /* 0x00a8580001107983 */ /* 0x001f280000300a00 */
[----:B------:R-:W-:Y:S04]  /*963c0*/  STL.64 [R1+0xa730], R22 ;  /* 0x00a7301601007387 */ /* 0x000fe80000100a00 */
[----:B------:R0:W-:Y:S01]  /*963d0*/  STL.64 [R1+0xa728], R20 ;  /* 0x00a7281401007387 */ /* 0x0001e20000100a00 */
[----:B-1----:R-:W-:Y:S01]  /*963e0*/  F2FP.F16.E4M3.UNPACK_B R19, R2 ;  /* 0x00000002ff13723e */ /* 0x002fe200020006ff */
[----:B--2---:R-:W-:-:S15]  /*963f0*/  HMMA.16816.F32 R8, R12, R20, R8 ;  /* 0x000000140c08723c */ /* 0x004fde0000001808 */
[----:B------:R-:W-:-:S04]  /*96400*/  NOP ;  /* 0x0000000000007918 */ /* 0x000fc80000000000 */
[----:B------:R-:W-:Y:S04]  /*96410*/  STL.64 [R1+0x220], R8 ;  /* 0x0002200801007387 */ /* 0x000fe80000100a00 */
[----:B------:R-:W-:Y:S04]  /*96420*/  STL.64 [R1+0x228], R10 ;  /* 0x0002280a01007387 */ /* 0x000fe80000100a00 */
[----:B------:R-:W1:Y:S04]  /*96430*/  LDSM.16.M88.4 R8, [R3+UR4+0xf800] ;  /* 0x00f800040308783b */ /* 0x000e680008000200 */
[----:B0-----:R-:W2:Y:S04]  /*96440*/  LDL.LU.64 R20, [R1+0x1080] ;  /* 0x0010800001147983 */ /* 0x001ea80000300a00 */
[----:B------:R-:W2:Y:S04]  /*96450*/  LDL.LU.64 R22, [R1+0x1088] ;  /* 0x0010880001167983 */ /* 0x000ea80000300a00 */
[----:B-1----:R-:W-:Y:S01]  /*96460*/  STL.64 [R1+0x1da0], R8 ;  /* 0x001da00801007387 */ /* 0x002fe20000100a00 */
[----:B------:R-:W-:-:S02]  /*96470*/  IMAD.MOV.U32 R2, RZ, RZ, R8 ;  /* 0x000000ffff027224 */ /* 0x000fc400078e0008 */
[----:B------:R-:W-:Y:S01]  /*96480*/  IMAD.MOV.U32 R3, RZ, RZ, R9 ;  /* 0x000000ffff037224 */ /* 0x000fe200078e0009 */
[----:B------:R0:W-:Y:S04]  /*96490*/  STL.64 [R1+0x1da8], R10 ;  /* 0x001da80a01007387 */ /* 0x0001e80000100a00 */
[----:B0-----:R-:W2:Y:S04]  /*964a0*/  LDL.LU.64 R10, [R1+0xa850] ;  /* 0x00a85000010a7983 */ /* 0x001ea80000300a00 */
[----:B------:R-:W2:Y:S01]  /*964b0*/  LDL.LU.64 R8, [R1+0xa848] ;  /* 0x00a8480001087983 */ /* 0x000ea20000300a00 */
[----:B----4-:R-:W-:-:S07]  /*964c0*/  F2FP.F16.E4M3.UNPACK_B R18, R17 ;  /* 0x00000011ff12723e */ /* 0x010fce00020006ff */
[----:B--2---:R-:W-:-:S15]  /*964d0*/  HMMA.16816.F32 R8, R12, R18, R8 ;  /* 0x000000120c08723c */ /* 0x004fde0000001808 */
[----:B------:R-:W-:-:S04]  /*964e0*/  NOP ;  /* 0x0000000000007918 */ /* 0x000fc80000000000 */
[----:B------:R-:W-:Y:S04]  /*964f0*/  STL.64 [R1+0x230], R8 ;  /* 0x0002300801007387 */ /* 0x000fe80000100a00 */
[----:B------:R0:W-:Y:S04]  /*96500*/  STL.64 [R1+0x238], R10 ;  /* 0x0002380a01007387 */ /* 0x0001e80000100a00 */
[----:B0-----:R-:W2:Y:S04]  /*96510*/  LDL.LU.64 R10, [R1+0xa840] ;  /* 0x00a84000010a7983 */ /* 0x001ea80000300a00 */
[----:B------:R-:W4:Y:S01]  /*96520*/  LDL.LU.64 R8, [R1+0xa838] ;  /* 0x00a8380001087983 */ /* 0x000f220000300a00 */
[----:B------:R-:W-:-:S02]  /*96530*/  F2FP.F16.E4M3.UNPACK_B R16, R16 ;  /* 0x00000010ff10723e */ /* 0x000fc400020006ff */
[----:B--2---:R-:W-:Y:S02]  /*96540*/  F2FP.F16.E4M3.UNPACK_B R17, R11 ;  /* 0x0000000bff11723e */ /* 0x004fe400020006ff */
[----:B------:R-:W-:Y:S02]  /*96550*/  F2FP.F16.E4M3.UNPACK_B R10, R10 ;  /* 0x0000000aff0a723e */ /* 0x000fe400020006ff */
[----:B----4-:R-:W-:-:S03]  /*96560*/  F2FP.F16.E4M3.UNPACK_B R11, R9 ;  /* 0x00000009ff0b723e */ /* 0x010fc600020006ff */
[C---:B---3--:R-:W-:Y:S08]  /*96570*/  HMMA.16816.F32 R24, R12.reuse, R16, R24 ;  /* 0x000000100c18723c */ /* 0x048ff00000001818 */
[----:B------:R-:W-:Y:S11]  /*96580*/  HMMA.16816.F32 R20, R12, R10, R20 ;  /* 0x0000000a0c14723c */ /* 0x000ff60000001814 */
[----:B------:R0:W-:Y:S04]  /*96590*/  STL.64 [R1+0x240], R24 ;  /* 0x0002401801007387 */ /* 0x0001e80000100a00 */
[----:B------:R1:W-:Y:S04]  /*965a0*/  STL.64 [R1+0x248], R26 ;  /* 0x0002481a01007387 */ /* 0x0003e80000100a00 */
[----:B0-----:R-:W2:Y:S04]  /*965b0*/  LDL.LU.64 R24, [R1+0x1070] ;  /* 0x0010700001187983 */ /* 0x001ea80000300a00 */
[----:B-1----:R-:W2:Y:S04]  /*965c0*/  LDL.LU.64 R26, [R1+0x1078] ;  /* 0x00107800011a7983 */ /* 0x002ea80000300a00 */
[----:B------:R-:W-:Y:S04]  /*965d0*/  STL.64 [R1+0xa700], R18 ;  /* 0x00a7001201007387 */ /* 0x000fe80000100a00 */
[----:B------:R0:W-:Y:S04]  /*965e0*/  STL.64 [R1+0xa6f8], R16 ;  /* 0x00a6f81001007387 */ /* 0x0001e80000100a00 */
[----:B0-----:R-:W3:Y:S04]  /*965f0*/  LDL.LU R16, [R1+0xa34] ;  /* 0x000a340001107983 */ /* 0x001ee80000300800 */
[----:B------:R0:W-:Y:S04]  /*96600*/  STL.64 [R1+0x250], R20 ;  /* 0x0002501401007387 */ /* 0x0001e80000100a00 */
[----:B------:R-:W-:Y:S04]  /*96610*/  STL.64 [R1+0x258], R22 ;  /* 0x0002581601007387 */ /* 0x000fe80000100a00 */
[----:B------:R-:W3:Y:S04]  /*96620*/  LDL.LU R17, [R1+0xa48] ;  /* 0x000a480001117983 */ /* 0x000ee80000300800 */
[----:B------:R-:W4:Y:S04]  /*96630*/  LDL.LU R18, [R1+0xa40] ;  /* 0x000a400001127983 */ /* 0x000f280000300800 */
[----:B------:R-:W4:Y:S01]  /*96640*/  LDL.LU R19, [R1+0xa54] ;  /* 0x000a540001137983 */ /* 0x000f220000300800 */
[----:B------:R-:W-:-:S02]  /*96650*/  F2FP.F16.E4M3.UNPACK_B R8, R8 ;  /* 0x00000008ff08723e */ /* 0x000fc400020006ff */
[----:B------:R-:W-:Y:S01]  /*96660*/  F2FP.F16.E4M3.UNPACK_B R9, R0 ;  /* 0x00000000ff09723e */ /* 0x000fe200020006ff */
[----:B----4-:R-:W-:Y:S04]  /*96670*/  STL.64 [R1+0xa828], R18 ;  /* 0x00a8281201007387 */ /* 0x010fe80000100a00 */
[----:B---3--:R2:W-:Y:S04]  /*96680*/  STL.64 [R1+0xa820], R16 ;  /* 0x00a8201001007387 */ /* 0x0085e80000100a00 */
[----:B0-----:R-:W3:Y:S04]  /*96690*/  LDL.LU R20, [R1+0xa50] ;  /* 0x000a500001147983 */ /* 0x001ee80000300800 */
[----:B------:R-:W3:Y:S01]  /*966a0*/  LDL.LU R21, [R1+0xa64] ;  /* 0x000a640001157983 */ /* 0x000ee20000300800 */
[----:B--2---:R-:W-:Y:S03]  /*966b0*/  HMMA.16816.F32 R16, R12, R8, R24 ;  /* 0x000000080c10723c */ /* 0x004fe60000001818 */
[----:B---3--:R0:W-:Y:S04]  /*966c0*/  STL.64 [R1+0xa830], R20 ;  /* 0x00a8301401007387 */ /* 0x0081e80000100a00 */
[----:B------:R-:W2:Y:S04]  /*966d0*/  LDL.LU R0, [R1+0xa60] ;  /* 0x000a600001007983 */ /* 0x000ea80000300800 */
[----:B0-----:R-:W3:Y:S04]  /*966e0*/  LDL.LU.64 R20, [R1+0x1060] ;  /* 0x0010600001147983 */ /* 0x001ee80000300a00 */
[----:B------:R-:W3:Y:S04]  /*966f0*/  LDL.LU.64 R22, [R1+0x1068] ;  /* 0x0010680001167983 */ /* 0x000ee80000300a00 */
[----:B------:R0:W-:Y:S04]  /*96700*/  STL.64 [R1+0x260], R16 ;  /* 0x0002601001007387 */ /* 0x0001e80000100a00 */
[----:B------:R1:W-:Y:S04]  /*96710*/  STL.64 [R1+0x268], R18 ;  /* 0x0002681201007387 */ /* 0x0003e80000100a00 */
[----:B------:R-:W-:Y:S04]  /*96720*/  STL.64 [R1+0xa6e0], R10 ;  /* 0x00a6e00a01007387 */ /* 0x000fe80000100a00 */
[----:B------:R-:W-:Y:S04]  /*96730*/  STL.64 [R1+0xa6d8], R8 ;  /* 0x00a6d80801007387 */ /* 0x000fe80000100a00 */
[----:B------:R-:W4:Y:S04]  /*96740*/  LDL R26, [R1+0x80] ;  /* 0x00008000011a7983 */ /* 0x000f280000100800 */
[----:B------:R-:W4:Y:S04]  /*96750*/  LDL R27, [R1+0x84] ;  /* 0x00008400011b7983 */ /* 0x000f280000100800 */
[----:B0-----:R-:W2:Y:S04]  /*96760*/  LDL.LU.64 R16, [R1+0x1370] ;  /* 0x0013700001107983 */ /* 0x001ea80000300a00 */
[----:B-1----:R-:W2:Y:S04]  /*96770*/  LDL.LU.64 R18, [R1+0x1378] ;  /* 0x0013780001127983 */ /* 0x002ea80000300a00 */
[----:B------:R-:W2:Y:S04]  /*96780*/  LDL R24, [R1+0x88] ;  /* 0x0000880001187983 */ /* 0x000ea80000100800 */
[----:B------:R-:W2:Y:S01]  /*96790*/  LDL R25, [R1+0x8c] ;  /* 0x00008c0001197983 */ /* 0x000ea20000100800 */
[----:B------:R-:W-:-:S02]  /*967a0*/  F2FP.F16.E4M3.UNPACK_B R6, R6 ;  /* 0x00000006ff06723e */ /* 0x000fc400020006ff */
[----:B------:R-:W-:Y:S01]  /*967b0*/  F2FP.F16.E4M3.UNPACK_B R7, R7 ;  /* 0x00000007ff07723e */ /* 0x000fe200020006ff */
[----:B----4-:R0:W-:Y:S04]  /*967c0*/  STL.64 [R1+0xa7f0], R26 ;  /* 0x00a7f01a01007387 */ /* 0x0101e80000100a00 */
[----:B0-----:R-:W4:Y:S04]  /*967d0*/  LDL R26, [R1+0x90] ;  /* 0x00009000011a7983 */ /* 0x001f280000100800 */
[----:B------:R-:W4:Y:S01]  /*967e0*/  LDL R27, [R1+0x94] ;  /* 0x00009400011b7983 */ /* 0x000f220000100800 */
[----:B------:R-:W-:-:S02]  /*967f0*/  F2FP.F16.E4M3.UNPACK_B R4, R4 ;  /* 0x00000004ff04723e */ /* 0x000fc400020006ff */
[----:B------:R-:W-:Y:S01]  /*96800*/  F2FP.F16.E4M3.UNPACK_B R5, R5 ;  /* 0x00000005ff05723e */ /* 0x000fe200020006ff */
[C---:B---3--:R-:W-:Y:S01]  /*96810*/  HMMA.16816.F32 R20, R12.reuse, R6, R20 ;  /* 0x000000060c14723c */ /* 0x048fe20000001814 */
[----:B------:R-:W3:Y:S04]  /*96820*/  LDL.LU.64 R8, [R1+0x1040] ;  /* 0x0010400001087983 */ /* 0x000ee80000300a00 */
[----:B------:R-:W3:Y:S03]  /*96830*/  LDL.LU.64 R10, [R1+0x1048] ;  /* 0x00104800010a7983 */ /* 0x000ee60000300a00 */
[----:B--2---:R-:W-:Y:S01]  /*96840*/  HMMA.16816.F32 R16, R12, R4, R16 ;  /* 0x000000040c10723c */ /* 0x004fe20000001810 */
[----:B------:R-:W-:Y:S04]  /*96850*/  STL.64 [R1+0xa7e8], R24 ;  /* 0x00a7e81801007387 */ /* 0x000fe80000100a00 */
[----:B----4-:R0:W-:Y:S04]  /*96860*/  STL.64 [R1+0xa808], R26 ;  /* 0x00a8081a01007387 */ /* 0x0101e80000100a00 */
[----:B0-----:R-:W2:Y:S04]  /*96870*/  LDL.LU R27, [R1+0xa38] ;  /* 0x000a3800011b7983 */ /* 0x001ea80000300800 */
[----:B------:R0:W-:Y:S04]  /*96880*/  STL.64 [R1+0x2d0], R20 ;  /* 0x0002d01401007387 */ /* 0x0001e80000100a00 */
[----:B------:R-:W-:Y:S04]  /*96890*/  STL.64 [R1+0x2d8], R22 ;  /* 0x0002d81601007387 */ /* 0x000fe80000100a00 */
[----:B0-----:R-:W4:Y:S04]  /*968a0*/  LDL.LU.64 R20, [R1+0xa830] ;  /* 0x00a8300001147983 */ /* 0x001f280000300a00 */
[----:B------:R-:W2:Y:S04]  /*968b0*/  LDL R24, [R1+0x98] ;  /* 0x0000980001187983 */ /* 0x000ea80000100800 */
[----:B------:R-:W2:Y:S04]  /*968c0*/  LDL R25, [R1+0x9c] ;  /* 0x00009c0001197983 */ /* 0x000ea80000100800 */
[----:B------:R-:W-:Y:S04]  /*968d0*/  STL.64 [R1+0xba0], R16 ;  /* 0x000ba01001007387 */ /* 0x000fe80000100a00 */
[----:B------:R0:W-:Y:S04]  /*968e0*/  STL.64 [R1+0xba8], R18 ;  /* 0x000ba81201007387 */ /* 0x0001e80000100a00 */
[----:B0-----:R-:W4:Y:S04]  /*968f0*/  LDL.LU.64 R18, [R1+0xa828] ;  /* 0x00a8280001127983 */ /* 0x001f280000300a00 */
[----:B------:R-:W2:Y:S04]  /*96900*/  LDL.LU.64 R16, [R1+0xa820] ;  /* 0x00a8200001107983 */ /* 0x000ea80000300a00 */
[----:B------:R-:W3:Y:S04]  /*96910*/  LDL.64 R22, [R1+0x78] ;  /* 0x0000780001167983 */ /* 0x000ee80000100a00 */
[----:B------:R-:W-:Y:S04]  /*96920*/  STL.64 [R1+0xa6d0], R6 ;  /* 0x00a6d00601007387 */ /* 0x000fe80000100a00 */
[----:B------:R4:W-:Y:S01]  /*96930*/  STL.64 [R1+0xa6c8], R4 ;  /* 0x00a6c80401007387 */ /* 0x0009e20000100a00 */
[----:B------:R-:W-:-:S02]  /*96940*/  F2FP.F16.E4M3.UNPACK_B R2, R2 ;  /* 0x00000002ff02723e */ /* 0x000fc400020006ff */
[----:B------:R-:W-:Y:S01]  /*96950*/  F2FP.F16.E4M3.UNPACK_B R3, R3 ;  /* 0x00000003ff03723e */ /* 0x000fe200020006ff */
[----:B----4-:R-:W-:Y:S02]  /*96960*/  IMAD R4, R20, 0x100, R19 ;  /* 0x0000010014047824 */ /* 0x010fe400078e0213 */
[----:B--2---:R-:W-:Y:S02]  /*96970*/  IMAD R6, R16, 0x100, R27 ;  /* 0x0000010010067824 */ /* 0x004fe400078e021b */
[----:B------:R-:W-:Y:S02]  /*96980*/  IMAD R5, R18, 0x100, R17 ;  /* 0x0000010012057824 */ /* 0x000fe400078e0211 */
[----:B------:R-:W2:Y:S04]  /*96990*/  LDL.LU.64 R16, [R1+0x1330] ;  /* 0x0013300001107983 */ /* 0x000ea80000300a00 */
[----:B------:R-:W4:Y:S01]  /*969a0*/  LDL.LU.64 R18, [R1+0x1338] ;  /* 0x0013380001127983 */ /* 0x000f220000300a00 */
[----:B---3--:R-:W-:-:S15]  /*969b0*/  HMMA.16816.F32 R8, R12, R2, R8 ;  /* 0x000000020c08723c */ /* 0x008fde0000001808 */
[----:B------:R-:W-:-:S04]  /*969c0*/  NOP ;  /* 0x0000000000007918 */ /* 0x000fc80000000000 */
[----:B------:R-:W-:Y:S04]  /*969d0*/  STL.64 [R1+0x2c0], R8 ;  /* 0x0002c00801007387 */ /* 0x000fe80000100a00 */
[----:B------:R-:W-:Y:S04]  /*969e0*/  STL.64 [R1+0x2c8], R10 ;  /* 0x0002c80a01007387 */ /* 0x000fe80000100a00 */
[----:B----4-:R-:W-:Y:S04]  /*969f0*/  STL.64 [R1+0xa800], R18 ;  /* 0x00a8001201007387 */ /* 0x010fe80000100a00 */
[----:B--2---:R0:W-:Y:S04]  /*96a00*/  STL.64 [R1+0xa7f8], R16 ;  /* 0x00a7f81001007387 */ /* 0x0041e80000100a00 */
[----:B0-----:R-:W2:Y:S04]  /*96a10*/  LDL.LU.64 R16, [R1+0x1350] ;  /* 0x0013500001107983 */ /* 0x001ea80000300a00 */
[----:B------:R-:W3:Y:S01]  /*96a20*/  LDL.LU.64 R18, [R1+0x1358] ;  /* 0x0013580001127983 */ /* 0x000ee20000300a00 */
[----:B------:R-:W-:Y:S01]  /*96a30*/  IMAD R0, R0, 0x100, R21 ;  /* 0x0000010000007824 */ /* 0x000fe200078e0215 */
[----:B------:R-:W-:-:S02]  /*96a40*/  F2FP.F16.E4M3.UNPACK_B R13, R5 ;  /* 0x00000005ff0d723e */ /* 0x000fc400020006ff */
[----:B------:R-:W-:Y:S02]  /*96a50*/  F2FP.F16.E4M3.UNPACK_B R14, R4 ;  /* 0x00000004ff0e723e */ /* 0x000fe400020006ff */
[----:B------:R-:W-:Y:S01]  /*96a60*/  F2FP.F16.E4M3.UNPACK_B R12, R6 ;  /* 0x00000006ff0c723e */ /* 0x000fe200020006ff */
[----:B---3--:R-:W-:Y:S04]  /*96a70*/  STL.64 [R1+0xa818], R18 ;  /* 0x00a8181201007387 */ /* 0x008fe80000100a00 */
[----:B--2---:R0:W-:Y:S04]  /*96a80*/  STL.64 [R1+0xa810], R16 ;  /* 0x00a8101001007387 */ /* 0x0041e80000100a00 */
[----:B0-----:R-:W2:Y:S04]  /*96a90*/  LDL.LU.64 R16, [R1+0x1360] ;  /* 0x0013600001107983 */ /* 0x001ea80000300a00 */
[----:B------:R-:W2:Y:S04]  /*96aa0*/  LDL.LU.64 R18, [R1+0x1368] ;  /* 0x0013680001127983 */ /* 0x000ea80000300a00 */
[----:B------:R-:W-:Y:S04]  /*96ab0*/  STL [R1+0xa6b8], R2 ;  /* 0x00a6b80201007387 */ /* 0x000fe80000100800 */
[----:B------:R-:W-:Y:S04]  /*96ac0*/  STL [R1+0xa6b4], R3 ;  /* 0x00a6b40301007387 */ /* 0x000fe80000100800 */
[----:B------:R-:W3:Y:S04]  /*96ad0*/  LDL R20, [R1+0x70] ;  /* 0x0000700001147983 */ /* 0x000ee80000100800 */
[----:B------:R-:W3:Y:S04]  /*96ae0*/  LDL R21, [R1+0x74] ;  /* 0x0000740001157983 */ /* 0x000ee80000100800 */
[----:B------:R-:W4:Y:S04]  /*96af0*/  LDL.LU.64 R4, [R1+0x1320] ;  /* 0x0013200001047983 */ /* 0x000f280000300a00 */
[----:B------:R-:W4:Y:S04]  /*96b00*/  LDL.LU.64 R6, [R1+0x1328] ;  /* 0x0013280001067983 */ /* 0x000f280000300a00 */
[----:B------:R-:W3:Y:S01]  /*96b10*/  LDL.64 R10, [R1+0x68] ;  /* 0x00006800010a7983 */ /* 0x000ee20000100a00 */
[----:B------:R-:W-:-:S07]  /*96b20*/  F2FP.F16.E4M3.UNPACK_B R15, R0 ;  /* 0x00000000ff0f723e */ /* 0x000fce00020006ff */
[C---:B--2---:R-:W-:Y:S01]  /*96b30*/  HMMA.16816.F32 R24, R12.reuse, R24, R16 ;  /* 0x000000180c18723c */ /* 0x044fe20000001810 */
[----:B---3--:R0:W-:Y:S04]  /*96b40*/  STL.64 [R1+0xa7e0], R10 ;  /* 0x00a7e00a01007387 */ /* 0x0081e80000100a00 */
[----:B------:R-:W2:Y:S04]  /*96b50*/  LDL.LU.64 R8, [R1+0x1340] ;  /* 0x0013400001087983 */ /* 0x000ea80000300a00 */
[----:B0-----:R-:W2:Y:S04]  /*96b60*/  LDL.LU.64 R10, [R1+0x1348] ;  /* 0x00134800010a7983 */ /* 0x001ea80000300a00 */
[----:B------:R-:W3:Y:S04]  /*96b70*/  LDL.LU.64 R18, [R1+0xa818] ;  /* 0x00a8180001127983 */ /* 0x000ee80000300a00 */
[----:B------:R-:W3:Y:S04]  /*96b80*/  LDL.LU.64 R16, [R1+0xa810] ;  /* 0x00a8100001107983 */ /* 0x000ee80000300a00 */
[----:B------:R-:W-:Y:S04]  /*96b90*/  STL.64 [R1+0xb90], R24 ;  /* 0x000b901801007387 */ /* 0x000fe80000100a00 */
[----:B------:R0:W-:Y:S04]  /*96ba0*/  STL.64 [R1+0xb98], R26 ;  /* 0x000b981a01007387 */ /* 0x0001e80000100a00 */
[----:B0-----:R-:W3:Y:S02]  /*96bb0*/  LDL.LU.64 R26, [R1+0xa808] ;  /* 0x00a80800011a7983 */ /* 0x001ee40000300a00 */
[----:B---3--:R-:W-:Y:S02]  /*96bc0*/  HMMA.16816.F32 R24, R12, R26, R16 ;  /* 0x0000001a0c18723c */ /* 0x008fe40000001810 */
[----:B------:R-:W3:Y:S04]  /*96bd0*/  LDL.LU.64 R18, [R1+0xa800] ;  /* 0x00a8000001127983 */ /* 0x000ee80000300a00 */
[----:B------:R-:W3:-:S13]  /*96be0*/  LDL.LU.64 R16, [R1+0xa7f8] ;  /* 0x00a7f80001107983 */ /* 0x000eda0000300a00 */
[----:B------:R-:W-:Y:S04]  /*96bf0*/  STL.64 [R1+0xb80], R24 ;  /* 0x000b801801007387 */ /* 0x000fe80000100a00 */
[----:B------:R0:W-:Y:S04]  /*96c00*/  STL.64 [R1+0xb88], R26 ;  /* 0x000b881a01007387 */ /* 0x0001e80000100a00 */
[----:B0-----:R-:W3:Y:S04]  /*96c10*/  LDL.LU.64 R26, [R1+0xa7f0] ;  /* 0x00a7f000011a7983 */ /* 0x001ee80000300a00 */
[----:B------:R-:W2:Y:S04]  /*96c20*/  LDL.LU.64 R24, [R1+0xa7e8] ;  /* 0x00a7e80001187983 */ /* 0x000ea80000300a00 */
[----:B------:R-:W3:Y:S01]  /*96c30*/  LDL.64 R2, [R1+0x58] ;  /* 0x0000580001027983 */ /* 0x000ee20000100a00 */
[----:B--2---:R-:W-:-:S15]  /*96c40*/  HMMA.16816.F32 R8, R12, R24, R8 ;  /* 0x000000180c08723c */ /* 0x004fde0000001808 */
[----:B------:R-:W-:-:S04]  /*96c50*/  NOP ;  /* 0x0000000000007918 */ /* 0x000fc80000000000 */
[----:B------:R-:W-:Y:S04]  /*96c60*/  STL.64 [R1+0xb70], R8 ;  /* 0x000b700801007387 */ /* 0x000fe80000100a00 */
[----:B------:R3:W-:Y:S04]  /*96c70*/  STL.64 [R1+0xb78], R10 ;  /* 0x000b780a01007387 */ /* 0x0007e80000100a00 */
[----:B------:R-:W2:Y:S01]  /*96c80*/  LDL R24, [R1+0x48] ;  /* 0x0000480001187983 */ /* 0x000ea20000100800 */
[----:B---3--:R-:W-:-:S15]  /*96c90*/  HMMA.16816.F32 R8, R12, R26, R16 ;  /* 0x0000001a0c08723c */ /* 0x008fde0000001810 */
[----:B------:R-:W-:-:S04]  /*96ca0*/  NOP ;  /* 0x0000000000007918 */ /* 0x000fc80000000000 */
[----:B------:R-:W-:Y:S04]  /*96cb0*/  STL.64 [R1+0xb60], R8 ;  /* 0x000b600801007387 */ /* 0x000fe80000100a00 */
[----:B------:R-:W-:Y:S04]  /*96cc0*/  STL.64 [R1+0xb68], R10 ;  /* 0x000b680a01007387 */ /* 0x000fe80000100a00 */
[----:B------:R-:W3:Y:S04]  /*96cd0*/  LDL.64 R26, [R1+0x40] ;  /* 0x00004000011a7983 */ /* 0x000ee80000100a00 */
[----:B------:R-:W2:Y:S01]  /*96ce0*/  LDL R25, [R1+0x4c] ;  /* 0x00004c0001197983 */ /* 0x000ea20000100800 */
[----:B----4-:R-:W-:Y:S03]  /*96cf0*/  HMMA.16816.F32 R16, R12, R22, R4 ;  /* 0x000000160c10723c */ /* 0x010fe60000001804 */
[----:B---3--:R0:W-:Y:S04]  /*96d00*/  STL.64 [R1+0xa7d0], R26 ;  /* 0x00a7d01a01007387 */ /* 0x0081e80000100a00 */
[----:B0-----:R-:W3:Y:S04]  /*96d10*/  LDL R26, [R1+0x60] ;  /* 0x00006000011a7983 */ /* 0x001ee80000100800 */
[----:B------:R-:W3:Y:S04]  /*96d20*/  LDL R27, [R1+0x64] ;  /* 0x00006400011b7983 */ /* 0x000ee80000100800 */
[----:B------:R-:W4:Y:S04]  /*96d30*/  LDL.LU.64 R8, [R1+0x1310] ;  /* 0x0013100001087983 */ /* 0x000f280000300a00 */
[----:B------:R-:W4:Y:S04]  /*96d40*/  LDL.LU.64 R10, [R1+0x1318] ;  /* 0x00131800010a7983 */ /* 0x000f280000300a00 */
[----:B--2---:R-:W-:Y:S04]  /*96d50*/  STL.64 [R1+0xa7c8], R24 ;  /* 0x00a7c81801007387 */ /* 0x004fe80000100a00 */
[----:B------:R-:W2:Y:S04]  /*96d60*/  LDL.LU.64 R4, [R1+0x1300] ;  /* 0x0013000001047983 */ /* 0x000ea80000300a00 */
[----:B------:R0:W-:Y:S04]  /*96d70*/  STL.64 [R1+0xb50], R16 ;  /* 0x000b501001007387 */ /* 0x0001e80000100a00 */
[----:B------:R1:W-:Y:S04]  /*96d80*/  STL.64 [R1+0xb58], R18 ;  /* 0x000b581201007387 */ /* 0x0003e80000100a00 */
[----:B------:R-:W2:Y:S04]  /*96d90*/  LDL.LU.64 R6, [R1+0x1308] ;  /* 0x0013080001067983 */ /* 0x000ea80000300a00 */
[----:B0-----:R-:W2:Y:S04]  /*96da0*/  LDL R16, [R1+0x50] ;  /* 0x0000500001107983 */ /* 0x001ea80000100800 */
[----:B-1----:R-:W2:Y:S04]  /*96db0*/  LDL R18, [R1] ;  /* 0x0000000001127983 */ /* 0x002ea80000100800 */
[----:B------:R-:W2:Y:S04]  /*96dc0*/  LDL R19, [R1+0x4] ;  /* 0x0000040001137983 */ /* 0x000ea80000100800 */
[----:B------:R-:W3:Y:S01]  /*96dd0*/  LDL R17, [R1+0x54] ;  /* 0x0000540001117983 */ /* 0x000ee20000100800 */
[----:B------:R-:W-:-:S03]  /*96de0*/  IMAD.MOV.U32 R0, RZ, RZ, R23 ;  /* 0x000000ffff007224 */ /* 0x000fc600078e0017 */
[----:B--2---:R-:W-:Y:S04]  /*96df0*/  STL.64 [R1+0xa738], R18 ;  /* 0x00a7381201007387 */ /* 0x004fe80000100a00 */
[----:B---3--:R0:W-:Y:S04]  /*96e00*/  STL.64 [R1+0xa7d8], R16 ;  /* 0x00a7d81001007387 */ /* 0x0081e80000100a00 */
[----:B------:R-:W2:Y:S04]  /*96e10*/  LDL R22, [R1+0x8] ;  /* 0x0000080001167983 */ /* 0x000ea80000100800 */
[----:B------:R-:W2:Y:S04]  /*96e20*/  LDL R23, [R1+0xc] ;  /* 0x00000c0001177983 */ /* 0x000ea80000100800 */
[----:B0-----:R-:W3:Y:S04]  /*96e30*/  LDL.LU.64 R16, [R1+0x12f0] ;  /* 0x0012f00001107983 */ /* 0x001ee80000300a00 */
[----:B------:R-:W3:Y:S04]  /*96e40*/  LDL.LU.64 R18, [R1+0x12f8] ;  /* 0x0012f80001127983 */ /* 0x000ee80000300a00 */
[----:B--2---:R4:W-:Y:S04]  /*96e50*/  STL.64 [R1+0xa740], R22 ;  /* 0x00a7401601007387 */ /* 0x0049e80000100a00 */
[----:B------:R-:W-:Y:S01]  /*96e60*/  STL [R1+0xa698], R0 ;  /* 0x00a6980001007387 */ /* 0x000fe20000100800 */
[----:B----4-:R-:W-:Y:S03]  /*96e70*/  HMMA.16816.F32 R20, R12, R20, R8 ;  /* 0x000000140c14723c */ /* 0x010fe60000001808 */
[----:B------:R-:W2:-:S15]  /*96e80*/  LDL.LU.64 R10, [R1+0xa7e0] ;  /* 0x00a7e000010a7983 */ /* 0x000e9e0000300a00 */
[----:B------:R-:W-:Y:S01]  /*96e90*/  NOP ;  /* 0x0000000000007918 */ /* 0x000fe20000000000 */
[----:B------:R0:W-:Y:S04]  /*96ea0*/  STL.64 [R1+0xb40], R20 ;  /* 0x000b401401007387 */ /* 0x0001e80000100a00 */
[----:B------:R-:W-:Y:S04]  /*96eb0*/  STL.64 [R1+0xb48], R22 ;  /* 0x000b481601007387 */ /* 0x000fe80000100a00 */
[----:B0-----:R-:W4:Y:S04]  /*96ec0*/  LDL R20, [R1+0x10] ;  /* 0x0000100001147983 */ /* 0x001f280000100800 */
[----:B------:R-:W4:Y:S01]  /*96ed0*/  LDL R21, [R1+0x14] ;  /* 0x0000140001157983 */ /* 0x000f220000100800 */
[----:B--2---:R-:W-:Y:S01]  /*96ee0*/  HMMA.16816.F32 R4, R12, R10, R4 ;  /* 0x0000000a0c04723c */ /* 0x004fe20000001804 */
[----:B------:R-:W-:-:S02]  /*96ef0*/  IMAD.MOV.U32 R0, RZ, RZ, R11 ;  /* 0x000000ffff007224 */ /* 0x000fc400078e000b */
[----:B----4-:R-:W-:Y:S04]  /*96f00*/  STL.64 [R1+0xa758], R20 ;  /* 0x00a7581401007387 */ /* 0x010fe80000100a00 */
[----:B------:R-:W2:-:S12]  /*96f10*/  LDL.LU.64 R8, [R1+0x12c0] ;  /* 0x0012c00001087983 */ /* 0x000e980000300a00 */
[----:B------:R0:W-:Y:S04]  /*96f20*/  STL.64 [R1+0xb30], R4 ;  /* 0x000b300401007387 */ /* 0x0001e80000100a00 */
[----:B------:R1:W-:Y:S04]  /*96f30*/  STL.64 [R1+0xb38], R6 ;  /* 0x000b380601007387 */ /* 0x0003e80000100a00 */
[----:B------:R-:W2:Y:S04]  /*96f40*/  LDL.LU.64 R10, [R1+0x12c8] ;  /* 0x0012c800010a7983 */ /* 0x000ea80000300a00 */
[----:B0-----:R-:W4:Y:S04]  /*96f50*/  LDL.LU.64 R4, [R1+0x12b0] ;  /* 0x0012b00001047983 */ /* 0x001f280000300a00 */
[----:B-1----:R-:W4:Y:S04]  /*96f60*/  LDL.LU.64 R6, [R1+0x12b8] ;  /* 0x0012b80001067983 */ /* 0x002f280000300a00 */
[----:B------:R-:W2:Y:S04]  /*96f70*/  LDL R22, [R1+0x18] ;  /* 0x0000180001167983 */ /* 0x000ea80000100800 */
[----:B------:R-:W2:Y:S01]  /*96f80*/  LDL R23, [R1+0x1c] ;  /* 0x00001c0001177983 */ /* 0x000ea20000100800 */
[C---:B---3--:R-:W-:Y:S03]  /*96f90*/  HMMA.16816.F32 R24, R12.reuse, R26, R16 ;  /* 0x0000001a0c18723c */ /* 0x048fe60000001810 */
[----:B--2---:R0:W-:Y:S04]  /*96fa0*/  STL.64 [R1+0xa770], R22 ;  /* 0x00a7701601007387 */ /* 0x0041e80000100a00 */
[----:B------:R-:W2:Y:S04]  /*96fb0*/  LDL.LU.64 R20, [R1+0x12e0] ;  /* 0x0012e00001147983 */ /* 0x000ea80000300a00 */
[----:B0-----:R-:W2:Y:S04]  /*96fc0*/  LDL.LU.64 R22, [R1+0x12e8] ;  /* 0x0012e80001167983 */ /* 0x001ea80000300a00 */
[----:B------:R-:W-:Y:S04]  /*96fd0*/  STL [R1+0xa6b0], R0 ;  /* 0x00a6b00001007387 */ /* 0x000fe80000100800 */
[----:B------:R-:W3:Y:S04]  /*96fe0*/  LDL.LU.64 R16, [R1+0xa7d8] ;  /* 0x00a7d80001107983 */ /* 0x000ee80000300a00 */
[----:B------:R-:W-:Y:S04]  /*96ff0*/  STL.64 [R1+0xb20], R24 ;  /* 0x000b201801007387 */ /* 0x000fe80000100a00 */
[----:B------:R0:W-:Y:S04]  /*97000*/  STL.64 [R1+0xb28], R26 ;  /* 0x000b281a01007387 */ /* 0x0001e80000100a00 */
[----:B0-----:R-:W4:Y:S04]  /*97010*/  LDL.LU.64 R26, [R1+0xa7d0] ;  /* 0x00a7d000011a7983 */ /* 0x001f280000300a00 */
[----:B------:R-:W3:Y:S01]  /*97020*/  LDL.LU.64 R24, [R1+0xa7c8] ;  /* 0x00a7c80001187983 */ /* 0x000ee20000300a00 */
[----:B--2---:R-:W-:-:S15]  /*97030*/  HMMA.16816.F32 R20, R12, R2, R20 ;  /* 0x000000020c14723c */ /* 0x004fde0000001814 */
[----:B------:R-:W-:-:S04]  /*97040*/  NOP ;  /* 0x0000000000007918 */ /* 0x000fc80000000000 */
[----:B------:R0:W-:Y:S04]  /*97050*/  STL.64 [R1+0xb10], R20 ;  /* 0x000b101401007387 */ /* 0x0001e80000100a00 */
[----:B------:R1:W-:Y:S04]  /*97060*/  STL.64 [R1+0xb18], R22 ;  /* 0x000b181601007387 */ /* 0x0003e80000100a00 */
[----:B0-----:R-:W2:Y:S04]  /*97070*/  LDL R20, [R1+0x20] ;  /* 0x0000200001147983 */ /* 0x001ea80000100800 */
[----:B-1----:R-:W2:Y:S04]  /*97080*/  LDL.64 R22, [R1+0x28] ;  /* 0x0000280001167983 */ /* 0x002ea80000100a00 */
[----:B------:R-:W3:Y:S04]  /*97090*/  LDL R21, [R1+0x24] ;  /* 0x0000240001157983 */ /* 0x000ee80000100800 */
[----:B--2---:R-:W-:Y:S04]  /*970a0*/  STL.64 [R1+0xa7a0], R22 ;  /* 0x00a7a01601007387 */ /* 0x004fe80000100a00 */
[----:B---3--:R0:W-:Y:S04]  /*970b0*/  STL.64 [R1+0xa798], R20 ;  /* 0x00a7981401007387 */ /* 0x0081e80000100a00 */
[----:B0-----:R-:W2:Y:S04]  /*970c0*/  LDL.LU.64 R20, [R1+0x12d0] ;  /* 0x0012d00001147983 */ /* 0x001ea80000300a00 */
[----:B------:R-:W2:Y:S01]  /*970d0*/  LDL.LU.64 R22, [R1+0x12d8] ;  /* 0x0012d80001167983 */ /* 0x000ea20000300a00 */
[C---:B------:R-:W-:Y:S08]  /*970e0*/  HMMA.16816.F32 R8, R12.reuse, R24, R8 ;  /* 0x000000180c08723c */ /* 0x040ff00000001808 */
[----:B----4-:R-:W-:Y:S01]  /*970f0*/  HMMA.16816.F32 R4, R12, R26, R4 ;  /* 0x0000001a0c04723c */ /* 0x010fe20000001804 */
[----:B------:R-:W-:-:S05]  /*97100*/  IMAD.MOV.U32 R0, RZ, RZ, R3 ;  /* 0x000000ffff007224 */ /* 0x000fca00078e0003 */
[----:B------:R-:W-:Y:S02]  /*97110*/  STL [R1+0xa6bc], R0 ;  /* 0x00a6bc0001007387 */ /* 0x000fe40000100800 */
[----:B--2---:R-:W-:-:S15]  /*97120*/  HMMA.16816.F32 R16, R12, R16, R20 ;  /* 0x000000100c10723c */ /* 0x004fde0000001814 */
[----:B------:R-:W-:-:S04]  /*97130*/  NOP ;  /* 0x0000000000007918 */ /* 0x000fc80000000000 */
[----:B------:R-:W-:Y:S04]  /*97140*/  STL.64 [R1+0xb00], R16 ;  /* 0x000b001001007387 */ /* 0x000fe80000100a00 */
[----:B------:R-:W-:Y:S04]  /*97150*/  STL.64 [R1+0xb08], R18 ;  /* 0x000b081201007387 */ /* 0x000fe80000100a00 */
[----:B------:R-:W-:Y:S04]  /*97160*/  STL.64 [R1+0xaf0], R8 ;  /* 0x000af00801007387 */ /* 0x000fe80000100a00 */
[----:B------:R-:W-:Y:S04]  /*97170*/  STL.64 [R1+0xaf8], R10 ;  /* 0x000af80a01007387 */ /* 0x000fe80000100a00 */
[----:B------:R-:W-:Y:S04]  /*97180*/  STL.64 [R1+0xae0], R4 ;  /* 0x000ae00401007387 */ /* 0x000fe80000100a00 */
[----:B------:R-:W-:Y:S04]  /*97190*/  STL.64 [R1+0xae8], R6 ;  /* 0x000ae80601007387 */ /* 0x000fe80000100a00 */
[----:B------:R-:W2:Y:S04]  /*971a0*/  LDL.LU.64 R20, [R1+0x1290] ;  /* 0x0012900001147983 */ /* 0x000ea80000300a00 */
[----:B------:R-:W3:Y:S04]  /*971b0*/  LDL.LU.64 R22, [R1+0x1298] ;  /* 0x0012980001167983 */ /* 0x000ee80000300a00 */
[----:B---3--:R0:W-:Y:S04]  /*971c0*/  STL.64 [R1+0xa7b0], R22 ;  /* 0x00a7b01601007387 */ /* 0x0081e80000100a00 */
[----:B0-----:R-:W3:Y:S04]  /*971d0*/  LDL R22, [R1+0x38] ;  /* 0x0000380001167983 */ /* 0x001ee80000100800 */
[----:B------:R-:W3:Y:S04]  /*971e0*/  LDL R23, [R1+0x3c] ;  /* 0x00003c0001177983 */ /* 0x000ee80000100800 */
[----:B--2---:R-:W-:Y:S04]  /*971f0*/  STL.64 [R1+0xa7a8], R20 ;  /* 0x00a7a81401007387 */ /* 0x004fe80000100a00 */
[----:B------:R-:W2:Y:S04]  /*97200*/  LDL.LU.64 R16, [R1+0x1240] ;  /* 0x0012400001107983 */ /* 0x000ea80000300a00 */
[----:B------:R-:W4:Y:S04]  /*97210*/  LDL.LU.64 R18, [R1+0x1248] ;  /* 0x0012480001127983 */ /* 0x000f280000300a00 */
[----:B----4-:R-:W-:Y:S04]  /*97220*/  STL.64 [R1+0xa750], R18 ;  /* 0x00a7501201007387 */ /* 0x010fe80000100a00 */
[----:B--2---:R0:W-:Y:S04]  /*97230*/  STL.64 [R1+0xa748], R16 ;  /* 0x00a7481001007387 */ /* 0x0041e80000100a00 */
[----:B0-----:R-:W2:Y:S04]  /*97240*/  LDL.LU.64 R16, [R1+0x1250] ;  /* 0x0012500001107983 */ /* 0x001ea80000300a00 */
        /* <DEDUP_REMOVED lines=15> */
[----:B0-----:R-:W3:Y:S04]  /*97340*/  LDL.LU.64 R16, [R1+0x12a0] ;  /* 0x0012a00001107983 */ /* 0x001ee80000300a00 */
[----:B------:R-:W3:Y:S01]  /*97350*/  LDL.LU.64 R18, [R1+0x12a8] ;  /* 0x0012a80001127983 */ /* 0x000ee20000300a00 */
[----:B------:R-:W-:-:S02]  /*97360*/  IMAD.MOV.U32 R2, RZ, RZ, R26 ;  /* 0x000000ffff027224 */ /* 0x000fc400078e001a */
[----:B------:R-:W-:Y:S01]  /*97370*/  IMAD.MOV.U32 R3, RZ, RZ, R27 ;  /* 0x000000ffff037224 */ /* 0x000fe200078e001b */
[----:B------:R-:W2:Y:S04]  /*97380*/  LDL.LU.64 R24, [R1+0x1050] ;  /* 0x0010500001187983 */ /* 0x000ea80000300a00 */
[----:B------:R-:W2:Y:S04]  /*97390*/  LDL.LU.64 R26, [R1+0x1058] ;  /* 0x00105800011a7983 */ /* 0x000ea80000300a00 */
[----:B------:R-:W4:Y:S04]  /*973a0*/  LDL.LU.64 R4, [R1+0x1030] ;  /* 0x0010300001047983 */ /* 0x000f280000300a00 */
[----:B------:R-:W4:Y:S04]  /*973b0*/  LDL.LU.64 R6, [R1+0x1038] ;  /* 0x0010380001067983 */ /* 0x000f280000300a00 */
[----:B------:R-:W2:Y:S04]  /*973c0*/  LDL.LU.64 R8, [R1+0x1020] ;  /* 0x0010200001087983 */ /* 0x000ea80000300a00 */
[----:B------:R-:W2:Y:S04]  /*973d0*/  LDL.LU.64 R10, [R1+0x1028] ;  /* 0x00102800010a7983 */ /* 0x000ea80000300a00 */
[----:B------:R-:W-:Y:S04]  /*973e0*/  STL [R1+0xa6c4], R3 ;  /* 0x00a6c40301007387 */ /* 0x000fe80000100800 */
[----:B------:R0:W-:Y:S04]  /*973f0*/  STL [R1+0xa6c0], R2 ;  /* 0x00a6c00201007387 */ /* 0x0001e80000100800 */
[----:B0-----:R-:W2:Y:S01]  /*97400*/  LDL.64 R2, [R1+0x30] ;  /* 0x0000300001027983 */ /* 0x001ea20000100a00 */
[----:B---3--:R-:W-:Y:S03]  /*97410*/  HMMA.16816.F32 R20, R12, R22, R16 ;  /* 0x000000160c14723c */ /* 0x008fe60000001810 */
[----:B------:R-:W3:Y:S04]  /*97420*/  LDL.LU.64 R18, [R1+0xa7c0] ;  /* 0x00a7c00001127983 */ /* 0x000ee80000300a00 */
[----:B------:R-:W3:-:S12]  /*97430*/  LDL.LU.64 R16, [R1+0xa7b8] ;  /* 0x00a7b80001107983 */ /* 0x000ed80000300a00 */
[----:B------:R-:W-:Y:S04]  /*97440*/  STL.64 [R1+0xad0], R20 ;  /* 0x000ad01401007387 */ /* 0x000fe80000100a00 */
[----:B------:R0:W-:Y:S04]  /*97450*/  STL.64 [R1+0xad8], R22 ;  /* 0x000ad81601007387 */ /* 0x0001e80000100a00 */
[----:B0-----:R-:W2:Y:S04]  /*97460*/  LDL.LU.64 R22, [R1+0xa7b0] ;  /* 0x00a7b00001167983 */ /* 0x001ea80000300a00 */
[----:B------:R-:W2:Y:S02]  /*97470*/  LDL.LU.64 R20, [R1+0xa7a8] ;  /* 0x00a7a80001147983 */ /* 0x000ea40000300a00 */
[----:B--2---:R-:W-:-:S15]  /*97480*/  HMMA.16816.F32 R20, R12, R2, R20 ;  /* 0x000000020c14723c */ /* 0x004fde0000001814 */
[----:B------:R-:W-:-:S04]  /*97490*/  NOP ;  /* 0x0000000000007918 */ /* 0x000fc80000000000 */
[----:B------:R-:W-:Y:S04]  /*974a0*/  STL.64 [R1+0xac0], R20 ;  /* 0x000ac01401007387 */ /* 0x000fe80000100a00 */
[----:B------:R0:W-:Y:S04]  /*974b0*/  STL.64 [R1+0xac8], R22 ;  /* 0x000ac81601007387 */ /* 0x0001e80000100a00 */
[----:B0-----:R-:W3:Y:S04]  /*974c0*/  LDL.LU.64 R22, [R1+0xa7a0] ;  /* 0x00a7a00001167983 */ /* 0x001ee80000300a00 */
[----:B------:R-:W2:Y:S01]  /*974d0*/  LDL.LU.64 R20, [R1+0xa798] ;  /* 0x00a7980001147983 */ /* 0x000ea20000300a00 */
[----:B---3--:R-:W-:-:S15]  /*974e0*/  HMMA.16816.F32 R16, R12, R22, R16 ;  /* 0x000000160c10723c */ /* 0x008fde0000001810 */
[----:B------:R-:W-:-:S04]  /*974f0*/  NOP ;  /* 0x0000000000007918 */ /* 0x000fc80000000000 */
[----:B------:R-:W-:Y:S04]  /*97500*/  STL.64 [R1+0xab0], R16 ;  /* 0x000ab01001007387 */ /* 0x000fe80000100a00 */
[----:B------:R0:W-:Y:S04]  /*97510*/  STL.64 [R1+0xab8], R18 ;  /* 0x000ab81201007387 */ /* 0x0001e80000100a00 */
[----:B0-----:R-:W2:Y:S04]  /*97520*/  LDL.LU.64 R18, [R1+0xa790] ;  /* 0x00a7900001127983 */ /* 0x001ea80000300a00 */
[----:B------:R-:W2:Y:S01]  /*97530*/  LDL.LU.64 R16, [R1+0xa788] ;  /* 0x00a7880001107983 */ /* 0x000ea20000300a00 */
[----:B------:R-:W-:-:S02]  /*97540*/  IMAD.MOV.U32 R0, RZ, RZ, R3 ;  /* 0x000000ffff007224 */ /* 0x000fc400078e0003 */
[----:B------:R-:W-:Y:S02]  /*97550*/  IMAD.MOV.U32 R3, RZ, RZ, R22 ;  /* 0x000000ffff037224 */ /* 0x000fe400078e0016 */
[----:B------:R-:W-:Y:S02]  /*97560*/  IMAD.MOV.U32 R2, RZ, RZ, R23 ;  /* 0x000000ffff027224 */ /* 0x000fe400078e0017 */
[----:B--2---:R-:W-:Y:S01]  /*97570*/  HMMA.16816.F32 R20, R12, R20, R16 ;  /* 0x000000140c14723c */ /* 0x004fe20000001810 */
[----:B------:R-:W2:Y:S04]  /*97580*/  LDL.LU.64 R18, [R1+0xa780] ;  /* 0x00a7800001127983 */ /* 0x000ea80000300a00 */
[----:B------:R-:W2:-:S14]  /*97590*/  LDL.LU.64 R16, [R1+0xa778] ;  /* 0x00a7780001107983 */ /* 0x000e9c0000300a00 */
[----:B------:R-:W-:Y:S04]  /*975a0*/  STL.64 [R1+0xaa0], R20 ;  /* 0x000aa01401007387 */ /* 0x000fe80000100a00 */
[----:B------:R0:W-:Y:S04]  /*975b0*/  STL.64 [R1+0xaa8], R22 ;  /* 0x000aa81601007387 */ /* 0x0001e80000100a00 */
[----:B0-----:R-:W2:Y:S02]  /*975c0*/  LDL.LU.64 R22, [R1+0xa770] ;  /* 0x00a7700001167983 */ /* 0x001ea40000300a00 */
[----:B--2---:R-:W-:Y:S02]  /*975d0*/  HMMA.16816.F32 R20, R12, R22, R16 ;  /* 0x000000160c14723c */ /* 0x004fe40000001810 */
[----:B------:R-:W2:Y:S04]  /*975e0*/  LDL.LU.64 R18, [R1+0xa768] ;  /* 0x00a7680001127983 */ /* 0x000ea80000300a00 */
[----:B------:R-:W2:-:S13]  /*975f0*/  LDL.LU.64 R16, [R1+0xa760] ;  /* 0x00a7600001107983 */ /* 0x000e9a0000300a00 */
[----:B------:R0:W-:Y:S04]  /*97600*/  STL.64 [R1+0xa90], R20 ;  /* 0x000a901401007387 */ /* 0x0001e80000100a00 */
[----:B------:R2:W-:Y:S04]  /*97610*/  STL.64 [R1+0xa98], R22 ;  /* 0x000a981601007387 */ /* 0x0005e80000100a00 */
[----:B0-----:R-:W2:Y:S02]  /*97620*/  LDL.LU.64 R20, [R1+0xa758] ;  /* 0x00a7580001147983 */ /* 0x001ea40000300a00 */
[----:B--2---:R-:W-:Y:S02]  /*97630*/  HMMA.16816.F32 R20, R12, R20, R16 ;  /* 0x000000140c14723c */ /* 0x004fe40000001810 */
[----:B------:R-:W2:Y:S04]  /*97640*/  LDL.LU.64 R18, [R1+0xa750] ;  /* 0x00a7500001127983 */ /* 0x000ea80000300a00 */
[----:B------:R-:W2:-:S13]  /*97650*/  LDL.LU.64 R16, [R1+0xa748] ;  /* 0x00a7480001107983 */ /* 0x000e9a0000300a00 */
[----:B------:R-:W-:Y:S04]  /*97660*/  STL.64 [R1+0xa80], R20 ;  /* 0x000a801401007387 */ /* 0x000fe80000100a00 */
[----:B------:R0:W-:Y:S04]  /*97670*/  STL.64 [R1+0xa88], R22 ;  /* 0x000a881601007387 */ /* 0x0001e80000100a00 */
[----:B0-----:R-:W2:Y:S02]  /*97680*/  LDL.LU.64 R22, [R1+0xa740] ;  /* 0x00a7400001167983 */ /* 0x001ea40000300a00 */
[----:B--2---:R-:W-:Y:S02]  /*97690*/  HMMA.16816.F32 R20, R12, R22, R16 ;  /* 0x000000160c14723c */ /* 0x004fe40000001810 */
[----:B------:R-:W2:-:S15]  /*976a0*/  LDL.LU.64 R18, [R1+0xa738] ;  /* 0x00a7380001127983 */ /* 0x000e9e0000300a00 */
[----:B------:R-:W-:Y:S02]  /*976b0*/  NOP ;  /* 0x0000000000007918 */ /* 0x000fe40000000000 */
[----:B------:R-:W-:Y:S04]  /*976c0*/  STL.64 [R1+0xa70], R20 ;  /* 0x000a701401007387 */ /* 0x000fe80000100a00 */
[----:B------:R0:W-:Y:S04]  /*976d0*/  STL.64 [R1+0xa78], R22 ;  /* 0x000a781601007387 */ /* 0x0001e80000100a00 */
[----:B0-----:R-:W3:Y:S04]  /*976e0*/  LDL.LU.64 R22, [R1+0xa730] ;  /* 0x00a7300001167983 */ /* 0x001ee80000300a00 */
[----:B------:R-:W3:Y:S01]  /*976f0*/  LDL.LU.64 R20, [R1+0xa728] ;  /* 0x00a7280001147983 */ /* 0x000ee20000300a00 */
[----:B--2---:R-:W-:Y:S03]  /*97700*/  HMMA.16816.F32 R16, R12, R18, R24 ;  /* 0x000000120c10723c */ /* 0x004fe60000001818 */
[----:B------:R-:W2:Y:S04]  /*97710*/  LDL.LU.64 R26, [R1+0xa720] ;  /* 0x00a72000011a7983 */ /* 0x000ea80000300a00 */
[----:B------:R-:W3:-:S12]  /*97720*/  LDL.LU.64 R24, [R1+0xa718] ;  /* 0x00a7180001187983 */ /* 0x000ed80000300a00 */
[----:B------:R-:W-:Y:S04]  /*97730*/  STL.64 [R1+0xa60], R16 ;  /* 0x000a601001007387 */ /* 0x000fe80000100a00 */
[----:B------:R4:W-:Y:S02]  /*97740*/  STL.64 [R1+0xa68], R18 ;  /* 0x000a681201007387 */ /* 0x0009e40000100a00 */
[----:B----4-:R-:W-:Y:S02]  /*97750*/  HMMA.16816.F32 R16, R12, R28, R4 ;  /* 0x0000001c0c10723c */ /* 0x010fe40000001804 */
[----:B------:R-:W3:Y:S04]  /*97760*/  LDL.LU.64 R4, [R1+0x1010] ;  /* 0x0010100001047983 */ /* 0x000ee80000300a00 */
[----:B------:R-:W3:-:S13]  /*97770*/  LDL.LU.64 R6, [R1+0x1018] ;  /* 0x0010180001067983 */ /* 0x000eda0000300a00 */
[----:B------:R0:W-:Y:S04]  /*97780*/  STL.64 [R1+0xa50], R16 ;  /* 0x000a501001007387 */ /* 0x0001e80000100a00 */
[----:B------:R1:W-:Y:S04]  /*97790*/  STL.64 [R1+0xa58], R18 ;  /* 0x000a581201007387 */ /* 0x0003e80000100a00 */
[----:B------:R-:W-:Y:S04]  /*977a0*/  STL.64 [R1+0xa560], R28 ;  /* 0x00a5601c01007387 */ /* 0x000fe80000100a00 */
[----:B0-----:R-:W4:Y:S04]  /*977b0*/  LDL.LU.64 R16, [R1+0xff0] ;  /* 0x000ff00001107983 */ /* 0x001f280000300a00 */
[----:B-1----:R-:W3:Y:S01]  /*977c0*/  LDL.LU.64 R18, [R1+0xff8] ;  /* 0x000ff80001127983 */ /* 0x002ee20000300a00 */
[----:B--2---:R-:W-:-:S15]  /*977d0*/  HMMA.16816.F32 R8, R12, R26, R8 ;  /* 0x0000001a0c08723c */ /* 0x004fde0000001808 */
[----:B------:R-:W-:-:S04]  /*977e0*/  NOP ;  /* 0x0000000000007918 */ /* 0x000fc80000000000 */
[----:B------:R-:W-:Y:S04]  /*977f0*/  STL.64 [R1+0xa40], R8 ;  /* 0x000a400801007387 */ /* 0x000fe80000100a00 */
[----:B------:R-:W-:Y:S04]  /*97800*/  STL.64 [R1+0xa48], R10 ;  /* 0x000a480a01007387 */ /* 0x000fe80000100a00 */
[----:B---3--:R-:W-:Y:S04]  /*97810*/  STL.64 [R1+0xa710], R18 ;  /* 0x00a7101201007387 */ /* 0x008fe80000100a00 */
[----:B----4-:R0:W-:Y:S04]  /*97820*/  STL.64 [R1+0xa708], R16 ;  /* 0x00a7081001007387 */ /* 0x0101e80000100a00 */
[----:B0-----:R-:W2:Y:S04]  /*97830*/  LDL.LU.64 R16, [R1+0x1000] ;  /* 0x0010000001107983 */ /* 0x001ea80000300a00 */
[----:B------:R-:W2:Y:S04]  /*97840*/  LDL.LU.64 R18, [R1+0x1008] ;  /* 0x0010080001127983 */ /* 0x000ea80000300a00 */
[----:B------:R-:W3:Y:S04]  /*97850*/  LDL.LU.64 R8, [R1+0xfd0] ;  /* 0x000fd00001087983 */ /* 0x000ee80000300a00 */
[----:B------:R-:W4:Y:S01]  /*97860*/  LDL.LU.64 R10, [R1+0xfd8] ;  /* 0x000fd800010a7983 */ /* 0x000f220000300a00 */
[C---:B------:R-:W-:Y:S08]  /*97870*/  HMMA.16816.F32 R4, R12.reuse, R24, R4 ;  /* 0x000000180c04723c */ /* 0x040ff00000001804 */
[C---:B--2---:R-:W-:Y:S01]  /*97880*/  HMMA.16816.F32 R16, R12.reuse, R22, R16 ;  /* 0x000000160c10723c */ /* 0x044fe20000001810 */
[----:B----4-:R-:W-:Y:S04]  /*97890*/  STL.64 [R1+0xa6f0], R10 ;  /* 0x00a6f00a01007387 */ /* 0x010fe80000100a00 */
[----:B---3--:R0:W-:Y:S04]  /*978a0*/  STL.64 [R1+0xa6e8], R8 ;  /* 0x00a6e80801007387 */ /* 0x0081e80000100a00 */
[----:B0-----:R-:W2:Y:S04]  /*978b0*/  LDL.LU.64 R8, [R1+0xfe0] ;  /* 0x000fe00001087983 */ /* 0x001ea80000300a00 */
[----:B------:R-:W2:Y:S04]  /*978c0*/  LDL.LU.64 R10, [R1+0xfe8] ;  /* 0x000fe800010a7983 */ /* 0x000ea80000300a00 */
[----:B------:R-:W3:Y:S04]  /*978d0*/  LDL.LU R28, [R1+0x1dd8] ;  /* 0x001dd800011c7983 */ /* 0x000ee80000300800 */
[----:B------:R-:W3:Y:S04]  /*978e0*/  LDL.LU R29, [R1+0x1dd4] ;  /* 0x001dd400011d7983 */ /* 0x000ee80000300800 */
[----:B------:R0:W-:Y:S04]  /*978f0*/  STL.64 [R1+0xa30], R4 ;  /* 0x000a300401007387 */ /* 0x0001e80000100a00 */
[----:B------:R1:W-:Y:S04]  /*97900*/  STL.64 [R1+0xa38], R6 ;  /* 0x000a380601007387 */ /* 0x0003e80000100a00 */
[----:B0-----:R-:W4:Y:S04]  /*97910*/  LDL.LU.64 R4, [R1+0xfc0] ;  /* 0x000fc00001047983 */ /* 0x001f280000300a00 */
[----:B-1----:R-:W4:Y:S04]  /*97920*/  LDL.LU.64 R6, [R1+0xfc8] ;  /* 0x000fc80001067983 */ /* 0x002f280000300a00 */
[----:B------:R-:W-:Y:S04]  /*97930*/  STL.64 [R1+0xa558], R26 ;  /* 0x00a5581a01007387 */ /* 0x000fe80000100a00 */
[----:B------:R0:W-:Y:S04]  /*97940*/  STL.64 [R1+0xa550], R24 ;  /* 0x00a5501801007387 */ /* 0x0001e80000100a00 */
[----:B0-----:R-:W2:Y:S04]  /*97950*/  LDL.LU.64 R24, [R1+0xf90] ;  /* 0x000f900001187983 */ /* 0x001ea80000300a00 */
[----:B------:R-:W2:Y:S04]  /*97960*/  LDL.LU.64 R26, [R1+0xf98] ;  /* 0x000f9800011a7983 */ /* 0x000ea80000300a00 */
        /* <DEDUP_REMOVED lines=8> */
[----:B0-----:R-:W2:Y:S04]  /*979f0*/  LDL.LU.64 R18, [R1+0xa700] ;  /* 0x00a7000001127983 */ /* 0x001ea80000300a00 */
[----:B------:R-:W3:Y:S04]  /*97a00*/  LDL.LU.64 R16, [R1+0xa6f8] ;  /* 0x00a6f80001107983 */ /* 0x000ee80000300a00 */
[----:B------:R-:W-:Y:S04]  /*97a10*/  STL.64 [R1+0xa538], R22 ;  /* 0x00a5381601007387 */ /* 0x000fe80000100a00 */
[----:B------:R0:W-:Y:S04]  /*97a20*/  STL.64 [R1+0xa530], R20 ;  /* 0x00a5301401007387 */ /* 0x0001e80000100a00 */
[----:B0-----:R-:W3:Y:S04]  /*97a30*/  LDL.LU.64 R20, [R1+0xfa0] ;  /* 0x000fa00001147983 */ /* 0x001ee80000300a00 */
[----:B------:R-:W3:Y:S01]  /*97a40*/  LDL.LU.64 R22, [R1+0xfa8] ;  /* 0x000fa80001167983 */ /* 0x000ee20000300a00 */
[----:B--2---:R-:W-:-:S15]  /*97a50*/  HMMA.16816.F32 R8, R12, R18, R8 ;  /* 0x000000120c08723c */ /* 0x004fde0000001808 */
[----:B------:R-:W-:-:S04]  /*97a60*/  NOP ;  /* 0x0000000000007918 */ /* 0x000fc80000000000 */
[----:B------:R-:W-:Y:S04]  /*97a70*/  STL.64 [R1+0xa00], R8 ;  /* 0x000a000801007387 */ /* 0x000fe80000100a00 */
[----:B------:R0:W-:Y:S04]  /*97a80*/  STL.64 [R1+0xa08], R10 ;  /* 0x000a080a01007387 */ /* 0x0001e80000100a00 */
[----:B0-----:R-:W3:Y:S04]  /*97a90*/  LDL.LU.64 R10, [R1+0xa6f0] ;  /* 0x00a6f000010a7983 */ /* 0x001ee80000300a00 */
[----:B------:R-:W3:Y:S02]  /*97aa0*/  LDL.LU.64 R8, [R1+0xa6e8] ;  /* 0x00a6e80001087983 */ /* 0x000ee40000300a00 */
[----:B---3--:R-:W-:-:S15]  /*97ab0*/  HMMA.16816.F32 R8, R12, R16, R8 ;  /* 0x000000100c08723c */ /* 0x008fde0000001808 */
[----:B------:R-:W-:-:S04]  /*97ac0*/  NOP ;  /* 0x0000000000007918 */ /* 0x000fc80000000000 */
[----:B------:R-:W-:Y:S04]  /*97ad0*/  STL.64 [R1+0x9f0], R8 ;  /* 0x0009f00801007387 */ /* 0x000fe80000100a00 */
[----:B------:R0:W-:Y:S04]  /*97ae0*/  STL.64 [R1+0x9f8], R10 ;  /* 0x0009f80a01007387 */ /* 0x0001e80000100a00 */
[----:B0-----:R-:W4:Y:S04]  /*97af0*/  LDL.LU.64 R10, [R1+0xa6e0] ;  /* 0x00a6e000010a7983 */ /* 0x001f280000300a00 */
[----:B------:R-:W2:Y:S04]  /*97b00*/  LDL.LU.64 R8, [R1+0xa6d8] ;  /* 0x00a6d80001087983 */ /* 0x000ea80000300a00 */
[----:B------:R-:W-:Y:S04]  /*97b10*/  STL.64 [R1+0xa548], R18 ;  /* 0x00a5481201007387 */ /* 0x000fe80000100a00 */
[----:B------:R0:W-:Y:S04]  /*97b20*/  STL.64 [R1+0xa540], R16 ;  /* 0x00a5401001007387 */ /* 0x0001e80000100a00 */
[----:B0-----:R-:W2:Y:S04]  /*97b30*/  LDL.LU.64 R16, [R1+0xfb0] ;  /* 0x000fb00001107983 */ /* 0x001ea80000300a00 */
[----:B------:R-:W2:Y:S01]  /*97b40*/  LDL.LU.64 R18, [R1+0xfb8] ;  /* 0x000fb80001127983 */ /* 0x000ea20000300a00 */
[----:B----4-:R-:W-:-:S15]  /*97b50*/  HMMA.16816.F32 R4, R12, R10, R4 ;  /* 0x0000000a0c04723c */ /* 0x010fde0000001804 */
[----:B------:R-:W-:-:S04]  /*97b60*/  NOP ;  /* 0x0000000000007918 */ /* 0x000fc80000000000 */
[----:B------:R-:W-:Y:S04]  /*97b70*/  STL.64 [R1+0x9e0], R4 ;  /* 0x0009e00401007387 */ /* 0x000fe80000100a00 */
[----:B------:R0:W-:Y:S04]  /*97b80*/  STL.64 [R1+0x9e8], R6 ;  /* 0x0009e80601007387 */ /* 0x0001e80000100a00 */
[----:B0-----:R-:W3:Y:S04]  /*97b90*/  LDL.LU.64 R6, [R1+0xa6d0] ;  /* 0x00a6d00001067983 */ /* 0x001ee80000300a00 */
[----:B------:R-:W4:Y:S01]  /*97ba0*/  LDL.LU.64 R4, [R1+0xa6c8] ;  /* 0x00a6c80001047983 */ /* 0x000f220000300a00 */
[----:B--2---:R-:W-:Y:S03]  /*97bb0*/  HMMA.16816.F32 R16, R12, R8, R16 ;  /* 0x000000080c10723c */ /* 0x004fe60000001810 */
[----:B------:R-:W-:Y:S04]  /*97bc0*/  STL.64 [R1+0xa518], R10 ;  /* 0x00a5180a01007387 */ /* 0x000fe80000100a00 */
[----:B------:R0:W-:-:S12]  /*97bd0*/  STL.64 [R1+0xa510], R8 ;  /* 0x00a5100801007387 */ /* 0x0001d80000100a00 */
[----:B------:R-:W-:Y:S04]  /*97be0*/  STL.64 [R1+0x9d0], R16 ;  /* 0x0009d01001007387 */ /* 0x000fe80000100a00 */
[----:B------:R4:W-:Y:S04]  /*97bf0*/  STL.64 [R1+0x9d8], R18 ;  /* 0x0009d81201007387 */ /* 0x0009e80000100a00 */
[----:B0-----:R-:W2:Y:S01]  /*97c00*/  LDL.LU R9, [R1+0x1de4] ;  /* 0x001de40001097983 */ /* 0x001ea20000300800 */
[C---:B---3--:R-:W-:Y:S08]  /*97c10*/  HMMA.16816.F32 R20, R12.reuse, R6, R20 ;  /* 0x000000060c14723c */ /* 0x048ff00000001814 */
[----:B----4-:R-:W-:Y:S01]  /*97c20*/  HMMA.16816.F32 R16, R12, R4, R24 ;  /* 0x000000040c10723c */ /* 0x010fe20000001818 */
[----:B------:R-:W-:-:S02]  /*97c30*/  IMAD.MOV.U32 R24, RZ, RZ, R3 ;  /* 0x000000ffff187224 */ /* 0x000fc400078e0003 */
[----:B------:R-:W-:-:S08]  /*97c40*/  IMAD.MOV.U32 R25, RZ, RZ, R2 ;  /* 0x000000ffff197224 */ /* 0x000fd000078e0002 */
[----:B------:R-:W-:Y:S04]  /*97c50*/  STL.64 [R1+0x9c0], R20 ;  /* 0x0009c01401007387 */ /* 0x000fe80000100a00 */
[----:B------:R-:W-:Y:S04]  /*97c60*/  STL.64 [R1+0x9c8], R22 ;  /* 0x0009c81601007387 */ /* 0x000fe80000100a00 */
[----:B------:R-:W3:Y:S04]  /*97c70*/  LDL.LU R10, [R1+0x1df0] ;  /* 0x001df000010a7983 */ /* 0x000ee80000300800 */
[----:B------:R-:W-:Y:S04]  /*97c80*/  STL.64 [R1+0x9b0], R16 ;  /* 0x0009b01001007387 */ /* 0x000fe80000100a00 */
[----:B------:R-:W-:Y:S04]  /*97c90*/  STL.64 [R1+0x9b8], R18 ;  /* 0x0009b81201007387 */ /* 0x000fe80000100a00 */
[----:B------:R-:W3:Y:S04]  /*97ca0*/  LDL.LU R11, [R1+0x1dec] ;  /* 0x001dec00010b7983 */ /* 0x000ee80000300800 */
[----:B------:R-:W4:Y:S04]  /*97cb0*/  LDL.LU R3, [R1+0xa6c4] ;  /* 0x00a6c40001037983 */ /* 0x000f280000300800 */
[----:B------:R-:W2:Y:S04]  /*97cc0*/  LDL.LU R2, [R1+0xa6c0] ;  /* 0x00a6c00001027983 */ /* 0x000ea80000300800 */
[----:B------:R-:W2:Y:S04]  /*97cd0*/  LDL.64 R26, [R1+0x20] ;  /* 0x00002000011a7983 */ /* 0x000ea80000100a00 */
[----:B--2---:R0:W-:Y:S04]  /*97ce0*/  STL.64 [R1+0xa5d0], R26 ;  /* 0x00a5d01a01007387 */ /* 0x0041e80000100a00 */
[----:B0-----:R-:W2:Y:S04]  /*97cf0*/  LDL.LU R26, [R1+0x1ddc] ;  /* 0x001ddc00011a7983 */ /* 0x001ea80000300800 */
[----:B------:R-:W2:Y:S04]  /*97d00*/  LDL.LU R27, [R1+0x1de8] ;  /* 0x001de800011b7983 */ /* 0x000ea80000300800 */
[----:B------:R0:W-:Y:S04]  /*97d10*/  STL.64 [R1+0xa5c8], R24 ;  /* 0x00a5c81801007387 */ /* 0x0001e80000100a00 */
[----:B0-----:R-:W2:Y:S04]  /*97d20*/  LDL.LU R25, [R1+0x1de0] ;  /* 0x001de00001197983 */ /* 0x001ea80000300800 */
[----:B------:R-:W-:Y:S04]  /*97d30*/  STL.64 [R1+0xa4f8], R6 ;  /* 0x00a4f80601007387 */ /* 0x000fe80000100a00 */
[----:B------:R-:W-:Y:S04]  /*97d40*/  STL.64 [R1+0xa4f0], R4 ;  /* 0x00a4f00401007387 */ /* 0x000fe80000100a00 */
[----:B------:R-:W2:Y:S04]  /*97d50*/  LDL R18, [R1+0x88] ;  /* 0x0000880001127983 */ /* 0x000ea80000100800 */
[----:B------:R-:W2:Y:S04]  /*97d60*/  LDL R19, [R1+0x8c] ;  /* 0x00008c0001137983 */ /* 0x000ea80000100800 */
[----:B------:R-:W3:Y:S04]  /*97d70*/  LDL R16, [R1+0x90] ;  /* 0x0000900001107983 */ /* 0x000ee80000100800 */
[----:B------:R-:W3:Y:S01]  /*97d80*/  LDL R17, [R1+0x94] ;  /* 0x0000940001117983 */ /* 0x000ee20000100800 */
[----:B------:R-:W-:-:S03]  /*97d90*/  IMAD R8, R29, 0x100, R28 ;  /* 0x000001001d087824 */ /* 0x000fc600078e021c */
[----:B------:R-:W4:Y:S04]  /*97da0*/  LDL R28, [R1+0x80] ;  /* 0x00008000011c7983 */ /* 0x000f280000100800 */
[----:B------:R-:W4:Y:S04]  /*97db0*/  LDL R29, [R1+0x84] ;  /* 0x00008400011d7983 */ /* 0x000f280000100800 */
[----:B--2---:R-:W-:Y:S04]  /*97dc0*/  STL.64 [R1+0xa6a8], R18 ;  /* 0x00a6a81201007387 */ /* 0x004fe80000100a00 */
[----:B---3--:R0:W-:Y:S04]  /*97dd0*/  STL.64 [R1+0xa6a0], R16 ;  /* 0x00a6a01001007387 */ /* 0x0081e80000100a00 */
[----:B0-----:R-:W2:Y:S04]  /*97de0*/  LDL.LU.64 R16, [R1+0xe40] ;  /* 0x000e400001107983 */ /* 0x001ea80000300a00 */
[----:B------:R-:W2:Y:S04]  /*97df0*/  LDL.LU.64 R18, [R1+0xe48] ;  /* 0x000e480001127983 */ /* 0x000ea80000300a00 */
[----:B------:R-:W3:Y:S04]  /*97e00*/  LDL R22, [R1+0x30] ;  /* 0x0000300001167983 */ /* 0x000ee80000100800 */
[----:B------:R-:W2:Y:S01]  /*97e10*/  LDL.64 R20, [R1+0x38] ;  /* 0x0000380001147983 */ /* 0x000ea20000100a00 */
[----:B------:R-:W-:-:S03]  /*97e20*/  IMAD.MOV.U32 R23, RZ, RZ, R0 ;  /* 0x000000ffff177224 */ /* 0x000fc600078e0000 */
[----:B------:R-:W2:Y:S04]  /*97e30*/  LDL.LU R0, [R1+0xa6bc] ;  /* 0x00a6bc0001007983 */ /* 0x000ea80000300800 */
[----:B---3--:R0:W-:Y:S02]  /*97e40*/  STL.64 [R1+0xa5e0], R22 ;  /* 0x00a5e01601007387 */ /* 0x0081e40000100a00 */
[----:B0-----:R-:W-:Y:S02]  /*97e50*/  IMAD.MOV.U32 R22, RZ, RZ, R2 ;  /* 0x000000ffff167224 */ /* 0x001fe400078e0002 */
[----:B------:R-:W3:Y:S01]  /*97e60*/  LDL.LU R2, [R1+0xa6b8] ;  /* 0x00a6b80001027983 */ /* 0x000ee20000300800 */
[----:B----4-:R-:W-:-:S03]  /*97e70*/  IMAD.MOV.U32 R23, RZ, RZ, R3 ;  /* 0x000000ffff177224 */ /* 0x010fc600078e0003 */
[----:B------:R-:W3:Y:S04]  /*97e80*/  LDL.LU R3, [R1+0xa6b4] ;  /* 0x00a6b40001037983 */ /* 0x000ee80000300800 */
[----:B--2---:R0:W-:Y:S04]  /*97e90*/  STL.64 [R1+0xa5d8], R20 ;  /* 0x00a5d81401007387 */ /* 0x0041e80000100a00 */
[----:B0-----:R-:W2:Y:S01]  /*97ea0*/  LDL.64 R20, [R1+0x48] ;  /* 0x0000480001147983 */ /* 0x001ea20000100a00 */
[----:B------:R-:W-:-:S03]  /*97eb0*/  IMAD R4, R26, 0x100, R25 ;  /* 0x000001001a047824 */ /* 0x000fc600078e0219 */
[----:B------:R-:W-:Y:S01]  /*97ec0*/  STL.64 [R1+0xa610], R22 ;  /* 0x00a6101601007387 */ /* 0x000fe20000100a00 */
[----:B---3--:R-:W-:Y:S01]  /*97ed0*/  HMMA.16816.F32 R16, R12, R2, R16 ;  /* 0x000000020c10723c */ /* 0x008fe20000001810 */
[----:B------:R-:W-:Y:S02]  /*97ee0*/  IMAD.MOV.U32 R14, RZ, RZ, R8 ;  /* 0x000000ffff0e7224 */ /* 0x000fe400078e0008 */
[----:B--2---:R0:W-:Y:S04]  /*97ef0*/  STL.64 [R1+0xa608], R20 ;  /* 0x00a6081401007387 */ /* 0x0041e80000100a00 */
[----:B------:R-:W2:Y:S01]  /*97f00*/  LDL.LU.64 R24, [R1+0xf70] ;  /* 0x000f700001187983 */ /* 0x000ea20000300a00 */
[----:B0-----:R-:W-:Y:S02]  /*97f10*/  IMAD R21, R9, 0x100, R27 ;  /* 0x0000010009157824 */ /* 0x001fe400078e021b */
[----:B------:R-:W-:Y:S01]  /*97f20*/  IMAD.MOV.U32 R20, RZ, RZ, R4 ;  /* 0x000000ffff147224 */ /* 0x000fe200078e0004 */
[----:B------:R-:W2:Y:S01]  /*97f30*/  LDL.LU.64 R26, [R1+0xf78] ;  /* 0x000f7800011a7983 */ /* 0x000ea20000300a00 */
[----:B------:R-:W-:-:S07]  /*97f40*/  IMAD R4, R11, 0x100, R10 ;  /* 0x000001000b047824 */ /* 0x000fce00078e020a */
[----:B------:R0:W-:Y:S04]  /*97f50*/  STL.64 [R1+0x2b0], R16 ;  /* 0x0002b01001007387 */ /* 0x0001e80000100a00 */
[----:B------:R1:W-:Y:S01]  /*97f60*/  STL.64 [R1+0x2b8], R18 ;  /* 0x0002b81201007387 */ /* 0x0003e20000100a00 */
[----:B------:R-:W-:-:S03]  /*97f70*/  IMAD.MOV.U32 R15, RZ, RZ, R4 ;  /* 0x000000ffff0f7224 */ /* 0x000fc600078e0004 */
[----:B0-----:R-:W3:Y:S04]  /*97f80*/  LDL.LU.64 R16, [R1+0xf80] ;  /* 0x000f800001107983 */ /* 0x001ee80000300a00 */
[----:B-1----:R-:W3:Y:S04]  /*97f90*/  LDL.LU.64 R18, [R1+0xf88] ;  /* 0x000f880001127983 */ /* 0x002ee80000300a00 */
[----:B------:R-:W4:Y:S04]  /*97fa0*/  LDL.LU.64 R8, [R1+0xf60] ;  /* 0x000f600001087983 */ /* 0x000f280000300a00 */
[----:B------:R-:W4:Y:S04]  /*97fb0*/  LDL.LU.64 R10, [R1+0xf68] ;  /* 0x000f6800010a7983 */ /* 0x000f280000300a00 */
[----:B------:R-:W2:Y:S04]  /*97fc0*/  LDL.LU.64 R4, [R1+0xf50] ;  /* 0x000f500001047983 */ /* 0x000ea80000300a00 */
[----:B------:R-:W2:Y:S04]  /*97fd0*/  LDL.LU.64 R6, [R1+0xf58] ;  /* 0x000f580001067983 */ /* 0x000ea80000300a00 */
[----:B------:R-:W2:Y:S04]  /*97fe0*/  LDL R22, [R1+0x50] ;  /* 0x0000500001167983 */ /* 0x000ea80000100800 */
[----:B------:R-:W2:Y:S01]  /*97ff0*/  LDL R23, [R1+0x54] ;  /* 0x0000540001177983 */ /* 0x000ea20000100800 */
[----:B------:R-:W-:-:S02]  /*98000*/  F2FP.F16.E4M3.UNPACK_B R13, R20 ;  /* 0x00000014ff0d723e */ /* 0x000fc400020006ff */
[----:B------:R-:W-:Y:S02]  /*98010*/  F2FP.F16.E4M3.UNPACK_B R12, R14 ;  /* 0x0000000eff0c723e */ /* 0x000fe400020006ff */
[----:B------:R-:W-:Y:S01]  /*98020*/  F2FP.F16.E4M3.UNPACK_B R14, R21 ;  /* 0x00000015ff0e723e */ /* 0x000fe200020006ff */
[----:B--2---:R0:W-:Y:S04]  /*98030*/  STL.64 [R1+0xa628], R22 ;  /* 0x00a6281601007387 */ /* 0x0041e80000100a00 */
[----:B------:R-:W2:Y:S04]  /*98040*/  LDL R20, [R1+0x58] ;  /* 0x0000580001147983 */ /* 0x000ea80000100800 */
[----:B0-----:R-:W3:Y:S04]  /*98050*/  LDL R22, [R1+0x98] ;  /* 0x0000980001167983 */ /* 0x001ee80000100800 */
[----:B------:R-:W3:Y:S01]  /*98060*/  LDL R23, [R1+0x9c] ;  /* 0x00009c0001177983 */ /* 0x000ee20000100800 */
[----:B------:R-:W-:Y:S01]  /*98070*/  F2FP.F16.E4M3.UNPACK_B R15, R15 ;  /* 0x0000000fff0f723e */ /* 0x000fe200020006ff */
[----:B------:R-:W-:-:S02]  /*98080*/  IMAD.MOV.U32 R21, RZ, RZ, R0 ;  /* 0x000000ffff157224 */ /* 0x000fc400078e0000 */
[----:B------:R-:W4:Y:S04]  /*98090*/  LDL.LU R0, [R1+0xa6b0] ;  /* 0x00a6b00001007983 */ /* 0x000f280000300800 */
[----:B--2---:R3:W-:Y:S02]  /*980a0*/  STL.64 [R1+0xa640], R20 ;  /* 0x00a6401401007387 */ /* 0x0047e40000100a00 */
[----:B---3--:R-:W-:Y:S02]  /*980b0*/  HMMA.16816.F32 R20, R12, R22, R16 ;  /* 0x000000160c14723c */ /* 0x008fe40000001810 */
[----:B------:R-:W4:Y:S04]  /*980c0*/  LDL.LU.64 R18, [R1+0xa6a8] ;  /* 0x00a6a80001127983 */ /* 0x000f280000300a00 */
[----:B------:R-:W2:-:S13]  /*980d0*/  LDL.LU.64 R16, [R1+0xa6a0] ;  /* 0x00a6a00001107983 */ /* 0x000e9a0000300a00 */
[----:B------:R-:W-:Y:S04]  /*980e0*/  STL.64 [R1+0x9a0], R20 ;  /* 0x0009a01401007387 */ /* 0x000fe80000100a00 */
[----:B------:R0:W-:Y:S04]  /*980f0*/  STL.64 [R1+0x9a8], R22 ;  /* 0x0009a81601007387 */ /* 0x0001e80000100a00 */
[----:B0-----:R-:W3:Y:S01]  /*98100*/  LDL R22, [R1+0x60] ;  /* 0x0000600001167983 */ /* 0x001ee20000100800 */
[----:B--2---:R-:W-:-:S15]  /*98110*/  HMMA.16816.F32 R24, R12, R16, R24 ;  /* 0x000000100c18723c */ /* 0x004fde0000001818 */
[----:B------:R-:W-:-:S04]  /*98120*/  NOP ;  /* 0x0000000000007918 */ /* 0x000fc80000000000 */
[----:B------:R-:W-:Y:S04]  /*98130*/  STL.64 [R1+0x990], R24 ;  /* 0x0009901801007387 */ /* 0x000fe80000100a00 */
[----:B------:R-:W-:Y:S04]  /*98140*/  STL.64 [R1+0x998], R26 ;  /* 0x0009981a01007387 */ /* 0x000fe80000100a00 */
[----:B------:R-:W3:Y:S01]  /*98150*/  LDL R23, [R1+0x64] ;  /* 0x0000640001177983 */ /* 0x000ee20000100800 */
[C---:B----4-:R-:W-:Y:S08]  /*98160*/  HMMA.16816.F32 R8, R12.reuse, R18, R8 ;  /* 0x000000120c08723c */ /* 0x050ff00000001808 */
[----:B------:R-:W-:Y:S01]  /*98170*/  HMMA.16816.F32 R4, R12, R28, R4 ;  /* 0x0000001c0c04723c */ /* 0x000fe20000001804 */
[----:B------:R-:W-:Y:S01]  /*98180*/  IMAD.MOV.U32 R29, RZ, RZ, R0 ;  /* 0x000000ffff1d7224 */ /* 0x000fe200078e0000 */
[----:B---3--:R0:W-:Y:S04]  /*98190*/  STL.64 [R1+0xa658], R22 ;  /* 0x00a6581601007387 */ /* 0x0081e80000100a00 */
[----:B------:R-:W2:Y:S05]  /*981a0*/  LDL R28, [R1+0x68] ;  /* 0x00006800011c7983 */ /* 0x000eaa0000100800 */
[----:B------:R-:W-:Y:S04]  /*981b0*/  STL.64 [R1+0x980], R8 ;  /* 0x0009800801007387 */ /* 0x000fe80000100a00 */
[----:B------:R-:W-:Y:S04]  /*981c0*/  STL.64 [R1+0x988], R10 ;  /* 0x0009880a01007387 */ /* 0x000fe80000100a00 */
[----:B------:R-:W-:Y:S04]  /*981d0*/  STL.64 [R1+0x970], R4 ;  /* 0x0009700401007387 */ /* 0x000fe80000100a00 */
[----:B------:R-:W-:Y:S04]  /*981e0*/  STL.64 [R1+0x978], R6 ;  /* 0x0009780601007387 */ /* 0x000fe80000100a00 */
[----:B------:R-:W3:Y:S04]  /*981f0*/  LDL.LU R0, [R1+0xa698] ;  /* 0x00a6980001007983 */ /* 0x000ee80000300800 */
[----:B------:R-:W4:Y:S04]  /*98200*/  LDL.LU.64 R20, [R1+0xf20] ;  /* 0x000f200001147983 */ /* 0x000f280000300a00 */
[----:B0-----:R-:W2:Y:S04]  /*98210*/  LDL.LU.64 R22, [R1+0xf28] ;  /* 0x000f280001167983 */ /* 0x001ea80000300a00 */
[----:B--2---:R0:W-:Y:S04]  /*98220*/  STL.64 [R1+0xa668], R22 ;  /* 0x00a6681601007387 */ /* 0x0041e80000100a00 */
[----:B0-----:R-:W2:Y:S04]  /*98230*/  LDL R22, [R1+0x70] ;  /* 0x0000700001167983 */ /* 0x001ea80000100800 */
[----:B------:R-:W2:Y:S04]  /*98240*/  LDL R23, [R1+0x74] ;  /* 0x0000740001177983 */ /* 0x000ea80000100800 */
[----:B----4-:R0:W-:Y:S04]  /*98250*/  STL.64 [R1+0xa660], R20 ;  /* 0x00a6601401007387 */ /* 0x0101e80000100a00 */
[----:B0-----:R-:W4:Y:S04]  /*98260*/  LDL R20, [R1+0x78] ;  /* 0x0000780001147983 */ /* 0x001f280000100800 */
[----:B--2---:R-:W-:Y:S04]  /*98270*/  STL.64 [R1+0xa680], R22 ;  /* 0x00a6801601007387 */ /* 0x004fe80000100a00 */
[----:B------:R-:W2:Y:S04]  /*98280*/  LDL.LU.64 R24, [R1+0xec0] ;  /* 0x000ec00001187983 */ /* 0x000ea80000300a00 */
[----:B------:R-:W2:Y:S04]  /*98290*/  LDL.LU.64 R26, [R1+0xec8] ;  /* 0x000ec800011a7983 */ /* 0x000ea80000300a00 */
[----:B--2---:R-:W-:Y:S04]  /*982a0*/  STL.64 [R1+0xa5f0], R26 ;  /* 0x00a5f01a01007387 */ /* 0x004fe80000100a00 */
[----:B------:R0:W-:Y:S04]  /*982b0*/  STL.64 [R1+0xa5e8], R24 ;  /* 0x00a5e81801007387 */ /* 0x0001e80000100a00 */
[----:B0-----:R-:W2:Y:S04]  /*982c0*/  LDL.LU.64 R24, [R1+0xed0] ;  /* 0x000ed00001187983 */ /* 0x001ea80000300a00 */
        /* <DEDUP_REMOVED lines=20> */
[----:B------:R-:W2:Y:S01]  /*98410*/  LDL.LU.64 R26, [R1+0xf38] ;  /* 0x000f3800011a7983 */ /* 0x000ea20000300a00 */
[----:B---3--:R-:W-:-:S03]  /*98420*/  IMAD.MOV.U32 R21, RZ, RZ, R0 ;  /* 0x000000ffff157224 */ /* 0x008fc600078e0000 */
[----:B--2---:R-:W-:Y:S04]  /*98430*/  STL.64 [R1+0xa690], R26 ;  /* 0x00a6901a01007387 */ /* 0x004fe80000100a00 */
[----:B------:R0:W-:Y:S04]  /*98440*/  STL.64 [R1+0xa688], R24 ;  /* 0x00a6881801007387 */ /* 0x0001e80000100a00 */
[----:B0-----:R-:W4:Y:S04]  /*98450*/  LDL.LU.64 R24, [R1+0xf40] ;  /* 0x000f400001187983 */ /* 0x001f280000300a00 */
[----:B------:R-:W4:Y:S04]  /*98460*/  LDL.LU.64 R26, [R1+0xf48] ;  /* 0x000f4800011a7983 */ /* 0x000f280000300a00 */
[----:B------:R-:W2:Y:S04]  /*98470*/  LDL.LU.64 R16, [R1+0xeb0] ;  /* 0x000eb00001107983 */ /* 0x000ea80000300a00 */
[----:B------:R-:W2:Y:S04]  /*98480*/  LDL.LU.64 R18, [R1+0xeb8] ;  /* 0x000eb80001127983 */ /* 0x000ea80000300a00 */
[----:B------:R-:W3:Y:S04]  /*98490*/  LDL.LU.64 R8, [R1+0xea0] ;  /* 0x000ea00001087983 */ /* 0x000ee80000300a00 */
[----:B------:R-:W3:Y:S04]  /*984a0*/  LDL.LU.64 R10, [R1+0xea8] ;  /* 0x000ea800010a7983 */ /* 0x000ee80000300a00 */
[----:B------:R-:W2:Y:S04]  /*984b0*/  LDL.LU.64 R4, [R1+0xe90] ;  /* 0x000e900001047983 */ /* 0x000ea80000300a00 */
[----:B------:R-:W2:Y:S01]  /*984c0*/  LDL.LU.64 R6, [R1+0xe98] ;  /* 0x000e980001067983 */ /* 0x000ea20000300a00 */
[----:B----4-:R-:W-:Y:S03]  /*984d0*/  HMMA.16816.F32 R20, R12, R20, R24 ;  /* 0x000000140c14723c */ /* 0x010fe60000001818 */
[----:B------:R-:W4:Y:S04]  /*984e0*/  LDL.LU.64 R26, [R1+0xa690] ;  /* 0x00a69000011a7983 */ /* 0x000f280000300a00 */
[----:B------:R-:W4:-:S12]  /*984f0*/  LDL.LU.64 R24, [R1+0xa688] ;  /* 0x00a6880001187983 */ /* 0x000f180000300a00 */
[----:B------:R-:W-:Y:S04]  /*98500*/  STL.64 [R1+0x960], R20 ;  /* 0x0009601401007387 */ /* 0x000fe80000100a00 */
[----:B------:R0:W-:Y:S04]  /*98510*/  STL.64 [R1+0x968], R22 ;  /* 0x0009681601007387 */ /* 0x0001e80000100a00 */
[----:B0-----:R-:W4:Y:S02]  /*98520*/  LDL.LU.64 R22, [R1+0xa680] ;  /* 0x00a6800001167983 */ /* 0x001f240000300a00 */
[----:B----4-:R-:W-:Y:S02]  /*98530*/  HMMA.16816.F32 R20, R12, R22, R24 ;  /* 0x000000160c14723c */ /* 0x010fe40000001818 */
[----:B------:R-:W4:Y:S04]  /*98540*/  LDL.LU.64 R26, [R1+0xa678] ;  /* 0x00a67800011a7983 */ /* 0x000f280000300a00 */
[----:B------:R-:W4:-:S13]  /*98550*/  LDL.LU.64 R24, [R1+0xa670] ;  /* 0x00a6700001187983 */ /* 0x000f1a0000300a00 */
        /* <DEDUP_REMOVED lines=8> */
[----:B0-----:R-:W4:Y:S04]  /*985e0*/  LDL.LU.64 R22, [R1+0xa658] ;  /* 0x00a6580001167983 */ /* 0x001f280000300a00 */
[----:B------:R-:W2:Y:S01]  /*985f0*/  LDL.64 R28, [R1] ;  /* 0x00000000011c7983 */ /* 0x000ea20000100a00 */
[----:B----4-:R-:W-:Y:S03]  /*98600*/  HMMA.16816.F32 R20, R12, R22, R24 ;  /* 0x000000160c14723c */ /* 0x010fe60000001818 */
[----:B------:R-:W4:Y:S04]  /*98610*/  LDL.LU.64 R26, [R1+0xa650] ;  /* 0x00a65000011a7983 */ /* 0x000f280000300a00 */
[----:B------:R-:W4:-:S12]  /*98620*/  LDL.LU.64 R24, [R1+0xa648] ;  /* 0x00a6480001187983 */ /* 0x000f180000300a00 */
[----:B------:R0:W-:Y:S04]  /*98630*/  STL.64 [R1+0x930], R20 ;  /* 0x0009301401007387 */ /* 0x0001e80000100a00 */
[----:B------:R4:W-:Y:S04]  /*98640*/  STL.64 [R1+0x938], R22 ;  /* 0x0009381601007387 */ /* 0x0009e80000100a00 */
[----:B0-----:R-:W4:Y:S02]  /*98650*/  LDL.LU.64 R20, [R1+0xa640] ;  /* 0x00a6400001147983 */ /* 0x001f240000300a00 */
[----:B----4-:R-:W-:Y:S02]  /*98660*/  HMMA.16816.F32 R20, R12, R20, R24 ;  /* 0x000000140c14723c */ /* 0x010fe40000001818 */
[----:B------:R-:W4:Y:S04]  /*98670*/  LDL.LU.64 R26, [R1+0xa638] ;  /* 0x00a63800011a7983 */ /* 0x000f280000300a00 */
[----:B------:R-:W4:-:S13]  /*98680*/  LDL.LU.64 R24, [R1+0xa630] ;  /* 0x00a6300001187983 */ /* 0x000f1a0000300a00 */
        /* <DEDUP_REMOVED lines=9> */
[----:B------:R-:W4:Y:S02]  /*98720*/  LDL.LU.64 R20, [R1+0xa608] ;  /* 0x00a6080001147983 */ /* 0x000f240000300a00 */
[----:B----4-:R-:W-:-:S15]  /*98730*/  HMMA.16816.F32 R24, R12, R20, R24 ;  /* 0x000000140c18723c */ /* 0x010fde0000001818 */
[----:B------:R-:W-:-:S04]  /*98740*/  NOP ;  /* 0x0000000000007918 */ /* 0x000fc80000000000 */
[----:B------:R-:W-:Y:S04]  /*98750*/  STL.64 [R1+0x900], R24 ;  /* 0x0009001801007387 */ /* 0x000fe80000100a00 */
[----:B------:R0:W-:Y:S04]  /*98760*/  STL.64 [R1+0x908], R26 ;  /* 0x0009081a01007387 */ /* 0x0001e80000100a00 */
[----:B0-----:R-:W2:Y:S04]  /*98770*/  LDL.LU.64 R26, [R1+0xa600] ;  /* 0x00a60000011a7983 */ /* 0x001ea80000300a00 */
[----:B------:R-:W2:Y:S01]  /*98780*/  LDL.LU.64 R24, [R1+0xa5f8] ;  /* 0x00a5f80001187983 */ /* 0x000ea20000300a00 */
[----:B------:R-:W-:-:S05]  /*98790*/  IMAD.MOV.U32 R0, RZ, RZ, R21 ;  /* 0x000000ffff007224 */ /* 0x000fca00078e0015 */
[----:B------:R-:W-:Y:S01]  /*987a0*/  STL [R1+0xa440], R0 ;  /* 0x00a4400001007387 */ /* 0x000fe20000100800 */
[----:B--2---:R-:W-:Y:S03]  /*987b0*/  HMMA.16816.F32 R20, R12, R22, R24 ;  /* 0x000000160c14723c */ /* 0x004fe60000001818 */
[----:B------:R-:W2:Y:S04]  /*987c0*/  LDL.LU.64 R26, [R1+0xa5f0] ;  /* 0x00a5f000011a7983 */ /* 0x000ea80000300a00 */
[----:B------:R-:W2:-:S12]  /*987d0*/  LDL.LU.64 R24, [R1+0xa5e8] ;  /* 0x00a5e80001187983 */ /* 0x000e980000300a00 */
[----:B------:R-:W-:Y:S04]  /*987e0*/  STL.64 [R1+0x8f0], R20 ;  /* 0x0008f01401007387 */ /* 0x000fe80000100a00 */
[----:B------:R0:W-:Y:S04]  /*987f0*/  STL.64 [R1+0x8f8], R22 ;  /* 0x0008f81601007387 */ /* 0x0001e80000100a00 */
[----:B0-----:R-:W4:Y:S04]  /*98800*/  LDL.LU.64 R22, [R1+0xa5e0] ;  /* 0x00a5e00001167983 */ /* 0x001f280000300a00 */
[----:B------:R-:W2:Y:S02]  /*98810*/  LDL.LU.64 R20, [R1+0xa5d8] ;  /* 0x00a5d80001147983 */ /* 0x000ea40000300a00 */
[----:B--2---:R-:W-:-:S15]  /*98820*/  HMMA.16816.F32 R24, R12, R20, R24 ;  /* 0x000000140c18723c */ /* 0x004fde0000001818 */
[----:B------:R-:W-:-:S04]  /*98830*/  NOP ;  /* 0x0000000000007918 */ /* 0x000fc80000000000 */
[----:B------:R-:W-:Y:S04]  /*98840*/  STL.64 [R1+0x8e0], R24 ;  /* 0x0008e01801007387 */ /* 0x000fe80000100a00 */
[----:B------:R0:W-:Y:S04]  /*98850*/  STL.64 [R1+0x8e8], R26 ;  /* 0x0008e81a01007387 */ /* 0x0001e80000100a00 */
[----:B0-----:R-:W2:Y:S04]  /*98860*/  LDL.LU.64 R26, [R1+0xa5d0] ;  /* 0x00a5d000011a7983 */ /* 0x001ea80000300a00 */
[----:B------:R-:W3:Y:S01]  /*98870*/  LDL.LU.64 R24, [R1+0xa5c8] ;  /* 0x00a5c80001187983 */ /* 0x000ee20000300a00 */
[----:B----4-:R-:W-:Y:S01]  /*98880*/  HMMA.16816.F32 R16, R12, R22, R16 ;  /* 0x000000160c10723c */ /* 0x010fe20000001810 */
[----:B------:R-:W-:-:S05]  /*98890*/  IMAD.MOV.U32 R0, RZ, RZ, R20 ;  /* 0x000000ffff007224 */ /* 0x000fca00078e0014 */
[----:B------:R0:W-:-:S13]  /*988a0*/  STL [R1+0xa470], R0 ;  /* 0x00a4700001007387 */ /* 0x0001da0000100800 */
[----:B------:R-:W-:Y:S04]  /*988b0*/  STL.64 [R1+0x8d0], R16 ;  /* 0x0008d01001007387 */ /* 0x000fe80000100a00 */
[----:B------:R-:W-:Y:S01]  /*988c0*/  STL.64 [R1+0x8d8], R18 ;  /* 0x0008d81201007387 */ /* 0x000fe20000100a00 */
[C---:B--2---:R-:W-:Y:S08]  /*988d0*/  HMMA.16816.F32 R4, R12.reuse, R26, R4 ;  /* 0x0000001a0c04723c */ /* 0x044ff00000001804 */
[----:B---3--:R-:W-:Y:S01]  /*988e0*/  HMMA.16816.F32 R8, R12, R24, R8 ;  /* 0x000000180c08723c */ /* 0x008fe20000001808 */
[----:B0-----:R-:W-:-:S15]  /*988f0*/  IMAD.MOV.U32 R0, RZ, RZ, R27 ;  /* 0x000000ffff007224 */ /* 0x001fde00078e001b */
[----:B------:R-:W-:-:S03]  /*98900*/  NOP ;  /* 0x0000000000007918 */ /* 0x000fc60000000000 */
[----:B------:R-:W-:Y:S04]  /*98910*/  STL.64 [R1+0x8c0], R8 ;  /* 0x0008c00801007387 */ /* 0x000fe80000100a00 */
[----:B------:R-:W-:Y:S04]  /*98920*/  STL.64 [R1+0x8c8], R10 ;  /* 0x0008c80a01007387 */ /* 0x000fe80000100a00 */
[----:B------:R-:W2:Y:S04]  /*98930*/  LDL.LU.64 R24, [R1+0xe30] ;  /* 0x000e300001187983 */ /* 0x000ea80000300a00 */
[----:B------:R-:W-:Y:S04]  /*98940*/  STL.64 [R1+0x8b0], R4 ;  /* 0x0008b00401007387 */ /* 0x000fe80000100a00 */
[----:B------:R-:W-:Y:S04]  /*98950*/  STL.64 [R1+0x8b8], R6 ;  /* 0x0008b80601007387 */ /* 0x000fe80000100a00 */
[----:B------:R-:W3:Y:S04]  /*98960*/  LDL.LU.64 R26, [R1+0xe38] ;  /* 0x000e3800011a7983 */ /* 0x000ee80000300a00 */
[----:B---3--:R-:W-:Y:S04]  /*98970*/  STL.64 [R1+0xa570], R26 ;  /* 0x00a5701a01007387 */ /* 0x008fe80000100a00 */
[----:B--2---:R0:W-:Y:S04]  /*98980*/  STL.64 [R1+0xa568], R24 ;  /* 0x00a5681801007387 */ /* 0x0041e80000100a00 */
[----:B0-----:R-:W2:Y:S04]  /*98990*/  LDL.LU.64 R24, [R1+0xe50] ;  /* 0x000e500001187983 */ /* 0x001ea80000300a00 */
[----:B------:R-:W3:Y:S04]  /*989a0*/  LDL.LU.64 R26, [R1+0xe58] ;  /* 0x000e5800011a7983 */ /* 0x000ee80000300a00 */
[----:B---3--:R0:W-:Y:S04]  /*989b0*/  STL.64 [R1+0xa580], R26 ;  /* 0x00a5801a01007387 */ /* 0x0081e80000100a00 */
[----:B0-----:R-:W3:Y:S04]  /*989c0*/  LDL R26, [R1+0x8] ;  /* 0x00000800011a7983 */ /* 0x001ee80000100800 */
[----:B------:R-:W3:Y:S04]  /*989d0*/  LDL R27, [R1+0xc] ;  /* 0x00000c00011b7983 */ /* 0x000ee80000100800 */
[----:B--2---:R0:W-:Y:S04]  /*989e0*/  STL.64 [R1+0xa578], R24 ;  /* 0x00a5781801007387 */ /* 0x0041e80000100a00 */
[----:B0-----:R-:W2:Y:S04]  /*989f0*/  LDL.64 R24, [R1+0x10] ;  /* 0x0000100001187983 */ /* 0x001ea80000100a00 */
        /* <DEDUP_REMOVED lines=17> */
[----:B------:R-:W3:Y:S04]  /*98b10*/  LDL.LU.64 R18, [R1+0xe88] ;  /* 0x000e880001127983 */ /* 0x000ee80000300a00 */
[----:B------:R-:W2:Y:S04]  /*98b20*/  LDL.LU.64 R20, [R1+0xe10] ;  /* 0x000e100001147983 */ /* 0x000ea80000300a00 */
[----:B------:R-:W2:Y:S04]  /*98b30*/  LDL.LU.64 R22, [R1+0xe18] ;  /* 0x000e180001167983 */ /* 0x000ea80000300a00 */
[----:B------:R-:W4:Y:S04]  /*98b40*/  LDL.LU.64 R8, [R1+0xe00] ;  /* 0x000e000001087983 */ /* 0x000f280000300a00 */
[----:B------:R-:W4:Y:S04]  /*98b50*/  LDL.LU.64 R10, [R1+0xe08] ;  /* 0x000e0800010a7983 */ /* 0x000f280000300a00 */
[----:B------:R-:W2:Y:S04]  /*98b60*/  LDL.LU.64 R4, [R1+0xdf0] ;  /* 0x000df00001047983 */ /* 0x000ea80000300a00 */
[----:B------:R-:W2:Y:S04]  /*98b70*/  LDL.LU.64 R6, [R1+0xdf8] ;  /* 0x000df80001067983 */ /* 0x000ea80000300a00 */
[----:B------:R-:W-:Y:S01]  /*98b80*/  STL [R1+0xa4d0], R0 ;  /* 0x00a4d00001007387 */ /* 0x000fe20000100800 */
[----:B---3--:R-:W-:Y:S03]  /*98b90*/  HMMA.16816.F32 R24, R12, R26, R16 ;  /* 0x0000001a0c18723c */ /* 0x008fe60000001810 */
[----:B------:R-:W3:Y:S04]  /*98ba0*/  LDL.LU.64 R18, [R1+0xa5c0] ;  /* 0x00a5c00001127983 */ /* 0x000ee80000300a00 */
[----:B------:R-:W3:-:S12]  /*98bb0*/  LDL.LU.64 R16, [R1+0xa5b8] ;  /* 0x00a5b80001107983 */ /* 0x000ed80000300a00 */
[----:B------:R-:W-:Y:S04]  /*98bc0*/  STL.64 [R1+0x8a0], R24 ;  /* 0x0008a01801007387 */ /* 0x000fe80000100a00 */
[----:B------:R0:W-:Y:S04]  /*98bd0*/  STL.64 [R1+0x8a8], R26 ;  /* 0x0008a81a01007387 */ /* 0x0001e80000100a00 */
[----:B0-----:R-:W2:Y:S04]  /*98be0*/  LDL.LU.64 R26, [R1+0xa5b0] ;  /* 0x00a5b000011a7983 */ /* 0x001ea80000300a00 */
[----:B------:R-:W3:Y:S02]  /*98bf0*/  LDL.LU.64 R24, [R1+0xa5a8] ;  /* 0x00a5a80001187983 */ /* 0x000ee40000300a00 */
[----:B---3--:R-:W-:-:S15]  /*98c00*/  HMMA.16816.F32 R16, R12, R24, R16 ;  /* 0x000000180c10723c */ /* 0x008fde0000001810 */
        /* <DEDUP_REMOVED lines=12> */
[----:B0-----:R-:W3:Y:S04]  /*98cd0*/  LDL.LU.64 R26, [R1+0xa580] ;  /* 0x00a58000011a7983 */ /* 0x001ee80000300a00 */
[----:B------:R-:W3:Y:S01]  /*98ce0*/  LDL.LU.64 R24, [R1+0xa578] ;  /* 0x00a5780001187983 */ /* 0x000ee20000300a00 */
[----:B------:R-:W-:Y:S01]  /*98cf0*/  IMAD.MOV.U32 R0, RZ, RZ, R29 ;  /* 0x000000ffff007224 */ /* 0x000fe200078e001d */
[----:B---3--:R-:W-:-:S15]  /*98d00*/  HMMA.16816.F32 R24, R12, R28, R24 ;  /* 0x0000001c0c18723c */ /* 0x008fde0000001818 */
[----:B------:R-:W-:-:S04]  /*98d10*/  NOP ;  /* 0x0000000000007918 */ /* 0x000fc80000000000 */
[----:B------:R-:W-:Y:S04]  /*98d20*/  STL.64 [R1+0x870], R24 ;  /* 0x0008701801007387 */ /* 0x000fe80000100a00 */
[----:B------:R0:W-:Y:S04]  /*98d30*/  STL.64 [R1+0x878], R26 ;  /* 0x0008781a01007387 */ /* 0x0001e80000100a00 */
[----:B0-----:R-:W3:Y:S04]  /*98d40*/  LDL.LU.64 R26, [R1+0xa570] ;  /* 0x00a57000011a7983 */ /* 0x001ee80000300a00 */
[----:B------:R-:W3:Y:S04]  /*98d50*/  LDL.LU.64 R24, [R1+0xa568] ;  /* 0x00a5680001187983 */ /* 0x000ee80000300a00 */
[----:B------:R-:W3:Y:S02]  /*98d60*/  LDL.LU.64 R28, [R1+0xa560] ;  /* 0x00a56000011c7983 */ /* 0x000ee40000300a00 */
[----:B---3--:R-:W-:-:S15]  /*98d70*/  HMMA.16816.F32 R24, R12, R28, R24 ;  /* 0x0000001c0c18723c */ /* 0x008fde0000001818 */
[----:B------:R-:W-:-:S04]  /*98d80*/  NOP ;  /* 0x0000000000007918 */ /* 0x000fc80000000000 */
[----:B------:R-:W-:Y:S04]  /*98d90*/  STL.64 [R1+0x860], R24 ;  /* 0x0008601801007387 */ /* 0x000fe80000100a00 */
[----:B------:R0:W-:Y:S04]  /*98da0*/  STL.64 [R1+0x868], R26 ;  /* 0x0008681a01007387 */ /* 0x0001e80000100a00 */
[----:B0-----:R-:W2:Y:S04]  /*98db0*/  LDL.LU.64 R26, [R1+0xa558] ;  /* 0x00a55800011a7983 */ /* 0x001ea80000300a00 */
[----:B------:R-:W3:Y:S04]  /*98dc0*/  LDL.LU.64 R24, [R1+0xa550] ;  /* 0x00a5500001187983 */ /* 0x000ee80000300a00 */
[----:B------:R0:W-:Y:S04]  /*98dd0*/  STL [R1+0xa4d4], R29 ;  /* 0x00a4d41d01007387 */ /* 0x0001e80000100800 */
[----:B0-----:R-:W4:Y:S01]  /*98de0*/  LDL.LU R29, [R1+0x1f10] ;  /* 0x001f1000011d7983 */ /* 0x001f220000300800 */
[C---:B--2---:R-:W-:Y:S08]  /*98df0*/  HMMA.16816.F32 R16, R12.reuse, R26, R16 ;  /* 0x0000001a0c10723c */ /* 0x044ff00000001810 */
[C---:B---3--:R-:W-:Y:S11]  /*98e00*/  HMMA.16816.F32 R20, R12.reuse, R24, R20 ;  /* 0x000000180c14723c */ /* 0x048ff60000001814 */
[----:B------:R-:W-:Y:S04]  /*98e10*/  STL.64 [R1+0x850], R16 ;  /* 0x0008501001007387 */ /* 0x000fe80000100a00 */
[----:B------:R0:W-:Y:S04]  /*98e20*/  STL.64 [R1+0x858], R18 ;  /* 0x0008581201007387 */ /* 0x0001e80000100a00 */
[----:B0-----:R-:W2:Y:S04]  /*98e30*/  LDL.LU.64 R18, [R1+0xa548] ;  /* 0x00a5480001127983 */ /* 0x001ea80000300a00 */
[----:B------:R-:W3:Y:S04]  /*98e40*/  LDL.LU.64 R16, [R1+0xa540] ;  /* 0x00a5400001107983 */ /* 0x000ee80000300a00 */
[----:B------:R-:W-:Y:S04]  /*98e50*/  STL.64 [R1+0x840], R20 ;  /* 0x0008401401007387 */ /* 0x000fe80000100a00 */
[----:B------:R0:W-:Y:S04]  /*98e60*/  STL.64 [R1+0x848], R22 ;  /* 0x0008481601007387 */ /* 0x0001e80000100a00 */
[----:B0-----:R-:W4:Y:S04]  /*98e70*/  LDL.LU.64 R22, [R1+0xa538] ;  /* 0x00a5380001167983 */ /* 0x001f280000300a00 */
[----:B------:R-:W2:Y:S04]  /*98e80*/  LDL.LU.64 R20, [R1+0xa530] ;  /* 0x00a5300001147983 */ /* 0x000ea80000300a00 */
[----:B------:R-:W-:Y:S04]  /*98e90*/  STL.64 [R1+0xa350], R26 ;  /* 0x00a3501a01007387 */ /* 0x000fe80000100a00 */
[----:B------:R4:W-:Y:S02]  /*98ea0*/  STL.64 [R1+0xa348], R24 ;  /* 0x00a3481801007387 */ /* 0x0009e40000100a00 */
[----:B----4-:R-:W-:Y:S02]  /*98eb0*/  HMMA.16816.F32 R24, R12, R22, R8 ;  /* 0x000000160c18723c */ /* 0x010fe40000001808 */
[----:B------:R-:W4:-:S15]  /*98ec0*/  LDL.LU.64 R8, [R1+0xdc0] ;  /* 0x000dc00001087983 */ /* 0x000f1e0000300a00 */
[----:B------:R-:W-:Y:S02]  /*98ed0*/  NOP ;  /* 0x0000000000007918 */ /* 0x000fe40000000000 */
[----:B------:R-:W-:Y:S04]  /*98ee0*/  STL.64 [R1+0x830], R24 ;  /* 0x0008301801007387 */ /* 0x000fe80000100a00 */
[----:B------:R-:W-:Y:S04]  /*98ef0*/  STL.64 [R1+0x838], R26 ;  /* 0x0008381a01007387 */ /* 0x000fe80000100a00 */
[----:B------:R-:W3:Y:S01]  /*98f00*/  LDL.LU.64 R10, [R1+0xdc8] ;  /* 0x000dc800010a7983 */ /* 0x000ee20000300a00 */
        /* <DEDUP_REMOVED lines=9> */
[----:B------:R-:W4:Y:S04]  /*98fa0*/  LDL.LU.64 R6, [R1+0xda8] ;  /* 0x000da80001067983 */ /* 0x000f280000300a00 */
[----:B----4-:R-:W-:Y:S04]  /*98fb0*/  STL.64 [R1+0xa508], R6 ;  /* 0x00a5080601007387 */ /* 0x010fe80000100a00 */
[----:B---3--:R0:W-:Y:S04]  /*98fc0*/  STL.64 [R1+0xa500], R4 ;  /* 0x00a5000401007387 */ /* 0x0081e80000100a00 */
[----:B0-----:R-:W3:Y:S04]  /*98fd0*/  LDL.LU.64 R4, [R1+0xdb0] ;  /* 0x000db00001047983 */ /* 0x001ee80000300a00 */
[----:B------:R-:W3:Y:S04]  /*98fe0*/  LDL.LU.64 R6, [R1+0xdb8] ;  /* 0x000db80001067983 */ /* 0x000ee80000300a00 */
[----:B------:R-:W4:Y:S04]  /*98ff0*/  LDL.LU.64 R24, [R1+0xc40] ;  /* 0x000c400001187983 */ /* 0x000f280000300a00 */
[----:B------:R-:W3:Y:S01]  /*99000*/  LDL.LU.64 R26, [R1+0xc48] ;  /* 0x000c4800011a7983 */ /* 0x000ee20000300a00 */
[C---:B--2---:R-:W-:Y:S03]  /*99010*/  HMMA.16816.F32 R8, R12.reuse, R18, R8 ;  /* 0x000000120c08723c */ /* 0x044fe60000001808 */
[----:B---3--:R-:W-:Y:S04]  /*99020*/  STL.64 [R1+0xa4e8], R26 ;  /* 0x00a4e81a01007387 */ /* 0x008fe80000100a00 */
[----:B----4-:R0:W-:Y:S04]  /*99030*/  STL.64 [R1+0xa4e0], R24 ;  /* 0x00a4e01801007387 */ /* 0x0101e80000100a00 */
[----:B0-----:R-:W2:Y:S04]  /*99040*/  LDL.LU.64 R24, [R1+0xd90] ;  /* 0x000d900001187983 */ /* 0x001ea80000300a00 */
[----:B------:R-:W2:Y:S04]  /*99050*/  LDL.LU.64 R26, [R1+0xd98] ;  /* 0x000d9800011a7983 */ /* 0x000ea80000300a00 */
[----:B------:R0:W-:Y:S04]  /*99060*/  STL.64 [R1+0xa340], R22 ;  /* 0x00a3401601007387 */ /* 0x0001e80000100a00 */
[----:B0-----:R-:W3:Y:S04]  /*99070*/  LDL.LU R22, [R1+0x1f34] ;  /* 0x001f340001167983 */ /* 0x001ee80000300800 */
[----:B------:R-:W3:Y:S04]  /*99080*/  LDL.LU R23, [R1+0x1f2c] ;  /* 0x001f2c0001177983 */ /* 0x000ee80000300800 */
[----:B------:R0:W-:Y:S04]  /*99090*/  STL.64 [R1+0xa338], R20 ;  /* 0x00a3381401007387 */ /* 0x0001e80000100a00 */
[----:B0-----:R-:W4:Y:S04]  /*990a0*/  LDL.LU R20, [R1+0x1f24] ;  /* 0x001f240001147983 */ /* 0x001f280000300800 */
[----:B------:R-:W4:Y:S04]  /*990b0*/  LDL.LU R21, [R1+0x1f20] ;  /* 0x001f200001157983 */ /* 0x000f280000300800 */
        /* <DEDUP_REMOVED lines=10> */
[----:B------:R0:W-:Y:S04]  /*99160*/  STL.64 [R1+0xa330], R18 ;  /* 0x00a3301201007387 */ /* 0x0001e80000100a00 */
[----:B0-----:R-:W3:Y:S04]  /*99170*/  LDL.LU R18, [R1+0x1f00] ;  /* 0x001f000001127983 */ /* 0x001ee80000300800 */
[----:B------:R-:W3:Y:S04]  /*99180*/  LDL.LU R19, [R1+0x1f14] ;  /* 0x001f140001137983 */ /* 0x000ee80000300800 */
[----:B------:R0:W-:Y:S04]  /*99190*/  STL.64 [R1+0xa328], R16 ;  /* 0x00a3281001007387 */ /* 0x0001e80000100a00 */
[----:B0-----:R-:W3:Y:S01]  /*991a0*/  LDL.LU R17, [R1+0x1f08] ;  /* 0x001f080001117983 */ /* 0x001ee20000300800 */
        /* <DEDUP_REMOVED lines=20> */
[----:B0-----:R-:W2:Y:S04]  /*992f0*/  LDL.LU.64 R26, [R1+0xa4e8] ;  /* 0x00a4e800011a7983 */ /* 0x001ea80000300a00 */
[----:B------:R-:W2:Y:S01]  /*99300*/  LDL.LU.64 R24, [R1+0xa4e0] ;  /* 0x00a4e00001187983 */ /* 0x000ea20000300a00 */
[----:B---3--:R-:W-:Y:S03]  /*99310*/  HMMA.16816.F32 R8, R12, R4, R8 ;  /* 0x000000040c08723c */ /* 0x008fe60000001808 */
[----:B------:R-:W-:Y:S04]  /*99320*/  STL.64 [R1+0xa310], R6 ;  /* 0x00a3100601007387 */ /* 0x000fe80000100a00 */
[----:B------:R2:W-:Y:S01]  /*99330*/  STL.64 [R1+0xa308], R4 ;  /* 0x00a3080401007387 */ /* 0x0005e20000100a00 */
[----:B------:R-:W-:-:S11]  /*99340*/  IMAD R16, R23, 0x100, R22 ;  /* 0x0000010017107824 */ /* 0x000fd600078e0216 */
[----:B------:R0:W-:Y:S04]  /*99350*/  STL.64 [R1+0x7c0], R8 ;  /* 0x0007c00801007387 */ /* 0x0001e80000100a00 */
[----:B------:R-:W-:Y:S01]  /*99360*/  STL.64 [R1+0x7c8], R10 ;  /* 0x0007c80a01007387 */ /* 0x000fe20000100a00 */
[----:B--2---:R-:W-:Y:S03]  /*99370*/  HMMA.16816.F32 R4, R12, R2, R24 ;  /* 0x000000020c04723c */ /* 0x004fe60000001818 */
[----:B------:R-:W2:-:S15]  /*99380*/  LDL R26, [R1+0x50] ;  /* 0x00005000011a7983 */ /* 0x000e9e0000100800 */
[----:B------:R-:W-:Y:S01]  /*99390*/  NOP ;  /* 0x0000000000007918 */ /* 0x000fe20000000000 */
[----:B------:R-:W-:Y:S04]  /*993a0*/  STL.64 [R1+0x2a0], R4 ;  /* 0x0002a00401007387 */ /* 0x000fe80000100a00 */
[----:B------:R-:W-:Y:S04]  /*993b0*/  STL.64 [R1+0x2a8], R6 ;  /* 0x0002a80601007387 */ /* 0x000fe80000100a00 */
[----:B------:R-:W3:Y:S04]  /*993c0*/  LDL R22, [R1+0x60] ;  /* 0x0000600001167983 */ /* 0x000ee80000100800 */
[----:B------:R-:W3:Y:S01]  /*993d0*/  LDL R23, [R1+0x64] ;  /* 0x0000640001177983 */ /* 0x000ee20000100800 */
[----:B0-----:R-:W-:-:S03]  /*993e0*/  IMAD R8, R18, 0x100, R17 ;  /* 0x0000010012087824 */ /* 0x001fc600078e0211 */
[----:B------:R-:W2:Y:S01]  /*993f0*/  LDL R27, [R1+0x54] ;  /* 0x00005400011b7983 */ /* 0x000ea20000100800 */
[----:B----4-:R-:W-:-:S03]  /*99400*/  IMAD R17, R21, 0x100, R20 ;  /* 0x0000010015117824 */ /* 0x010fc600078e0214 */
[----:B---3--:R0:W-:Y:S04]  /*99410*/  STL.64 [R1+0xa458], R22 ;  /* 0x00a4581601007387 */ /* 0x0081e80000100a00 */
[----:B------:R-:W3:Y:S04]  /*99420*/  LDL R20, [R1+0x68] ;  /* 0x0000680001147983 */ /* 0x000ee80000100800 */
[----:B------:R-:W3:Y:S04]  /*99430*/  LDL R21, [R1+0x6c] ;  /* 0x00006c0001157983 */ /* 0x000ee80000100800 */
[----:B0-----:R-:W4:Y:S04]  /*99440*/  LDL R22, [R1+0x70] ;  /* 0x0000700001167983 */ /* 0x001f280000100800 */
[----:B------:R-:W4:Y:S04]  /*99450*/  LDL R23, [R1+0x74] ;  /* 0x0000740001177983 */ /* 0x000f280000100800 */
[----:B------:R-:W2:Y:S04]  /*99460*/  LDL R24, [R1+0x58] ;  /* 0x0000580001187983 */ /* 0x000ea80000100800 */
[----:B------:R-:W2:Y:S01]  /*99470*/  LDL R25, [R1+0x5c] ;  /* 0x00005c0001197983 */ /* 0x000ea20000100800 */
[----:B------:R-:W-:-:S03]  /*99480*/  IMAD.MOV.U32 R7, RZ, RZ, R0 ;  /* 0x000000ffff077224 */ /* 0x000fc600078e0000 */
[----:B----4-:R0:W-:Y:S04]  /*99490*/  STL.64 [R1+0xa480], R22 ;  /* 0x00a4801601007387 */ /* 0x0101e80000100a00 */
[----:B---3--:R1:W-:Y:S04]  /*994a0*/  STL.64 [R1+0xa478], R20 ;  /* 0x00a4781401007387 */ /* 0x0083e80000100a00 */
[----:B--2---:R-:W-:Y:S04]  /*994b0*/  STL.64 [R1+0xa450], R26 ;  /* 0x00a4501a01007387 */ /* 0x004fe80000100a00 */
[----:B------:R-:W-:Y:S04]  /*994c0*/  STL.64 [R1+0xa448], R24 ;  /* 0x00a4481801007387 */ /* 0x000fe80000100a00 */
[----:B------:R-:W2:Y:S04]  /*994d0*/  LDL R6, [R1] ;  /* 0x0000000001067983 */ /* 0x000ea80000100800 */
[----:B------:R-:W3:Y:S04]  /*994e0*/  LDL.LU R0, [R1+0xa4d8] ;  /* 0x00a4d80001007983 */ /* 0x000ee80000300800 */
[----:B0-----:R-:W4:Y:S04]  /*994f0*/  LDL R22, [R1+0x78] ;  /* 0x0000780001167983 */ /* 0x001f280000100800 */
[----:B------:R-:W4:Y:S04]  /*99500*/  LDL R23, [R1+0x7c] ;  /* 0x00007c0001177983 */ /* 0x000f280000100800 */
[----:B----4-:R0:W-:Y:S04]  /*99510*/  STL.64 [R1+0xa498], R22 ;  /* 0x00a4981601007387 */ /* 0x0101e80000100a00 */
[----:B--2---:R-:W-:Y:S04]  /*99520*/  STL.64 [R1+0xa368], R6 ;  /* 0x00a3680601007387 */ /* 0x004fe80000100a00 */
[----:B-1----:R-:W2:Y:S04]  /*99530*/  LDL R20, [R1+0x80] ;  /* 0x0000800001147983 */ /* 0x002ea80000100800 */
[----:B0-----:R-:W4:Y:S04]  /*99540*/  LDL R22, [R1+0x88] ;  /* 0x0000880001167983 */ /* 0x001f280000100800 */
[----:B------:R-:W4:Y:S04]  /*99550*/  LDL R23, [R1+0x8c] ;  /* 0x00008c0001177983 */ /* 0x000f280000100800 */
[----:B------:R-:W2:Y:S01]  /*99560*/  LDL R21, [R1+0x84] ;  /* 0x0000840001157983 */ /* 0x000ea20000100800 */
[----:B------:R-:W-:Y:S01]  /*99570*/  IMAD R29, R29, 0x100, R19 ;  /* 0x000001001d1d7824 */ /* 0x000fe200078e0213 */
[----:B------:R-:W-:-:S02]  /*99580*/  F2FP.F16.E4M3.UNPACK_B R12, R8 ;  /* 0x00000008ff0c723e */ /* 0x000fc400020006ff */
[----:B----4-:R0:W-:Y:S04]  /*99590*/  STL.64 [R1+0xa4b8], R22 ;  /* 0x00a4b81601007387 */ /* 0x0101e80000100a00 */
[----:B------:R-:W4:Y:S04]  /*995a0*/  LDL R18, [R1+0x98] ;  /* 0x0000980001127983 */ /* 0x000f280000100800 */
[----:B------:R-:W4:Y:S04]  /*995b0*/  LDL R19, [R1+0x9c] ;  /* 0x00009c0001137983 */ /* 0x000f280000100800 */
[----:B0-----:R-:W4:Y:S04]  /*995c0*/  LDL R22, [R1+0x90] ;  /* 0x0000900001167983 */ /* 0x001f280000100800 */
[----:B------:R-:W4:Y:S04]  /*995d0*/  LDL R23, [R1+0x94] ;  /* 0x0000940001177983 */ /* 0x000f280000100800 */
[----:B------:R-:W4:Y:S04]  /*995e0*/  LDL.LU.64 R8, [R1+0xd40] ;  /* 0x000d400001087983 */ /* 0x000f280000300a00 */
[----:B------:R-:W4:Y:S04]  /*995f0*/  LDL.LU.64 R10, [R1+0xd48] ;  /* 0x000d4800010a7983 */ /* 0x000f280000300a00 */
[----:B--2---:R-:W-:Y:S04]  /*99600*/  STL.64 [R1+0xa4b0], R20 ;  /* 0x00a4b01401007387 */ /* 0x004fe80000100a00 */
[----:B------:R-:W2:Y:S04]  /*99610*/  LDL R4, [R1+0x8] ;  /* 0x0000080001047983 */ /* 0x000ea80000100800 */
[----:B------:R-:W2:Y:S01]  /*99620*/  LDL R5, [R1+0xc] ;  /* 0x00000c0001057983 */ /* 0x000ea20000100800 */
[----:B------:R-:W-:Y:S01]  /*99630*/  F2FP.F16.E4M3.UNPACK_B R13, R29 ;  /* 0x0000001dff0d723e */ /* 0x000fe200020006ff */
[----:B---3--:R-:W-:-:S02]  /*99640*/  IMAD.MOV.U32 R7, RZ, RZ, R0 ;  /* 0x000000ffff077224 */ /* 0x008fc400078e0000 */
[----:B--2---:R-:W-:Y:S04]  /*99650*/  STL.64 [R1+0xa380], R4 ;  /* 0x00a3800401007387 */ /* 0x004fe80000100a00 */
[----:B------:R-:W2:Y:S04]  /*99660*/  LDL.LU R29, [R1+0xa4d4] ;  /* 0x00a4d400011d7983 */ /* 0x000ea80000300800 */
[----:B------:R-:W3:Y:S04]  /*99670*/  LDL R6, [R1+0x10] ;  /* 0x0000100001067983 */ /* 0x000ee80000100800 */
[----:B------:R-:W2:Y:S04]  /*99680*/  LDL.LU R0, [R1+0xa4d0] ;  /* 0x00a4d00001007983 */ /* 0x000ea80000300800 */
        /* <DEDUP_REMOVED lines=14> */
[----:B------:R-:W-:-:S02]  /*99770*/  F2FP.F16.E4M3.UNPACK_B R14, R17 ;  /* 0x00000011ff0e723e */ /* 0x000fc400020006ff */
[----:B------:R-:W-:Y:S01]  /*99780*/  F2FP.F16.E4M3.UNPACK_B R15, R16 ;  /* 0x00000010ff0f723e */ /* 0x000fe200020006ff */
[----:B--2---:R-:W-:Y:S04]  /*99790*/  STL.64 [R1+0xa4c8], R26 ;  /* 0x00a4c81a01007387 */ /* 0x004fe80000100a00 */
[----:B------:R0:W-:Y:S04]  /*997a0*/  STL.64 [R1+0xa4c0], R24 ;  /* 0x00a4c01801007387 */ /* 0x0001e80000100a00 */
[----:B0-----:R-:W2:Y:S04]  /*997b0*/  LDL.LU.64 R24, [R1+0xd20] ;  /* 0x000d200001187983 */ /* 0x001ea80000300a00 */
[----:B------:R-:W2:Y:S01]  /*997c0*/  LDL.LU.64 R26, [R1+0xd28] ;  /* 0x000d2800011a7983 */ /* 0x000ea20000300a00 */
[C---:B----4-:R-:W-:Y:S03]  /*997d0*/  HMMA.16816.F32 R8, R12.reuse, R18, R8 ;  /* 0x000000120c08723c */ /* 0x050fe60000001808 */
[----:B---3--:R0:W-:Y:S04]  /*997e0*/  STL.64 [R1+0xa398], R6 ;  /* 0x00a3980601007387 */ /* 0x0081e80000100a00 */
[----:B------:R-:W3:Y:S04]  /*997f0*/  LDL.LU.64 R4, [R1+0xd00] ;  /* 0x000d000001047983 */ /* 0x000ee80000300a00 */
[----:B0-----:R-:W3:Y:S04]  /*99800*/  LDL.LU.64 R6, [R1+0xd08] ;  /* 0x000d080001067983 */ /* 0x001ee80000300a00 */
[----:B------:R-:W4:Y:S04]  /*99810*/  LDL.LU.64 R16, [R1+0xc20] ;  /* 0x000c200001107983 */ /* 0x000f280000300a00 */
[----:B------:R-:W4:Y:S04]  /*99820*/  LDL.LU.64 R18, [R1+0xc28] ;  /* 0x000c280001127983 */ /* 0x000f280000300a00 */
[----:B------:R0:W-:Y:S04]  /*99830*/  STL.64 [R1+0x7b0], R8 ;  /* 0x0007b00801007387 */ /* 0x0001e80000100a00 */
[----:B------:R1:W-:Y:S04]  /*99840*/  STL.64 [R1+0x7b8], R10 ;  /* 0x0007b80a01007387 */ /* 0x0003e80000100a00 */
[----:B0-----:R-:W3:Y:S04]  /*99850*/  LDL.LU.64 R8, [R1+0xc00] ;  /* 0x000c000001087983 */ /* 0x001ee80000300a00 */
[----:B-1----:R-:W3:Y:S01]  /*99860*/  LDL.LU.64 R10, [R1+0xc08] ;  /* 0x000c0800010a7983 */ /* 0x002ee20000300a00 */
[----:B--2---:R-:W-:Y:S03]  /*99870*/  HMMA.16816.F32 R20, R12, R22, R24 ;  /* 0x000000160c14723c */ /* 0x004fe60000001818 */
[----:B------:R-:W2:Y:S04]  /*99880*/  LDL.LU.64 R26, [R1+0xa4c8] ;  /* 0x00a4c800011a7983 */ /* 0x000ea80000300a00 */
[----:B------:R-:W2:-:S12]  /*99890*/  LDL.LU.64 R24, [R1+0xa4c0] ;  /* 0x00a4c00001187983 */ /* 0x000e980000300a00 */
[----:B------:R-:W-:Y:S04]  /*998a0*/  STL.64 [R1+0x7a0], R20 ;  /* 0x0007a01401007387 */ /* 0x000fe80000100a00 */
[----:B------:R0:W-:Y:S04]  /*998b0*/  STL.64 [R1+0x7a8], R22 ;  /* 0x0007a81601007387 */ /* 0x0001e80000100a00 */
[----:B0-----:R-:W3:Y:S04]  /*998c0*/  LDL.LU.64 R22, [R1+0xa4b8] ;  /* 0x00a4b80001167983 */ /* 0x001ee80000300a00 */
[----:B------:R-:W2:Y:S01]  /*998d0*/  LDL.LU.64 R20, [R1+0xa4b0] ;  /* 0x00a4b00001147983 */ /* 0x000ea20000300a00 */
[----:B---3--:R-:W-:-:S15]  /*998e0*/  HMMA.16816.F32 R4, R12, R22, R4 ;  /* 0x000000160c04723c */ /* 0x008fde0000001804 */
[----:B------:R-:W-:-:S04]  /*998f0*/  NOP ;  /* 0x0000000000007918 */ /* 0x000fc80000000000 */
[----:B------:R0:W-:Y:S04]  /*99900*/  STL.64 [R1+0x790], R4 ;  /* 0x0007900401007387 */ /* 0x0001e80000100a00 */
[----:B------:R-:W-:Y:S04]  /*99910*/  STL.64 [R1+0x798], R6 ;  /* 0x0007980601007387 */ /* 0x000fe80000100a00 */
[----:B0-----:R-:W3:Y:S04]  /*99920*/  LDL R4, [R1+0x18] ;  /* 0x0000180001047983 */ /* 0x001ee80000100800 */
[----:B------:R-:W3:Y:S01]  /*99930*/  LDL R5, [R1+0x1c] ;  /* 0x00001c0001057983 */ /* 0x000ee20000100800 */
[C---:B--2---:R-:W-:Y:S03]  /*99940*/  HMMA.16816.F32 R20, R12.reuse, R20, R24 ;  /* 0x000000140c14723c */ /* 0x044fe60000001818 */
[----:B---3--:R0:W-:Y:S04]  /*99950*/  STL.64 [R1+0xa3b0], R4 ;  /* 0x00a3b00401007387 */ /* 0x0081e80000100a00 */
[----:B0-----:R-:W2:Y:S04]  /*99960*/  LDL.LU.64 R4, [R1+0xca0] ;  /* 0x000ca00001047983 */ /* 0x001ea80000300a00 */
[----:B------:R-:W2:Y:S04]  /*99970*/  LDL.LU.64 R6, [R1+0xca8] ;  /* 0x000ca80001067983 */ /* 0x000ea80000300a00 */
        /* <DEDUP_REMOVED lines=10> */
[----:B0-----:R-:W2:Y:S04]  /*99a20*/  LDL.LU.64 R22, [R1+0xa480] ;  /* 0x00a4800001167983 */ /* 0x001ea80000300a00 */
[----:B------:R-:W3:Y:S01]  /*99a30*/  LDL.LU.64 R20, [R1+0xa478] ;  /* 0x00a4780001147983 */ /* 0x000ee20000300a00 */
[C---:B--2---:R-:W-:Y:S08]  /*99a40*/  HMMA.16816.F32 R4, R12.reuse, R22, R4 ;  /* 0x000000160c04723c */ /* 0x044ff00000001804 */
[----:B---3--:R-:W-:Y:S11]  /*99a50*/  HMMA.16816.F32 R20, R12, R20, R24 ;  /* 0x000000140c14723c */ /* 0x008ff60000001818 */
[----:B------:R-:W-:Y:S04]  /*99a60*/  STL.64 [R1+0x760], R4 ;  /* 0x0007600401007387 */ /* 0x000fe80000100a00 */
[----:B------:R0:W-:Y:S04]  /*99a70*/  STL.64 [R1+0x768], R6 ;  /* 0x0007680601007387 */ /* 0x0001e80000100a00 */
[----:B0-----:R-:W2:Y:S01]  /*99a80*/  LDL R6, [R1+0x20] ;  /* 0x0000200001067983 */ /* 0x001ea20000100800 */
[----:B------:R-:W-:-:S03]  /*99a90*/  IMAD.MOV.U32 R7, RZ, RZ, R0 ;  /* 0x000000ffff077224 */ /* 0x000fc600078e0000 */
[----:B------:R-:W3:Y:S04]  /*99aa0*/  LDL.LU R0, [R1+0xa470] ;  /* 0x00a4700001007983 */ /* 0x000ee80000300800 */
[----:B------:R-:W2:Y:S04]  /*99ab0*/  LDL.LU.64 R26, [R1+0xa468] ;  /* 0x00a46800011a7983 */ /* 0x000ea80000300a00 */
[----:B------:R-:W2:Y:S04]  /*99ac0*/  LDL.LU.64 R24, [R1+0xa460] ;  /* 0x00a4600001187983 */ /* 0x000ea80000300a00 */
[----:B------:R-:W-:Y:S04]  /*99ad0*/  STL.64 [R1+0x750], R20 ;  /* 0x0007501401007387 */ /* 0x000fe80000100a00 */
[----:B------:R0:W-:Y:S04]  /*99ae0*/  STL.64 [R1+0x758], R22 ;  /* 0x0007581601007387 */ /* 0x0001e80000100a00 */
[----:B0-----:R-:W2:Y:S02]  /*99af0*/  LDL.LU.64 R22, [R1+0xa458] ;  /* 0x00a4580001167983 */ /* 0x001ea40000300a00 */
[C---:B--2---:R-:W-:Y:S02]  /*99b00*/  HMMA.16816.F32 R20, R12.reuse, R22, R24 ;  /* 0x000000160c14723c */ /* 0x044fe40000001818 */
[----:B------:R-:W2:Y:S04]  /*99b10*/  LDL.LU.64 R26, [R1+0xa450] ;  /* 0x00a45000011a7983 */ /* 0x000ea80000300a00 */
[----:B------:R-:W4:Y:S04]  /*99b20*/  LDL.LU.64 R24, [R1+0xa448] ;  /* 0x00a4480001187983 */ /* 0x000f280000300a00 */
[----:B------:R-:W3:Y:S04]  /*99b30*/  LDL.64 R4, [R1+0x28] ;  /* 0x0000280001047983 */ /* 0x000ee80000100a00 */
[----:B------:R0:W-:Y:S05]  /*99b40*/  STL.64 [R1+0xa3e0], R6 ;  /* 0x00a3e00601007387 */ /* 0x0001ea0000100a00 */
[----:B------:R-:W-:Y:S04]  /*99b50*/  STL.64 [R1+0x740], R20 ;  /* 0x0007401401007387 */ /* 0x000fe80000100a00 */
[----:B------:R-:W-:Y:S01]  /*99b60*/  STL.64 [R1+0x748], R22 ;  /* 0x0007481601007387 */ /* 0x000fe20000100a00 */
[C---:B--2---:R-:W-:Y:S08]  /*99b70*/  HMMA.16816.F32 R8, R12.reuse, R26, R8 ;  /* 0x0000001a0c08723c */ /* 0x044ff00000001808 */
[----:B----4-:R-:W-:Y:S01]  /*99b80*/  HMMA.16816.F32 R16, R12, R24, R16 ;  /* 0x000000180c10723c */ /* 0x010fe20000001810 */
[----:B---3--:R1:W-:Y:S04]  /*99b90*/  STL.64 [R1+0xa3d8], R4 ;  /* 0x00a3d80401007387 */ /* 0x0083e80000100a00 */
[----:B0-----:R-:W2:-:S14]  /*99ba0*/  LDL R6, [R1+0x30] ;  /* 0x0000300001067983 */ /* 0x001e9c0000100800 */
[----:B------:R-:W-:Y:S04]  /*99bb0*/  STL.64 [R1+0x730], R16 ;  /* 0x0007301001007387 */ /* 0x000fe80000100a00 */
[----:B------:R-:W-:Y:S04]  /*99bc0*/  STL.64 [R1+0x738], R18 ;  /* 0x0007381201007387 */ /* 0x000fe80000100a00 */
[----:B------:R-:W-:Y:S04]  /*99bd0*/  STL.64 [R1+0x720], R8 ;  /* 0x0007200801007387 */ /* 0x000fe80000100a00 */
[----:B------:R-:W-:Y:S04]  /*99be0*/  STL.64 [R1+0x728], R10 ;  /* 0x0007280a01007387 */ /* 0x000fe80000100a00 */
[----:B------:R-:W2:Y:S01]  /*99bf0*/  LDL R7, [R1+0x34] ;  /* 0x0000340001077983 */ /* 0x000ea20000100800 */
[----:B-1----:R-:W-:-:S03]  /*99c00*/  IMAD.MOV.U32 R4, RZ, RZ, R0 ;  /* 0x000000ffff047224 */ /* 0x002fc600078e0000 */
[----:B------:R-:W3:Y:S04]  /*99c10*/  LDL.LU R0, [R1+0xa440] ;  /* 0x00a4400001007983 */ /* 0x000ee80000300800 */
[----:B------:R-:W4:Y:S04]  /*99c20*/  LDL R5, [R1+0x3c] ;  /* 0x00003c0001057983 */ /* 0x000f280000100800 */
        /* <DEDUP_REMOVED lines=82> */
[----:B------:R-:W-:-:S02]  /*9a150*/  IMAD.MOV.U32 R0, RZ, RZ, R5 ;  /* 0x000000ffff007224 */ /* 0x000fc400078e0005 */
[----:B--2---:R-:W-:Y:S01]  /*9a160*/  HMMA.16816.F32 R4, R12, R6, R8 ;  /* 0x000000060c04723c */ /* 0x004fe20000001808 */
[----:B------:R-:W2:Y:S04]  /*9a170*/  LDL.LU.64 R10, [R1+0xa3c0] ;  /* 0x00a3c000010a7983 */ /* 0x000ea80000300a00 */
[----:B------:R-:W2:-:S14]  /*9a180*/  LDL.LU.64 R8, [R1+0xa3b8] ;  /* 0x00a3b80001087983 */ /* 0x000e9c0000300a00 */
        /* <DEDUP_REMOVED lines=20> */
[----:B0-----:R-:W2:Y:S01]  /*9a2d0*/  LDL.LU.64 R6, [R1+0xa368] ;  /* 0x00a3680001067983 */ /* 0x001ea20000300a00 */
[C---:B------:R-:W-:Y:S08]  /*9a2e0*/  HMMA.16816.F32 R24, R12.reuse, R28, R24 ;  /* 0x0000001c0c18723c */ /* 0x040ff00000001818 */
[----:B--2---:R-:W-:Y:S01]  /*9a2f0*/  HMMA.16816.F32 R4, R12, R6, R8 ;  /* 0x000000060c04723c */ /* 0x004fe20000001808 */
[----:B------:R-:W2:Y:S04]  /*9a300*/  LDL.LU.64 R10, [R1+0xa360] ;  /* 0x00a36000010a7983 */ /* 0x000ea80000300a00 */
[----:B------:R-:W4:-:S14]  /*9a310*/  LDL.LU.64 R8, [R1+0xa358] ;  /* 0x00a3580001087983 */ /* 0x000f1c0000300a00 */
[----:B------:R0:W-:Y:S04]  /*9a320*/  STL.64 [R1+0x680], R4 ;  /* 0x0006800401007387 */ /* 0x0001e80000100a00 */
[----:B------:R1:W-:Y:S04]  /*9a330*/  STL.64 [R1+0x688], R6 ;  /* 0x0006880601007387 */ /* 0x0003e80000100a00 */
[----:B0-----:R-:W2:Y:S04]  /*9a340*/  LDL.LU.64 R4, [R1+0x1b90] ;  /* 0x001b900001047983 */ /* 0x001ea80000300a00 */
[----:B-1----:R-:W2:Y:S04]  /*9a350*/  LDL.LU.64 R6, [R1+0x1b98] ;  /* 0x001b980001067983 */ /* 0x002ea80000300a00 */
[----:B------:R-:W-:Y:S04]  /*9a360*/  STL.64 [R1+0x670], R24 ;  /* 0x0006701801007387 */ /* 0x000fe80000100a00 */
[----:B------:R0:W-:Y:S04]  /*9a370*/  STL.64 [R1+0x678], R26 ;  /* 0x0006781a01007387 */ /* 0x0001e80000100a00 */
[----:B0-----:R-:W3:Y:S04]  /*9a380*/  LDL.LU.64 R26, [R1+0xa350] ;  /* 0x00a35000011a7983 */ /* 0x001ee80000300a00 */
[----:B------:R-:W2:Y:S04]  /*9a390*/  LDL.LU.64 R24, [R1+0xa348] ;  /* 0x00a3480001187983 */ /* 0x000ea80000300a00 */
[----:B------:R-:W-:Y:S01]  /*9a3a0*/  STL.64 [R1+0xa258], R28 ;  /* 0x00a2581c01007387 */ /* 0x000fe20000100a00 */
[C---:B---3--:R-:W-:Y:S08]  /*9a3b0*/  HMMA.16816.F32 R20, R12.reuse, R26, R20 ;  /* 0x0000001a0c14723c */ /* 0x048ff00000001814 */
[C---:B--2---:R-:W-:Y:S11]  /*9a3c0*/  HMMA.16816.F32 R16, R12.reuse, R24, R16 ;  /* 0x000000180c10723c */ /* 0x044ff60000001810 */
[----:B------:R-:W-:Y:S04]  /*9a3d0*/  STL.64 [R1+0x660], R20 ;  /* 0x0006601401007387 */ /* 0x000fe80000100a00 */
[----:B------:R0:W-:Y:S04]  /*9a3e0*/  STL.64 [R1+0x668], R22 ;  /* 0x0006681601007387 */ /* 0x0001e80000100a00 */
[----:B0-----:R-:W2:Y:S04]  /*9a3f0*/  LDL.LU.64 R22, [R1+0xa340] ;  /* 0x00a3400001167983 */ /* 0x001ea80000300a00 */
[----:B------:R-:W3:Y:S04]  /*9a400*/  LDL.LU.64 R20, [R1+0xa338] ;  /* 0x00a3380001147983 */ /* 0x000ee80000300a00 */
[----:B------:R0:W-:Y:S04]  /*9a410*/  STL.64 [R1+0x650], R16 ;  /* 0x0006501001007387 */ /* 0x0001e80000100a00 */
[----:B------:R1:W-:Y:S04]  /*9a420*/  STL.64 [R1+0x658], R18 ;  /* 0x0006581201007387 */ /* 0x0003e80000100a00 */
[----:B0-----:R-:W3:Y:S04]  /*9a430*/  LDL.LU.64 R16, [R1+0x1b80] ;  /* 0x001b800001107983 */ /* 0x001ee80000300a00 */
[----:B-1----:R-:W3:Y:S04]  /*9a440*/  LDL.LU.64 R18, [R1+0x1b88] ;  /* 0x001b880001127983 */ /* 0x002ee80000300a00 */
[----:B------:R0:W-:Y:S04]  /*9a450*/  STL.64 [R1+0xa1f0], R26 ;  /* 0x00a1f01a01007387 */ /* 0x0001e80000100a00 */
[----:B0-----:R-:W3:Y:S04]  /*9a460*/  LDL.LU R26, [R1+0x2068] ;  /* 0x00206800011a7983 */ /* 0x001ee80000300800 */
[----:B------:R-:W3:Y:S04]  /*9a470*/  LDL.LU R27, [R1+0x2064] ;  /* 0x00206400011b7983 */ /* 0x000ee80000300800 */
[----:B------:R0:W-:Y:S04]  /*9a480*/  STL.64 [R1+0xa1e8], R24 ;  /* 0x00a1e81801007387 */ /* 0x0001e80000100a00 */
[----:B0-----:R-:W4:Y:S04]  /*9a490*/  LDL.LU R24, [R1+0x2060] ;  /* 0x0020600001187983 */ /* 0x001f280000300800 */
[----:B------:R-:W4:Y:S01]  /*9a4a0*/  LDL.LU R25, [R1+0x205c] ;  /* 0x00205c0001197983 */ /* 0x000f220000300800 */
[C---:B--2---:R-:W-:Y:S03]  /*9a4b0*/  HMMA.16816.F32 R4, R12.reuse, R22, R4 ;  /* 0x000000160c04723c */ /* 0x044fe60000001804 */
[----:B---3--:R-:W-:Y:S04]  /*9a4c0*/  STL.64 [R1+0xa300], R26 ;  /* 0x00a3001a01007387 */ /* 0x008fe80000100a00 */
[----:B----4-:R0:W-:Y:S04]  /*9a4d0*/  STL.64 [R1+0xa2f8], R24 ;  /* 0x00a2f81801007387 */ /* 0x0101e80000100a00 */
[----:B0-----:R-:W2:Y:S04]  /*9a4e0*/  LDL.LU.64 R24, [R1+0x1b70] ;  /* 0x001b700001187983 */ /* 0x001ea80000300a00 */
[----:B------:R-:W2:Y:S04]  /*9a4f0*/  LDL.LU.64 R26, [R1+0x1b78] ;  /* 0x001b7800011a7983 */ /* 0x000ea80000300a00 */
[----:B------:R0:W-:Y:S04]  /*9a500*/  STL.64 [R1+0x640], R4 ;  /* 0x0006400401007387 */ /* 0x0001e80000100a00 */
[----:B------:R1:W-:Y:S04]  /*9a510*/  STL.64 [R1+0x648], R6 ;  /* 0x0006480601007387 */ /* 0x0003e80000100a00 */
[----:B0-----:R-:W3:Y:S04]  /*9a520*/  LDL.LU.64 R4, [R1+0x1b40] ;  /* 0x001b400001047983 */ /* 0x001ee80000300a00 */
[----:B-1----:R-:W4:Y:S01]  /*9a530*/  LDL.LU.64 R6, [R1+0x1b48] ;  /* 0x001b480001067983 */ /* 0x002f220000300a00 */
[C---:B------:R-:W-:Y:S03]  /*9a540*/  HMMA.16816.F32 R16, R12.reuse, R20, R16 ;  /* 0x000000140c10723c */ /* 0x040fe60000001810 */
[----:B----4-:R-:W-:Y:S04]  /*9a550*/  STL.64 [R1+0xa320], R6 ;  /* 0x00a3200601007387 */ /* 0x010fe80000100a00 */
[----:B---3--:R0:W-:Y:S04]  /*9a560*/  STL.64 [R1+0xa318], R4 ;  /* 0x00a3180401007387 */ /* 0x0081e80000100a00 */
[----:B0-----:R-:W3:Y:S04]  /*9a570*/  LDL.LU.64 R4, [R1+0x1b50] ;  /* 0x001b500001047983 */ /* 0x001ee80000300a00 */
[----:B------:R-:W3:Y:S04]  /*9a580*/  LDL.LU.64 R6, [R1+0x1b58] ;  /* 0x001b580001067983 */ /* 0x000ee80000300a00 */
[----:B------:R-:W-:Y:S04]  /*9a590*/  STL.64 [R1+0x630], R16 ;  /* 0x0006301001007387 */ /* 0x000fe80000100a00 */
[----:B------:R0:W-:Y:S04]  /*9a5a0*/  STL.64 [R1+0x638], R18 ;  /* 0x0006381201007387 */ /* 0x0001e80000100a00 */
[----:B0-----:R-:W2:Y:S04]  /*9a5b0*/  LDL.LU.64 R18, [R1+0xa330] ;  /* 0x00a3300001127983 */ /* 0x001ea80000300a00 */
[----:B------:R-:W4:Y:S04]  /*9a5c0*/  LDL.LU.64 R16, [R1+0xa328] ;  /* 0x00a3280001107983 */ /* 0x000f280000300a00 */
[----:B------:R-:W-:Y:S04]  /*9a5d0*/  STL.64 [R1+0xa1d0], R22 ;  /* 0x00a1d01601007387 */ /* 0x000fe80000100a00 */
[----:B------:R0:W-:Y:S04]  /*9a5e0*/  STL.64 [R1+0xa1c8], R20 ;  /* 0x00a1c81401007387 */ /* 0x0001e80000100a00 */
[----:B0-----:R-:W4:Y:S04]  /*9a5f0*/  LDL.LU.64 R20, [R1+0x1b60] ;  /* 0x001b600001147983 */ /* 0x001f280000300a00 */
[----:B------:R-:W4:Y:S01]  /*9a600*/  LDL.LU.64 R22, [R1+0x1b68] ;  /* 0x001b680001167983 */ /* 0x000f220000300a00 */
[C---:B---3--:R-:W-:Y:S08]  /*9a610*/  HMMA.16816.F32 R4, R12.reuse, R10, R4 ;  /* 0x0000000a0c04723c */ /* 0x048ff00000001804 */
[C---:B--2---:R-:W-:Y:S08]  /*9a620*/  HMMA.16816.F32 R24, R12.reuse, R18, R24 ;  /* 0x000000120c18723c */ /* 0x044ff00000001818 */
[C---:B----4-:R-:W-:Y:S11]  /*9a630*/  HMMA.16816.F32 R20, R12.reuse, R16, R20 ;  /* 0x000000100c14723c */ /* 0x050ff60000001814 */
[----:B------:R0:W-:Y:S04]  /*9a640*/  STL.64 [R1+0x620], R24 ;  /* 0x0006201801007387 */ /* 0x0001e80000100a00 */
[----:B------:R1:W-:Y:S04]  /*9a650*/  STL.64 [R1+0x628], R26 ;  /* 0x0006281a01007387 */ /* 0x0003e80000100a00 */
[----:B0-----:R-:W2:Y:S04]  /*9a660*/  LDL.LU.64 R24, [R1+0x1b30] ;  /* 0x001b300001187983 */ /* 0x001ea80000300a00 */
[----:B-1----:R-:W2:Y:S04]  /*9a670*/  LDL.LU.64 R26, [R1+0x1b38] ;  /* 0x001b3800011a7983 */ /* 0x002ea80000300a00 */
[----:B------:R0:W-:Y:S04]  /*9a680*/  STL.64 [R1+0x610], R20 ;  /* 0x0006101401007387 */ /* 0x0001e80000100a00 */
[----:B------:R1:W-:Y:S04]  /*9a690*/  STL.64 [R1+0x618], R22 ;  /* 0x0006181601007387 */ /* 0x0003e80000100a00 */
[----:B0-----:R-:W3:Y:S04]  /*9a6a0*/  LDL.LU.64 R20, [R1+0x1540] ;  /* 0x0015400001147983 */ /* 0x001ee80000300a00 */
[----:B-1----:R-:W3:Y:S04]  /*9a6b0*/  LDL.LU.64 R22, [R1+0x1548] ;  /* 0x0015480001167983 */ /* 0x002ee80000300a00 */
[----:B------:R0:W-:Y:S04]  /*9a6c0*/  STL.64 [R1+0xa1b0], R18 ;  /* 0x00a1b01201007387 */ /* 0x0001e80000100a00 */
[----:B0-----:R-:W4:Y:S04]  /*9a6d0*/  LDL.LU R18, [R1+0x2058] ;  /* 0x0020580001127983 */ /* 0x001f280000300800 */
[----:B------:R-:W4:Y:S04]  /*9a6e0*/  LDL.LU R19, [R1+0x2054] ;  /* 0x0020540001137983 */ /* 0x000f280000300800 */
[----:B------:R0:W-:Y:S04]  /*9a6f0*/  STL.64 [R1+0xa1a8], R16 ;  /* 0x00a1a81001007387 */ /* 0x0001e80000100a00 */
[----:B0-----:R-:W2:Y:S04]  /*9a700*/  LDL.LU R16, [R1+0x2050] ;  /* 0x0020500001107983 */ /* 0x001ea80000300800 */
[----:B------:R-:W2:Y:S04]  /*9a710*/  LDL.LU R17, [R1+0x204c] ;  /* 0x00204c0001117983 */ /* 0x000ea80000300800 */
        /* <DEDUP_REMOVED lines=10> */
[----:B------:R-:W3:Y:S04]  /*9a7c0*/  LDL.64 R28, [R1+0x98] ;  /* 0x00009800011c7983 */ /* 0x000ee80000100a00 */
        /* <DEDUP_REMOVED lines=10> */
[C---:B---3--:R-:W-:Y:S08]  /*9a870*/  HMMA.16816.F32 R8, R12.reuse, R4, R8 ;  /* 0x000000040c08723c */ /* 0x048ff00000001808 */
[----:B------:R-:W-:Y:S01]  /*9a880*/  HMMA.16816.F32 R12, R12, R2, R20 ;  /* 0x000000020c0c723c */ /* 0x000fe20000001814 */
[----:B------:R-:W-:Y:S04]  /*9a890*/  STL [R1+0xa17c], R6 ;  /* 0x00a17c0601007387 */ /* 0x000fe80000100800 */
[----:B------:R-:W-:Y:S04]  /*9a8a0*/  STL [R1+0xa178], R7 ;  /* 0x00a1780701007387 */ /* 0x000fe80000100800 */
[----:B------:R-:W-:Y:S04]  /*9a8b0*/  STL [R1+0xa184], R4 ;  /* 0x00a1840401007387 */ /* 0x000fe80000100800 */
[----:B------:R-:W-:Y:S04]  /*9a8c0*/  STL [R1+0xa180], R5 ;  /* 0x00a1800501007387 */ /* 0x000fe80000100800 */
[----:B------:R0:W-:Y:S04]  /*9a8d0*/  STL.64 [R1+0x5d0], R8 ;  /* 0x0005d00801007387 */ /* 0x0001e80000100a00 */
[----:B------:R1:W-:Y:S04]  /*9a8e0*/  STL.64 [R1+0x5d8], R10 ;  /* 0x0005d80a01007387 */ /* 0x0003e80000100a00 */
[----:B0-----:R-:W3:Y:S04]  /*9a8f0*/  LDL.LU.64 R8, [R1+0x1b10] ;  /* 0x001b100001087983 */ /* 0x001ee80000300a00 */
[----:B-1----:R-:W3:Y:S04]  /*9a900*/  LDL.LU.64 R10, [R1+0x1b18] ;  /* 0x001b1800010a7983 */ /* 0x002ee80000300a00 */
[----:B------:R0:W-:Y:S04]  /*9a910*/  STL.64 [R1+0x280], R12 ;  /* 0x0002800c01007387 */ /* 0x0001e80000100a00 */
[----:B------:R1:W-:Y:S04]  /*9a920*/  STL.64 [R1+0x288], R14 ;  /* 0x0002880e01007387 */ /* 0x0003e80000100a00 */
[----:B------:R0:W-:Y:S04]  /*9a930*/  STL [R1+0xa170], R2 ;  /* 0x00a1700201007387 */ /* 0x0001e80000100800 */
[----:B------:R0:W-:Y:S01]  /*9a940*/  STL [R1+0xa158], R3 ;  /* 0x00a1580301007387 */ /* 0x0001e20000100800 */
[----:B------:R-:W-:-:S02]  /*9a950*/  IMAD R7, R17, 0x100, R16 ;  /* 0x0000010011077824 */ /* 0x000fc400078e0210 */
[----:B----4-:R-:W-:Y:S01]  /*9a960*/  IMAD R6, R19, 0x100, R18 ;  /* 0x0000010013067824 */ /* 0x010fe200078e0212 */
[----:B------:R-:W4:Y:S01]  /*9a970*/  LDL.64 R16, [R1+0x70] ;  /* 0x0000700001107983 */ /* 0x000f220000100a00 */
[----:B--2---:R-:W-:Y:S02]  /*9a980*/  IMAD R4, R27, 0x100, R26 ;  /* 0x000001001b047824 */ /* 0x004fe400078e021a */
[----:B------:R-:W-:Y:S01]  /*9a990*/  IMAD R5, R25, 0x100, R24 ;  /* 0x0000010019057824 */ /* 0x000fe200078e0218 */
[----:B------:R-:W2:Y:S04]  /*9a9a0*/  LDL R26, [R1+0x20] ;  /* 0x00002000011a7983 */ /* 0x000ea80000100800 */
[----:B------:R-:W2:Y:S04]  /*9a9b0*/  LDL R27, [R1+0x24] ;  /* 0x00002400011b7983 */ /* 0x000ea80000100800 */
[----:B------:R-:W4:Y:S01]  /*9a9c0*/  LDL R24, [R1+0x28] ;  /* 0x0000280001187983 */ /* 0x000f220000100800 */
[----:B0-----:R-:W-:-:S02]  /*9a9d0*/  F2FP.F16.E4M3.UNPACK_B R12, R7 ;  /* 0x00000007ff0c723e */ /* 0x001fc400020006ff */
[----:B------:R-:W-:Y:S02]  /*9a9e0*/  F2FP.F16.E4M3.UNPACK_B R13, R6 ;  /* 0x00000006ff0d723e */ /* 0x000fe400020006ff */
[----:B-1----:R-:W-:Y:S02]  /*9a9f0*/  F2FP.F16.E4M3.UNPACK_B R14, R5 ;  /* 0x00000005ff0e723e */ /* 0x002fe400020006ff */
[----:B------:R-:W-:Y:S01]  /*9aa00*/  F2FP.F16.E4M3.UNPACK_B R15, R4 ;  /* 0x00000004ff0f723e */ /* 0x000fe200020006ff */
[----:B------:R-:W-:Y:S01]  /*9aa10*/  IMAD.MOV.U32 R25, RZ, RZ, R0 ;  /* 0x000000ffff197224 */ /* 0x000fe200078e0000 */
[----:B------:R-:W4:Y:S04]  /*9aa20*/  LDL R6, [R1+0x78] ;  /* 0x0000780001067983 */ /* 0x000f280000100800 */
[----:B------:R-:W4:Y:S04]  /*9aa30*/  LDL R7, [R1+0x7c] ;  /* 0x00007c0001077983 */ /* 0x000f280000100800 */
[----:B------:R-:W4:Y:S04]  /*9aa40*/  LDL R2, [R1+0x80] ;  /* 0x0000800001027983 */ /* 0x000f280000100800 */
[----:B------:R-:W4:Y:S01]  /*9aa50*/  LDL R3, [R1+0x84] ;  /* 0x0000840001037983 */ /* 0x000f220000100800 */
[----:B------:R-:W-:Y:S01]  /*9aa60*/  IMAD.MOV.U32 R0, RZ, RZ, R29 ;  /* 0x000000ffff007224 */ /* 0x000fe200078e001d */
[C---:B---3--:R-:W-:Y:S02]  /*9aa70*/  HMMA.16816.F32 R8, R12.reuse, R28, R8 ;  /* 0x0000001c0c08723c */ /* 0x048fe40000001808 */
[----:B--2---:R-:W-:Y:S04]  /*9aa80*/  STL.64 [R1+0xa250], R26 ;  /* 0x00a2501a01007387 */ /* 0x004fe80000100a00 */
[----:B----4-:R0:W-:Y:S04]  /*9aa90*/  STL.64 [R1+0xa248], R24 ;  /* 0x00a2481801007387 */ /* 0x0101e80000100a00 */
[----:B------:R-:W2:Y:S09]  /*9aaa0*/  LDL.64 R28, [R1+0x40] ;  /* 0x00004000011c7983 */ /* 0x000eb20000100a00 */
[----:B------:R-:W-:Y:S04]  /*9aab0*/  STL.64 [R1+0x5c0], R8 ;  /* 0x0005c00801007387 */ /* 0x000fe80000100a00 */
[----:B------:R-:W-:Y:S04]  /*9aac0*/  STL.64 [R1+0x5c8], R10 ;  /* 0x0005c80a01007387 */ /* 0x000fe80000100a00 */
[----:B--2---:R-:W-:Y:S04]  /*9aad0*/  STL.64 [R1+0xa280], R28 ;  /* 0x00a2801c01007387 */ /* 0x004fe80000100a00 */
[----:B------:R-:W2:Y:S04]  /*9aae0*/  LDL R22, [R1+0x30] ;  /* 0x0000300001167983 */ /* 0x000ea80000100800 */
[----:B------:R-:W2:Y:S04]  /*9aaf0*/  LDL R23, [R1+0x34] ;  /* 0x0000340001177983 */ /* 0x000ea80000100800 */
[----:B------:R-:W3:Y:S04]  /*9ab00*/  LDL R20, [R1+0x38] ;  /* 0x0000380001147983 */ /* 0x000ee80000100800 */
[----:B------:R-:W3:Y:S04]  /*9ab10*/  LDL R21, [R1+0x3c] ;  /* 0x00003c0001157983 */ /* 0x000ee80000100800 */
[----:B0-----:R-:W4:Y:S04]  /*9ab20*/  LDL.LU.64 R24, [R1+0x1ad0] ;  /* 0x001ad00001187983 */ /* 0x001f280000300a00 */
[----:B------:R-:W2:Y:S04]  /*9ab30*/  LDL.LU.64 R26, [R1+0x1ad8] ;  /* 0x001ad800011a7983 */ /* 0x000ea80000300a00 */
[----:B--2---:R-:W-:Y:S04]  /*9ab40*/  STL.64 [R1+0xa2d0], R26 ;  /* 0x00a2d01a01007387 */ /* 0x004fe80000100a00 */
[----:B----4-:R0:W-:Y:S04]  /*9ab50*/  STL.64 [R1+0xa2c8], R24 ;  /* 0x00a2c81801007387 */ /* 0x0101e80000100a00 */
[----:B0-----:R-:W2:Y:S04]  /*9ab60*/  LDL.LU.64 R24, [R1+0x1af0] ;  /* 0x001af00001187983 */ /* 0x001ea80000300a00 */
[----:B------:R-:W4:Y:S04]  /*9ab70*/  LDL.LU.64 R26, [R1+0x1af8] ;  /* 0x001af800011a7983 */ /* 0x000f280000300a00 */
[----:B----4-:R0:W-:Y:S04]  /*9ab80*/  STL.64 [R1+0xa2e0], R26 ;  /* 0x00a2e01a01007387 */ /* 0x0101e80000100a00 */
[----:B0-----:R-:W4:Y:S04]  /*9ab90*/  LDL R26, [R1+0x90] ;  /* 0x00009000011a7983 */ /* 0x001f280000100800 */
[----:B------:R-:W4:Y:S04]  /*9aba0*/  LDL R27, [R1+0x94] ;  /* 0x00009400011b7983 */ /* 0x000f280000100800 */
[----:B--2---:R-:W-:Y:S04]  /*9abb0*/  STL.64 [R1+0xa2d8], R24 ;  /* 0x00a2d81801007387 */ /* 0x004fe80000100a00 */
[----:B------:R-:W2:Y:S04]  /*9abc0*/  LDL.LU.64 R8, [R1+0x1ac0] ;  /* 0x001ac00001087983 */ /* 0x000ea80000300a00 */
[----:B------:R-:W2:Y:S04]  /*9abd0*/  LDL.LU.64 R10, [R1+0x1ac8] ;  /* 0x001ac800010a7983 */ /* 0x000ea80000300a00 */
[----:B--2---:R-:W-:Y:S04]  /*9abe0*/  STL.64 [R1+0xa2f0], R10 ;  /* 0x00a2f00a01007387 */ /* 0x004fe80000100a00 */
[----:B------:R0:W-:Y:S04]  /*9abf0*/  STL.64 [R1+0xa2e8], R8 ;  /* 0x00a2e80801007387 */ /* 0x0001e80000100a00 */
[----:B0-----:R-:W4:Y:S04]  /*9ac00*/  LDL.LU.64 R8, [R1+0x1b00] ;  /* 0x001b000001087983 */ /* 0x001f280000300a00 */
[----:B------:R-:W4:Y:S04]  /*9ac10*/  LDL.LU.64 R10, [R1+0x1b08] ;  /* 0x001b0800010a7983 */ /* 0x000f280000300a00 */
[----:B------:R-:W2:Y:S04]  /*9ac20*/  LDL R4, [R1+0x48] ;  /* 0x0000480001047983 */ /* 0x000ea80000100800 */
[----:B------:R-:W2:Y:S04]  /*9ac30*/  LDL R5, [R1+0x4c] ;  /* 0x00004c0001057983 */ /* 0x000ea80000100800 */
[----:B------:R-:W3:Y:S04]  /*9ac40*/  LDL.64 R18, [R1+0x68] ;  /* 0x0000680001127983 */ /* 0x000ee80000100a00 */
[----:B--2---:R0:W-:Y:S04]  /*9ac50*/  STL.64 [R1+0xa288], R4 ;  /* 0x00a2880401007387 */ /* 0x0041e80000100a00 */
[----:B------:R-:W2:Y:S01]  /*9ac60*/  LDL.64 R28, [R1+0x50] ;  /* 0x00005000011c7983 */ /* 0x000ea20000100a00 */
[C---:B----4-:R-:W-:Y:S03]  /*9ac70*/  HMMA.16816.F32 R24, R12.reuse, R26, R8 ;  /* 0x0000001a0c18723c */ /* 0x050fe60000001808 */
[----:B0-----:R-:W4:Y:S04]  /*9ac80*/  LDL.64 R4, [R1+0x88] ;  /* 0x0000880001047983 */ /* 0x001f280000100a00 */
[----:B--2---:R0:W-:Y:S04]  /*9ac90*/  STL.64 [R1+0xa290], R28 ;  /* 0x00a2901c01007387 */ /* 0x0041e80000100a00 */
[----:B0-----:R-:W2:Y:S04]  /*9aca0*/  LDL.64 R28, [R1+0x58] ;  /* 0x00005800011c7983 */ /* 0x001ea80000100a00 */
[----:B------:R-:W-:Y:S04]  /*9acb0*/  STL.64 [R1+0xa268], R22 ;  /* 0x00a2681601007387 */ /* 0x000fe80000100a00 */
[----:B---3--:R0:W-:Y:S04]  /*9acc0*/  STL.64 [R1+0xa260], R20 ;  /* 0x00a2601401007387 */ /* 0x0081e80000100a00 */
[----:B0-----:R-:W3:Y:S04]  /*9acd0*/  LDL.LU.64 R20, [R1+0x1ae0] ;  /* 0x001ae00001147983 */ /* 0x001ee80000300a00 */
[----:B------:R-:W3:Y:S04]  /*9ace0*/  LDL.LU.64 R22, [R1+0x1ae8] ;  /* 0x001ae80001167983 */ /* 0x000ee80000300a00 */
[----:B------:R-:W-:Y:S04]  /*9acf0*/  STL [R1+0xa150], R0 ;  /* 0x00a1500001007387 */ /* 0x000fe80000100800 */
[----:B------:R-:W2:Y:S04]  /*9ad00*/  LDL.LU.64 R10, [R1+0xa2f0] ;  /* 0x00a2f000010a7983 */ /* 0x000ea80000300a00 */
[----:B------:R-:W2:Y:S04]  /*9ad10*/  LDL.LU.64 R8, [R1+0xa2e8] ;  /* 0x00a2e80001087983 */ /* 0x000ea80000300a00 */
[----:B------:R-:W-:Y:S04]  /*9ad20*/  STL.64 [R1+0x5b0], R24 ;  /* 0x0005b01801007387 */ /* 0x000fe80000100a00 */
[----:B------:R0:W-:Y:S04]  /*9ad30*/  STL.64 [R1+0x5b8], R26 ;  /* 0x0005b81a01007387 */ /* 0x0001e80000100a00 */
[----:B0-----:R-:W4:Y:S04]  /*9ad40*/  LDL.LU.64 R26, [R1+0xa2e0] ;  /* 0x00a2e000011a7983 */ /* 0x001f280000300a00 */
[----:B------:R-:W4:Y:S02]  /*9ad50*/  LDL.LU.64 R24, [R1+0xa2d8] ;  /* 0x00a2d80001187983 */ /* 0x000f240000300a00 */
[----:B----4-:R-:W-:-:S15]  /*9ad60*/  HMMA.16816.F32 R24, R12, R4, R24 ;  /* 0x000000040c18723c */ /* 0x010fde0000001818 */
[----:B------:R-:W-:-:S04]  /*9ad70*/  NOP ;  /* 0x0000000000007918 */ /* 0x000fc80000000000 */
[----:B------:R-:W-:Y:S04]  /*9ad80*/  STL.64 [R1+0x5a0], R24 ;  /* 0x0005a01801007387 */ /* 0x000fe80000100a00 */
[----:B------:R0:W-:Y:S04]  /*9ad90*/  STL.64 [R1+0x5a8], R26 ;  /* 0x0005a81a01007387 */ /* 0x0001e80000100a00 */
[----:B0-----:R-:W4:Y:S04]  /*9ada0*/  LDL.LU.64 R26, [R1+0xa2d0] ;  /* 0x00a2d000011a7983 */ /* 0x001f280000300a00 */
[----:B------:R-:W4:Y:S01]  /*9adb0*/  LDL.LU.64 R24, [R1+0xa2c8] ;  /* 0x00a2c80001187983 */ /* 0x000f220000300a00 */
[----:B---3--:R-:W-:Y:S01]  /*9adc0*/  HMMA.16816.F32 R20, R12, R2, R20 ;  /* 0x000000020c14723c */ /* 0x008fe20000001814 */
[----:B------:R-:W-:-:S05]  /*9add0*/  IMAD.MOV.U32 R0, RZ, RZ, R4 ;  /* 0x000000ffff007224 */ /* 0x000fca00078e0004 */
[----:B------:R-:W-:-:S13]  /*9ade0*/  STL [R1+0xa154], R0 ;  /* 0x00a1540001007387 */ /* 0x000fda0000100800 */
[----:B------:R-:W-:Y:S04]  /*9adf0*/  STL.64 [R1+0x590], R20 ;  /* 0x0005901401007387 */ /* 0x000fe80000100a00 */
[----:B------:R4:W-:Y:S02]  /*9ae00*/  STL.64 [R1+0x598], R22 ;  /* 0x0005981601007387 */ /* 0x0009e40000100a00 */
[C---:B----4-:R-:W-:Y:S08]  /*9ae10*/  HMMA.16816.F32 R20, R12.reuse, R6, R24 ;  /* 0x000000060c14723c */ /* 0x050ff00000001818 */
[C---:B--2---:R-:W-:Y:S11]  /*9ae20*/  HMMA.16816.F32 R4, R12.reuse, R16, R8 ;  /* 0x000000100c04723c */ /* 0x044ff60000001808 */
[----:B------:R-:W-:Y:S04]  /*9ae30*/  STL.64 [R1+0x580], R20 ;  /* 0x0005801401007387 */ /* 0x000fe80000100a00 */
[----:B------:R-:W-:Y:S04]  /*9ae40*/  STL.64 [R1+0x588], R22 ;  /* 0x0005881601007387 */ /* 0x000fe80000100a00 */
[----:B------:R-:W2:Y:S04]  /*9ae50*/  LDL.LU.64 R8, [R1+0x1ab0] ;  /* 0x001ab00001087983 */ /* 0x000ea80000300a00 */
[----:B------:R0:W-:Y:S04]  /*9ae60*/  STL.64 [R1+0x570], R4 ;  /* 0x0005700401007387 */ /* 0x0001e80000100a00 */
[----:B------:R1:W-:Y:S04]  /*9ae70*/  STL.64 [R1+0x578], R6 ;  /* 0x0005780601007387 */ /* 0x0003e80000100a00 */
[----:B------:R-:W2:Y:S04]  /*9ae80*/  LDL.LU.64 R10, [R1+0x1ab8] ;  /* 0x001ab800010a7983 */ /* 0x000ea80000300a00 */
[----:B0-----:R-:W3:Y:S04]  /*9ae90*/  LDL.LU.64 R4, [R1+0x1a80] ;  /* 0x001a800001047983 */ /* 0x001ee80000300a00 */
[----:B-1----:R-:W4:Y:S04]  /*9aea0*/  LDL.LU.64 R6, [R1+0x1a88] ;  /* 0x001a880001067983 */ /* 0x002f280000300a00 */
[----:B----4-:R-:W-:Y:S04]  /*9aeb0*/  STL.64 [R1+0xa2a0], R6 ;  /* 0x00a2a00601007387 */ /* 0x010fe80000100a00 */
[----:B---3--:R0:W-:Y:S04]  /*9aec0*/  STL.64 [R1+0xa298], R4 ;  /* 0x00a2980401007387 */ /* 0x0081e80000100a00 */
[----:B0-----:R-:W3:Y:S04]  /*9aed0*/  LDL.LU.64 R4, [R1+0x1a90] ;  /* 0x001a900001047983 */ /* 0x001ee80000300a00 */
[----:B------:R-:W4:Y:S04]  /*9aee0*/  LDL.LU.64 R6, [R1+0x1a98] ;  /* 0x001a980001067983 */ /* 0x000f280000300a00 */
[----:B----4-:R0:W-:Y:S04]  /*9aef0*/  STL.64 [R1+0xa2b0], R6 ;  /* 0x00a2b00601007387 */ /* 0x0101e80000100a00 */
[----:B0-----:R-:W4:Y:S04]  /*9af00*/  LDL R6, [R1+0x60] ;  /* 0x0000600001067983 */ /* 0x001f280000100800 */
[----:B------:R-:W4:Y:S04]  /*9af10*/  LDL R7, [R1+0x64] ;  /* 0x0000640001077983 */ /* 0x000f280000100800 */
[----:B---3--:R-:W-:Y:S04]  /*9af20*/  STL.64 [R1+0xa2a8], R4 ;  /* 0x00a2a80401007387 */ /* 0x008fe80000100a00 */
[----:B------:R-:W3:Y:S04]  /*9af30*/  LDL.LU.64 R20, [R1+0x1a60] ;  /* 0x001a600001147983 */ /* 0x000ee80000300a00 */
[----:B------:R-:W2:Y:S04]  /*9af40*/  LDL.LU.64 R22, [R1+0x1a68] ;  /* 0x001a680001167983 */ /* 0x000ea80000300a00 */
[----:B--2---:R-:W-:Y:S04]  /*9af50*/  STL.64 [R1+0xa278], R22 ;  /* 0x00a2781601007387 */ /* 0x004fe80000100a00 */
[----:B---3--:R0:W-:Y:S04]  /*9af60*/  STL.64 [R1+0xa270], R20 ;  /* 0x00a2701401007387 */ /* 0x0081e80000100a00 */
[----:B0-----:R-:W2:Y:S04]  /*9af70*/  LDL.LU.64 R20, [R1+0x1a70] ;  /* 0x001a700001147983 */ /* 0x001ea80000300a00 */
[----:B------:R-:W3:Y:S01]  /*9af80*/  LDL.LU.64 R22, [R1+0x1a78] ;  /* 0x001a780001167983 */ /* 0x000ee20000300a00 */
[----:B------:R-:W-:Y:S03]  /*9af90*/  HMMA.16816.F32 R8, R12, R18, R8 ;  /* 0x000000120c08723c */ /* 0x000fe60000001808 */
[----:B---3--:R-:W-:Y:S04]  /*9afa0*/  STL.64 [R1+0xa2c0], R22 ;  /* 0x00a2c01601007387 */ /* 0x008fe80000100a00 */
[----:B--2---:R0:W-:Y:S04]  /*9afb0*/  STL.64 [R1+0xa2b8], R20 ;  /* 0x00a2b81401007387 */ /* 0x0041e80000100a00 */
[----:B0-----:R-:W4:Y:S04]  /*9afc0*/  LDL.LU.64 R20, [R1+0x1aa0] ;  /* 0x001aa00001147983 */ /* 0x001f280000300a00 */
[----:B------:R-:W4:Y:S01]  /*9afd0*/  LDL.LU.64 R22, [R1+0x1aa8] ;  /* 0x001aa80001167983 */ /* 0x000f220000300a00 */
[----:B------:R-:W-:-:S05]  /*9afe0*/  IMAD.MOV.U32 R0, RZ, RZ, R17 ;  /* 0x000000ffff007224 */ /* 0x000fca00078e0011 */
[----:B------:R-:W-:Y:S04]  /*9aff0*/  STL [R1+0xa174], R0 ;  /* 0x00a1740001007387 */ /* 0x000fe80000100800 */
[----:B------:R-:W2:Y:S04]  /*9b000*/  LDL.LU.64 R24, [R1+0x1a50] ;  /* 0x001a500001187983 */ /* 0x000ea80000300a00 */
[----:B------:R0:W-:Y:S04]  /*9b010*/  STL.64 [R1+0x560], R8 ;  /* 0x0005600801007387 */ /* 0x0001e80000100a00 */
[----:B------:R1:W-:Y:S04]  /*9b020*/  STL.64 [R1+0x568], R10 ;  /* 0x0005680a01007387 */ /* 0x0003e80000100a00 */
[----:B------:R-:W2:Y:S01]  /*9b030*/  LDL.LU.64 R26, [R1+0x1a58] ;  /* 0x001a5800011a7983 */ /* 0x000ea20000300a00 */
[----:B------:R-:W-:-:S03]  /*9b040*/  IMAD.MOV.U32 R3, RZ, RZ, R18 ;  /* 0x000000ffff037224 */ /* 0x000fc600078e0012 */
[----:B------:R-:W3:Y:S04]  /*9b050*/  LDL.LU.64 R16, [R1+0x1a30] ;  /* 0x001a300001107983 */ /* 0x000ee80000300a00 */
[----:B------:R-:W3:Y:S04]  /*9b060*/  LDL.LU.64 R18, [R1+0x1a38] ;  /* 0x001a380001127983 */ /* 0x000ee80000300a00 */
[----:B0-----:R-:W2:Y:S04]  /*9b070*/  LDL.LU.64 R8, [R1+0x1a20] ;  /* 0x001a200001087983 */ /* 0x001ea80000300a00 */
[----:B-1----:R-:W2:Y:S01]  /*9b080*/  LDL.LU.64 R10, [R1+0x1a28] ;  /* 0x001a2800010a7983 */ /* 0x002ea20000300a00 */
[----:B----4-:R-:W-:Y:S03]  /*9b090*/  HMMA.16816.F32 R4, R12, R6, R20 ;  /* 0x000000060c04723c */ /* 0x010fe60000001814 */
[----:B------:R-:W4:Y:S04]  /*9b0a0*/  LDL.LU.64 R22, [R1+0xa2c0] ;  /* 0x00a2c00001167983 */ /* 0x000f280000300a00 */
[----:B------:R-:W4:-:S12]  /*9b0b0*/  LDL.LU.64 R20, [R1+0xa2b8] ;  /* 0x00a2b80001147983 */ /* 0x000f180000300a00 */
[----:B------:R-:W-:Y:S04]  /*9b0c0*/  STL.64 [R1+0x550], R4 ;  /* 0x0005500401007387 */ /* 0x000fe80000100a00 */
[----:B------:R0:W-:Y:S04]  /*9b0d0*/  STL.64 [R1+0x558], R6 ;  /* 0x0005580601007387 */ /* 0x0001e80000100a00 */
[----:B0-----:R-:W2:Y:S04]  /*9b0e0*/  LDL.LU.64 R6, [R1+0xa2b0] ;  /* 0x00a2b00001067983 */ /* 0x001ea80000300a00 */
[----:B------:R-:W2:Y:S01]  /*9b0f0*/  LDL.LU.64 R4, [R1+0xa2a8] ;  /* 0x00a2a80001047983 */ /* 0x000ea20000300a00 */
[----:B------:R-:W-:-:S02]  /*9b100*/  IMAD.MOV.U32 R0, RZ, RZ, R28 ;  /* 0x000000ffff007224 */ /* 0x000fc400078e001c */
[----:B------:R-:W-:Y:S01]  /*9b110*/  IMAD.MOV.U32 R2, RZ, RZ, R29 ;  /* 0x000000ffff027224 */ /* 0x000fe200078e001d */
[----:B--2---:R-:W-:-:S15]  /*9b120*/  HMMA.16816.F32 R4, R12, R28, R4 ;  /* 0x0000001c0c04723c */ /* 0x004fde0000001804 */
[----:B------:R-:W-:-:S04]  /*9b130*/  NOP ;  /* 0x0000000000007918 */ /* 0x000fc80000000000 */
[----:B------:R-:W-:Y:S04]  /*9b140*/  STL.64 [R1+0x540], R4 ;  /* 0x0005400401007387 */ /* 0x000fe80000100a00 */
[----:B------:R0:W-:Y:S04]  /*9b150*/  STL.64 [R1+0x548], R6 ;  /* 0x0005480601007387 */ /* 0x0001e80000100a00 */
[----:B0-----:R-:W2:Y:S04]  /*9b160*/  LDL.LU.64 R6, [R1+0xa2a0] ;  /* 0x00a2a00001067983 */ /* 0x001ea80000300a00 */
[----:B------:R-:W2:Y:S04]  /*9b170*/  LDL.LU.64 R4, [R1+0xa298] ;  /* 0x00a2980001047983 */ /* 0x000ea80000300a00 */
[----:B------:R-:W2:Y:S02]  /*9b180*/  LDL.LU.64 R28, [R1+0xa290] ;  /* 0x00a29000011c7983 */ /* 0x000ea40000300a00 */
[----:B--2---:R-:W-:-:S15]  /*9b190*/  HMMA.16816.F32 R4, R12, R28, R4 ;  /* 0x0000001c0c04723c */ /* 0x004fde0000001804 */
[----:B------:R-:W-:-:S04]  /*9b1a0*/  NOP ;  /* 0x0000000000007918 */ /* 0x000fc80000000000 */
[----:B------:R0:W-:Y:S04]  /*9b1b0*/  STL.64 [R1+0x530], R4 ;  /* 0x0005300401007387 */ /* 0x0001e80000100a00 */
[----:B------:R1:W-:Y:S04]  /*9b1c0*/  STL.64 [R1+0x538], R6 ;  /* 0x0005380601007387 */ /* 0x0003e80000100a00 */
[----:B0-----:R-:W4:Y:S01]  /*9b1d0*/  LDL.LU.64 R4, [R1+0xa288] ;  /* 0x00a2880001047983 */ /* 0x001f220000300a00 */
[----:B-1----:R-:W-:Y:S02]  /*9b1e0*/  IMAD.MOV.U32 R6, RZ, RZ, R28 ;  /* 0x000000ffff067224 */ /* 0x002fe400078e001c */
[----:B------:R-:W-:-:S02]  /*9b1f0*/  IMAD.MOV.U32 R7, RZ, RZ, R29 ;  /* 0x000000ffff077224 */ /* 0x000fc400078e001d */
[----:B------:R-:W2:Y:S01]  /*9b200*/  LDL.LU.64 R28, [R1+0xa280] ;  /* 0x00a28000011c7983 */ /* 0x000ea20000300a00 */
[----:B----4-:R-:W-:-:S15]  /*9b210*/  HMMA.16816.F32 R20, R12, R4, R20 ;  /* 0x000000040c14723c */ /* 0x010fde0000001814 */
[----:B------:R-:W-:-:S04]  /*9b220*/  NOP ;  /* 0x0000000000007918 */ /* 0x000fc80000000000 */
        /* <DEDUP_REMOVED lines=9> */
[----:B------:R-:W4:Y:S01]  /*9b2c0*/  LDL.LU.64 R20, [R1+0xa260] ;  /* 0x00a2600001147983 */ /* 0x000f220000300a00 */
[----:B------:R-:W-:-:S02]  /*9b2d0*/  IMAD.MOV.U32 R4, RZ, RZ, R28 ;  /* 0x000000ffff047224 */ /* 0x000fc400078e001c */
[----:B------:R-:W-:Y:S02]  /*9b2e0*/  IMAD.MOV.U32 R5, RZ, RZ, R29 ;  /* 0x000000ffff057224 */ /* 0x000fe400078e001d */
        /* <DEDUP_REMOVED lines=9> */
[----:B0-----:R-:W4:Y:S04]  /*9b380*/  LDL.LU.64 R26, [R1+0xa250] ;  /* 0x00a25000011a7983 */ /* 0x001f280000300a00 */
[----:B------:R-:W3:Y:S01]  /*9b390*/  LDL.LU.64 R24, [R1+0xa248] ;  /* 0x00a2480001187983 */ /* 0x000ee20000300a00 */
[----:B--2---:R-:W-:-:S15]  /*9b3a0*/  HMMA.16816.F32 R20, R12, R22, R4 ;  /* 0x000000160c14723c */ /* 0x004fde0000001804 */
[----:B------:R-:W-:-:S04]  /*9b3b0*/  NOP ;  /* 0x0000000000007918 */ /* 0x000fc80000000000 */
[----:B------:R-:W-:Y:S04]  /*9b3c0*/  STL.64 [R1+0x4f0], R20 ;  /* 0x0004f01401007387 */ /* 0x000fe80000100a00 */
[----:B------:R-:W-:Y:S01]  /*9b3d0*/  STL.64 [R1+0x4f8], R22 ;  /* 0x0004f81601007387 */ /* 0x000fe20000100a00 */
[C---:B---3--:R-:W-:Y:S08]  /*9b3e0*/  HMMA.16816.F32 R16, R12.reuse, R24, R16 ;  /* 0x000000180c10723c */ /* 0x048ff00000001810 */
[C---:B----4-:R-:W-:Y:S01]  /*9b3f0*/  HMMA.16816.F32 R4, R12.reuse, R26, R8 ;  /* 0x0000001a0c04723c */ /* 0x050fe20000001808 */
[----:B------:R-:W2:Y:S10]  /*9b400*/  LDL R10, [R1+0x10] ;  /* 0x00001000010a7983 */ /* 0x000eb40000100800 */
[----:B------:R-:W-:Y:S04]  /*9b410*/  STL.64 [R1+0x4e0], R16 ;  /* 0x0004e01001007387 */ /* 0x000fe80000100a00 */
[----:B------:R-:W-:Y:S04]  /*9b420*/  STL.64 [R1+0x4e8], R18 ;  /* 0x0004e81201007387 */ /* 0x000fe80000100a00 */
[----:B------:R-:W-:Y:S04]  /*9b430*/  STL.64 [R1+0x4d0], R4 ;  /* 0x0004d00401007387 */ /* 0x000fe80000100a00 */
[----:B------:R-:W-:Y:S04]  /*9b440*/  STL.64 [R1+0x4d8], R6 ;  /* 0x0004d80601007387 */ /* 0x000fe80000100a00 */
[----:B------:R-:W2:Y:S04]  /*9b450*/  LDL R11, [R1+0x14] ;  /* 0x00001400010b7983 */ /* 0x000ea80000100800 */
[----:B------:R-:W3:Y:S04]  /*9b460*/  LDL R8, [R1+0x18] ;  /* 0x0000180001087983 */ /* 0x000ee80000100800 */
[----:B------:R-:W3:Y:S04]  /*9b470*/  LDL R9, [R1+0x1c] ;  /* 0x00001c0001097983 */ /* 0x000ee80000100800 */
[----:B--2---:R-:W-:Y:S04]  /*9b480*/  STL.64 [R1+0xa230], R10 ;  /* 0x00a2300a01007387 */ /* 0x004fe80000100a00 */
[----:B------:R-:W2:Y:S04]  /*9b490*/  LDL.LU.64 R24, [R1+0x19d0] ;  /* 0x0019d00001187983 */ /* 0x000ea80000300a00 */
[----:B------:R-:W4:Y:S04]  /*9b4a0*/  LDL.LU.64 R26, [R1+0x19d8] ;  /* 0x0019d800011a7983 */ /* 0x000f280000300a00 */
[----:B----4-:R0:W-:Y:S04]  /*9b4b0*/  STL.64 [R1+0xa200], R26 ;  /* 0x00a2001a01007387 */ /* 0x0101e80000100a00 */
[----:B0-----:R-:W4:Y:S04]  /*9b4c0*/  LDL R26, [R1] ;  /* 0x00000000011a7983 */ /* 0x001f280000100800 */
[----:B------:R-:W4:Y:S04]  /*9b4d0*/  LDL R27, [R1+0x4] ;  /* 0x00000400011b7983 */ /* 0x000f280000100800 */
[----:B--2---:R0:W-:Y:S04]  /*9b4e0*/  STL.64 [R1+0xa1f8], R24 ;  /* 0x00a1f81801007387 */ /* 0x0041e80000100a00 */
[----:B0-----:R-:W2:Y:S04]  /*9b4f0*/  LDL R24, [R1+0x8] ;  /* 0x0000080001187983 */ /* 0x001ea80000100800 */
[----:B------:R-:W2:Y:S04]  /*9b500*/  LDL R25, [R1+0xc] ;  /* 0x00000c0001197983 */ /* 0x000ea80000100800 */
[----:B------:R-:W2:Y:S04]  /*9b510*/  LDL.LU.64 R4, [R1+0x1a00] ;  /* 0x001a000001047983 */ /* 0x000ea80000300a00 */
[----:B------:R-:W2:Y:S04]  /*9b520*/  LDL.LU.64 R6, [R1+0x1a08] ;  /* 0x001a080001067983 */ /* 0x000ea80000300a00 */
[----:B--2---:R-:W-:Y:S04]  /*9b530*/  STL.64 [R1+0xa240], R6 ;  /* 0x00a2400601007387 */ /* 0x004fe80000100a00 */
[----:B------:R0:W-:Y:S04]  /*9b540*/  STL.64 [R1+0xa238], R4 ;  /* 0x00a2380401007387 */ /* 0x0001e80000100a00 */
[----:B0-----:R-:W3:Y:S04]  /*9b550*/  LDL.LU.64 R4, [R1+0x1a10] ;  /* 0x001a100001047983 */ /* 0x001ee80000300a00 */
[----:B------:R-:W3:Y:S04]  /*9b560*/  LDL.LU.64 R6, [R1+0x1a18] ;  /* 0x001a180001067983 */ /* 0x000ee80000300a00 */
[----:B----4-:R-:W-:Y:S04]  /*9b570*/  STL.64 [R1+0xa218], R26 ;  /* 0x00a2181a01007387 */ /* 0x010fe80000100a00 */
        /* <DEDUP_REMOVED lines=9> */
[----:B------:R-:W4:Y:S01]  /*9b610*/  LDL.LU.64 R22, [R1+0x19e8] ;  /* 0x0019e80001167983 */ /* 0x000f220000300a00 */
[C---:B---3--:R-:W-:Y:S03]  /*9b620*/  HMMA.16816.F32 R8, R12.reuse, R8, R4 ;  /* 0x000000080c08723c */ /* 0x048fe60000001804 */
[----:B----4-:R-:W-:Y:S04]  /*9b630*/  STL.64 [R1+0xa228], R22 ;  /* 0x00a2281601007387 */ /* 0x010fe80000100a00 */
[----:B--2---:R0:W-:Y:S04]  /*9b640*/  STL.64 [R1+0xa220], R20 ;  /* 0x00a2201401007387 */ /* 0x0041e80000100a00 */
        /* <DEDUP_REMOVED lines=9> */
[----:B------:R-:W4:Y:S04]  /*9b6e0*/  LDL.LU.64 R4, [R1+0xa238] ;  /* 0x00a2380001047983 */ /* 0x000f280000300a00 */
[----:B------:R-:W-:Y:S04]  /*9b6f0*/  STL.64 [R1+0x4c0], R8 ;  /* 0x0004c00801007387 */ /* 0x000fe80000100a00 */
[----:B------:R0:W-:Y:S04]  /*9b700*/  STL.64 [R1+0x4c8], R10 ;  /* 0x0004c80a01007387 */ /* 0x0001e80000100a00 */
[----:B0-----:R-:W4:Y:S01]  /*9b710*/  LDL.LU.64 R10, [R1+0xa230] ;  /* 0x00a23000010a7983 */ /* 0x001f220000300a00 */
[C---:B--2---:R-:W-:Y:S08]  /*9b720*/  HMMA.16816.F32 R24, R12.reuse, R24, R20 ;  /* 0x000000180c18723c */ /* 0x044ff00000001814 */
[----:B----4-:R-:W-:Y:S01]  /*9b730*/  HMMA.16816.F32 R8, R12, R10, R4 ;  /* 0x0000000a0c08723c */ /* 0x010fe20000001804 */
[----:B------:R-:W2:Y:S04]  /*9b740*/  LDL.LU.64 R4, [R1+0x1980] ;  /* 0x0019800001047983 */ /* 0x000ea80000300a00 */
[----:B------:R-:W2:-:S14]  /*9b750*/  LDL.LU.64 R6, [R1+0x1988] ;  /* 0x0019880001067983 */ /* 0x000e9c0000300a00 */
[----:B------:R0:W-:Y:S04]  /*9b760*/  STL.64 [R1+0x4b0], R8 ;  /* 0x0004b00801007387 */ /* 0x0001e80000100a00 */
[----:B------:R1:W-:Y:S04]  /*9b770*/  STL.64 [R1+0x4b8], R10 ;  /* 0x0004b80a01007387 */ /* 0x0003e80000100a00 */
[----:B0-----:R-:W4:Y:S04]  /*9b780*/  LDL.LU.64 R8, [R1+0x1970] ;  /* 0x0019700001087983 */ /* 0x001f280000300a00 */
[----:B-1----:R-:W4:Y:S04]  /*9b790*/  LDL.LU.64 R10, [R1+0x1978] ;  /* 0x00197800010a7983 */ /* 0x002f280000300a00 */
[----:B------:R-:W2:Y:S04]  /*9b7a0*/  LDL.LU.64 R22, [R1+0xa228] ;  /* 0x00a2280001167983 */ /* 0x000ea80000300a00 */
[----:B------:R-:W2:Y:S04]  /*9b7b0*/  LDL.LU.64 R20, [R1+0xa220] ;  /* 0x00a2200001147983 */ /* 0x000ea80000300a00 */
[----:B------:R-:W-:Y:S04]  /*9b7c0*/  STL.64 [R1+0x4a0], R24 ;  /* 0x0004a01801007387 */ /* 0x000fe80000100a00 */
[----:B------:R0:W-:Y:S04]  /*9b7d0*/  STL.64 [R1+0x4a8], R26 ;  /* 0x0004a81a01007387 */ /* 0x0001e80000100a00 */
[----:B0-----:R-:W2:Y:S02]  /*9b7e0*/  LDL.LU.64 R26, [R1+0xa218] ;  /* 0x00a21800011a7983 */ /* 0x001ea40000300a00 */
[----:B--2---:R-:W-:Y:S02]  /*9b7f0*/  HMMA.16816.F32 R24, R12, R26, R20 ;  /* 0x0000001a0c18723c */ /* 0x004fe40000001814 */
[----:B------:R-:W2:Y:S04]  /*9b800*/  LDL.LU.64 R22, [R1+0xa210] ;  /* 0x00a2100001167983 */ /* 0x000ea80000300a00 */
[----:B------:R-:W2:-:S13]  /*9b810*/  LDL.LU.64 R20, [R1+0xa208] ;  /* 0x00a2080001147983 */ /* 0x000e9a0000300a00 */
        /* <DEDUP_REMOVED lines=37> */
[----:B------:R-:W4:Y:S04]  /*9ba70*/  LDL.LU.64 R16, [R1+0xa1a8] ;  /* 0x00a1a80001107983 */ /* 0x000f280000300a00 */
[----:B------:R-:W-:Y:S04]  /*9ba80*/  STL.64 [R1+0x9f88], R22 ;  /* 0x009f881601007387 */ /* 0x000fe80000100a00 */
[----:B------:R0:W-:Y:S04]  /*9ba90*/  STL.64 [R1+0x9f80], R20 ;  /* 0x009f801401007387 */ /* 0x0001e80000100a00 */
[----:B0-----:R-:W3:Y:S04]  /*9baa0*/  LDL.LU.64 R20, [R1+0x1960] ;  /* 0x0019600001147983 */ /* 0x001ee80000300a00 */
[----:B------:R-:W3:Y:S01]  /*9bab0*/  LDL.LU.64 R22, [R1+0x1968] ;  /* 0x0019680001167983 */ /* 0x000ee20000300a00 */
[C---:B--2---:R-:W-:Y:S08]  /*9bac0*/  HMMA.16816.F32 R4, R12.reuse, R18, R4 ;  /* 0x000000120c04723c */ /* 0x044ff00000001804 */
[C---:B----4-:R-:W-:Y:S11]  /*9bad0*/  HMMA.16816.F32 R8, R12.reuse, R16, R8 ;  /* 0x000000100c08723c */ /* 0x050ff60000001808 */
[----:B------:R-:W-:Y:S04]  /*9bae0*/  STL.64 [R1+0x430], R4 ;  /* 0x0004300401007387 */ /* 0x000fe80000100a00 */
[----:B------:R0:W-:Y:S04]  /*9baf0*/  STL.64 [R1+0x438], R6 ;  /* 0x0004380601007387 */ /* 0x0001e80000100a00 */
[----:B0-----:R-:W2:Y:S04]  /*9bb00*/  LDL.LU.64 R6, [R1+0xa1a0] ;  /* 0x00a1a00001067983 */ /* 0x001ea80000300a00 */
[----:B------:R-:W4:Y:S04]  /*9bb10*/  LDL.LU.64 R4, [R1+0xa198] ;  /* 0x00a1980001047983 */ /* 0x000f280000300a00 */
[----:B------:R-:W-:Y:S04]  /*9bb20*/  STL.64 [R1+0x420], R8 ;  /* 0x0004200801007387 */ /* 0x000fe80000100a00 */
[----:B------:R0:W-:Y:S04]  /*9bb30*/  STL.64 [R1+0x428], R10 ;  /* 0x0004280a01007387 */ /* 0x0001e80000100a00 */
[----:B0-----:R-:W3:Y:S04]  /*9bb40*/  LDL.LU.64 R10, [R1+0xa190] ;  /* 0x00a19000010a7983 */ /* 0x001ee80000300a00 */
[----:B------:R-:W2:Y:S04]  /*9bb50*/  LDL.LU.64 R8, [R1+0xa188] ;  /* 0x00a1880001087983 */ /* 0x000ea80000300a00 */
[----:B------:R-:W-:Y:S04]  /*9bb60*/  STL.64 [R1+0x9f98], R18 ;  /* 0x009f981201007387 */ /* 0x000fe80000100a00 */
[----:B------:R3:W-:Y:S02]  /*9bb70*/  STL.64 [R1+0x9f90], R16 ;  /* 0x009f901001007387 */ /* 0x0007e40000100a00 */
[C---:B---3--:R-:W-:Y:S08]  /*9bb80*/  HMMA.16816.F32 R16, R12.reuse, R10, R20 ;  /* 0x0000000a0c10723c */ /* 0x048ff00000001814 */
[----:B--2---:R-:W-:Y:S01]  /*9bb90*/  HMMA.16816.F32 R20, R12, R8, R24 ;  /* 0x000000080c14723c */ /* 0x004fe20000001818 */
[----:B----4-:R-:W-:-:S02]  /*9bba0*/  IMAD.MOV.U32 R24, RZ, RZ, R4 ;  /* 0x000000ffff187224 */ /* 0x010fc400078e0004 */
[----:B------:R-:W-:-:S08]  /*9bbb0*/  IMAD.MOV.U32 R25, RZ, RZ, R5 ;  /* 0x000000ffff197224 */ /* 0x000fd000078e0005 */
[----:B------:R0:W-:Y:S04]  /*9bbc0*/  STL.64 [R1+0x410], R16 ;  /* 0x0004101001007387 */ /* 0x0001e80000100a00 */
[----:B------:R1:W-:Y:S04]  /*9bbd0*/  STL.64 [R1+0x418], R18 ;  /* 0x0004181201007387 */ /* 0x0003e80000100a00 */
[----:B0-----:R-:W2:Y:S04]  /*9bbe0*/  LDL.LU.64 R16, [R1+0x1940] ;  /* 0x0019400001107983 */ /* 0x001ea80000300a00 */
[----:B-1----:R-:W2:Y:S04]  /*9bbf0*/  LDL.LU.64 R18, [R1+0x1948] ;  /* 0x0019480001127983 */ /* 0x002ea80000300a00 */
[----:B------:R0:W-:Y:S04]  /*9bc00*/  STL.64 [R1+0x400], R20 ;  /* 0x0004001401007387 */ /* 0x0001e80000100a00 */
[----:B------:R1:W-:Y:S04]  /*9bc10*/  STL.64 [R1+0x408], R22 ;  /* 0x0004081601007387 */ /* 0x0003e80000100a00 */
[----:B------:R-:W3:Y:S04]  /*9bc20*/  LDL.LU R4, [R1+0xa184] ;  /* 0x00a1840001047983 */ /* 0x000ee80000300800 */
[----:B------:R-:W3:Y:S01]  /*9bc30*/  LDL.LU R5, [R1+0xa180] ;  /* 0x00a1800001057983 */ /* 0x000ee20000300800 */
[----:B0-----:R-:W-:-:S02]  /*9bc40*/  IMAD.MOV.U32 R20, RZ, RZ, R6 ;  /* 0x000000ffff147224 */ /* 0x001fc400078e0006 */
[----:B------:R-:W-:Y:S01]  /*9bc50*/  IMAD.MOV.U32 R21, RZ, RZ, R7 ;  /* 0x000000ffff157224 */ /* 0x000fe200078e0007 */
[----:B------:R-:W2:Y:S04]  /*9bc60*/  LDL.LU R6, [R1+0xa17c] ;  /* 0x00a17c0001067983 */ /* 0x000ea80000300800 */
[----:B------:R-:W2:Y:S04]  /*9bc70*/  LDL.LU R7, [R1+0xa178] ;  /* 0x00a1780001077983 */ /* 0x000ea80000300800 */
[----:B-1----:R-:W4:Y:S04]  /*9bc80*/  LDL.64 R22, [R1+0x48] ;  /* 0x0000480001167983 */ /* 0x002f280000100a00 */
[----:B----4-:R-:W-:Y:S04]  /*9bc90*/  STL.64 [R1+0xa060], R22 ;  /* 0x00a0601601007387 */ /* 0x010fe80000100a00 */
[----:B------:R-:W-:Y:S04]  /*9bca0*/  STL.64 [R1+0xa078], R20 ;  /* 0x00a0781401007387 */ /* 0x000fe80000100a00 */
[----:B------:R-:W4:Y:S04]  /*9bcb0*/  LDL.64 R26, [R1+0x38] ;  /* 0x00003800011a7983 */ /* 0x000f280000100a00 */
[----:B----4-:R0:W-:Y:S04]  /*9bcc0*/  STL.64 [R1+0xa070], R26 ;  /* 0x00a0701a01007387 */ /* 0x0101e80000100a00 */
[----:B0-----:R-:W4:Y:S04]  /*9bcd0*/  LDL.LU R26, [R1+0x2088] ;  /* 0x00208800011a7983 */ /* 0x001f280000300800 */
[----:B------:R-:W4:Y:S04]  /*9bce0*/  LDL.LU R27, [R1+0x2084] ;  /* 0x00208400011b7983 */ /* 0x000f280000300800 */
[----:B------:R0:W-:Y:S04]  /*9bcf0*/  STL.64 [R1+0xa068], R24 ;  /* 0x00a0681801007387 */ /* 0x0001e80000100a00 */
[----:B0-----:R-:W2:Y:S04]  /*9bd00*/  LDL.LU R24, [R1+0x2080] ;  /* 0x0020800001187983 */ /* 0x001ea80000300800 */
[----:B------:R-:W2:Y:S04]  /*9bd10*/  LDL.LU R25, [R1+0x207c] ;  /* 0x00207c0001197983 */ /* 0x000ea80000300800 */
[----:B----4-:R-:W-:Y:S04]  /*9bd20*/  STL.64 [R1+0xa168], R26 ;  /* 0x00a1681a01007387 */ /* 0x010fe80000100a00 */
[----:B--2---:R0:W-:Y:S04]  /*9bd30*/  STL.64 [R1+0xa160], R24 ;  /* 0x00a1601801007387 */ /* 0x0041e80000100a00 */
[----:B0-----:R-:W3:Y:S04]  /*9bd40*/  LDL.LU.64 R24, [R1+0x1930] ;  /* 0x0019300001187983 */ /* 0x001ee80000300a00 */
[----:B------:R-:W3:Y:S01]  /*9bd50*/  LDL.LU.64 R26, [R1+0x1938] ;  /* 0x00193800011a7983 */ /* 0x000ee20000300a00 */
[----:B------:R-:W-:Y:S03]  /*9bd60*/  HMMA.16816.F32 R16, R12, R6, R16 ;  /* 0x000000060c10723c */ /* 0x000fe60000001810 */
[----:B------:R0:W-:Y:S01]  /*9bd70*/  STL.64 [R1+0x9f68], R10 ;  /* 0x009f680a01007387 */ /* 0x0001e20000100a00 */
[----:B------:R-:W-:-:S02]  /*9bd80*/  IMAD.MOV.U32 R22, RZ, RZ, R0 ;  /* 0x000000ffff167224 */ /* 0x000fc400078e0000 */
[----:B------:R-:W-:Y:S01]  /*9bd90*/  IMAD.MOV.U32 R23, RZ, RZ, R2 ;  /* 0x000000ffff177224 */ /* 0x000fe200078e0002 */
[----:B0-----:R-:W2:Y:S04]  /*9bda0*/  LDL.LU R10, [R1+0x2078] ;  /* 0x00207800010a7983 */ /* 0x001ea80000300800 */
[----:B------:R-:W2:Y:S04]  /*9bdb0*/  LDL.LU R11, [R1+0x2074] ;  /* 0x00207400010b7983 */ /* 0x000ea80000300800 */
[----:B------:R0:W-:Y:S04]  /*9bdc0*/  STL.64 [R1+0x9f60], R8 ;  /* 0x009f600801007387 */ /* 0x0001e80000100a00 */
[----:B0-----:R-:W4:Y:S04]  /*9bdd0*/  LDL.LU R8, [R1+0x2070] ;  /* 0x0020700001087983 */ /* 0x001f280000300800 */
[----:B------:R-:W4:Y:S04]  /*9bde0*/  LDL.LU R9, [R1+0x206c] ;  /* 0x00206c0001097983 */ /* 0x000f280000300800 */
[----:B------:R-:W2:Y:S04]  /*9bdf0*/  LDL.LU R0, [R1+0xa174] ;  /* 0x00a1740001007983 */ /* 0x000ea80000300800 */
[----:B------:R0:W-:Y:S04]  /*9be00*/  STL.64 [R1+0x3f0], R16 ;  /* 0x0003f01001007387 */ /* 0x0001e80000100a00 */
[----:B------:R1:W-:Y:S04]  /*9be10*/  STL.64 [R1+0x3f8], R18 ;  /* 0x0003f81201007387 */ /* 0x0003e80000100a00 */
[----:B------:R-:W2:Y:S04]  /*9be20*/  LDL.LU R2, [R1+0xa170] ;  /* 0x00a1700001027983 */ /* 0x000ea80000300800 */
[----:B0-----:R-:W2:Y:S04]  /*9be30*/  LDL.LU.64 R16, [R1+0x1530] ;  /* 0x0015300001107983 */ /* 0x001ea80000300a00 */
[----:B-1----:R-:W2:Y:S01]  /*9be40*/  LDL.LU.64 R18, [R1+0x1538] ;  /* 0x0015380001127983 */ /* 0x002ea20000300a00 */
[----:B---3--:R-:W-:-:S15]  /*9be50*/  HMMA.16816.F32 R24, R12, R4, R24 ;  /* 0x000000040c18723c */ /* 0x008fde0000001818 */
[----:B------:R-:W-:-:S04]  /*9be60*/  NOP ;  /* 0x0000000000007918 */ /* 0x000fc80000000000 */
[----:B------:R-:W-:Y:S04]  /*9be70*/  STL.64 [R1+0x3e0], R24 ;  /* 0x0003e01801007387 */ /* 0x000fe80000100a00 */
[----:B------:R0:W-:Y:S04]  /*9be80*/  STL.64 [R1+0x3e8], R26 ;  /* 0x0003e81a01007387 */ /* 0x0001e80000100a00 */
[----:B0-----:R-:W3:Y:S04]  /*9be90*/  LDL.LU.64 R26, [R1+0xa168] ;  /* 0x00a16800011a7983 */ /* 0x001ee80000300a00 */
[----:B------:R-:W2:Y:S04]  /*9bea0*/  LDL.LU.64 R24, [R1+0xa160] ;  /* 0x00a1600001187983 */ /* 0x000ea80000300a00 */
[----:B------:R-:W2:Y:S04]  /*9beb0*/  LDL.64 R20, [R1+0x60] ;  /* 0x0000600001147983 */ /* 0x000ea80000100a00 */
[----:B------:R0:W-:Y:S02]  /*9bec0*/  STL.64 [R1+0xa0a8], R22 ;  /* 0x00a0a81601007387 */ /* 0x0001e40000100a00 */
[----:B0-----:R-:W-:-:S02]  /*9bed0*/  IMAD.MOV.U32 R22, RZ, RZ, R3 ;  /* 0x000000ffff167224 */ /* 0x001fc400078e0003 */
[----:B--2---:R0:W-:Y:S04]  /*9bee0*/  STL.64 [R1+0xa0a0], R20 ;  /* 0x00a0a01401007387 */ /* 0x0041e80000100a00 */
[----:B------:R-:W-:Y:S04]  /*9bef0*/  STL.64 [R1+0x9f48], R6 ;  /* 0x009f480601007387 */ /* 0x000fe80000100a00 */
[----:B------:R-:W-:Y:S04]  /*9bf00*/  STL.64 [R1+0x9f40], R4 ;  /* 0x009f400401007387 */ /* 0x000fe80000100a00 */
[----:B------:R-:W2:Y:S04]  /*9bf10*/  LDL.LU R3, [R1+0xa158] ;  /* 0x00a1580001037983 */ /* 0x000ea80000300800 */
[----:B------:R-:W2:Y:S04]  /*9bf20*/  LDL R23, [R1+0x6c] ;  /* 0x00006c0001177983 */ /* 0x000ea80000100800 */
[----:B--2---:R1:W-:Y:S04]  /*9bf30*/  STL.64 [R1+0xa0c0], R22 ;  /* 0x00a0c01601007387 */ /* 0x0043e80000100a00 */
[----:B0-----:R-:W2:Y:S01]  /*9bf40*/  LDL R20, [R1+0x70] ;  /* 0x0000700001147983 */ /* 0x001ea20000100800 */
[----:B------:R-:W-:Y:S01]  /*9bf50*/  HMMA.16816.F32 R16, R12, R2, R16 ;  /* 0x000000020c10723c */ /* 0x000fe20000001810 */
[----:B------:R-:W-:-:S02]  /*9bf60*/  IMAD.MOV.U32 R21, RZ, RZ, R0 ;  /* 0x000000ffff157224 */ /* 0x000fc400078e0000 */
[----:B------:R-:W3:Y:S04]  /*9bf70*/  LDL.LU R0, [R1+0xa154] ;  /* 0x00a1540001007983 */ /* 0x000ee80000300800 */
[----:B--2---:R0:W-:-:S12]  /*9bf80*/  STL.64 [R1+0xa0d8], R20 ;  /* 0x00a0d81401007387 */ /* 0x0041d80000100a00 */
[----:B------:R-:W-:Y:S04]  /*9bf90*/  STL.64 [R1+0x270], R16 ;  /* 0x0002701001007387 */ /* 0x000fe80000100a00 */
[----:B------:R-:W-:Y:S04]  /*9bfa0*/  STL.64 [R1+0x278], R18 ;  /* 0x0002781201007387 */ /* 0x000fe80000100a00 */
[----:B-1----:R-:W2:Y:S04]  /*9bfb0*/  LDL R22, [R1+0x78] ;  /* 0x0000780001167983 */ /* 0x002ea80000100800 */
[----:B------:R-:W2:Y:S04]  /*9bfc0*/  LDL R23, [R1+0x7c] ;  /* 0x00007c0001177983 */ /* 0x000ea80000100800 */
[----:B--2---:R3:W-:Y:S04]  /*9bfd0*/  STL.64 [R1+0xa0f0], R22 ;  /* 0x00a0f01601007387 */ /* 0x0047e80000100a00 */
[----:B0-----:R-:W2:Y:S04]  /*9bfe0*/  LDL R20, [R1+0x80] ;  /* 0x0000800001147983 */ /* 0x001ea80000100800 */
[----:B------:R-:W2:Y:S01]  /*9bff0*/  LDL R21, [R1+0x84] ;  /* 0x0000840001157983 */ /* 0x000ea20000100800 */
[----:B---3--:R-:W-:-:S03]  /*9c000*/  IMAD.MOV.U32 R22, RZ, RZ, R0 ;  /* 0x000000ffff167224 */ /* 0x008fc600078e0000 */
[----:B------:R-:W3:Y:S04]  /*9c010*/  LDL.LU R0, [R1+0xa150] ;  /* 0x00a1500001007983 */ /* 0x000ee80000300800 */
[----:B------:R-:W3:Y:S04]  /*9c020*/  LDL R23, [R1+0x8c] ;  /* 0x00008c0001177983 */ /* 0x000ee80000100800 */
[----:B--2---:R0:W-:Y:S04]  /*9c030*/  STL.64 [R1+0xa108], R20 ;  /* 0x00a1081401007387 */ /* 0x0041e80000100a00 */
[----:B0-----:R-:W2:Y:S04]  /*9c040*/  LDL R20, [R1+0x90] ;  /* 0x0000900001147983 */ /* 0x001ea80000100800 */
[----:B------:R-:W2:Y:S04]  /*9c050*/  LDL R21, [R1+0x94] ;  /* 0x0000940001157983 */ /* 0x000ea80000100800 */
[----:B---3--:R0:W-:Y:S01]  /*9c060*/  STL.64 [R1+0xa120], R22 ;  /* 0x00a1201601007387 */ /* 0x0081e20000100a00 */
[----:B------:R-:W-:-:S02]  /*9c070*/  IMAD R5, R25, 0x100, R24 ;  /* 0x0000010019057824 */ /* 0x000fc400078e0218 */
[----:B------:R-:W-:Y:S01]  /*9c080*/  IMAD R4, R27, 0x100, R26 ;  /* 0x000001001b047824 */ /* 0x000fe200078e021a */
[----:B0-----:R-:W3:Y:S04]  /*9c090*/  LDL R22, [R1+0x98] ;  /* 0x0000980001167983 */ /* 0x001ee80000100800 */
        /* <DEDUP_REMOVED lines=35> */
[----:B----4-:R-:W-:-:S02]  /*9c2d0*/  IMAD R8, R9, 0x100, R8 ;  /* 0x0000010009087824 */ /* 0x010fc400078e0208 */
[----:B------:R-:W-:Y:S01]  /*9c2e0*/  IMAD R6, R11, 0x100, R10 ;  /* 0x000001000b067824 */ /* 0x000fe200078e020a */
[----:B------:R-:W-:Y:S02]  /*9c2f0*/  F2FP.F16.E4M3.UNPACK_B R14, R5 ;  /* 0x00000005ff0e723e */ /* 0x000fe400020006ff */
[----:B------:R-:W-:Y:S01]  /*9c300*/  F2FP.F16.E4M3.UNPACK_B R15, R4 ;  /* 0x00000004ff0f723e */ /* 0x000fe200020006ff */
[----:B--2---:R-:W-:Y:S04]  /*9c310*/  STL.64 [R1+0xa148], R26 ;  /* 0x00a1481a01007387 */ /* 0x004fe80000100a00 */
[----:B------:R0:W-:Y:S04]  /*9c320*/  STL.64 [R1+0xa140], R24 ;  /* 0x00a1401801007387 */ /* 0x0001e80000100a00 */
[----:B0-----:R-:W3:Y:S04]  /*9c330*/  LDL.LU.64 R24, [R1+0x1920] ;  /* 0x0019200001187983 */ /* 0x001ee80000300a00 */
[----:B------:R-:W3:Y:S01]  /*9c340*/  LDL.LU.64 R26, [R1+0x1928] ;  /* 0x00192800011a7983 */ /* 0x000ee20000300a00 */
[----:B------:R-:W-:-:S02]  /*9c350*/  F2FP.F16.E4M3.UNPACK_B R12, R8 ;  /* 0x00000008ff0c723e */ /* 0x000fc400020006ff */
[----:B------:R-:W-:Y:S01]  /*9c360*/  F2FP.F16.E4M3.UNPACK_B R13, R6 ;  /* 0x00000006ff0d723e */ /* 0x000fe200020006ff */
[----:B------:R-:W-:Y:S01]  /*9c370*/  IMAD.MOV.U32 R23, RZ, RZ, R0 ;  /* 0x000000ffff177224 */ /* 0x000fe200078e0000 */
[----:B------:R-:W2:Y:S04]  /*9c380*/  LDL.LU.64 R16, [R1+0x1880] ;  /* 0x0018800001107983 */ /* 0x000ea80000300a00 */
[----:B------:R-:W2:Y:S04]  /*9c390*/  LDL.LU.64 R18, [R1+0x1888] ;  /* 0x0018880001127983 */ /* 0x000ea80000300a00 */
[----:B------:R-:W4:Y:S04]  /*9c3a0*/  LDL.LU.64 R8, [R1+0x1870] ;  /* 0x0018700001087983 */ /* 0x000f280000300a00 */
[----:B------:R-:W4:Y:S04]  /*9c3b0*/  LDL.LU.64 R10, [R1+0x1878] ;  /* 0x00187800010a7983 */ /* 0x000f280000300a00 */
[----:B------:R-:W2:Y:S04]  /*9c3c0*/  LDL.LU.64 R4, [R1+0x1860] ;  /* 0x0018600001047983 */ /* 0x000ea80000300a00 */
[----:B------:R-:W2:Y:S01]  /*9c3d0*/  LDL.LU.64 R6, [R1+0x1868] ;  /* 0x0018680001067983 */ /* 0x000ea20000300a00 */
[----:B---3--:R-:W-:Y:S03]  /*9c3e0*/  HMMA.16816.F32 R20, R12, R22, R24 ;  /* 0x000000160c14723c */ /* 0x008fe60000001818 */
[----:B------:R-:W3:Y:S04]  /*9c3f0*/  LDL.LU.64 R26, [R1+0xa148] ;  /* 0x00a14800011a7983 */ /* 0x000ee80000300a00 */
[----:B------:R-:W3:-:S12]  /*9c400*/  LDL.LU.64 R24, [R1+0xa140] ;  /* 0x00a1400001187983 */ /* 0x000ed80000300a00 */
[----:B------:R0:W-:Y:S04]  /*9c410*/  STL.64 [R1+0x3d0], R20 ;  /* 0x0003d01401007387 */ /* 0x0001e80000100a00 */
[----:B------:R3:W-:Y:S04]  /*9c420*/  STL.64 [R1+0x3d8], R22 ;  /* 0x0003d81601007387 */ /* 0x0007e80000100a00 */
[----:B0-----:R-:W3:Y:S02]  /*9c430*/  LDL.LU.64 R20, [R1+0xa138] ;  /* 0x00a1380001147983 */ /* 0x001ee40000300a00 */
[----:B---3--:R-:W-:Y:S02]  /*9c440*/  HMMA.16816.F32 R20, R12, R20, R24 ;  /* 0x000000140c14723c */ /* 0x008fe40000001818 */
[----:B------:R-:W3:Y:S04]  /*9c450*/  LDL.LU.64 R26, [R1+0xa130] ;  /* 0x00a13000011a7983 */ /* 0x000ee80000300a00 */
[----:B------:R-:W3:-:S13]  /*9c460*/  LDL.LU.64 R24, [R1+0xa128] ;  /* 0x00a1280001187983 */ /* 0x000eda0000300a00 */
[----:B------:R-:W-:Y:S04]  /*9c470*/  STL.64 [R1+0x3c0], R20 ;  /* 0x0003c01401007387 */ /* 0x000fe80000100a00 */
[----:B------:R0:W-:Y:S04]  /*9c480*/  STL.64 [R1+0x3c8], R22 ;  /* 0x0003c81601007387 */ /* 0x0001e80000100a00 */
[----:B0-----:R-:W3:Y:S02]  /*9c490*/  LDL.LU.64 R22, [R1+0xa120] ;  /* 0x00a1200001167983 */ /* 0x001ee40000300a00 */
[----:B---3--:R-:W-:Y:S02]  /*9c4a0*/  HMMA.16816.F32 R20, R12, R22, R24 ;  /* 0x000000160c14723c */ /* 0x008fe40000001818 */
[----:B------:R-:W3:Y:S04]  /*9c4b0*/  LDL.LU.64 R26, [R1+0xa118] ;  /* 0x00a11800011a7983 */ /* 0x000ee80000300a00 */
[----:B------:R-:W3:-:S13]  /*9c4c0*/  LDL.LU.64 R24, [R1+0xa110] ;  /* 0x00a1100001187983 */ /* 0x000eda0000300a00 */
        /* <DEDUP_REMOVED lines=39> */
[----:B------:R0:W-:Y:S04]  /*9c740*/  STL.64 [R1+0x350], R20 ;  /* 0x0003501401007387 */ /* 0x0001e80000100a00 */
[----:B------:R2:W-:Y:S04]  /*9c750*/  STL.64 [R1+0x358], R22 ;  /* 0x0003581601007387 */ /* 0x0005e80000100a00 */
[----:B0-----:R-:W2:Y:S02]  /*9c760*/  LDL.LU.64 R20, [R1+0xa078] ;  /* 0x00a0780001147983 */ /* 0x001ea40000300a00 */
[----:B--2---:R-:W-:Y:S02]  /*9c770*/  HMMA.16816.F32 R20, R12, R20, R24 ;  /* 0x000000140c14723c */ /* 0x004fe40000001818 */
[----:B------:R-:W2:Y:S04]  /*9c780*/  LDL.LU.64 R26, [R1+0xa070] ;  /* 0x00a07000011a7983 */ /* 0x000ea80000300a00 */
[----:B------:R-:W4:-:S13]  /*9c790*/  LDL.LU.64 R24, [R1+0xa068] ;  /* 0x00a0680001187983 */ /* 0x000f1a0000300a00 */
[----:B------:R-:W-:Y:S04]  /*9c7a0*/  STL.64 [R1+0x340], R20 ;  /* 0x0003401401007387 */ /* 0x000fe80000100a00 */
[----:B------:R0:W-:Y:S04]  /*9c7b0*/  STL.64 [R1+0x348], R22 ;  /* 0x0003481601007387 */ /* 0x0001e80000100a00 */
[----:B0-----:R-:W3:Y:S01]  /*9c7c0*/  LDL.LU.64 R22, [R1+0xa060] ;  /* 0x00a0600001167983 */ /* 0x001ee20000300a00 */
[C---:B----4-:R-:W-:Y:S08]  /*9c7d0*/  HMMA.16816.F32 R8, R12.reuse, R24, R8 ;  /* 0x000000180c08723c */ /* 0x050ff00000001808 */
[C---:B--2---:R-:W-:Y:S08]  /*9c7e0*/  HMMA.16816.F32 R4, R12.reuse, R26, R4 ;  /* 0x0000001a0c04723c */ /* 0x044ff00000001804 */
[----:B---3--:R-:W-:Y:S01]  /*9c7f0*/  HMMA.16816.F32 R16, R12, R22, R16 ;  /* 0x000000160c10723c */ /* 0x008fe20000001810 */
[----:B------:R-:W-:-:S05]  /*9c800*/  IMAD.MOV.U32 R0, RZ, RZ, R23 ;  /* 0x000000ffff007224 */ /* 0x000fca00078e0017 */
[----:B------:R0:W-:-:S13]  /*9c810*/  STL [R1+0x9f2c], R0 ;  /* 0x009f2c0001007387 */ /* 0x0001da0000100800 */
[----:B------:R-:W-:Y:S04]  /*9c820*/  STL.64 [R1+0x330], R16 ;  /* 0x0003301001007387 */ /* 0x000fe80000100a00 */
[----:B------:R-:W-:Y:S04]  /*9c830*/  STL.64 [R1+0x338], R18 ;  /* 0x0003381201007387 */ /* 0x000fe80000100a00 */
[----:B------:R-:W-:Y:S04]  /*9c840*/  STL.64 [R1+0x320], R8 ;  /* 0x0003200801007387 */ /* 0x000fe80000100a00 */
[----:B------:R-:W-:Y:S04]  /*9c850*/  STL.64 [R1+0x328], R10 ;  /* 0x0003280a01007387 */ /* 0x000fe80000100a00 */
[----:B------:R-:W2:Y:S04]  /*9c860*/  LDL.LU.64 R24, [R1+0x17e0] ;  /* 0x0017e00001187983 */ /* 0x000ea80000300a00 */
[----:B------:R-:W-:Y:S01]  /*9c870*/  STL.64 [R1+0x310], R4 ;  /* 0x0003100401007387 */ /* 0x000fe20000100a00 */
[----:B0-----:R-:W-:-:S03]  /*9c880*/  IMAD.MOV.U32 R0, RZ, RZ, R27 ;  /* 0x000000ffff007224 */ /* 0x001fc600078e001b */
[----:B------:R-:W-:Y:S04]  /*9c890*/  STL.64 [R1+0x318], R6 ;  /* 0x0003180601007387 */ /* 0x000fe80000100a00 */
[----:B------:R-:W3:Y:S04]  /*9c8a0*/  LDL.LU.64 R26, [R1+0x17e8] ;  /* 0x0017e800011a7983 */ /* 0x000ee80000300a00 */
[----:B---3--:R0:W-:Y:S04]  /*9c8b0*/  STL.64 [R1+0x9fb8], R26 ;  /* 0x009fb81a01007387 */ /* 0x0081e80000100a00 */
[----:B0-----:R-:W3:Y:S04]  /*9c8c0*/  LDL R26, [R1] ;  /* 0x00000000011a7983 */ /* 0x001ee80000100800 */
[----:B------:R-:W3:Y:S04]  /*9c8d0*/  LDL R27, [R1+0x4] ;  /* 0x00000400011b7983 */ /* 0x000ee80000100800 */
[----:B--2---:R0:W-:Y:S04]  /*9c8e0*/  STL.64 [R1+0x9fb0], R24 ;  /* 0x009fb01801007387 */ /* 0x0041e80000100a00 */
[----:B0-----:R-:W2:Y:S04]  /*9c8f0*/  LDL R24, [R1+0x8] ;  /* 0x0000080001187983 */ /* 0x001ea80000100800 */
[----:B------:R-:W2:Y:S04]  /*9c900*/  LDL R25, [R1+0xc] ;  /* 0x00000c0001197983 */ /* 0x000ea80000100800 */
[----:B---3--:R0:W-:Y:S04]  /*9c910*/  STL.64 [R1+0x9fd0], R26 ;  /* 0x009fd01a01007387 */ /* 0x0081e80000100a00 */
[----:B0-----:R-:W3:Y:S04]  /*9c920*/  LDL R26, [R1+0x10] ;  /* 0x00001000011a7983 */ /* 0x001ee80000100800 */
        /* <DEDUP_REMOVED lines=98> */
[----:B------:R-:W2:Y:S04]  /*9cf50*/  LDL.LU.64 R24, [R1+0x9fa0] ;  /* 0x009fa00001187983 */ /* 0x000ea80000300a00 */
[----:B------:R0:W-:Y:S04]  /*9cf60*/  STL.64 [R1+0x9df0], R28 ;  /* 0x009df01c01007387 */ /* 0x0001e80000100a00 */
[----:B0-----:R-:W4:Y:S04]  /*9cf70*/  LDL.LU R28, [R1+0x20a8] ;  /* 0x0020a800011c7983 */ /* 0x001f280000300800 */
[----:B------:R-:W4:Y:S01]  /*9cf80*/  LDL.LU R29, [R1+0x20a4] ;  /* 0x0020a400011d7983 */ /* 0x000f220000300800 */
[C---:B---3--:R-:W-:Y:S08]  /*9cf90*/  HMMA.16816.F32 R16, R12.reuse, R26, R16 ;  /* 0x0000001a0c10723c */ /* 0x048ff00000001810 */
[C---:B--2---:R-:W-:Y:S11]  /*9cfa0*/  HMMA.16816.F32 R20, R12.reuse, R24, R20 ;  /* 0x000000180c14723c */ /* 0x044ff60000001814 */
        /* <DEDUP_REMOVED lines=56> */
[----:B------:R-:W-:Y:S01]  /*9d330*/  STL.64 [R1+0x9dd0], R16 ;  /* 0x009dd01001007387 */ /* 0x000fe20000100a00 */
        /* <DEDUP_REMOVED lines=24> */
[----:B------:R0:W-:Y:S02]  /*9d4c0*/  STL.64 [R1+0x9d90], R4 ;  /* 0x009d900401007387 */ /* 0x0001e40000100a00 */
[----:B0-----:R-:W-:-:S02]  /*9d4d0*/  IMAD R4, R29, 0x100, R28 ;  /* 0x000001001d047824 */ /* 0x001fc400078e021c */
[----:B------:R-:W-:-:S08]  /*9d4e0*/  IMAD R5, R23, 0x100, R22 ;  /* 0x0000010017057824 */ /* 0x000fd000078e0216 */
[----:B------:R0:W-:Y:S04]  /*9d4f0*/  STL.64 [R1+0xda0], R8 ;  /* 0x000da00801007387 */ /* 0x0001e80000100a00 */
[----:B------:R-:W-:Y:S04]  /*9d500*/  STL.64 [R1+0xda8], R10 ;  /* 0x000da80a01007387 */ /* 0x000fe80000100a00 */
[----:B------:R-:W3:Y:S01]  /*9d510*/  LDL R28, [R1+0x70] ;  /* 0x00007000011c7983 */ /* 0x000ee20000100800 */
[----:B----4-:R-:W-:Y:S01]  /*9d520*/  IMAD R6, R21, 0x100, R20 ;  /* 0x0000010015067824 */ /* 0x010fe200078e0214 */
[----:B--2---:R-:W-:-:S15]  /*9d530*/  HMMA.16816.F32 R12, R12, R2, R24 ;  /* 0x000000020c0c723c */ /* 0x004fde0000001818 */
[----:B------:R-:W-:-:S04]  /*9d540*/  NOP ;  /* 0x0000000000007918 */ /* 0x000fc80000000000 */
[----:B------:R-:W-:Y:S04]  /*9d550*/  STL.64 [R1+0xd90], R12 ;  /* 0x000d900c01007387 */ /* 0x000fe80000100a00 */
[----:B------:R-:W-:Y:S04]  /*9d560*/  STL.64 [R1+0xd98], R14 ;  /* 0x000d980e01007387 */ /* 0x000fe80000100a00 */
[----:B------:R-:W2:Y:S04]  /*9d570*/  LDL.64 R22, [R1+0x68] ;  /* 0x0000680001167983 */ /* 0x000ea80000100a00 */
[----:B------:R-:W4:Y:S04]  /*9d580*/  LDL.64 R20, [R1+0x78] ;  /* 0x0000780001147983 */ /* 0x000f280000100a00 */
[----:B------:R-:W3:Y:S01]  /*9d590*/  LDL R29, [R1+0x74] ;  /* 0x00007400011d7983 */ /* 0x000ee20000100800 */
[----:B0-----:R-:W-:-:S03]  /*9d5a0*/  IMAD R8, R19, 0x100, R18 ;  /* 0x0000010013087824 */ /* 0x001fc600078e0212 */
[----:B--2---:R-:W-:Y:S04]  /*9d5b0*/  STL.64 [R1+0x9ed8], R22 ;  /* 0x009ed81601007387 */ /* 0x004fe80000100a00 */
[----:B----4-:R-:W-:Y:S04]  /*9d5c0*/  STL.64 [R1+0x9ed0], R20 ;  /* 0x009ed01401007387 */ /* 0x010fe80000100a00 */
[----:B------:R0:W-:Y:S04]  /*9d5d0*/  STL [R1+0x9d84], R2 ;  /* 0x009d840201007387 */ /* 0x0001e80000100800 */
[----:B------:R1:W-:Y:S04]  /*9d5e0*/  STL [R1+0x9d80], R3 ;  /* 0x009d800301007387 */ /* 0x0003e80000100800 */
[----:B------:R-:W2:Y:S04]  /*9d5f0*/  LDL.64 R18, [R1+0x40] ;  /* 0x0000400001127983 */ /* 0x000ea80000100a00 */
[----:B------:R-:W4:Y:S04]  /*9d600*/  LDL.64 R26, [R1+0x30] ;  /* 0x00003000011a7983 */ /* 0x000f280000100a00 */
[----:B0-----:R-:W3:Y:S04]  /*9d610*/  LDL R2, [R1+0x88] ;  /* 0x0000880001027983 */ /* 0x001ee80000100800 */
[----:B-1----:R-:W3:Y:S04]  /*9d620*/  LDL R3, [R1+0x8c] ;  /* 0x00008c0001037983 */ /* 0x002ee80000100800 */
[----:B--2---:R0:W-:Y:S04]  /*9d630*/  STL.64 [R1+0x9e80], R18 ;  /* 0x009e801201007387 */ /* 0x0041e80000100a00 */
[----:B------:R-:W2:Y:S01]  /*9d640*/  LDL R24, [R1+0x38] ;  /* 0x0000380001187983 */ /* 0x000ea20000100800 */
[----:B------:R-:W-:-:S03]  /*9d650*/  IMAD.MOV.U32 R25, RZ, RZ, R0 ;  /* 0x000000ffff197224 */ /* 0x000fc600078e0000 */
[----:B------:R-:W3:Y:S04]  /*9d660*/  LDL.LU R0, [R1+0x9f2c] ;  /* 0x009f2c0001007983 */ /* 0x000ee80000300800 */
[----:B0-----:R-:W3:Y:S04]  /*9d670*/  LDL.64 R18, [R1+0x50] ;  /* 0x0000500001127983 */ /* 0x001ee80000100a00 */
        /* <DEDUP_REMOVED lines=8> */
[----:B----4-:R0:W-:Y:S04]  /*9d700*/  STL.64 [R1+0x9ef8], R26 ;  /* 0x009ef81a01007387 */ /* 0x0101e80000100a00 */
[----:B0-----:R-:W4:Y:S04]  /*9d710*/  LDL R26, [R1+0x90] ;  /* 0x00009000011a7983 */ /* 0x001f280000100800 */
[----:B------:R-:W4:Y:S04]  /*9d720*/  LDL R27, [R1+0x94] ;  /* 0x00009400011b7983 */ /* 0x000f280000100800 */
[----:B--2---:R0:W-:Y:S01]  /*9d730*/  STL.64 [R1+0x9ef0], R24 ;  /* 0x009ef01801007387 */ /* 0x0041e20000100a00 */
[----:B---3--:R-:W-:-:S03]  /*9d740*/  IMAD.MOV.U32 R17, RZ, RZ, R0 ;  /* 0x000000ffff117224 */ /* 0x008fc600078e0000 */
[----:B0-----:R-:W2:Y:S04]  /*9d750*/  LDL R24, [R1+0x98] ;  /* 0x0000980001187983 */ /* 0x001ea80000100800 */
[----:B------:R-:W2:Y:S04]  /*9d760*/  LDL R25, [R1+0x9c] ;  /* 0x00009c0001197983 */ /* 0x000ea80000100800 */
[----:B----4-:R-:W-:Y:S04]  /*9d770*/  STL.64 [R1+0x9f10], R26 ;  /* 0x009f101a01007387 */ /* 0x010fe80000100a00 */
[----:B------:R-:W3:Y:S04]  /*9d780*/  LDL R16, [R1+0x48] ;  /* 0x0000480001107983 */ /* 0x000ee80000100800 */
[----:B------:R-:W4:Y:S04]  /*9d790*/  LDL.LU R0, [R1+0x9f28] ;  /* 0x009f280001007983 */ /* 0x000f280000300800 */
[----:B------:R-:W2:Y:S04]  /*9d7a0*/  LDL.LU.64 R20, [R1+0x1700] ;  /* 0x0017000001147983 */ /* 0x000ea80000300a00 */
[----:B------:R-:W2:Y:S04]  /*9d7b0*/  LDL.LU.64 R22, [R1+0x1708] ;  /* 0x0017080001167983 */ /* 0x000ea80000300a00 */
[----:B--2---:R-:W-:Y:S04]  /*9d7c0*/  STL.64 [R1+0x9f08], R22 ;  /* 0x009f081601007387 */ /* 0x004fe80000100a00 */
[----:B------:R0:W-:Y:S04]  /*9d7d0*/  STL.64 [R1+0x9f00], R20 ;  /* 0x009f001401007387 */ /* 0x0001e80000100a00 */
[----:B0-----:R-:W2:Y:S04]  /*9d7e0*/  LDL.LU.64 R20, [R1+0x1720] ;  /* 0x0017200001147983 */ /* 0x001ea80000300a00 */
[----:B------:R-:W2:Y:S01]  /*9d7f0*/  LDL.LU.64 R22, [R1+0x1728] ;  /* 0x0017280001167983 */ /* 0x000ea20000300a00 */
[----:B------:R-:W-:-:S02]  /*9d800*/  F2FP.F16.E4M3.UNPACK_B R12, R8 ;  /* 0x00000008ff0c723e */ /* 0x000fc400020006ff */
[----:B------:R-:W-:Y:S02]  /*9d810*/  F2FP.F16.E4M3.UNPACK_B R13, R6 ;  /* 0x00000006ff0d723e */ /* 0x000fe400020006ff */
[----:B------:R-:W-:Y:S02]  /*9d820*/  F2FP.F16.E4M3.UNPACK_B R14, R5 ;  /* 0x00000005ff0e723e */ /* 0x000fe400020006ff */
[----:B------:R-:W-:Y:S01]  /*9d830*/  F2FP.F16.E4M3.UNPACK_B R15, R4 ;  /* 0x00000004ff0f723e */ /* 0x000fe200020006ff */
[----:B--2---:R-:W-:Y:S04]  /*9d840*/  STL.64 [R1+0x9f20], R22 ;  /* 0x009f201601007387 */ /* 0x004fe80000100a00 */
[----:B------:R0:W-:Y:S04]  /*9d850*/  STL.64 [R1+0x9f18], R20 ;  /* 0x009f181401007387 */ /* 0x0001e80000100a00 */
[----:B0-----:R-:W2:Y:S04]  /*9d860*/  LDL.LU.64 R20, [R1+0x1730] ;  /* 0x0017300001147983 */ /* 0x001ea80000300a00 */
[----:B------:R-:W2:Y:S04]  /*9d870*/  LDL.LU.64 R22, [R1+0x1738] ;  /* 0x0017380001167983 */ /* 0x000ea80000300a00 */
[----:B------:R-:W4:Y:S04]  /*9d880*/  LDL.LU.64 R8, [R1+0x16e0] ;  /* 0x0016e00001087983 */ /* 0x000f280000300a00 */
[----:B------:R-:W4:Y:S04]  /*9d890*/  LDL.LU.64 R10, [R1+0x16e8] ;  /* 0x0016e800010a7983 */ /* 0x000f280000300a00 */
[----:B------:R-:W4:Y:S04]  /*9d8a0*/  LDL.LU.64 R4, [R1+0x16d0] ;  /* 0x0016d00001047983 */ /* 0x000f280000300a00 */
[----:B------:R-:W4:Y:S04]  /*9d8b0*/  LDL.LU.64 R6, [R1+0x16d8] ;  /* 0x0016d80001067983 */ /* 0x000f280000300a00 */
[----:B------:R-:W-:Y:S04]  /*9d8c0*/  STL.64 [R1+0x9eb0], R18 ;  /* 0x009eb01201007387 */ /* 0x000fe80000100a00 */
[----:B---3--:R0:W-:Y:S04]  /*9d8d0*/  STL.64 [R1+0x9ea8], R16 ;  /* 0x009ea81001007387 */ /* 0x0081e80000100a00 */
[----:B0-----:R-:W3:Y:S04]  /*9d8e0*/  LDL R16, [R1+0x80] ;  /* 0x0000800001107983 */ /* 0x001ee80000100800 */
[----:B------:R-:W3:Y:S01]  /*9d8f0*/  LDL R17, [R1+0x84] ;  /* 0x0000840001117983 */ /* 0x000ee20000100800 */
[----:B--2---:R-:W-:Y:S03]  /*9d900*/  HMMA.16816.F32 R24, R12, R24, R20 ;  /* 0x000000180c18723c */ /* 0x004fe60000001814 */
[----:B------:R-:W2:Y:S04]  /*9d910*/  LDL.LU.64 R22, [R1+0x9f20] ;  /* 0x009f200001167983 */ /* 0x000ea80000300a00 */
[----:B------:R-:W2:-:S12]  /*9d920*/  LDL.LU.64 R20, [R1+0x9f18] ;  /* 0x009f180001147983 */ /* 0x000e980000300a00 */
[----:B------:R-:W-:Y:S04]  /*9d930*/  STL.64 [R1+0xdc0], R24 ;  /* 0x000dc01801007387 */ /* 0x000fe80000100a00 */
[----:B------:R0:W-:Y:S04]  /*9d940*/  STL.64 [R1+0xdc8], R26 ;  /* 0x000dc81a01007387 */ /* 0x0001e80000100a00 */
[----:B0-----:R-:W2:Y:S02]  /*9d950*/  LDL.LU.64 R26, [R1+0x9f10] ;  /* 0x009f1000011a7983 */ /* 0x001ea40000300a00 */
[----:B--2---:R-:W-:Y:S02]  /*9d960*/  HMMA.16816.F32 R24, R12, R26, R20 ;  /* 0x0000001a0c18723c */ /* 0x004fe40000001814 */
[----:B------:R-:W3:Y:S04]  /*9d970*/  LDL.LU.64 R22, [R1+0x9f08] ;  /* 0x009f080001167983 */ /* 0x000ee80000300a00 */
[----:B------:R-:W3:-:S13]  /*9d980*/  LDL.LU.64 R20, [R1+0x9f00] ;  /* 0x009f000001147983 */ /* 0x000eda0000300a00 */
[----:B------:R-:W-:Y:S04]  /*9d990*/  STL.64 [R1+0xdf0], R24 ;  /* 0x000df01801007387 */ /* 0x000fe80000100a00 */
[----:B------:R0:W-:Y:S04]  /*9d9a0*/  STL.64 [R1+0xdf8], R26 ;  /* 0x000df81a01007387 */ /* 0x0001e80000100a00 */
[----:B0-----:R-:W2:Y:S04]  /*9d9b0*/  LDL.LU.64 R26, [R1+0x9ef8] ;  /* 0x009ef800011a7983 */ /* 0x001ea80000300a00 */
[----:B------:R-:W2:Y:S04]  /*9d9c0*/  LDL.LU.64 R24, [R1+0x9ef0] ;  /* 0x009ef00001187983 */ /* 0x000ea80000300a00 */
[----:B------:R-:W3:Y:S04]  /*9d9d0*/  LDL R18, [R1+0x58] ;  /* 0x0000580001127983 */ /* 0x000ee80000100800 */
[----:B------:R-:W3:Y:S01]  /*9d9e0*/  LDL R19, [R1+0x5c] ;  /* 0x00005c0001137983 */ /* 0x000ee20000100800 */
[C---:B--2---:R-:W-:Y:S03]  /*9d9f0*/  HMMA.16816.F32 R24, R12.reuse, R2, R24 ;  /* 0x000000020c18723c */ /* 0x044fe60000001818 */
[----:B---3--:R0:W-:Y:S05]  /*9da00*/  STL.64 [R1+0x9ec8], R18 ;  /* 0x009ec81201007387 */ /* 0x0081ea0000100a00 */
[C---:B0-----:R-:W-:Y:S11]  /*9da10*/  HMMA.16816.F32 R16, R12.reuse, R16, R20 ;  /* 0x000000100c10723c */ /* 0x041ff60000001814 */
[----:B------:R-:W-:Y:S04]  /*9da20*/  STL.64 [R1+0xe10], R24 ;  /* 0x000e101801007387 */ /* 0x000fe80000100a00 */
[----:B------:R0:W-:Y:S04]  /*9da30*/  STL.64 [R1+0xe18], R26 ;  /* 0x000e181a01007387 */ /* 0x0001e80000100a00 */
[----:B0-----:R-:W2:Y:S04]  /*9da40*/  LDL.LU.64 R26, [R1+0x9ee8] ;  /* 0x009ee800011a7983 */ /* 0x001ea80000300a00 */
[----:B------:R-:W2:Y:S04]  /*9da50*/  LDL.LU.64 R24, [R1+0x9ee0] ;  /* 0x009ee00001187983 */ /* 0x000ea80000300a00 */
[----:B------:R-:W3:Y:S04]  /*9da60*/  LDL R2, [R1+0x60] ;  /* 0x0000600001027983 */ /* 0x000ee80000100800 */
[----:B------:R-:W2:Y:S04]  /*9da70*/  LDL.LU.64 R22, [R1+0x9ed8] ;  /* 0x009ed80001167983 */ /* 0x000ea80000300a00 */
[----:B------:R-:W2:Y:S04]  /*9da80*/  LDL.LU.64 R20, [R1+0x9ed0] ;  /* 0x009ed00001147983 */ /* 0x000ea80000300a00 */
[----:B------:R-:W-:Y:S04]  /*9da90*/  STL.64 [R1+0xe30], R16 ;  /* 0x000e301001007387 */ /* 0x000fe80000100a00 */
[----:B------:R2:W-:Y:S01]  /*9daa0*/  STL.64 [R1+0xe38], R18 ;  /* 0x000e381201007387 */ /* 0x0005e20000100a00 */
[----:B----4-:R-:W-:Y:S01]  /*9dab0*/  HMMA.16816.F32 R8, R12, R28, R8 ;  /* 0x0000001c0c08723c */ /* 0x010fe20000001808 */
[----:B------:R-:W-:-:S07]  /*9dac0*/  IMAD.MOV.U32 R3, RZ, RZ, R0 ;  /* 0x000000ffff037224 */ /* 0x000fce00078e0000 */
[C---:B--2---:R-:W-:Y:S08]  /*9dad0*/  HMMA.16816.F32 R16, R12.reuse, R20, R24 ;  /* 0x000000140c10723c */ /* 0x044ff00000001818 */
[----:B------:R-:W-:Y:S01]  /*9dae0*/  HMMA.16816.F32 R4, R12, R22, R4 ;  /* 0x000000160c04723c */ /* 0x000fe20000001804 */
[----:B------:R-:W-:-:S05]  /*9daf0*/  IMAD.MOV.U32 R0, RZ, RZ, R21 ;  /* 0x000000ffff007224 */ /* 0x000fca00078e0015 */
[----:B------:R-:W-:Y:S05]  /*9db00*/  STL [R1+0x9d4c], R0 ;  /* 0x009d4c0001007387 */ /* 0x000fea0000100800 */
[----:B------:R0:W-:Y:S04]  /*9db10*/  STL.64 [R1+0xe50], R16 ;  /* 0x000e501001007387 */ /* 0x0001e80000100a00 */
[----:B------:R1:W-:Y:S04]  /*9db20*/  STL.64 [R1+0xe58], R18 ;  /* 0x000e581201007387 */ /* 0x0003e80000100a00 */
[----:B------:R-:W2:Y:S04]  /*9db30*/  LDL.LU.64 R28, [R1] ;  /* 0x00000000011c7983 */ /* 0x000ea80000300a00 */
[----:B------:R-:W-:Y:S04]  /*9db40*/  STL.64 [R1+0xe70], R8 ;  /* 0x000e700801007387 */ /* 0x000fe80000100a00 */
[----:B------:R-:W-:Y:S04]  /*9db50*/  STL.64 [R1+0xe78], R10 ;  /* 0x000e780a01007387 */ /* 0x000fe80000100a00 */
[----:B0-----:R-:W3:Y:S04]  /*9db60*/  LDL.LU.64 R16, [R1+0x16c0] ;  /* 0x0016c00001107983 */ /* 0x001ee80000300a00 */
[----:B------:R-:W-:Y:S04]  /*9db70*/  STL.64 [R1+0xe90], R4 ;  /* 0x000e900401007387 */ /* 0x000fe80000100a00 */
[----:B------:R-:W-:Y:S04]  /*9db80*/  STL.64 [R1+0xe98], R6 ;  /* 0x000e980601007387 */ /* 0x000fe80000100a00 */
[----:B-1----:R-:W3:Y:S04]  /*9db90*/  LDL.LU.64 R18, [R1+0x16c8] ;  /* 0x0016c80001127983 */ /* 0x002ee80000300a00 */
[----:B------:R-:W4:Y:S04]  /*9dba0*/  LDL.LU.64 R24, [R1+0x1690] ;  /* 0x0016900001187983 */ /* 0x000f280000300a00 */
[----:B------:R-:W2:Y:S04]  /*9dbb0*/  LDL.LU.64 R26, [R1+0x1698] ;  /* 0x00169800011a7983 */ /* 0x000ea80000300a00 */
[----:B--2---:R-:W-:Y:S04]  /*9dbc0*/  STL.64 [R1+0x9ea0], R26 ;  /* 0x009ea01a01007387 */ /* 0x004fe80000100a00 */
[----:B----4-:R0:W-:Y:S04]  /*9dbd0*/  STL.64 [R1+0x9e98], R24 ;  /* 0x009e981801007387 */ /* 0x0101e80000100a00 */
[----:B0-----:R-:W2:Y:S04]  /*9dbe0*/  LDL.LU.64 R24, [R1+0x16a0] ;  /* 0x0016a00001187983 */ /* 0x001ea80000300a00 */
[----:B------:R-:W4:Y:S01]  /*9dbf0*/  LDL.LU.64 R26, [R1+0x16a8] ;  /* 0x0016a800011a7983 */ /* 0x000f220000300a00 */
[----:B------:R-:W-:Y:S01]  /*9dc00*/  IMAD.MOV.U32 R0, RZ, RZ, R22 ;  /* 0x000000ffff007224 */ /* 0x000fe200078e0016 */
[C---:B---3--:R-:W-:Y:S02]  /*9dc10*/  HMMA.16816.F32 R16, R12.reuse, R2, R16 ;  /* 0x000000020c10723c */ /* 0x048fe40000001810 */
[----:B----4-:R-:W-:Y:S04]  /*9dc20*/  STL.64 [R1+0x9ec0], R26 ;  /* 0x009ec01a01007387 */ /* 0x010fe80000100a00 */
[----:B--2---:R0:W-:Y:S04]  /*9dc30*/  STL.64 [R1+0x9eb8], R24 ;  /* 0x009eb81801007387 */ /* 0x0041e80000100a00 */
[----:B0-----:R-:W2:Y:S04]  /*9dc40*/  LDL.LU.64 R24, [R1+0x16b0] ;  /* 0x0016b00001187983 */ /* 0x001ea80000300a00 */
[----:B------:R-:W2:Y:S04]  /*9dc50*/  LDL.LU.64 R26, [R1+0x16b8] ;  /* 0x0016b800011a7983 */ /* 0x000ea80000300a00 */
[----:B------:R-:W3:Y:S04]  /*9dc60*/  LDL.LU.64 R8, [R1+0x1670] ;  /* 0x0016700001087983 */ /* 0x000ee80000300a00 */
[----:B------:R-:W3:Y:S04]  /*9dc70*/  LDL.LU.64 R10, [R1+0x1678] ;  /* 0x00167800010a7983 */ /* 0x000ee80000300a00 */
[----:B------:R-:W4:Y:S04]  /*9dc80*/  LDL.LU.64 R4, [R1+0x1660] ;  /* 0x0016600001047983 */ /* 0x000f280000300a00 */
[----:B------:R-:W4:Y:S04]  /*9dc90*/  LDL.LU.64 R6, [R1+0x1668] ;  /* 0x0016680001067983 */ /* 0x000f280000300a00 */
[----:B------:R-:W2:Y:S04]  /*9dca0*/  LDL.LU.64 R20, [R1+0x10] ;  /* 0x0000100001147983 */ /* 0x000ea80000300a00 */
[----:B------:R-:W2:Y:S04]  /*9dcb0*/  LDL R22, [R1+0x8] ;  /* 0x0000080001167983 */ /* 0x000ea80000100800 */
[----:B------:R-:W2:Y:S04]  /*9dcc0*/  LDL R23, [R1+0xc] ;  /* 0x00000c0001177983 */ /* 0x000ea80000100800 */
[----:B--2---:R-:W-:Y:S04]  /*9dcd0*/  STL.64 [R1+0x9e40], R22 ;  /* 0x009e401601007387 */ /* 0x004fe80000100a00 */
[----:B------:R0:W-:Y:S04]  /*9dce0*/  STL.64 [R1+0x9e38], R20 ;  /* 0x009e381401007387 */ /* 0x0001e80000100a00 */
[----:B0-----:R-:W2:Y:S04]  /*9dcf0*/  LDL.LU.64 R20, [R1+0x1680] ;  /* 0x0016800001147983 */ /* 0x001ea80000300a00 */
[----:B------:R-:W2:Y:S04]  /*9dd00*/  LDL.LU.64 R22, [R1+0x1688] ;  /* 0x0016880001167983 */ /* 0x000ea80000300a00 */
[----:B------:R-:W-:Y:S04]  /*9dd10*/  STL [R1+0x9d50], R0 ;  /* 0x009d500001007387 */ /* 0x000fe80000100800 */
[----:B------:R-:W-:Y:S04]  /*9dd20*/  STL.64 [R1+0xeb0], R16 ;  /* 0x000eb01001007387 */ /* 0x000fe80000100a00 */
[----:B------:R0:W-:Y:S04]  /*9dd30*/  STL.64 [R1+0xeb8], R18 ;  /* 0x000eb81201007387 */ /* 0x0001e80000100a00 */
[----:B0-----:R-:W2:Y:S04]  /*9dd40*/  LDL.LU.64 R18, [R1+0x9ec8] ;  /* 0x009ec80001127983 */ /* 0x001ea80000300a00 */
[----:B------:R-:W3:Y:S04]  /*9dd50*/  LDL R2, [R1+0x18] ;  /* 0x0000180001027983 */ /* 0x000ee80000100800 */
[----:B------:R-:W3:Y:S01]  /*9dd60*/  LDL R3, [R1+0x1c] ;  /* 0x00001c0001037983 */ /* 0x000ee20000100800 */
[----:B--2---:R-:W-:Y:S03]  /*9dd70*/  HMMA.16816.F32 R16, R12, R18, R24 ;  /* 0x000000120c10723c */ /* 0x004fe60000001818 */
[----:B------:R-:W2:Y:S04]  /*9dd80*/  LDL.LU.64 R26, [R1+0x9ec0] ;  /* 0x009ec000011a7983 */ /* 0x000ea80000300a00 */
[----:B------:R-:W2:-:S12]  /*9dd90*/  LDL.LU.64 R24, [R1+0x9eb8] ;  /* 0x009eb80001187983 */ /* 0x000e980000300a00 */
        /* <DEDUP_REMOVED lines=9> */
[----:B------:R-:W3:Y:S01]  /*9de30*/  LDL.LU.64 R24, [R1+0x9e98] ;  /* 0x009e980001187983 */ /* 0x000ee20000300a00 */
[----:B------:R-:W-:-:S05]  /*9de40*/  IMAD.MOV.U32 R0, RZ, RZ, R19 ;  /* 0x000000ffff007224 */ /* 0x000fca00078e0013 */
[----:B------:R-:W-:Y:S01]  /*9de50*/  STL [R1+0x9d54], R0 ;  /* 0x009d540001007387 */ /* 0x000fe20000100800 */
[----:B---3--:R-:W-:Y:S03]  /*9de60*/  HMMA.16816.F32 R16, R12, R16, R24 ;  /* 0x000000100c10723c */ /* 0x008fe60000001818 */
[----:B------:R-:W4:Y:S04]  /*9de70*/  LDL.LU.64 R26, [R1+0x9e90] ;  /* 0x009e9000011a7983 */ /* 0x000f280000300a00 */
[----:B------:R-:W2:-:S12]  /*9de80*/  LDL.LU.64 R24, [R1+0x9e88] ;  /* 0x009e880001187983 */ /* 0x000e980000300a00 */
[----:B------:R-:W-:Y:S04]  /*9de90*/  STL.64 [R1+0xf10], R16 ;  /* 0x000f101001007387 */ /* 0x000fe80000100a00 */
[----:B------:R0:W-:Y:S04]  /*9dea0*/  STL.64 [R1+0xf18], R18 ;  /* 0x000f181201007387 */ /* 0x0001e80000100a00 */
[----:B0-----:R-:W3:Y:S01]  /*9deb0*/  LDL.LU.64 R18, [R1+0x9e80] ;  /* 0x009e800001127983 */ /* 0x001ee20000300a00 */
[C---:B--2---:R-:W-:Y:S08]  /*9dec0*/  HMMA.16816.F32 R8, R12.reuse, R24, R8 ;  /* 0x000000180c08723c */ /* 0x044ff00000001808 */
[C---:B----4-:R-:W-:Y:S08]  /*9ded0*/  HMMA.16816.F32 R4, R12.reuse, R26, R4 ;  /* 0x0000001a0c04723c */ /* 0x050ff00000001804 */
[----:B---3--:R-:W-:Y:S01]  /*9dee0*/  HMMA.16816.F32 R20, R12, R18, R20 ;  /* 0x000000120c14723c */ /* 0x008fe20000001814 */
[----:B------:R-:W-:-:S05]  /*9def0*/  IMAD.MOV.U32 R0, RZ, RZ, R18 ;  /* 0x000000ffff007224 */ /* 0x000fca00078e0012 */
[----:B------:R-:W-:-:S13]  /*9df00*/  STL [R1+0x9d58], R0 ;  /* 0x009d580001007387 */ /* 0x000fda0000100800 */
[----:B------:R0:W-:Y:S04]  /*9df10*/  STL.64 [R1+0xf30], R20 ;  /* 0x000f301401007387 */ /* 0x0001e80000100a00 */
[----:B------:R1:W-:Y:S04]  /*9df20*/  STL.64 [R1+0xf38], R22 ;  /* 0x000f381601007387 */ /* 0x0003e80000100a00 */
[----:B------:R-:W-:Y:S04]  /*9df30*/  STL.64 [R1+0xf50], R8 ;  /* 0x000f500801007387 */ /* 0x000fe80000100a00 */
[----:B------:R-:W-:Y:S04]  /*9df40*/  STL.64 [R1+0xf58], R10 ;  /* 0x000f580a01007387 */ /* 0x000fe80000100a00 */
[----:B0-----:R-:W2:Y:S04]  /*9df50*/  LDL.LU.64 R20, [R1+0x1630] ;  /* 0x0016300001147983 */ /* 0x001ea80000300a00 */
[----:B------:R-:W-:Y:S04]  /*9df60*/  STL.64 [R1+0xf70], R4 ;  /* 0x000f700401007387 */ /* 0x000fe80000100a00 */
[----:B------:R-:W-:Y:S04]  /*9df70*/  STL.64 [R1+0xf78], R6 ;  /* 0x000f780601007387 */ /* 0x000fe80000100a00 */
[----:B-1----:R-:W3:Y:S04]  /*9df80*/  LDL.LU.64 R22, [R1+0x1638] ;  /* 0x0016380001167983 */ /* 0x002ee80000300a00 */
[----:B---3--:R0:W-:Y:S04]  /*9df90*/  STL.64 [R1+0x9e50], R22 ;  /* 0x009e501601007387 */ /* 0x0081e80000100a00 */
[----:B0-----:R-:W3:Y:S04]  /*9dfa0*/  LDL R22, [R1+0x20] ;  /* 0x0000200001167983 */ /* 0x001ee80000100800 */
[----:B------:R-:W3:Y:S04]  /*9dfb0*/  LDL R23, [R1+0x24] ;  /* 0x0000240001177983 */ /* 0x000ee80000100800 */
[----:B--2---:R0:W-:Y:S01]  /*9dfc0*/  STL.64 [R1+0x9e48], R20 ;  /* 0x009e481401007387 */ /* 0x0041e20000100a00 */
[----:B------:R-:W-:-:S03]  /*9dfd0*/  IMAD.MOV.U32 R0, RZ, RZ, R26 ;  /* 0x000000ffff007224 */ /* 0x000fc600078e001a */
[----:B0-----:R-:W2:Y:S04]  /*9dfe0*/  LDL R20, [R1+0x28] ;  /* 0x0000280001147983 */ /* 0x001ea80000100800 */
[----:B------:R-:W2:Y:S04]  /*9dff0*/  LDL R21, [R1+0x2c] ;  /* 0x00002c0001157983 */ /* 0x000ea80000100800 */
[----:B---3--:R-:W-:Y:S04]  /*9e000*/  STL.64 [R1+0x9e68], R22 ;  /* 0x009e681601007387 */ /* 0x008fe80000100a00 */
[----:B------:R-:W3:Y:S04]  /*9e010*/  LDL.LU.64 R24, [R1+0x1600] ;  /* 0x0016000001187983 */ /* 0x000ee80000300a00 */
[----:B------:R-:W4:Y:S04]  /*9e020*/  LDL.LU.64 R26, [R1+0x1608] ;  /* 0x00160800011a7983 */ /* 0x000f280000300a00 */
[----:B----4-:R-:W-:Y:S04]  /*9e030*/  STL.64 [R1+0x9e20], R26 ;  /* 0x009e201a01007387 */ /* 0x010fe80000100a00 */
[----:B---3--:R0:W-:Y:S04]  /*9e040*/  STL.64 [R1+0x9e18], R24 ;  /* 0x009e181801007387 */ /* 0x0081e80000100a00 */
[----:B0-----:R-:W3:Y:S04]  /*9e050*/  LDL.LU.64 R24, [R1+0x1610] ;  /* 0x0016100001187983 */ /* 0x001ee80000300a00 */
        /* <DEDUP_REMOVED lines=11> */
[----:B0-----:R-:W2:Y:S04]  /*9e110*/  LDL.LU.64 R24, [R1+0x1650] ;  /* 0x0016500001187983 */ /* 0x001ea80000300a00 */
[----:B------:R-:W2:Y:S04]  /*9e120*/  LDL.LU.64 R26, [R1+0x1658] ;  /* 0x00165800011a7983 */ /* 0x000ea80000300a00 */
[----:B------:R-:W3:Y:S04]  /*9e130*/  LDL.LU.64 R16, [R1+0x15f0] ;  /* 0x0015f00001107983 */ /* 0x000ee80000300a00 */
[----:B------:R-:W3:Y:S04]  /*9e140*/  LDL.LU.64 R18, [R1+0x15f8] ;  /* 0x0015f80001127983 */ /* 0x000ee80000300a00 */
[----:B------:R-:W4:Y:S04]  /*9e150*/  LDL.LU.64 R8, [R1+0x15e0] ;  /* 0x0015e00001087983 */ /* 0x000f280000300a00 */
[----:B------:R-:W4:Y:S04]  /*9e160*/  LDL.LU.64 R10, [R1+0x15e8] ;  /* 0x0015e800010a7983 */ /* 0x000f280000300a00 */
[----:B------:R-:W3:Y:S04]  /*9e170*/  LDL.LU.64 R4, [R1+0x15d0] ;  /* 0x0015d00001047983 */ /* 0x000ee80000300a00 */
[----:B------:R-:W3:Y:S04]  /*9e180*/  LDL.LU.64 R6, [R1+0x15d8] ;  /* 0x0015d80001067983 */ /* 0x000ee80000300a00 */
[----:B------:R-:W-:Y:S01]  /*9e190*/  STL [R1+0x9d78], R0 ;  /* 0x009d780001007387 */ /* 0x000fe20000100800 */
[----:B--2---:R-:W-:Y:S03]  /*9e1a0*/  HMMA.16816.F32 R20, R12, R20, R24 ;  /* 0x000000140c14723c */ /* 0x004fe60000001818 */
[----:B------:R-:W2:Y:S04]  /*9e1b0*/  LDL.LU.64 R26, [R1+0x9e78] ;  /* 0x009e7800011a7983 */ /* 0x000ea80000300a00 */
[----:B------:R-:W2:-:S12]  /*9e1c0*/  LDL.LU.64 R24, [R1+0x9e70] ;  /* 0x009e700001187983 */ /* 0x000e980000300a00 */
        /* <DEDUP_REMOVED lines=21> */
[----:B------:R-:W2:Y:S01]  /*9e320*/  LDL.LU.64 R24, [R1+0x9e28] ;  /* 0x009e280001187983 */ /* 0x000ea20000300a00 */
[----:B------:R-:W-:-:S02]  /*9e330*/  IMAD.MOV.U32 R3, RZ, RZ, R21 ;  /* 0x000000ffff037224 */ /* 0x000fc400078e0015 */
[----:B------:R-:W-:-:S03]  /*9e340*/  IMAD.MOV.U32 R2, RZ, RZ, R20 ;  /* 0x000000ffff027224 */ /* 0x000fc600078e0014 */
[----:B------:R0:W-:Y:S04]  /*9e350*/  STL [R1+0x9d8c], R3 ;  /* 0x009d8c0301007387 */ /* 0x0001e80000100800 */
[----:B------:R1:W-:Y:S01]  /*9e360*/  STL [R1+0x9d88], R2 ;  /* 0x009d880201007387 */ /* 0x0003e20000100800 */
[----:B--2---:R-:W-:Y:S03]  /*9e370*/  HMMA.16816.F32 R20, R12, R22, R24 ;  /* 0x000000160c14723c */ /* 0x004fe60000001818 */
[----:B------:R-:W2:Y:S04]  /*9e380*/  LDL.LU.64 R26, [R1+0x9e20] ;  /* 0x009e2000011a7983 */ /* 0x000ea80000300a00 */
[----:B------:R-:W2:Y:S01]  /*9e390*/  LDL.LU.64 R24, [R1+0x9e18] ;  /* 0x009e180001187983 */ /* 0x000ea20000300a00 */
[----:B0-----:R-:W-:-:S02]  /*9e3a0*/  IMAD.MOV.U32 R3, RZ, RZ, R28 ;  /* 0x000000ffff037224 */ /* 0x001fc400078e001c */
[----:B-1----:R-:W-:-:S09]  /*9e3b0*/  IMAD.MOV.U32 R2, RZ, RZ, R29 ;  /* 0x000000ffff027224 */ /* 0x002fd200078e001d */
        /* <DEDUP_REMOVED lines=8> */
[----:B0-----:R-:W4:Y:S04]  /*9e440*/  LDL.LU.64 R26, [R1+0x9e00] ;  /* 0x009e0000011a7983 */ /* 0x001f280000300a00 */
[----:B------:R-:W2:Y:S04]  /*9e450*/  LDL.LU.64 R24, [R1+0x9df8] ;  /* 0x009df80001187983 */ /* 0x000ea80000300a00 */
[----:B------:R-:W3:Y:S02]  /*9e460*/  LDL.LU.64 R28, [R1+0x9df0] ;  /* 0x009df000011c7983 */ /* 0x000ee40000300a00 */
[C---:B---3--:R-:W-:Y:S08]  /*9e470*/  HMMA.16816.F32 R16, R12.reuse, R28, R16 ;  /* 0x0000001c0c10723c */ /* 0x048ff00000001810 */
[C---:B----4-:R-:W-:Y:S01]  /*9e480*/  HMMA.16816.F32 R8, R12.reuse, R26, R8 ;  /* 0x0000001a0c08723c */ /* 0x050fe20000001808 */
[----:B------:R0:W-:Y:S04]  /*9e490*/  STL [R1+0x9d7c], R29 ;  /* 0x009d7c1d01007387 */ /* 0x0001e80000100800 */
[----:B0-----:R-:W3:Y:S06]  /*9e4a0*/  LDL.LU R29, [R1+0x20ac] ;  /* 0x0020ac00011d7983 */ /* 0x001eec0000300800 */
[----:B------:R0:W-:Y:S04]  /*9e4b0*/  STL.64 [R1+0x1050], R16 ;  /* 0x0010501001007387 */ /* 0x0001e80000100a00 */
[----:B------:R1:W-:Y:S04]  /*9e4c0*/  STL.64 [R1+0x1058], R18 ;  /* 0x0010581201007387 */ /* 0x0003e80000100a00 */
[----:B0-----:R-:W4:Y:S04]  /*9e4d0*/  LDL.LU.64 R16, [R1+0x15b0] ;  /* 0x0015b00001107983 */ /* 0x001f280000300a00 */
[----:B------:R-:W-:Y:S04]  /*9e4e0*/  STL.64 [R1+0x1070], R8 ;  /* 0x0010700801007387 */ /* 0x000fe80000100a00 */
[----:B------:R-:W-:Y:S04]  /*9e4f0*/  STL.64 [R1+0x1078], R10 ;  /* 0x0010780a01007387 */ /* 0x000fe80000100a00 */
        /* <DEDUP_REMOVED lines=24> */
[----:B------:R-:W-:Y:S04]  /*9e680*/  STL.64 [R1+0x9bf0], R24 ;  /* 0x009bf01801007387 */ /* 0x000fe80000100a00 */
        /* <DEDUP_REMOVED lines=35> */
[----:B------:R-:W4:Y:S04]  /*9e8c0*/  LDL.LU.64 R4, [R1+0x9da0] ;  /* 0x009da00001047983 */ /* 0x000f280000300a00 */
[----:B------:R-:W2:Y:S04]  /*9e8d0*/  LDL.LU R27, [R1+0x20b8] ;  /* 0x0020b800011b7983 */ /* 0x000ea80000300800 */
[----:B------:R-:W2:Y:S01]  /*9e8e0*/  LDL.LU R0, [R1+0x20b4] ;  /* 0x0020b40001007983 */ /* 0x000ea20000300800 */
[----:B----4-:R-:W-:-:S15]  /*9e8f0*/  HMMA.16816.F32 R4, R12, R8, R4 ;  /* 0x000000080c04723c */ /* 0x010fde0000001804 */
[----:B------:R-:W-:-:S04]  /*9e900*/  NOP ;  /* 0x0000000000007918 */ /* 0x000fc80000000000 */
[----:B------:R-:W-:Y:S04]  /*9e910*/  STL.64 [R1+0x1150], R4 ;  /* 0x0011500401007387 */ /* 0x000fe80000100a00 */
[----:B------:R0:W-:Y:S04]  /*9e920*/  STL.64 [R1+0x1158], R6 ;  /* 0x0011580601007387 */ /* 0x0001e80000100a00 */
[----:B0-----:R-:W3:Y:S04]  /*9e930*/  LDL.LU.64 R6, [R1+0x9d98] ;  /* 0x009d980001067983 */ /* 0x001ee80000300a00 */
[----:B------:R-:W4:Y:S04]  /*9e940*/  LDL.LU.64 R4, [R1+0x9d90] ;  /* 0x009d900001047983 */ /* 0x000f280000300a00 */
[----:B------:R-:W2:Y:S04]  /*9e950*/  LDL.LU R24, [R1+0x20c0] ;  /* 0x0020c00001187983 */ /* 0x000ea80000300800 */
[----:B------:R-:W2:Y:S04]  /*9e960*/  LDL.LU R25, [R1+0x20bc] ;  /* 0x0020bc0001197983 */ /* 0x000ea80000300800 */
[----:B------:R-:W-:Y:S04]  /*9e970*/  STL.64 [R1+0x9b98], R10 ;  /* 0x009b980a01007387 */ /* 0x000fe80000100a00 */
[----:B------:R4:W-:Y:S01]  /*9e980*/  STL.64 [R1+0x9b90], R8 ;  /* 0x009b900801007387 */ /* 0x0009e20000100a00 */
[C---:B---3--:R-:W-:Y:S08]  /*9e990*/  HMMA.16816.F32 R16, R12.reuse, R6, R16 ;  /* 0x000000060c10723c */ /* 0x048ff00000001810 */
[----:B----4-:R-:W-:Y:S01]  /*9e9a0*/  HMMA.16816.F32 R8, R12, R4, R20 ;  /* 0x000000040c08723c */ /* 0x010fe20000001814 */
[----:B------:R-:W-:-:S02]  /*9e9b0*/  IMAD.MOV.U32 R22, RZ, RZ, R3 ;  /* 0x000000ffff167224 */ /* 0x000fc400078e0003 */
[----:B------:R-:W-:-:S08]  /*9e9c0*/  IMAD.MOV.U32 R23, RZ, RZ, R2 ;  /* 0x000000ffff177224 */ /* 0x000fd000078e0002 */
[----:B------:R0:W-:Y:S04]  /*9e9d0*/  STL.64 [R1+0x1170], R16 ;  /* 0x0011701001007387 */ /* 0x0001e80000100a00 */
[----:B------:R1:W-:Y:S04]  /*9e9e0*/  STL.64 [R1+0x1178], R18 ;  /* 0x0011781201007387 */ /* 0x0003e80000100a00 */
[----:B------:R-:W3:Y:S04]  /*9e9f0*/  LDL.LU R3, [R1+0x9d8c] ;  /* 0x009d8c0001037983 */ /* 0x000ee80000300800 */
[----:B------:R-:W-:Y:S04]  /*9ea00*/  STL.64 [R1+0x11c0], R8 ;  /* 0x0011c00801007387 */ /* 0x000fe80000100a00 */
[----:B------:R-:W-:Y:S04]  /*9ea10*/  STL.64 [R1+0x11c8], R10 ;  /* 0x0011c80a01007387 */ /* 0x000fe80000100a00 */
[----:B------:R-:W4:Y:S04]  /*9ea20*/  LDL.LU R2, [R1+0x9d88] ;  /* 0x009d880001027983 */ /* 0x000f280000300800 */
[----:B------:R-:W-:Y:S04]  /*9ea30*/  STL.64 [R1+0x9b78], R6 ;  /* 0x009b780601007387 */ /* 0x000fe80000100a00 */
[----:B------:R-:W-:Y:S04]  /*9ea40*/  STL.64 [R1+0x9b70], R4 ;  /* 0x009b700401007387 */ /* 0x000fe80000100a00 */
[----:B0-----:R-:W2:Y:S04]  /*9ea50*/  LDL.LU R16, [R1+0x88] ;  /* 0x0000880001107983 */ /* 0x001ea80000300800 */
[----:B------:R-:W2:Y:S04]  /*9ea60*/  LDL.LU R17, [R1+0x8c] ;  /* 0x00008c0001117983 */ /* 0x000ea80000300800 */
[----:B-1----:R-:W2:Y:S04]  /*9ea70*/  LDL.LU R18, [R1+0x80] ;  /* 0x0000800001127983 */ /* 0x002ea80000300800 */
[----:B------:R-:W2:Y:S04]  /*9ea80*/  LDL.LU R19, [R1+0x84] ;  /* 0x0000840001137983 */ /* 0x000ea80000300800 */
[----:B--2---:R-:W-:Y:S04]  /*9ea90*/  STL.64 [R1+0x9d68], R18 ;  /* 0x009d681201007387 */ /* 0x004fe80000100a00 */
[----:B------:R0:W-:Y:S04]  /*9eaa0*/  STL.64 [R1+0x9d60], R16 ;  /* 0x009d601001007387 */ /* 0x0001e80000100a00 */
[----:B0-----:R-:W2:Y:S04]  /*9eab0*/  LDL.LU R16, [R1+0x20c4] ;  /* 0x0020c40001107983 */ /* 0x001ea80000300800 */
[----:B------:R-:W2:Y:S04]  /*9eac0*/  LDL.LU R20, [R1+0x8] ;  /* 0x0000080001147983 */ /* 0x000ea80000300800 */
[----:B------:R-:W2:Y:S04]  /*9ead0*/  LDL.LU R21, [R1+0xc] ;  /* 0x00000c0001157983 */ /* 0x000ea80000300800 */
[----:B------:R-:W2:Y:S04]  /*9eae0*/  LDL.LU R18, [R1+0x98] ;  /* 0x0000980001127983 */ /* 0x000ea80000300800 */
[----:B------:R-:W2:Y:S04]  /*9eaf0*/  LDL.LU R19, [R1+0x9c] ;  /* 0x00009c0001137983 */ /* 0x000ea80000300800 */
[----:B------:R-:W2:Y:S04]  /*9eb00*/  LDL.LU.64 R4, [R1+0x1510] ;  /* 0x0015100001047983 */ /* 0x000ea80000300a00 */
[----:B------:R-:W2:Y:S04]  /*9eb10*/  LDL.LU.64 R6, [R1+0x1518] ;  /* 0x0015180001067983 */ /* 0x000ea80000300a00 */
[----:B------:R0:W-:Y:S04]  /*9eb20*/  STL.64 [R1+0x9c08], R22 ;  /* 0x009c081601007387 */ /* 0x0001e80000100a00 */
[----:B0-----:R-:W2:Y:S04]  /*9eb30*/  LDL.LU R22, [R1+0x90] ;  /* 0x0000900001167983 */ /* 0x001ea80000300800 */
[----:B------:R-:W2:Y:S01]  /*9eb40*/  LDL.LU R23, [R1+0x94] ;  /* 0x0000940001177983 */ /* 0x000ea20000300800 */
[----:B------:R-:W-:-:S02]  /*9eb50*/  IMAD R29, R29, 0x100, R26 ;  /* 0x000001001d1d7824 */ /* 0x000fc400078e021a */
[----:B------:R-:W-:Y:S02]  /*9eb60*/  IMAD R0, R0, 0x100, R27 ;  /* 0x0000010000007824 */ /* 0x000fe400078e021b */
[----:B----4-:R-:W-:Y:S02]  /*9eb70*/  IMAD.MOV.U32 R26, RZ, RZ, R2 ;  /* 0x000000ffff1a7224 */ /* 0x010fe400078e0002 */
[----:B---3--:R-:W-:Y:S02]  /*9eb80*/  IMAD.MOV.U32 R27, RZ, RZ, R3 ;  /* 0x000000ffff1b7224 */ /* 0x008fe400078e0003 */
[----:B------:R-:W-:Y:S01]  /*9eb90*/  IMAD R17, R25, 0x100, R24 ;  /* 0x0000010019117824 */ /* 0x000fe200078e0218 */
[----:B--2---:R-:W-:Y:S04]  /*9eba0*/  STL.64 [R1+0x9c00], R20 ;  /* 0x009c001401007387 */ /* 0x004fe80000100a00 */
[----:B------:R-:W-:Y:S04]  /*9ebb0*/  STL.64 [R1+0x9d70], R22 ;  /* 0x009d701601007387 */ /* 0x000fe80000100a00 */
[----:B------:R-:W2:Y:S04]  /*9ebc0*/  LDL.LU R2, [R1+0x9d84] ;  /* 0x009d840001027983 */ /* 0x000ea80000300800 */
[----:B------:R-:W2:Y:S04]  /*9ebd0*/  LDL.LU R3, [R1+0x9d80] ;  /* 0x009d800001037983 */ /* 0x000ea80000300800 */
[----:B------:R0:W-:Y:S04]  /*9ebe0*/  STL.64 [R1+0x9c10], R26 ;  /* 0x009c101a01007387 */ /* 0x0001e80000100a00 */
[----:B0-----:R-:W3:Y:S04]  /*9ebf0*/  LDL.LU R27, [R1+0x20c8] ;  /* 0x0020c800011b7983 */ /* 0x001ee80000300800 */
[----:B------:R-:W4:Y:S04]  /*9ec00*/  LDL.LU R24, [R1+0x18] ;  /* 0x0000180001187983 */ /* 0x000f280000300800 */
[----:B------:R-:W4:Y:S04]  /*9ec10*/  LDL.LU R25, [R1+0x1c] ;  /* 0x00001c0001197983 */ /* 0x000f280000300800 */
[----:B------:R-:W3:Y:S04]  /*9ec20*/  LDL.LU.64 R20, [R1+0x1500] ;  /* 0x0015000001147983 */ /* 0x000ee80000300a00 */
[----:B------:R-:W3:Y:S04]  /*9ec30*/  LDL.LU.64 R22, [R1+0x1508] ;  /* 0x0015080001167983 */ /* 0x000ee80000300a00 */
[----:B------:R-:W3:Y:S04]  /*9ec40*/  LDL.LU.64 R8, [R1+0x14e0] ;  /* 0x0014e00001087983 */ /* 0x000ee80000300a00 */
[----:B------:R-:W3:Y:S01]  /*9ec50*/  LDL.LU.64 R10, [R1+0x14e8] ;  /* 0x0014e800010a7983 */ /* 0x000ee20000300a00 */
[----:B--2---:R-:W-:Y:S03]  /*9ec60*/  HMMA.16816.F32 R12, R12, R2, R4 ;  /* 0x000000020c0c723c */ /* 0x004fe60000001804 */
[----:B----4-:R-:W-:Y:S04]  /*9ec70*/  STL.64 [R1+0x9c28], R24 ;  /* 0x009c281801007387 */ /* 0x010fe80000100a00 */
[----:B------:R-:W2:Y:S04]  /*9ec80*/  LDL.LU.64 R4, [R1+0x14d0] ;  /* 0x0014d00001047983 */ /* 0x000ea80000300a00 */
[----:B------:R-:W2:Y:S08]  /*9ec90*/  LDL.LU.64 R6, [R1+0x14d8] ;  /* 0x0014d80001067983 */ /* 0x000eb00000300a00 */
[----:B------:R0:W-:Y:S04]  /*9eca0*/  STL.64 [R1+0x11b0], R12 ;  /* 0x0011b00c01007387 */ /* 0x0001e80000100a00 */
[----:B------:R1:W-:Y:S01]  /*9ecb0*/  STL.64 [R1+0x11b8], R14 ;  /* 0x0011b80e01007387 */ /* 0x0003e20000100a00 */
[----:B---3--:R-:W-:Y:S01]  /*9ecc0*/  IMAD R16, R16, 0x100, R27 ;  /* 0x0000010010107824 */ /* 0x008fe200078e021b */
[----:B0-----:R-:W-:-:S02]  /*9ecd0*/  F2FP.F16.E4M3.UNPACK_B R12, R29 ;  /* 0x0000001dff0c723e */ /* 0x001fc400020006ff */
[----:B------:R-:W3:Y:S04]  /*9ece0*/  LDL.LU R29, [R1+0x9d7c] ;  /* 0x009d7c00011d7983 */ /* 0x000ee80000300800 */
[----:B------:R-:W4:Y:S04]  /*9ecf0*/  LDL.LU R26, [R1+0x20] ;  /* 0x00002000011a7983 */ /* 0x000f280000300800 */
[----:B------:R-:W4:Y:S01]  /*9ed00*/  LDL.LU R27, [R1+0x24] ;  /* 0x00002400011b7983 */ /* 0x000f220000300800 */
[----:B------:R-:W-:Y:S02]  /*9ed10*/  F2FP.F16.E4M3.UNPACK_B R13, R0 ;  /* 0x00000000ff0d723e */ /* 0x000fe400020006ff */
[----:B-1----:R-:W-:-:S02]  /*9ed20*/  F2FP.F16.E4M3.UNPACK_B R14, R17 ;  /* 0x00000011ff0e723e */ /* 0x002fc400020006ff */
[----:B------:R-:W-:-:S07]  /*9ed30*/  F2FP.F16.E4M3.UNPACK_B R15, R16 ;  /* 0x00000010ff0f723e */ /* 0x000fce00020006ff */
[C---:B------:R-:W-:Y:S01]  /*9ed40*/  HMMA.16816.F32 R16, R12.reuse, R18, R20 ;  /* 0x000000120c10723c */ /* 0x040fe20000001814 */
[----:B----4-:R-:W-:Y:S04]  /*9ed50*/  STL.64 [R1+0x9c40], R26 ;  /* 0x009c401a01007387 */ /* 0x010fe80000100a00 */
[----:B------:R-:W4:Y:S04]  /*9ed60*/  LDL.LU R0, [R1+0x9d78] ;  /* 0x009d780001007983 */ /* 0x000f280000300800 */
[----:B------:R-:W2:Y:S04]  /*9ed70*/  LDL.LU R24, [R1+0x28] ;  /* 0x0000280001187983 */ /* 0x000ea80000300800 */
[----:B------:R-:W2:Y:S04]  /*9ed80*/  LDL.LU R25, [R1+0x2c] ;  /* 0x00002c0001197983 */ /* 0x000ea80000300800 */
[----:B--2---:R0:W-:Y:S04]  /*9ed90*/  STL.64 [R1+0x9c58], R24 ;  /* 0x009c581801007387 */ /* 0x0041e80000100a00 */
[----:B0-----:R-:W2:Y:S04]  /*9eda0*/  LDL.LU.64 R24, [R1+0x14f0] ;  /* 0x0014f00001187983 */ /* 0x001ea80000300a00 */
[----:B------:R-:W2:Y:S04]  /*9edb0*/  LDL.LU.64 R26, [R1+0x14f8] ;  /* 0x0014f800011a7983 */ /* 0x000ea80000300a00 */
[----:B------:R-:W2:Y:S04]  /*9edc0*/  LDL.LU.64 R22, [R1+0x9d70] ;  /* 0x009d700001167983 */ /* 0x000ea80000300a00 */
[----:B------:R-:W-:Y:S04]  /*9edd0*/  STL.64 [R1+0x13b0], R16 ;  /* 0x0013b01001007387 */ /* 0x000fe80000100a00 */
[----:B------:R0:W-:Y:S04]  /*9ede0*/  STL.64 [R1+0x13b8], R18 ;  /* 0x0013b81201007387 */ /* 0x0001e80000100a00 */
[----:B0-----:R-:W3:Y:S04]  /*9edf0*/  LDL.LU.64 R18, [R1+0x9d68] ;  /* 0x009d680001127983 */ /* 0x001ee80000300a00 */
[----:B------:R-:W3:Y:S01]  /*9ee00*/  LDL.LU.64 R16, [R1+0x9d60] ;  /* 0x009d600001107983 */ /* 0x000ee20000300a00 */
[C---:B--2---:R-:W-:Y:S08]  /*9ee10*/  HMMA.16816.F32 R20, R12.reuse, R22, R24 ;  /* 0x000000160c14723c */ /* 0x044ff00000001818 */
[----:B---3--:R-:W-:Y:S01]  /*9ee20*/  HMMA.16816.F32 R8, R12, R16, R8 ;  /* 0x000000100c08723c */ /* 0x008fe20000001808 */
[----:B----4-:R-:W-:-:S10]  /*9ee30*/  IMAD.MOV.U32 R26, RZ, RZ, R0 ;  /* 0x000000ffff1a7224 */ /* 0x010fd400078e0000 */
[----:B------:R-:W-:Y:S04]  /*9ee40*/  STL.64 [R1+0x13a0], R20 ;  /* 0x0013a01401007387 */ /* 0x000fe80000100a00 */
[----:B------:R-:W-:Y:S04]  /*9ee50*/  STL.64 [R1+0x13a8], R22 ;  /* 0x0013a81601007387 */ /* 0x000fe80000100a00 */
[----:B------:R-:W2:Y:S04]  /*9ee60*/  LDL.LU R0, [R1+0x9d58] ;  /* 0x009d580001007983 */ /* 0x000ea80000300800 */
[----:B------:R-:W-:Y:S04]  /*9ee70*/  STL.64 [R1+0x1390], R8 ;  /* 0x0013900801007387 */ /* 0x000fe80000100a00 */
[----:B------:R-:W-:Y:S04]  /*9ee80*/  STL.64 [R1+0x1398], R10 ;  /* 0x0013980a01007387 */ /* 0x000fe80000100a00 */
[----:B------:R-:W3:Y:S01]  /*9ee90*/  LDL.LU R27, [R1+0x34] ;  /* 0x00003400011b7983 */ /* 0x000ee20000300800 */
[----:B------:R-:W-:Y:S03]  /*9eea0*/  HMMA.16816.F32 R4, R12, R18, R4 ;  /* 0x000000120c04723c */ /* 0x000fe60000001804 */
[----:B---3--:R2:W-:Y:S04]  /*9eeb0*/  STL.64 [R1+0x9c70], R26 ;  /* 0x009c701a01007387 */ /* 0x0085e80000100a00 */
[----:B------:R-:W3:-:S12]  /*9eec0*/  LDL.LU R24, [R1+0x38] ;  /* 0x0000380001187983 */ /* 0x000ed80000300800 */
[----:B------:R-:W-:Y:S04]  /*9eed0*/  STL.64 [R1+0x1380], R4 ;  /* 0x0013800401007387 */ /* 0x000fe80000100a00 */
[----:B------:R-:W-:Y:S04]  /*9eee0*/  STL.64 [R1+0x1388], R6 ;  /* 0x0013880601007387 */ /* 0x000fe80000100a00 */
[----:B------:R-:W3:Y:S01]  /*9eef0*/  LDL.LU R25, [R1+0x3c] ;  /* 0x00003c0001197983 */ /* 0x000ee20000300800 */
[----:B--2---:R-:W-:-:S03]  /*9ef00*/  IMAD.MOV.U32 R26, RZ, RZ, R0 ;  /* 0x000000ffff1a7224 */ /* 0x004fc600078e0000 */
[----:B------:R-:W2:Y:S04]  /*9ef10*/  LDL.LU R0, [R1+0x9d54] ;  /* 0x009d540001007983 */ /* 0x000ea80000300800 */
[----:B------:R-:W4:Y:S04]  /*9ef20*/  LDL.LU R27, [R1+0x44] ;  /* 0x00004400011b7983 */ /* 0x000f280000300800 */
[----:B---3--:R0:W-:Y:S04]  /*9ef30*/  STL.64 [R1+0x9c88], R24 ;  /* 0x009c881801007387 */ /* 0x0081e80000100a00 */
[----:B0-----:R-:W3:Y:S04]  /*9ef40*/  LDL.LU R24, [R1+0x48] ;  /* 0x0000480001187983 */ /* 0x001ee80000300800 */
[----:B------:R-:W3:Y:S04]  /*9ef50*/  LDL.LU R25, [R1+0x4c] ;  /* 0x00004c0001197983 */ /* 0x000ee80000300800 */
[----:B----4-:R0:W-:Y:S04]  /*9ef60*/  STL.64 [R1+0x9ca0], R26 ;  /* 0x009ca01a01007387 */ /* 0x0101e80000100a00 */
[----:B0-----:R-:W4:Y:S01]  /*9ef70*/  LDL.LU R26, [R1+0x50] ;  /* 0x00005000011a7983 */ /* 0x001f220000300800 */
[----:B--2---:R-:W-:-:S03]  /*9ef80*/  IMAD.MOV.U32 R27, RZ, RZ, R0 ;  /* 0x000000ffff1b7224 */ /* 0x004fc600078e0000 */
[----:B------:R-:W2:Y:S04]  /*9ef90*/  LDL.LU R0, [R1+0x9d50] ;  /* 0x009d500001007983 */ /* 0x000ea80000300800 */
[----:B---3--:R0:W-:Y:S04]  /*9efa0*/  STL.64 [R1+0x9cb8], R24 ;  /* 0x009cb81801007387 */ /* 0x0081e80000100a00 */
[----:B0-----:R-:W3:Y:S04]  /*9efb0*/  LDL.LU R24, [R1+0x58] ;  /* 0x0000580001187983 */ /* 0x001ee80000300800 */
[----:B------:R-:W3:Y:S04]  /*9efc0*/  LDL.LU R25, [R1+0x5c] ;  /* 0x00005c0001197983 */ /* 0x000ee80000300800 */
[----:B----4-:R0:W-:Y:S04]  /*9efd0*/  STL.64 [R1+0x9cd0], R26 ;  /* 0x009cd01a01007387 */ /* 0x0101e80000100a00 */
[----:B0-----:R-:W4:Y:S04]  /*9efe0*/  LDL.LU R26, [R1+0x60] ;  /* 0x00006000011a7983 */ /* 0x001f280000300800 */
[----:B------:R-:W4:Y:S04]  /*9eff0*/  LDL.LU R27, [R1+0x64] ;  /* 0x00006400011b7983 */ /* 0x000f280000300800 */
[----:B---3--:R2:W-:Y:S02]  /*9f000*/  STL.64 [R1+0x9ce8], R24 ;  /* 0x009ce81801007387 */ /* 0x0085e40000100a00 */
[----:B--2---:R-:W-:-:S02]  /*9f010*/  IMAD.MOV.U32 R24, RZ, RZ, R0 ;  /* 0x000000ffff187224 */ /* 0x004fc400078e0000 */
[----:B------:R-:W2:Y:S04]  /*9f020*/  LDL.LU R0, [R1+0x9d4c] ;  /* 0x009d4c0001007983 */ /* 0x000ea80000300800 */
[----:B------:R-:W3:Y:S04]  /*9f030*/  LDL.LU R25, [R1+0x6c] ;  /* 0x00006c0001197983 */ /* 0x000ee80000300800 */
[----:B----4-:R0:W-:Y:S04]  /*9f040*/  STL.64 [R1+0x9d00], R26 ;  /* 0x009d001a01007387 */ /* 0x0101e80000100a00 */
[----:B0-----:R-:W4:Y:S04]  /*9f050*/  LDL.LU R26, [R1+0x70] ;  /* 0x00007000011a7983 */ /* 0x001f280000300800 */
[----:B------:R-:W4:Y:S04]  /*9f060*/  LDL.LU R27, [R1+0x74] ;  /* 0x00007400011b7983 */ /* 0x000f280000300800 */
[----:B---3--:R0:W-:Y:S04]  /*9f070*/  STL.64 [R1+0x9d18], R24 ;  /* 0x009d181801007387 */ /* 0x0081e80000100a00 */
[----:B0-----:R-:W3:Y:S01]  /*9f080*/  LDL.LU R24, [R1+0x78] ;  /* 0x0000780001187983 */ /* 0x001ee20000300800 */
[----:B--2---:R-:W-:-:S03]  /*9f090*/  IMAD.MOV.U32 R25, RZ, RZ, R0 ;  /* 0x000000ffff197224 */ /* 0x004fc600078e0000 */
[----:B------:R-:W2:Y:S04]  /*9f0a0*/  LDL.LU R0, [R1+0x9d48] ;  /* 0x009d480001007983 */ /* 0x000ea80000300800 */
[----:B----4-:R-:W-:Y:S04]  /*9f0b0*/  STL.64 [R1+0x9d30], R26 ;  /* 0x009d301a01007387 */ /* 0x010fe80000100a00 */
[----:B------:R-:W4:Y:S04]  /*9f0c0*/  LDL.LU.64 R20, [R1+0xd70] ;  /* 0x000d700001147983 */ /* 0x000f280000300a00 */
[----:B------:R-:W2:Y:S04]  /*9f0d0*/  LDL.LU.64 R22, [R1+0xd78] ;  /* 0x000d780001167983 */ /* 0x000ea80000300a00 */
[----:B--2---:R-:W-:Y:S04]  /*9f0e0*/  STL.64 [R1+0x9c20], R22 ;  /* 0x009c201601007387 */ /* 0x004fe80000100a00 */
[----:B----4-:R0:W-:Y:S04]  /*9f0f0*/  STL.64 [R1+0x9c18], R20 ;  /* 0x009c181401007387 */ /* 0x0101e80000100a00 */
        /* <DEDUP_REMOVED lines=135> */
[----:B------:R-:W4:Y:S04]  /*9f970*/  LDL.LU.64 R22, [R1+0x9c08] ;  /* 0x009c080001167983 */ /* 0x000f280000300a00 */
[----:B------:R-:W2:-:S13]  /*9f980*/  LDL.LU.64 R20, [R1+0x9c00] ;  /* 0x009c000001147983 */ /* 0x000e9a0000300a00 */
[----:B------:R-:W-:Y:S04]  /*9f990*/  STL.64 [R1+0x12a0], R24 ;  /* 0x0012a01801007387 */ /* 0x000fe80000100a00 */
[----:B------:R0:W-:Y:S04]  /*9f9a0*/  STL.64 [R1+0x12a8], R26 ;  /* 0x0012a81a01007387 */ /* 0x0001e80000100a00 */
[----:B0-----:R-:W3:Y:S04]  /*9f9b0*/  LDL.LU.64 R26, [R1+0x9bf8] ;  /* 0x009bf800011a7983 */ /* 0x001ee80000300a00 */
[----:B------:R-:W3:Y:S01]  /*9f9c0*/  LDL.LU.64 R24, [R1+0x9bf0] ;  /* 0x009bf00001187983 */ /* 0x000ee20000300a00 */
[C---:B--2---:R-:W-:Y:S08]  /*9f9d0*/  HMMA.16816.F32 R16, R12.reuse, R20, R16 ;  /* 0x000000140c10723c */ /* 0x044ff00000001810 */
[C---:B----4-:R-:W-:Y:S11]  /*9f9e0*/  HMMA.16816.F32 R8, R12.reuse, R22, R8 ;  /* 0x000000160c08723c */ /* 0x050ff60000001808 */
[----:B------:R-:W-:Y:S04]  /*9f9f0*/  STL.64 [R1+0x1290], R16 ;  /* 0x0012901001007387 */ /* 0x000fe80000100a00 */
[----:B------:R-:W-:Y:S04]  /*9fa00*/  STL.64 [R1+0x1298], R18 ;  /* 0x0012981201007387 */ /* 0x000fe80000100a00 */
[----:B------:R-:W2:Y:S04]  /*9fa10*/  LDL.LU.64 R20, [R1+0xcd0] ;  /* 0x000cd00001147983 */ /* 0x000ea80000300a00 */
[----:B------:R-:W-:Y:S04]  /*9fa20*/  STL.64 [R1+0x1280], R8 ;  /* 0x0012800801007387 */ /* 0x000fe80000100a00 */
[----:B------:R-:W-:Y:S04]  /*9fa30*/  STL.64 [R1+0x1288], R10 ;  /* 0x0012880a01007387 */ /* 0x000fe80000100a00 */
[----:B------:R-:W4:Y:S01]  /*9fa40*/  LDL.LU.64 R22, [R1+0xcd8] ;  /* 0x000cd80001167983 */ /* 0x000f220000300a00 */
[----:B------:R-:W-:-:S15]  /*9fa50*/  HMMA.16816.F32 R4, R12, R28, R4 ;  /* 0x0000001c0c04723c */ /* 0x000fde0000001804 */
[----:B------:R-:W-:-:S04]  /*9fa60*/  NOP ;  /* 0x0000000000007918 */ /* 0x000fc80000000000 */
[----:B------:R-:W-:Y:S04]  /*9fa70*/  STL.64 [R1+0x1270], R4 ;  /* 0x0012700401007387 */ /* 0x000fe80000100a00 */
[----:B------:R-:W-:Y:S04]  /*9fa80*/  STL.64 [R1+0x1278], R6 ;  /* 0x0012780601007387 */ /* 0x000fe80000100a00 */
[----:B----4-:R-:W-:Y:S04]  /*9fa90*/  STL.64 [R1+0x9be8], R22 ;  /* 0x009be81601007387 */ /* 0x010fe80000100a00 */
[----:B--2---:R0:W-:Y:S04]  /*9faa0*/  STL.64 [R1+0x9be0], R20 ;  /* 0x009be01401007387 */ /* 0x0041e80000100a00 */
[----:B0-----:R-:W3:Y:S04]  /*9fab0*/  LDL.LU.64 R20, [R1+0xcf0] ;  /* 0x000cf00001147983 */ /* 0x001ee80000300a00 */
[----:B------:R-:W3:Y:S04]  /*9fac0*/  LDL.LU.64 R22, [R1+0xcf8] ;  /* 0x000cf80001167983 */ /* 0x000ee80000300a00 */
[----:B------:R-:W2:Y:S04]  /*9fad0*/  LDL.LU.64 R16, [R1+0xc90] ;  /* 0x000c900001107983 */ /* 0x000ea80000300a00 */
[----:B------:R-:W4:Y:S04]  /*9fae0*/  LDL.LU.64 R18, [R1+0xc98] ;  /* 0x000c980001127983 */ /* 0x000f280000300a00 */
[----:B----4-:R-:W-:Y:S04]  /*9faf0*/  STL.64 [R1+0x9bc8], R18 ;  /* 0x009bc81201007387 */ /* 0x010fe80000100a00 */
[----:B--2---:R0:W-:Y:S04]  /*9fb00*/  STL.64 [R1+0x9bc0], R16 ;  /* 0x009bc01001007387 */ /* 0x0041e80000100a00 */
[----:B0-----:R-:W2:Y:S04]  /*9fb10*/  LDL.LU.64 R16, [R1+0xcb0] ;  /* 0x000cb00001107983 */ /* 0x001ea80000300a00 */
[----:B------:R-:W2:Y:S04]  /*9fb20*/  LDL.LU.64 R18, [R1+0xcb8] ;  /* 0x000cb80001127983 */ /* 0x000ea80000300a00 */
[----:B------:R-:W4:Y:S04]  /*9fb30*/  LDL.LU.64 R8, [R1+0xc50] ;  /* 0x000c500001087983 */ /* 0x000f280000300a00 */
[----:B------:R-:W2:Y:S01]  /*9fb40*/  LDL.LU.64 R10, [R1+0xc58] ;  /* 0x000c5800010a7983 */ /* 0x000ea20000300a00 */
[C---:B---3--:R-:W-:Y:S03]  /*9fb50*/  HMMA.16816.F32 R20, R12.reuse, R26, R20 ;  /* 0x0000001a0c14723c */ /* 0x048fe60000001814 */
[----:B--2---:R-:W-:Y:S04]  /*9fb60*/  STL.64 [R1+0x9ba8], R10 ;  /* 0x009ba80a01007387 */ /* 0x004fe80000100a00 */
        /* <DEDUP_REMOVED lines=9> */
[----:B------:R-:W4:Y:S04]  /*9fc00*/  LDL.LU R28, [R1+0x20e8] ;  /* 0x0020e800011c7983 */ /* 0x000f280000300800 */
[----:B------:R-:W4:Y:S04]  /*9fc10*/  LDL.LU R29, [R1+0x20e4] ;  /* 0x0020e400011d7983 */ /* 0x000f280000300800 */
[----:B------:R-:W-:Y:S04]  /*9fc20*/  STL.64 [R1+0x1260], R20 ;  /* 0x0012601401007387 */ /* 0x000fe80000100a00 */
[----:B------:R0:W-:Y:S04]  /*9fc30*/  STL.64 [R1+0x1268], R22 ;  /* 0x0012681601007387 */ /* 0x0001e80000100a00 */
[----:B0-----:R-:W2:Y:S04]  /*9fc40*/  LDL.LU.64 R22, [R1+0x9be8] ;  /* 0x009be80001167983 */ /* 0x001ea80000300a00 */
[----:B------:R-:W2:Y:S04]  /*9fc50*/  LDL.LU.64 R20, [R1+0x9be0] ;  /* 0x009be00001147983 */ /* 0x000ea80000300a00 */
[----:B------:R-:W3:Y:S04]  /*9fc60*/  LDL.LU R26, [R1+0x20e0] ;  /* 0x0020e000011a7983 */ /* 0x000ee80000300800 */
[----:B------:R-:W3:Y:S01]  /*9fc70*/  LDL.LU R27, [R1+0x20dc] ;  /* 0x0020dc00011b7983 */ /* 0x000ee20000300800 */
[----:B--2---:R-:W-:-:S15]  /*9fc80*/  HMMA.16816.F32 R20, R12, R24, R20 ;  /* 0x000000180c14723c */ /* 0x004fde0000001814 */
[----:B------:R-:W-:-:S04]  /*9fc90*/  NOP ;  /* 0x0000000000007918 */ /* 0x000fc80000000000 */
[----:B------:R-:W-:Y:S04]  /*9fca0*/  STL.64 [R1+0x1250], R20 ;  /* 0x0012501401007387 */ /* 0x000fe80000100a00 */
[----:B------:R0:W-:Y:S04]  /*9fcb0*/  STL.64 [R1+0x1258], R22 ;  /* 0x0012581601007387 */ /* 0x0001e80000100a00 */
[----:B0-----:R-:W2:Y:S04]  /*9fcc0*/  LDL.LU.64 R22, [R1+0x9bd8] ;  /* 0x009bd80001167983 */ /* 0x001ea80000300a00 */
[----:B------:R-:W3:Y:S04]  /*9fcd0*/  LDL.LU.64 R20, [R1+0x9bd0] ;  /* 0x009bd00001147983 */ /* 0x000ee80000300a00 */
[----:B------:R-:W3:Y:S04]  /*9fce0*/  LDL.LU R24, [R1+0x20d8] ;  /* 0x0020d80001187983 */ /* 0x000ee80000300800 */
[----:B------:R-:W3:Y:S01]  /*9fcf0*/  LDL.LU R25, [R1+0x20d4] ;  /* 0x0020d40001197983 */ /* 0x000ee20000300800 */
[----:B--2---:R-:W-:-:S15]  /*9fd00*/  HMMA.16816.F32 R16, R12, R22, R16 ;  /* 0x000000160c10723c */ /* 0x004fde0000001810 */
[----:B------:R-:W-:-:S04]  /*9fd10*/  NOP ;  /* 0x0000000000007918 */ /* 0x000fc80000000000 */
[----:B------:R-:W-:Y:S04]  /*9fd20*/  STL.64 [R1+0x1240], R16 ;  /* 0x0012401001007387 */ /* 0x000fe80000100a00 */
[----:B------:R0:W-:Y:S04]  /*9fd30*/  STL.64 [R1+0x1248], R18 ;  /* 0x0012481201007387 */ /* 0x0001e80000100a00 */
[----:B0-----:R-:W3:Y:S04]  /*9fd40*/  LDL.LU.64 R18, [R1+0x9bc8] ;  /* 0x009bc80001127983 */ /* 0x001ee80000300a00 */
[----:B------:R-:W3:Y:S04]  /*9fd50*/  LDL.LU.64 R16, [R1+0x9bc0] ;  /* 0x009bc00001107983 */ /* 0x000ee80000300a00 */
[----:B------:R-:W2:Y:S04]  /*9fd60*/  LDL.LU R22, [R1+0x20d0] ;  /* 0x0020d00001167983 */ /* 0x000ea80000300800 */
[----:B------:R-:W2:Y:S01]  /*9fd70*/  LDL.LU R23, [R1+0x20cc] ;  /* 0x0020cc0001177983 */ /* 0x000ea20000300800 */
[----:B---3--:R-:W-:-:S15]  /*9fd80*/  HMMA.16816.F32 R16, R12, R20, R16 ;  /* 0x000000140c10723c */ /* 0x008fde0000001810 */
        /* <DEDUP_REMOVED lines=10> */
[----:B------:R-:W2:Y:S02]  /*9fe30*/  LDL.LU.64 R8, [R1+0x9ba0] ;  /* 0x009ba00001087983 */ /* 0x000ea40000300a00 */
[----:B--2---:R-:W-:Y:S02]  /*9fe40*/  HMMA.16816.F32 R16, R12, R16, R8 ;  /* 0x000000100c10723c */ /* 0x004fe40000001808 */
[----:B------:R-:W2:Y:S04]  /*9fe50*/  LDL.LU.64 R10, [R1+0x9b98] ;  /* 0x009b9800010a7983 */ /* 0x000ea80000300a00 */
[----:B------:R-:W3:-:S13]  /*9fe60*/  LDL.LU.64 R8, [R1+0x9b90] ;  /* 0x009b900001087983 */ /* 0x000eda0000300a00 */
[----:B------:R0:W-:Y:S04]  /*9fe70*/  STL.64 [R1+0x1210], R16 ;  /* 0x0012101001007387 */ /* 0x0001e80000100a00 */
[----:B------:R1:W-:Y:S04]  /*9fe80*/  STL.64 [R1+0x1218], R18 ;  /* 0x0012181201007387 */ /* 0x0003e80000100a00 */
[----:B0-----:R-:W3:Y:S04]  /*9fe90*/  LDL.LU.64 R16, [R1+0xbd0] ;  /* 0x000bd00001107983 */ /* 0x001ee80000300a00 */
[----:B-1----:R-:W3:Y:S01]  /*9fea0*/  LDL.LU.64 R18, [R1+0xbd8] ;  /* 0x000bd80001127983 */ /* 0x002ee20000300a00 */
[----:B--2---:R-:W-:-:S15]  /*9feb0*/  HMMA.16816.F32 R4, R12, R10, R4 ;  /* 0x0000000a0c04723c */ /* 0x004fde0000001804 */
[----:B------:R-:W-:-:S04]  /*9fec0*/  NOP ;  /* 0x0000000000007918 */ /* 0x000fc80000000000 */
[----:B------:R-:W-:Y:S04]  /*9fed0*/  STL.64 [R1+0x1200], R4 ;  /* 0x0012000401007387 */ /* 0x000fe80000100a00 */
[----:B------:R0:W-:Y:S04]  /*9fee0*/  STL.64 [R1+0x1208], R6 ;  /* 0x0012080601007387 */ /* 0x0001e80000100a00 */
[----:B0-----:R-:W3:Y:S04]  /*9fef0*/  LDL.LU.64 R6, [R1+0x9b88] ;  /* 0x009b880001067983 */ /* 0x001ee80000300a00 */
[----:B------:R-:W3:Y:S02]  /*9ff00*/  LDL.LU.64 R4, [R1+0x9b80] ;  /* 0x009b800001047983 */ /* 0x000ee40000300a00 */
[----:B---3--:R-:W-:Y:S02]  /*9ff10*/  HMMA.16816.F32 R8, R12, R8, R4 ;  /* 0x000000080c08723c */ /* 0x008fe40000001804 */
[----:B------:R-:W2:Y:S04]  /*9ff20*/  LDL.LU.64 R6, [R1+0x9b78] ;  /* 0x009b780001067983 */ /* 0x000ea80000300a00 */
[----:B------:R-:W3:-:S13]  /*9ff30*/  LDL.LU.64 R4, [R1+0x9b70] ;  /* 0x009b700001047983 */ /* 0x000eda0000300a00 */
[----:B------:R0:W-:Y:S04]  /*9ff40*/  STL.64 [R1+0x11f0], R8 ;  /* 0x0011f00801007387 */ /* 0x0001e80000100a00 */
[----:B------:R1:W-:Y:S04]  /*9ff50*/  STL.64 [R1+0x11f8], R10 ;  /* 0x0011f80a01007387 */ /* 0x0003e80000100a00 */
[----:B0-----:R-:W2:Y:S04]  /*9ff60*/  LDL.LU.64 R8, [R1+0xbf0] ;  /* 0x000bf00001087983 */ /* 0x001ea80000300a00 */
[----:B-1----:R-:W2:Y:S02]  /*9ff70*/  LDL.LU.64 R10, [R1+0xbf8] ;  /* 0x000bf800010a7983 */ /* 0x002ea40000300a00 */
[----:B--2---:R-:W-:Y:S01]  /*9ff80*/  HMMA.16816.F32 R8, R12, R6, R8 ;  /* 0x000000060c08723c */ /* 0x004fe20000001808 */
[----:B------:R-:W-:-:S15]  /*9ff90*/  IMAD R6, R27, 0x100, R26 ;  /* 0x000001001b067824 */ /* 0x000fde00078e021a */
[----:B------:R-:W-:-:S03]  /*9ffa0*/  NOP ;  /* 0x0000000000007918 */ /* 0x000fc60000000000 */
[----:B------:R-:W-:Y:S04]  /*9ffb0*/  STL.64 [R1+0x11e0], R8 ;  /* 0x0011e00801007387 */ /* 0x000fe80000100a00 */
[----:B------:R3:W-:Y:S02]  /*9ffc0*/  STL.64 [R1+0x11e8], R10 ;  /* 0x0011e80a01007387 */ /* 0x0007e40000100a00 */
[----:B---3--:R-:W-:Y:S01]  /*9ffd0*/  HMMA.16816.F32 R8, R12, R4, R16 ;  /* 0x000000040c08723c */ /* 0x008fe20000001810 */
[----:B----4-:R-:W-:Y:S02]  /*9ffe0*/  IMAD R7, R29, 0x100, R28 ;  /* 0x000001001d077824 */ /* 0x010fe400078e021c */
[----:B------:R-:W-:Y:S02]  /*9fff0*/  IMAD R4, R23, 0x100, R22 ;  /* 0x0000010017047824 */ /* 0x000fe400078e0216 */
[----:B------:R-:W-:-:S14]  /*a0000*/  IMAD R5, R25, 0x100, R24 ;  /* 0x0000010019057824 */ /* 0x000fdc00078e0218 */
[----:B------:R0:W-:Y:S04]  /*a0010*/  STL.64 [R1+0x11d0], R8 ;  /* 0x0011d00801007387 */ /* 0x0001e80000100a00 */
[----:B------:R1:W-:Y:S04]  /*a0020*/  STL.64 [R1+0x11d8], R10 ;  /* 0x0011d80a01007387 */ /* 0x0003e80000100a00 */
[----:B------:R-:W-:Y:S04]  /*a0030*/  STL.64 [R1+0x9b68], R6 ;  /* 0x009b680601007387 */ /* 0x000fe80000100a00 */
[----:B------:R-:W-:Y:S04]  /*a0040*/  STL.64 [R1+0x9b60], R4 ;  /* 0x009b600401007387 */ /* 0x000fe80000100a00 */
[----:B------:R-:W2:Y:S04]  /*a0050*/  LDL.LU R20, [R1+0x100] ;  /* 0x0001000001147983 */ /* 0x000ea80000300800 */
[----:B------:R-:W2:Y:S04]  /*a0060*/  LDL.LU R21, [R1+0x104] ;  /* 0x0001040001157983 */ /* 0x000ea80000300800 */
[----:B------:R-:W3:Y:S04]  /*a0070*/  LDL.LU R22, [R1+0x108] ;  /* 0x0001080001167983 */ /* 0x000ee80000300800 */
[----:B------:R-:W3:Y:S04]  /*a0080*/  LDL.LU R23, [R1+0x10c] ;  /* 0x00010c0001177983 */ /* 0x000ee80000300800 */
[----:B---3--:R-:W-:Y:S04]  /*a0090*/  STL.64 [R1+0x9af8], R22 ;  /* 0x009af81601007387 */ /* 0x008fe80000100a00 */
[----:B--2---:R2:W-:Y:S04]  /*a00a0*/  STL.64 [R1+0x9af0], R20 ;  /* 0x009af01401007387 */ /* 0x0045e80000100a00 */
[----:B0-----:R-:W3:Y:S04]  /*a00b0*/  LDL.LU R8, [R1+0xf0] ;  /* 0x0000f00001087983 */ /* 0x001ee80000300800 */
[----:B------:R-:W3:Y:S04]  /*a00c0*/  LDL.LU R9, [R1+0xf4] ;  /* 0x0000f40001097983 */ /* 0x000ee80000300800 */
[----:B-1----:R-:W4:Y:S04]  /*a00d0*/  LDL.LU R10, [R1+0xf8] ;  /* 0x0000f800010a7983 */ /* 0x002f280000300800 */
[----:B------:R-:W4:Y:S04]  /*a00e0*/  LDL.LU R11, [R1+0xfc] ;  /* 0x0000fc00010b7983 */ /* 0x000f280000300800 */
[----:B----4-:R-:W-:Y:S04]  /*a00f0*/  STL.64 [R1+0x9b08], R10 ;  /* 0x009b080a01007387 */ /* 0x010fe80000100a00 */
[----:B---3--:R0:W-:Y:S04]  /*a0100*/  STL.64 [R1+0x9b00], R8 ;  /* 0x009b000801007387 */ /* 0x0081e80000100a00 */
[----:B--2---:R-:W2:Y:S04]  /*a0110*/  LDL.LU R20, [R1+0xe0] ;  /* 0x0000e00001147983 */ /* 0x004ea80000300800 */
[----:B------:R-:W2:Y:S04]  /*a0120*/  LDL.LU R21, [R1+0xe4] ;  /* 0x0000e40001157983 */ /* 0x000ea80000300800 */
[----:B------:R-:W3:Y:S04]  /*a0130*/  LDL.LU R22, [R1+0xe8] ;  /* 0x0000e80001167983 */ /* 0x000ee80000300800 */
[----:B------:R-:W3:Y:S04]  /*a0140*/  LDL.LU R23, [R1+0xec] ;  /* 0x0000ec0001177983 */ /* 0x000ee80000300800 */
[----:B---3--:R1:W-:Y:S04]  /*a0150*/  STL.64 [R1+0x9b18], R22 ;  /* 0x009b181601007387 */ /* 0x0083e80000100a00 */
[----:B--2---:R-:W-:Y:S04]  /*a0160*/  STL.64 [R1+0x9b10], R20 ;  /* 0x009b101401007387 */ /* 0x004fe80000100a00 */
[----:B0-----:R-:W2:Y:S04]  /*a0170*/  LDL.LU R8, [R1+0xd0] ;  /* 0x0000d00001087983 */ /* 0x001ea80000300800 */
[----:B------:R-:W2:Y:S04]  /*a0180*/  LDL.LU R9, [R1+0xd4] ;  /* 0x0000d40001097983 */ /* 0x000ea80000300800 */
[----:B------:R-:W3:Y:S04]  /*a0190*/  LDL.LU R10, [R1+0xd8] ;  /* 0x0000d800010a7983 */ /* 0x000ee80000300800 */
[----:B------:R-:W3:Y:S04]  /*a01a0*/  LDL.LU R11, [R1+0xdc] ;  /* 0x0000dc00010b7983 */ /* 0x000ee80000300800 */
[----:B------:R-:W4:Y:S04]  /*a01b0*/  LDL.LU.64 R4, [R1+0xbb0] ;  /* 0x000bb00001047983 */ /* 0x000f280000300a00 */
[----:B------:R-:W4:Y:S04]  /*a01c0*/  LDL.LU.64 R6, [R1+0xbb8] ;  /* 0x000bb80001067983 */ /* 0x000f280000300a00 */
[----:B-1----:R-:W4:Y:S04]  /*a01d0*/  LDL.LU R22, [R1+0x1bd4] ;  /* 0x001bd40001167983 */ /* 0x002f280000300800 */
[----:B------:R-:W4:Y:S04]  /*a01e0*/  LDL.LU R23, [R1+0x1be0] ;  /* 0x001be00001177983 */ /* 0x000f280000300800 */
[----:B---3--:R-:W-:Y:S04]  /*a01f0*/  STL.64 [R1+0x9b28], R10 ;  /* 0x009b280a01007387 */ /* 0x008fe80000100a00 */
[----:B--2---:R0:W-:Y:S04]  /*a0200*/  STL.64 [R1+0x9b20], R8 ;  /* 0x009b200801007387 */ /* 0x0041e80000100a00 */
[----:B0-----:R-:W2:Y:S04]  /*a0210*/  LDL.LU R8, [R1+0xc0] ;  /* 0x0000c00001087983 */ /* 0x001ea80000300800 */
[----:B------:R-:W2:Y:S04]  /*a0220*/  LDL.LU R9, [R1+0xc4] ;  /* 0x0000c40001097983 */ /* 0x000ea80000300800 */
[----:B------:R-:W3:Y:S04]  /*a0230*/  LDL.LU R10, [R1+0xc8] ;  /* 0x0000c800010a7983 */ /* 0x000ee80000300800 */
[----:B------:R-:W3:Y:S04]  /*a0240*/  LDL.LU R11, [R1+0xcc] ;  /* 0x0000cc00010b7983 */ /* 0x000ee80000300800 */
[----:B------:R-:W2:Y:S04]  /*a0250*/  LDL.LU R20, [R1+0x1bc4] ;  /* 0x001bc40001147983 */ /* 0x000ea80000300800 */
[----:B------:R-:W2:Y:S04]  /*a0260*/  LDL.LU R21, [R1+0x1bd0] ;  /* 0x001bd00001157983 */ /* 0x000ea80000300800 */
[----:B----4-:R0:W-:Y:S04]  /*a0270*/  STL.64 [R1+0x9b48], R22 ;  /* 0x009b481601007387 */ /* 0x0101e80000100a00 */
[----:B0-----:R-:W4:Y:S04]  /*a0280*/  LDL.LU R22, [R1+0x1bb4] ;  /* 0x001bb40001167983 */ /* 0x001f280000300800 */
[----:B------:R-:W4:Y:S04]  /*a0290*/  LDL.LU R23, [R1+0x1bc0] ;  /* 0x001bc00001177983 */ /* 0x000f280000300800 */
[----:B--2---:R0:W-:Y:S04]  /*a02a0*/  STL.64 [R1+0x9b40], R20 ;  /* 0x009b401401007387 */ /* 0x0041e80000100a00 */
[----:B0-----:R-:W2:Y:S04]  /*a02b0*/  LDL.LU R21, [R1+0x1bb0] ;  /* 0x001bb00001157983 */ /* 0x001ea80000300800 */
[----:B---3--:R-:W-:Y:S04]  /*a02c0*/  STL.64 [R1+0x9b38], R10 ;  /* 0x009b380a01007387 */ /* 0x008fe80000100a00 */
[----:B------:R0:W-:Y:S04]  /*a02d0*/  STL.64 [R1+0x9b30], R8 ;  /* 0x009b300801007387 */ /* 0x0001e80000100a00 */
[----:B0-----:R-:W3:Y:S04]  /*a02e0*/  LDL.LU R8, [R1+0xb0] ;  /* 0x0000b00001087983 */ /* 0x001ee80000300800 */
[----:B------:R-:W3:Y:S04]  /*a02f0*/  LDL.LU R9, [R1+0xb4] ;  /* 0x0000b40001097983 */ /* 0x000ee80000300800 */
[----:B------:R-:W2:Y:S04]  /*a0300*/  LDL.LU R10, [R1+0xb8] ;  /* 0x0000b800010a7983 */ /* 0x000ea80000300800 */
[----:B------:R-:W2:Y:S01]  /*a0310*/  LDL.LU R11, [R1+0xbc] ;  /* 0x0000bc00010b7983 */ /* 0x000ea20000300800 */
[----:B------:R-:W-:Y:S03]  /*a0320*/  HMMA.16816.F32 R12, R12, R2, R4 ;  /* 0x000000020c0c723c */ /* 0x000fe60000001804 */
[----:B--2---:R-:W-:Y:S04]  /*a0330*/  STL.64 [R1+0x9b58], R10 ;  /* 0x009b580a01007387 */ /* 0x004fe80000100a00 */
[----:B---3--:R0:W-:Y:S04]  /*a0340*/  STL.64 [R1+0x9b50], R8 ;  /* 0x009b500801007387 */ /* 0x0081e80000100a00 */
[----:B0-----:R-:W2:Y:S04]  /*a0350*/  LDL.LU R8, [R1+0xa0] ;  /* 0x0000a00001087983 */ /* 0x001ea80000300800 */
[----:B------:R-:W2:Y:S04]  /*a0360*/  LDL.LU R9, [R1+0xa4] ;  /* 0x0000a40001097983 */ /* 0x000ea80000300800 */
[----:B------:R-:W2:Y:S04]  /*a0370*/  LDL.LU R10, [R1+0xa8] ;  /* 0x0000a800010a7983 */ /* 0x000ea80000300800 */
[----:B------:R-:W2:Y:S04]  /*a0380*/  LDL.LU R11, [R1+0xac] ;  /* 0x0000ac00010b7983 */ /* 0x000ea80000300800 */
[----:B------:R-:W3:Y:S04]  /*a0390*/  LDL.LU R16, [R1+0x1c04] ;  /* 0x001c040001107983 */ /* 0x000ee80000300800 */
        /* <DEDUP_REMOVED lines=9> */
[----:B------:R-:W2:Y:S04]  /*a0430*/  LDL.LU.64 R6, [R1+0x9b68] ;  /* 0x009b680001067983 */ /* 0x000ea80000300a00 */
[----:B------:R-:W3:Y:S04]  /*a0440*/  LDL.LU.64 R4, [R1+0x9b60] ;  /* 0x009b600001047983 */ /* 0x000ee80000300a00 */
[----:B------:R-:W3:Y:S04]  /*a0450*/  LDL.LU R2, [R1+0x1bf0] ;  /* 0x001bf00001027983 */ /* 0x000ee80000300800 */
[----:B------:R-:W3:Y:S04]  /*a0460*/  LDL.LU R3, [R1+0x1bf4] ;  /* 0x001bf40001037983 */ /* 0x000ee80000300800 */
[----:B------:R-:W-:Y:S04]  /*a0470*/  STL.64 [R1+0x11a0], R12 ;  /* 0x0011a00c01007387 */ /* 0x000fe80000100a00 */
[----:B------:R2:W-:Y:S01]  /*a0480*/  STL.64 [R1+0x11a8], R14 ;  /* 0x0011a80e01007387 */ /* 0x0005e20000100a00 */
[----:B------:R-:W-:-:S02]  /*a0490*/  F2FP.F16.E4M3.UNPACK_B R20, R21.H1 ;  /* 0x00000015ff14723e */ /* 0x000fc400030006ff */
[----:B----4-:R-:W-:Y:S02]  /*a04a0*/  F2FP.F16.E4M3.UNPACK_B R21, R22.H1 ;  /* 0x00000016ff15723e */ /* 0x010fe400030006ff */
[----:B--2---:R-:W-:Y:S02]  /*a04b0*/  F2FP.F16.E4M3.UNPACK_B R14, R6 ;  /* 0x00000006ff0e723e */ /* 0x004fe400020006ff */
[----:B---3--:R-:W-:Y:S02]  /*a04c0*/  F2FP.F16.E4M3.UNPACK_B R12, R4 ;  /* 0x00000004ff0c723e */ /* 0x008fe400020006ff */
[----:B------:R-:W-:Y:S02]  /*a04d0*/  F2FP.F16.E4M3.UNPACK_B R13, R5 ;  /* 0x00000005ff0d723e */ /* 0x000fe400020006ff */
[----:B------:R-:W-:Y:S01]  /*a04e0*/  F2FP.F16.E4M3.UNPACK_B R15, R7 ;  /* 0x00000007ff0f723e */ /* 0x000fe200020006ff */
[----:B------:R-:W2:Y:S04]  /*a04f0*/  LDL.LU R4, [R1+0x1c00] ;  /* 0x001c000001047983 */ /* 0x000ea80000300800 */
[----:B------:R-:W3:Y:S01]  /*a0500*/  LDL.LU R5, [R1+0x1be4] ;  /* 0x001be40001057983 */ /* 0x000ee20000300800 */
[----:B------:R-:W-:-:S03]  /*a0510*/  F2FP.F16.E4M3.UNPACK_B R6, R23.H1 ;  /* 0x00000017ff06723e */ /* 0x000fc600030006ff */
[----:B------:R0:W-:Y:S02]  /*a0520*/  STL.64 [R1+0x98], R20 ;  /* 0x0000981401007387 */ /* 0x0001e40000100a00 */
[----:B0-----:R-:W-:Y:S02]  /*a0530*/  HMMA.16816.F32 R20, R12, R20, R8 ;  /* 0x000000140c14723c */ /* 0x001fe40000001808 */
[----:B------:R-:W4:Y:S04]  /*a0540*/  LDL.LU.64 R10, [R1+0x9b58] ;  /* 0x009b5800010a7983 */ /* 0x000f280000300a00 */
[----:B------:R-:W4:-:S13]  /*a0550*/  LDL.LU.64 R8, [R1+0x9b50] ;  /* 0x009b500001087983 */ /* 0x000f1a0000300a00 */
[----:B------:R-:W-:Y:S04]  /*a0560*/  STL.64 [R1+0x13e0], R20 ;  /* 0x0013e01401007387 */ /* 0x000fe80000100a00 */
[----:B------:R0:W-:Y:S04]  /*a0570*/  STL.64 [R1+0x13e8], R22 ;  /* 0x0013e81601007387 */ /* 0x0001e80000100a00 */
[----:B0-----:R-:W2:Y:S04]  /*a0580*/  LDL.LU.64 R22, [R1+0x9b48] ;  /* 0x009b480001167983 */ /* 0x001ea80000300a00 */
[----:B------:R-:W2:Y:S02]  /*a0590*/  LDL.LU.64 R20, [R1+0x9b40] ;  /* 0x009b400001147983 */ /* 0x000ea40000300a00 */
[----:B--2---:R-:W-:-:S07]  /*a05a0*/  F2FP.F16.E4M3.UNPACK_B R7, R20.H1 ;  /* 0x00000014ff07723e */ /* 0x004fce00030006ff */
[----:B----4-:R-:W-:Y:S01]  /*a05b0*/  HMMA.16816.F32 R8, R12, R6, R8 ;  /* 0x000000060c08723c */ /* 0x010fe20000001808 */
[----:B------:R-:W-:-:S15]  /*a05c0*/  STL.64 [R1+0x90], R6 ;  /* 0x0000900601007387 */ /* 0x000fde0000100a00 */
[----:B------:R-:W-:-:S03]  /*a05d0*/  NOP ;  /* 0x0000000000007918 */ /* 0x000fc60000000000 */
[----:B------:R-:W-:Y:S04]  /*a05e0*/  STL.64 [R1+0x1400], R8 ;  /* 0x0014000801007387 */ /* 0x000fe80000100a00 */
[----:B------:R0:W-:Y:S04]  /*a05f0*/  STL.64 [R1+0x1408], R10 ;  /* 0x0014080a01007387 */ /* 0x0001e80000100a00 */
[----:B0-----:R-:W2:Y:S04]  /*a0600*/  LDL.LU.64 R10, [R1+0x9b38] ;  /* 0x009b3800010a7983 */ /* 0x001ea80000300a00 */
[----:B------:R-:W2:Y:S01]  /*a0610*/  LDL.LU.64 R8, [R1+0x9b30] ;  /* 0x009b300001087983 */ /* 0x000ea20000300a00 */
[----:B------:R-:W-:-:S02]  /*a0620*/  F2FP.F16.E4M3.UNPACK_B R20, R21.H1 ;  /* 0x00000015ff14723e */ /* 0x000fc400030006ff */
[----:B------:R-:W-:Y:S02]  /*a0630*/  F2FP.F16.E4M3.UNPACK_B R21, R22.H1 ;  /* 0x00000016ff15723e */ /* 0x000fe400030006ff */
[----:B------:R-:W-:-:S03]  /*a0640*/  F2FP.F16.E4M3.UNPACK_B R6, R23.H1 ;  /* 0x00000017ff06723e */ /* 0x000fc600030006ff */
[----:B------:R2:W-:Y:S02]  /*a0650*/  STL.64 [R1+0x88], R20 ;  /* 0x0000881401007387 */ /* 0x0005e40000100a00 */
[----:B--2---:R-:W-:Y:S02]  /*a0660*/  HMMA.16816.F32 R20, R12, R20, R8 ;  /* 0x000000140c14723c */ /* 0x004fe40000001808 */
[----:B------:R-:W2:Y:S04]  /*a0670*/  LDL.LU.64 R10, [R1+0x9b28] ;  /* 0x009b2800010a7983 */ /* 0x000ea80000300a00 */
[----:B------:R-:W2:-:S13]  /*a0680*/  LDL.LU.64 R8, [R1+0x9b20] ;  /* 0x009b200001087983 */ /* 0x000e9a0000300a00 */
[----:B------:R-:W-:Y:S04]  /*a0690*/  STL.64 [R1+0x1420], R20 ;  /* 0x0014201401007387 */ /* 0x000fe80000100a00 */
[----:B------:R0:W-:Y:S04]  /*a06a0*/  STL.64 [R1+0x1428], R22 ;  /* 0x0014281601007387 */ /* 0x0001e80000100a00 */
[----:B0-----:R-:W4:Y:S04]  /*a06b0*/  LDL.LU.64 R22, [R1+0x9b18] ;  /* 0x009b180001167983 */ /* 0x001f280000300a00 */
[----:B------:R-:W4:Y:S01]  /*a06c0*/  LDL.LU.64 R20, [R1+0x9b10] ;  /* 0x009b100001147983 */ /* 0x000f220000300a00 */
[----:B---3--:R-:W-:-:S02]  /*a06d0*/  F2FP.F16.E4M3.UNPACK_B R7, R5.H1 ;  /* 0x00000005ff07723e */ /* 0x008fc400030006ff */
[----:B------:R-:W-:Y:S02]  /*a06e0*/  F2FP.F16.E4M3.UNPACK_B R2, R2.H1 ;  /* 0x00000002ff02723e */ /* 0x000fe400030006ff */
[----:B------:R-:W-:Y:S01]  /*a06f0*/  F2FP.F16.E4M3.UNPACK_B R3, R3.H1 ;  /* 0x00000003ff03723e */ /* 0x000fe200030006ff */
[----:B------:R-:W-:Y:S02]  /*a0700*/  STL.64 [R1+0x80], R6 ;  /* 0x0000800601007387 */ /* 0x000fe40000100a00 */
[----:B--2---:R-:W-:-:S15]  /*a0710*/  HMMA.16816.F32 R8, R12, R6, R8 ;  /* 0x000000060c08723c */ /* 0x004fde0000001808 */
[----:B------:R-:W-:-:S04]  /*a0720*/  NOP ;  /* 0x0000000000007918 */ /* 0x000fc80000000000 */
[----:B------:R-:W-:Y:S04]  /*a0730*/  STL.64 [R1+0x1440], R8 ;  /* 0x0014400801007387 */ /* 0x000fe80000100a00 */
[----:B------:R0:W-:Y:S01]  /*a0740*/  STL.64 [R1+0x1448], R10 ;  /* 0x0014480a01007387 */ /* 0x0001e20000100a00 */
[----:B----4-:R-:W-:Y:S03]  /*a0750*/  HMMA.16816.F32 R20, R12, R2, R20 ;  /* 0x000000020c14723c */ /* 0x010fe60000001814 */
[----:B0-----:R-:W2:Y:S04]  /*a0760*/  LDL.LU.64 R10, [R1+0x9b08] ;  /* 0x009b0800010a7983 */ /* 0x001ea80000300a00 */
[----:B------:R-:W2:Y:S04]  /*a0770*/  LDL.LU.64 R8, [R1+0x9b00] ;  /* 0x009b000001087983 */ /* 0x000ea80000300a00 */
[----:B------:R-:W-:Y:S08]  /*a0780*/  STL.64 [R1+0x78], R2 ;  /* 0x0000780201007387 */ /* 0x000ff00000100a00 */
[----:B------:R-:W-:Y:S04]  /*a0790*/  STL.64 [R1+0x1460], R20 ;  /* 0x0014601401007387 */ /* 0x000fe80000100a00 */
[----:B------:R0:W-:Y:S04]  /*a07a0*/  STL.64 [R1+0x1468], R22 ;  /* 0x0014681601007387 */ /* 0x0001e80000100a00 */
[----:B0-----:R-:W3:Y:S04]  /*a07b0*/  LDL.LU.64 R22, [R1+0x9af8] ;  /* 0x009af80001167983 */ /* 0x001ee80000300a00 */
[----:B------:R-:W3:Y:S01]  /*a07c0*/  LDL.LU.64 R20, [R1+0x9af0] ;  /* 0x009af00001147983 */ /* 0x000ee20000300a00 */
[----:B------:R-:W-:-:S02]  /*a07d0*/  F2FP.F16.E4M3.UNPACK_B R4, R4.H1 ;  /* 0x00000004ff04723e */ /* 0x000fc400030006ff */
[----:B------:R-:W-:Y:S02]  /*a07e0*/  F2FP.F16.E4M3.UNPACK_B R5, R16.H1 ;  /* 0x00000010ff05723e */ /* 0x000fe400030006ff */
[----:B------:R-:W-:Y:S02]  /*a07f0*/  F2FP.F16.E4M3.UNPACK_B R2, R17.H1 ;  /* 0x00000011ff02723e */ /* 0x000fe400030006ff */
[----:B------:R-:W-:Y:S01]  /*a0800*/  F2FP.F16.E4M3.UNPACK_B R3, R18.H1 ;  /* 0x00000012ff03723e */ /* 0x000fe200030006ff */
[----:B------:R0:W-:Y:S02]  /*a0810*/  STL.64 [R1+0x70], R4 ;  /* 0x0000700401007387 */ /* 0x0001e40000100a00 */
[----:B--2---:R-:W-:Y:S01]  /*a0820*/  HMMA.16816.F32 R8, R12, R4, R8 ;  /* 0x000000040c08723c */ /* 0x004fe20000001808 */
[----:B0-----:R-:W-:Y:S02]  /*a0830*/  F2FP.F16.E4M3.UNPACK_B R4, R19.H1 ;  /* 0x00000013ff04723e */ /* 0x001fe400030006ff */
[----:B------:R-:W-:-:S15]  /*a0840*/  F2FP.F16.E4M3.UNPACK_B R5, R28.H1 ;  /* 0x0000001cff05723e */ /* 0x000fde00030006ff */
[----:B------:R-:W-:Y:S01]  /*a0850*/  NOP ;  /* 0x0000000000007918 */ /* 0x000fe20000000000 */
[----:B------:R-:W-:Y:S04]  /*a0860*/  STL.64 [R1+0x1480], R8 ;  /* 0x0014800801007387 */ /* 0x000fe80000100a00 */
[----:B------:R3:W-:Y:S02]  /*a0870*/  STL.64 [R1+0x1488], R10 ;  /* 0x0014880a01007387 */ /* 0x0007e40000100a00 */
[----:B---3--:R-:W-:Y:S02]  /*a0880*/  HMMA.16816.F32 R8, R12, R2, R20 ;  /* 0x000000020c08723c */ /* 0x008fe40000001814 */
[----:B------:R0:W-:-:S15]  /*a0890*/  STL.64 [R1+0x68], R2 ;  /* 0x0000680201007387 */ /* 0x0001de0000100a00 */
[----:B------:R-:W-:Y:S02]  /*a08a0*/  NOP ;  /* 0x0000000000007918 */ /* 0x000fe40000000000 */
[----:B------:R-:W-:Y:S04]  /*a08b0*/  STL.64 [R1+0x14a0], R8 ;  /* 0x0014a00801007387 */ /* 0x000fe80000100a00 */
[----:B------:R-:W-:Y:S04]  /*a08c0*/  STL.64 [R1+0x14a8], R10 ;  /* 0x0014a80a01007387 */ /* 0x000fe80000100a00 */
[----:B------:R1:W-:Y:S01]  /*a08d0*/  STL.64 [R1+0x60], R4 ;  /* 0x0000600401007387 */ /* 0x0003e20000100a00 */
[----:B0-----:R-:W-:-:S03]  /*a08e0*/  F2FP.F16.E4M3.UNPACK_B R2, R29.H1 ;  /* 0x0000001dff02723e */ /* 0x001fc600030006ff */
[----:B------:R-:W2:Y:S01]  /*a08f0*/  LDL.LU R16, [R1+0x170] ;  /* 0x0001700001107983 */ /* 0x000ea20000300800 */
[----:B-1----:R-:W-:-:S15]  /*a0900*/  HMMA.16816.F32 R4, R12, R4, R24 ;  /* 0x000000040c04723c */ /* 0x002fde0000001818 */
[----:B------:R-:W-:-:S04]  /*a0910*/  NOP ;  /* 0x0000000000007918 */ /* 0x000fc80000000000 */
[----:B------:R-:W-:Y:S04]  /*a0920*/  STL.64 [R1+0x14c0], R4 ;  /* 0x0014c00401007387 */ /* 0x000fe80000100a00 */
[----:B------:R-:W-:Y:S04]  /*a0930*/  STL.64 [R1+0x14c8], R6 ;  /* 0x0014c80601007387 */ /* 0x000fe80000100a00 */
[----:B------:R-:W2:Y:S04]  /*a0940*/  LDL.LU R17, [R1+0x174] ;  /* 0x0001740001117983 */ /* 0x000ea80000300800 */
[----:B------:R-:W-:Y:S04]  /*a0950*/  STL [R1+0x58], R2 ;  /* 0x0000580201007387 */ /* 0x000fe80000100800 */
[----:B------:R-:W3:Y:S04]  /*a0960*/  LDL.LU R18, [R1+0x178] ;  /* 0x0001780001127983 */ /* 0x000ee80000300800 */
[----:B------:R-:W3:Y:S04]  /*a0970*/  LDL.LU R19, [R1+0x17c] ;  /* 0x00017c0001137983 */ /* 0x000ee80000300800 */
[----:B---3--:R-:W-:Y:S04]  /*a0980*/  STL.64 [R1+0x9aa0], R18 ;  /* 0x009aa01201007387 */ /* 0x008fe80000100a00 */
[----:B--2---:R0:W-:Y:S04]  /*a0990*/  STL.64 [R1+0x9a98], R16 ;  /* 0x009a981001007387 */ /* 0x0041e80000100a00 */
[----:B0-----:R-:W2:Y:S04]  /*a09a0*/  LDL.LU R16, [R1+0x150] ;  /* 0x0001500001107983 */ /* 0x001ea80000300800 */
[----:B------:R-:W2:Y:S04]  /*a09b0*/  LDL.LU R17, [R1+0x154] ;  /* 0x0001540001117983 */ /* 0x000ea80000300800 */
[----:B------:R-:W3:Y:S04]  /*a09c0*/  LDL.LU R18, [R1+0x158] ;  /* 0x0001580001127983 */ /* 0x000ee80000300800 */
[----:B------:R-:W3:Y:S04]  /*a09d0*/  LDL.LU R19, [R1+0x15c] ;  /* 0x00015c0001137983 */ /* 0x000ee80000300800 */
[----:B------:R-:W4:Y:S04]  /*a09e0*/  LDL.LU R6, [R1+0x1c44] ;  /* 0x001c440001067983 */ /* 0x000f280000300800 */
[----:B------:R-:W4:Y:S04]  /*a09f0*/  LDL.LU R7, [R1+0x1c54] ;  /* 0x001c540001077983 */ /* 0x000f280000300800 */
[----:B------:R-:W4:Y:S04]  /*a0a00*/  LDL.LU R4, [R1+0x1c60] ;  /* 0x001c600001047983 */ /* 0x000f280000300800 */
[----:B---3--:R-:W-:Y:S04]  /*a0a10*/  STL.64 [R1+0x9ab0], R18 ;  /* 0x009ab01201007387 */ /* 0x008fe80000100a00 */
[----:B--2---:R0:W-:Y:S04]  /*a0a20*/  STL.64 [R1+0x9aa8], R16 ;  /* 0x009aa81001007387 */ /* 0x0041e80000100a00 */
[----:B0-----:R-:W2:Y:S04]  /*a0a30*/  LDL.LU R16, [R1+0x140] ;  /* 0x0001400001107983 */ /* 0x001ea80000300800 */
[----:B------:R-:W2:Y:S04]  /*a0a40*/  LDL.LU R17, [R1+0x144] ;  /* 0x0001440001117983 */ /* 0x000ea80000300800 */
[----:B------:R-:W3:Y:S04]  /*a0a50*/  LDL.LU R18, [R1+0x148] ;  /* 0x0001480001127983 */ /* 0x000ee80000300800 */
[----:B------:R-:W3:Y:S04]  /*a0a60*/  LDL.LU R19, [R1+0x14c] ;  /* 0x00014c0001137983 */ /* 0x000ee80000300800 */
[----:B---3--:R-:W-:Y:S04]  /*a0a70*/  STL.64 [R1+0x9ac0], R18 ;  /* 0x009ac01201007387 */ /* 0x008fe80000100a00 */
[----:B------:R-:W3:Y:S04]  /*a0a80*/  LDL.LU R29, [R1+0x1c34] ;  /* 0x001c3400011d7983 */ /* 0x000ee80000300800 */
[----:B--2---:R0:W-:Y:S04]  /*a0a90*/  STL.64 [R1+0x9ab8], R16 ;  /* 0x009ab81001007387 */ /* 0x0041e80000100a00 */
[----:B0-----:R-:W2:Y:S04]  /*a0aa0*/  LDL.LU R17, [R1+0x1c40] ;  /* 0x001c400001117983 */ /* 0x001ea80000300800 */
[----:B------:R-:W2:Y:S04]  /*a0ab0*/  LDL.LU R5, [R1+0x1c64] ;  /* 0x001c640001057983 */ /* 0x000ea80000300800 */
[----:B----4-:R-:W-:Y:S01]  /*a0ac0*/  STL.64 [R1+0x9ae0], R6 ;  /* 0x009ae00601007387 */ /* 0x010fe20000100a00 */
[----:B------:R-:W-:-:S03]  /*a0ad0*/  IMAD.MOV.U32 R18, RZ, RZ, R2 ;  /* 0x000000ffff127224 */ /* 0x000fc600078e0002 */
[----:B--2---:R0:W-:Y:S04]  /*a0ae0*/  STL.64 [R1+0x9ad8], R4 ;  /* 0x009ad80401007387 */ /* 0x0041e80000100a00 */
[----:B0-----:R-:W2:Y:S04]  /*a0af0*/  LDL.LU R4, [R1+0x120] ;  /* 0x0001200001047983 */ /* 0x001ea80000300800 */
[----:B------:R-:W2:Y:S04]  /*a0b00*/  LDL.LU R5, [R1+0x124] ;  /* 0x0001240001057983 */ /* 0x000ea80000300800 */
[----:B------:R-:W2:Y:S04]  /*a0b10*/  LDL.LU R6, [R1+0x128] ;  /* 0x0001280001067983 */ /* 0x000ea80000300800 */
[----:B------:R-:W2:Y:S04]  /*a0b20*/  LDL.LU R7, [R1+0x12c] ;  /* 0x00012c0001077983 */ /* 0x000ea80000300800 */
[----:B------:R-:W4:Y:S04]  /*a0b30*/  LDL.LU R2, [R1+0x1c70] ;  /* 0x001c700001027983 */ /* 0x000f280000300800 */
[----:B------:R-:W4:Y:S04]  /*a0b40*/  LDL.LU R3, [R1+0x1c74] ;  /* 0x001c740001037983 */ /* 0x000f280000300800 */
[----:B------:R-:W4:Y:S04]  /*a0b50*/  LDL.LU R20, [R1+0x1c80] ;  /* 0x001c800001147983 */ /* 0x000f280000300800 */
[----:B------:R-:W4:Y:S04]  /*a0b60*/  LDL.LU R8, [R1+0x160] ;  /* 0x0001600001087983 */ /* 0x000f280000300800 */
[----:B------:R-:W4:Y:S04]  /*a0b70*/  LDL.LU R9, [R1+0x164] ;  /* 0x0001640001097983 */ /* 0x000f280000300800 */
[----:B------:R-:W4:Y:S04]  /*a0b80*/  LDL.LU R10, [R1+0x168] ;  /* 0x00016800010a7983 */ /* 0x000f280000300800 */
[----:B------:R-:W4:Y:S01]  /*a0b90*/  LDL.LU R11, [R1+0x16c] ;  /* 0x00016c00010b7983 */ /* 0x000f220000300800 */
[----:B---3--:R-:W-:Y:S01]  /*a0ba0*/  F2FP.F16.E4M3.UNPACK_B R19, R29.H1 ;  /* 0x0000001dff13723e */ /* 0x008fe200030006ff */
[----:B------:R-:W-:-:S06]  /*a0bb0*/  IMAD.MOV.U32 R27, RZ, RZ, R0 ;  /* 0x000000ffff1b7224 */ /* 0x000fcc00078e0000 */
[----:B--2---:R-:W-:Y:S01]  /*a0bc0*/  HMMA.16816.F32 R4, R12, R18, R4 ;  /* 0x000000120c04723c */ /* 0x004fe20000001804 */
[----:B----4-:R-:W-:Y:S04]  /*a0bd0*/  STL.64 [R1+0x9ad0], R10 ;  /* 0x009ad00a01007387 */ /* 0x010fe80000100a00 */
[----:B------:R0:W-:Y:S04]  /*a0be0*/  STL.64 [R1+0x9ac8], R8 ;  /* 0x009ac80801007387 */ /* 0x0001e80000100a00 */
[----:B0-----:R-:W2:Y:S04]  /*a0bf0*/  LDL.LU R8, [R1+0x130] ;  /* 0x0001300001087983 */ /* 0x001ea80000300800 */
[----:B------:R-:W2:Y:S04]  /*a0c00*/  LDL.LU R9, [R1+0x134] ;  /* 0x0001340001097983 */ /* 0x000ea80000300800 */
[----:B------:R-:W2:Y:S04]  /*a0c10*/  LDL.LU R10, [R1+0x138] ;  /* 0x00013800010a7983 */ /* 0x000ea80000300800 */
[----:B------:R-:W2:Y:S04]  /*a0c20*/  LDL.LU R11, [R1+0x13c] ;  /* 0x00013c00010b7983 */ /* 0x000ea80000300800 */
[----:B------:R-:W3:Y:S04]  /*a0c30*/  LDL.LU R21, [R1+0x1c84] ;  /* 0x001c840001157983 */ /* 0x000ee80000300800 */
[----:B------:R-:W4:Y:S04]  /*a0c40*/  LDL.LU R22, [R1+0x1c90] ;  /* 0x001c900001167983 */ /* 0x000f280000300800 */
[----:B------:R-:W2:Y:S04]  /*a0c50*/  LDL.LU R23, [R1+0x1c94] ;  /* 0x001c940001177983 */ /* 0x000ea80000300800 */
[----:B------:R-:W2:Y:S04]  /*a0c60*/  LDL.LU R28, [R1+0x1ca0] ;  /* 0x001ca000011c7983 */ /* 0x000ea80000300800 */
[----:B------:R-:W2:Y:S04]  /*a0c70*/  LDL.LU R24, [R1+0x180] ;  /* 0x0001800001187983 */ /* 0x000ea80000300800 */
[----:B------:R-:W2:Y:S04]  /*a0c80*/  LDL.LU R25, [R1+0x184] ;  /* 0x0001840001197983 */ /* 0x000ea80000300800 */
[----:B------:R-:W2:Y:S04]  /*a0c90*/  LDL.LU R26, [R1+0x188] ;  /* 0x00018800011a7983 */ /* 0x000ea80000300800 */
[----:B------:R-:W2:Y:S04]  /*a0ca0*/  LDL.LU R0, [R1+0x9ae8] ;  /* 0x009ae80001007983 */ /* 0x000ea80000300800 */
[----:B------:R-:W2:Y:S04]  /*a0cb0*/  LDL.LU R29, [R1+0x1ca4] ;  /* 0x001ca400011d7983 */ /* 0x000ea80000300800 */
[----:B------:R-:W-:Y:S04]  /*a0cc0*/  STL [R1+0x5c], R19 ;  /* 0x00005c1301007387 */ /* 0x000fe80000100800 */
[----:B------:R-:W-:Y:S04]  /*a0cd0*/  STL.64 [R1+0x14e0], R4 ;  /* 0x0014e00401007387 */ /* 0x000fe80000100a00 */
[----:B------:R0:W-:Y:S04]  /*a0ce0*/  STL.64 [R1+0x14e8], R6 ;  /* 0x0014e80601007387 */ /* 0x0001e80000100a00 */
[----:B0-----:R-:W2:Y:S01]  /*a0cf0*/  LDL.LU.64 R6, [R1+0x9ae0] ;  /* 0x009ae00001067983 */ /* 0x001ea20000300a00 */
[----:B------:R-:W-:-:S03]  /*a0d00*/  F2FP.F16.E4M3.UNPACK_B R16, R17.H1 ;  /* 0x00000011ff10723e */ /* 0x000fc600030006ff */
[----:B------:R-:W3:Y:S01]  /*a0d10*/  LDL.LU.64 R4, [R1+0x9ad8] ;  /* 0x009ad80001047983 */ /* 0x000ee20000300a00 */
[----:B--2---:R-:W-:-:S05]  /*a0d20*/  F2FP.F16.E4M3.UNPACK_B R17, R6.H1 ;  /* 0x00000006ff11723e */ /* 0x004fca00030006ff */
[----:B------:R0:W-:Y:S02]  /*a0d30*/  STL.64 [R1+0x50], R16 ;  /* 0x0000501001007387 */ /* 0x0001e40000100a00 */
[----:B0-----:R-:W-:Y:S02]  /*a0d40*/  HMMA.16816.F32 R16, R12, R16, R8 ;  /* 0x000000100c10723c */ /* 0x001fe40000001808 */
[----:B------:R-:W2:Y:S04]  /*a0d50*/  LDL.LU.64 R10, [R1+0x9ad0] ;  /* 0x009ad000010a7983 */ /* 0x000ea80000300a00 */
[----:B------:R-:W2:Y:S01]  /*a0d60*/  LDL.LU.64 R8, [R1+0x9ac8] ;  /* 0x009ac80001087983 */ /* 0x000ea20000300a00 */
[----:B------:R-:W-:-:S12]  /*a0d70*/  F2FP.F16.E4M3.UNPACK_B R6, R0.H1 ;  /* 0x00000000ff06723e */ /* 0x000fd800030006ff */
[----:B------:R-:W-:Y:S04]  /*a0d80*/  STL.64 [R1+0x1500], R16 ;  /* 0x0015001001007387 */ /* 0x000fe80000100a00 */
[----:B------:R0:W-:Y:S01]  /*a0d90*/  STL [R1+0x1508], R18 ;  /* 0x0015081201007387 */ /* 0x0001e20000100800 */
[----:B------:R-:W-:-:S03]  /*a0da0*/  IMAD.MOV.U32 R0, RZ, RZ, R19 ;  /* 0x000000ffff007224 */ /* 0x000fc600078e0013 */
[----:B0-----:R-:W2:Y:S04]  /*a0db0*/  LDL.LU.64 R18, [R1+0x9ac0] ;  /* 0x009ac00001127983 */ /* 0x001ea80000300a00 */
[----:B------:R-:W2:Y:S01]  /*a0dc0*/  LDL.LU.64 R16, [R1+0x9ab8] ;  /* 0x009ab80001107983 */ /* 0x000ea20000300a00 */
[----:B------:R-:W-:-:S03]  /*a0dd0*/  F2FP.F16.E4M3.UNPACK_B R7, R7.H1 ;  /* 0x00000007ff07723e */ /* 0x000fc600030006ff */
[----:B------:R-:W-:Y:S04]  /*a0de0*/  STL [R1+0x8a98], R0 ;  /* 0x008a980001007387 */ /* 0x000fe80000100800 */
[----:B------:R-:W-:Y:S04]  /*a0df0*/  STL [R1+0x48], R6 ;  /* 0x0000480601007387 */ /* 0x000fe80000100800 */
[----:B------:R-:W-:Y:S01]  /*a0e00*/  STL [R1+0x4c], R7 ;  /* 0x00004c0701007387 */ /* 0x000fe20000100800 */
[----:B--2---:R-:W-:-:S15]  /*a0e10*/  HMMA.16816.F32 R16, R12, R6, R16 ;  /* 0x000000060c10723c */ /* 0x004fde0000001810 */
[----:B------:R-:W-:-:S04]  /*a0e20*/  NOP ;  /* 0x0000000000007918 */ /* 0x000fc80000000000 */
[----:B------:R-:W-:Y:S04]  /*a0e30*/  STL.64 [R1+0x1520], R16 ;  /* 0x0015201001007387 */ /* 0x000fe80000100a00 */
[----:B------:R0:W-:Y:S04]  /*a0e40*/  STL.64 [R1+0x1528], R18 ;  /* 0x0015281201007387 */ /* 0x0001e80000100a00 */
[----:B0-----:R-:W2:Y:S04]  /*a0e50*/  LDL.LU.64 R18, [R1+0x9ab0] ;  /* 0x009ab00001127983 */ /* 0x001ea80000300a00 */
[----:B------:R-:W2:Y:S01]  /*a0e60*/  LDL.LU.64 R16, [R1+0x9aa8] ;  /* 0x009aa80001107983 */ /* 0x000ea20000300a00 */
[----:B---3--:R-:W-:-:S02]  /*a0e70*/  F2FP.F16.E4M3.UNPACK_B R4, R4.H1 ;  /* 0x00000004ff04723e */ /* 0x008fc400030006ff */
[----:B------:R-:W-:Y:S01]  /*a0e80*/  F2FP.F16.E4M3.UNPACK_B R5, R5.H1 ;  /* 0x00000005ff05723e */ /* 0x000fe200030006ff */
[----:B------:R-:W-:-:S05]  /*a0e90*/  IMAD.MOV.U32 R0, RZ, RZ, R7 ;  /* 0x000000ffff007224 */ /* 0x000fca00078e0007 */
        /* <DEDUP_REMOVED lines=9> */
[----:B------:R-:W-:-:S02]  /*a0f30*/  F2FP.F16.E4M3.UNPACK_B R2, R2.H1 ;  /* 0x00000002ff02723e */ /* 0x000fc400030006ff */
[----:B------:R-:W-:-:S07]  /*a0f40*/  F2FP.F16.E4M3.UNPACK_B R3, R3.H1 ;  /* 0x00000003ff03723e */ /* 0x000fce00030006ff */
[----:B------:R-:W-:Y:S01]  /*a0f50*/  HMMA.16816.F32 R8, R12, R2, R8 ;  /* 0x000000020c08723c */ /* 0x000fe20000001808 */
[----:B------:R-:W-:Y:S01]  /*a0f60*/  IMAD.MOV.U32 R0, RZ, RZ, R5 ;  /* 0x000000ffff007224 */ /* 0x000fe200078e0005 */
[----:B------:R-:W-:-:S04]  /*a0f70*/  F2FP.F16.E4M3.UNPACK_B R4, R20.H1 ;  /* 0x00000014ff04723e */ /* 0x000fc800030006ff */
[----:B------:R0:W-:Y:S04]  /*a0f80*/  STL [R1+0x99bc], R0 ;  /* 0x0099bc0001007387 */ /* 0x0001e80000100800 */
[----:B------:R4:W-:Y:S01]  /*a0f90*/  STL [R1+0x38], R2 ;  /* 0x0000380201007387 */ /* 0x0009e20000100800 */
[----:B------:R-:W-:-:S03]  /*a0fa0*/  F2FP.F16.E4M3.UNPACK_B R5, R21.H1 ;  /* 0x00000015ff05723e */ /* 0x000fc600030006ff */
[----:B------:R1:W-:Y:S01]  /*a0fb0*/  STL [R1+0x3c], R3 ;  /* 0x00003c0301007387 */ /* 0x0003e20000100800 */
[----:B0-----:R-:W-:-:S05]  /*a0fc0*/  IMAD.MOV.U32 R0, RZ, RZ, R3 ;  /* 0x000000ffff007224 */ /* 0x001fca00078e0003 */
[----:B------:R0:W-:Y:S04]  /*a0fd0*/  STL [R1+0x99c0], R0 ;  /* 0x0099c00001007387 */ /* 0x0001e80000100800 */
[----:B------:R-:W-:Y:S04]  /*a0fe0*/  STL.64 [R1+0x1560], R8 ;  /* 0x0015600801007387 */ /* 0x000fe80000100a00 */
[----:B------:R-:W-:Y:S04]  /*a0ff0*/  STL.64 [R1+0x1568], R10 ;  /* 0x0015680a01007387 */ /* 0x000fe80000100a00 */
[----:B------:R-:W-:Y:S04]  /*a1000*/  STL [R1+0x30], R4 ;  /* 0x0000300401007387 */ /* 0x000fe80000100800 */
[----:B------:R2:W-:Y:S01]  /*a1010*/  STL [R1+0x34], R5 ;  /* 0x0000340501007387 */ /* 0x0005e20000100800 */
[----:B----4-:R-:W-:-:S02]  /*a1020*/  F2FP.F16.E4M3.UNPACK_B R2, R22.H1 ;  /* 0x00000016ff02723e */ /* 0x010fc400030006ff */
[----:B-1----:R-:W-:Y:S02]  /*a1030*/  F2FP.F16.E4M3.UNPACK_B R3, R23.H1 ;  /* 0x00000017ff03723e */ /* 0x002fe400030006ff */
[----:B0-----:R-:W-:Y:S01]  /*a1040*/  F2FP.F16.E4M3.UNPACK_B R0, R28.H1 ;  /* 0x0000001cff00723e */ /* 0x001fe200030006ff */
[----:B--2---:R-:W-:-:S15]  /*a1050*/  HMMA.16816.F32 R4, R12, R4, R16 ;  /* 0x000000040c04723c */ /* 0x004fde0000001810 */
[----:B------:R-:W-:-:S04]  /*a1060*/  NOP ;  /* 0x0000000000007918 */ /* 0x000fc80000000000 */
[----:B------:R-:W-:Y:S04]  /*a1070*/  STL.64 [R1+0x1580], R4 ;  /* 0x0015800401007387 */ /* 0x000fe80000100a00 */
[----:B------:R0:W-:Y:S04]  /*a1080*/  STL.64 [R1+0x1588], R6 ;  /* 0x0015880601007387 */ /* 0x0001e80000100a00 */
[----:B------:R-:W-:Y:S04]  /*a1090*/  STL.64 [R1+0x28], R2 ;  /* 0x0000280201007387 */ /* 0x000fe80000100a00 */
[----:B------:R1:W-:Y:S01]  /*a10a0*/  STL [R1+0x20], R0 ;  /* 0x0000200001007387 */ /* 0x0003e20000100800 */
[----:B0-----:R-:W-:Y:S01]  /*a10b0*/  HMMA.16816.F32 R4, R12, R2, R24 ;  /* 0x000000020c04723c */ /* 0x001fe20000001818 */
[----:B-1----:R-:W-:-:S05]  /*a10c0*/  IMAD.MOV.U32 R0, RZ, RZ, R3 ;  /* 0x000000ffff007224 */ /* 0x002fca00078e0003 */
[----:B------:R0:W-:Y:S02]  /*a10d0*/  STL [R1+0x99c4], R0 ;  /* 0x0099c40001007387 */ /* 0x0001e40000100800 */
[----:B0-----:R-:W-:-:S11]  /*a10e0*/  F2FP.F16.E4M3.UNPACK_B R0, R29.H1 ;  /* 0x0000001dff00723e */ /* 0x001fd600030006ff */
[----:B------:R0:W-:Y:S04]  /*a10f0*/  STL.64 [R1+0x15a0], R4 ;  /* 0x0015a00401007387 */ /* 0x0001e80000100a00 */
[----:B------:R1:W-:Y:S04]  /*a1100*/  STL.64 [R1+0x15a8], R6 ;  /* 0x0015a80601007387 */ /* 0x0003e80000100a00 */
[----:B------:R-:W2:Y:S04]  /*a1110*/  LDL.LU R16, [R1+0x200] ;  /* 0x0002000001107983 */ /* 0x000ea80000300800 */
[----:B------:R-:W-:Y:S04]  /*a1120*/  STL [R1+0x24], R0 ;  /* 0x0000240001007387 */ /* 0x000fe80000100800 */
[----:B------:R-:W2:Y:S04]  /*a1130*/  LDL.LU R17, [R1+0x204] ;  /* 0x0002040001117983 */ /* 0x000ea80000300800 */
[----:B------:R-:W3:Y:S04]  /*a1140*/  LDL.LU R18, [R1+0x208] ;  /* 0x0002080001127983 */ /* 0x000ee80000300800 */
[----:B------:R-:W3:Y:S04]  /*a1150*/  LDL.LU R19, [R1+0x20c] ;  /* 0x00020c0001137983 */ /* 0x000ee80000300800 */
[----:B---3--:R-:W-:Y:S04]  /*a1160*/  STL.64 [R1+0x9a30], R18 ;  /* 0x009a301201007387 */ /* 0x008fe80000100a00 */
[----:B--2---:R2:W-:Y:S04]  /*a1170*/  STL.64 [R1+0x9a28], R16 ;  /* 0x009a281001007387 */ /* 0x0045e80000100a00 */
[----:B0-----:R-:W3:Y:S04]  /*a1180*/  LDL.LU R4, [R1+0x1e0] ;  /* 0x0001e00001047983 */ /* 0x001ee80000300800 */
[----:B------:R-:W3:Y:S04]  /*a1190*/  LDL.LU R5, [R1+0x1e4] ;  /* 0x0001e40001057983 */ /* 0x000ee80000300800 */
[----:B---3--:R-:W-:Y:S04]  /*a11a0*/  STL.64 [R1+0x9a38], R4 ;  /* 0x009a380401007387 */ /* 0x008fe80000100a00 */
[----:B-1----:R-:W3:Y:S04]  /*a11b0*/  LDL.LU R6, [R1+0x1e8] ;  /* 0x0001e80001067983 */ /* 0x002ee80000300800 */
[----:B------:R-:W3:Y:S04]  /*a11c0*/  LDL.LU R7, [R1+0x1ec] ;  /* 0x0001ec0001077983 */ /* 0x000ee80000300800 */
[----:B--2---:R-:W2:Y:S04]  /*a11d0*/  LDL.LU R16, [R1+0x1d0] ;  /* 0x0001d00001107983 */ /* 0x004ea80000300800 */
[----:B------:R-:W2:Y:S04]  /*a11e0*/  LDL.LU R17, [R1+0x1d4] ;  /* 0x0001d40001117983 */ /* 0x000ea80000300800 */
[----:B------:R-:W4:Y:S04]  /*a11f0*/  LDL.LU R18, [R1+0x1d8] ;  /* 0x0001d80001127983 */ /* 0x000f280000300800 */
[----:B------:R-:W4:Y:S04]  /*a1200*/  LDL.LU R19, [R1+0x1dc] ;  /* 0x0001dc0001137983 */ /* 0x000f280000300800 */
[----:B------:R-:W2:Y:S04]  /*a1210*/  LDL.LU R3, [R1+0x1cd4] ;  /* 0x001cd40001037983 */ /* 0x000ea80000300800 */
[----:B------:R-:W3:Y:S04]  /*a1220*/  LDL.LU R20, [R1+0x1ce0] ;  /* 0x001ce00001147983 */ /* 0x000ee80000300800 */
[----:B----4-:R-:W-:Y:S04]  /*a1230*/  STL.64 [R1+0x9a48], R18 ;  /* 0x009a481201007387 */ /* 0x010fe80000100a00 */
[----:B--2---:R0:W-:Y:S04]  /*a1240*/  STL.64 [R1+0x9a40], R16 ;  /* 0x009a401001007387 */ /* 0x0041e80000100a00 */
[----:B0-----:R-:W2:Y:S04]  /*a1250*/  LDL.LU R16, [R1+0x1c0] ;  /* 0x0001c00001107983 */ /* 0x001ea80000300800 */
[----:B------:R-:W2:Y:S04]  /*a1260*/  LDL.LU R17, [R1+0x1c4] ;  /* 0x0001c40001117983 */ /* 0x000ea80000300800 */
[----:B------:R-:W4:Y:S04]  /*a1270*/  LDL.LU R18, [R1+0x1c8] ;  /* 0x0001c80001127983 */ /* 0x000f280000300800 */
[----:B------:R-:W4:Y:S04]  /*a1280*/  LDL.LU R19, [R1+0x1cc] ;  /* 0x0001cc0001137983 */ /* 0x000f280000300800 */
[----:B------:R-:W2:Y:S04]  /*a1290*/  LDL.LU R23, [R1+0x1cb0] ;  /* 0x001cb00001177983 */ /* 0x000ea80000300800 */
[----:B------:R-:W2:Y:S04]  /*a12a0*/  LDL.LU R5, [R1+0x1cc4] ;  /* 0x001cc40001057983 */ /* 0x000ea80000300800 */
[----:B---3--:R-:W-:Y:S04]  /*a12b0*/  STL.64 [R1+0x9a78], R6 ;  /* 0x009a780601007387 */ /* 0x008fe80000100a00 */
[----:B--2---:R0:W-:Y:S04]  /*a12c0*/  STL [R1+0x9a70], R5 ;  /* 0x009a700501007387 */ /* 0x0041e80000100800 */
[----:B------:R-:W2:Y:S04]  /*a12d0*/  LDL.LU R4, [R1+0x1a0] ;  /* 0x0001a00001047983 */ /* 0x000ea80000300800 */
[----:B0-----:R-:W2:Y:S04]  /*a12e0*/  LDL.LU R5, [R1+0x1a4] ;  /* 0x0001a40001057983 */ /* 0x001ea80000300800 */
[----:B--2---:R0:W-:Y:S04]  /*a12f0*/  STL.64 [R1+0x9a80], R4 ;  /* 0x009a800401007387 */ /* 0x0041e80000100a00 */
[----:B0-----:R-:W2:Y:S04]  /*a1300*/  LDL.64 R4, [R1+0x20] ;  /* 0x0000200001047983 */ /* 0x001ea80000100a00 */
[----:B------:R-:W3:Y:S04]  /*a1310*/  LDL.LU R6, [R1+0x1a8] ;  /* 0x0001a80001067983 */ /* 0x000ee80000300800 */
[----:B------:R-:W3:Y:S04]  /*a1320*/  LDL.LU R7, [R1+0x1ac] ;  /* 0x0001ac0001077983 */ /* 0x000ee80000300800 */
[----:B------:R-:W2:Y:S04]  /*a1330*/  LDL.LU R2, [R1+0x1cd0] ;  /* 0x001cd00001027983 */ /* 0x000ea80000300800 */
[----:B----4-:R0:W-:Y:S04]  /*a1340*/  STL.64 [R1+0x9a58], R18 ;  /* 0x009a581201007387 */ /* 0x0101e80000100a00 */
[----:B0-----:R-:W4:Y:S04]  /*a1350*/  LDL.LU R19, [R1+0x1cb4] ;  /* 0x001cb40001137983 */ /* 0x001f280000300800 */
[----:B------:R0:W-:Y:S04]  /*a1360*/  STL.64 [R1+0x9a50], R16 ;  /* 0x009a501001007387 */ /* 0x0001e80000100a00 */
        /* <DEDUP_REMOVED lines=9> */
[----:B--2---:R-:W-:Y:S04]  /*a1400*/  STL.64 [R1+0x9a68], R10 ;  /* 0x009a680a01007387 */ /* 0x004fe80000100a00 */
[----:B------:R0:W-:Y:S04]  /*a1410*/  STL.64 [R1+0x9a60], R8 ;  /* 0x009a600801007387 */ /* 0x0001e80000100a00 */
[----:B0-----:R-:W2:Y:S04]  /*a1420*/  LDL.LU R8, [R1+0x1b0] ;  /* 0x0001b00001087983 */ /* 0x001ea80000300800 */
        /* <DEDUP_REMOVED lines=9> */
[----:B------:R-:W3:Y:S04]  /*a14c0*/  LDL.LU R27, [R1+0x1d04] ;  /* 0x001d0400011b7983 */ /* 0x000ee80000300800 */
[----:B------:R-:W3:Y:S04]  /*a14d0*/  LDL.LU R24, [R1+0x1d10] ;  /* 0x001d100001187983 */ /* 0x000ee80000300800 */
[----:B------:R-:W3:Y:S04]  /*a14e0*/  LDL.LU R25, [R1+0x1d14] ;  /* 0x001d140001197983 */ /* 0x000ee80000300800 */
[----:B------:R-:W3:Y:S01]  /*a14f0*/  LDL.LU R22, [R1+0x1d20] ;  /* 0x001d200001167983 */ /* 0x000ee20000300800 */
[----:B------:R-:W-:Y:S01]  /*a1500*/  IMAD.MOV.U32 R0, RZ, RZ, R5 ;  /* 0x000000ffff007224 */ /* 0x000fe200078e0005 */
[----:B--2---:R-:W-:-:S15]  /*a1510*/  HMMA.16816.F32 R8, R12, R4, R8 ;  /* 0x000000040c08723c */ /* 0x004fde0000001808 */
[----:B------:R-:W-:-:S04]  /*a1520*/  NOP ;  /* 0x0000000000007918 */ /* 0x000fc80000000000 */
[----:B------:R-:W-:Y:S04]  /*a1530*/  STL.64 [R1+0x15c0], R8 ;  /* 0x0015c00801007387 */ /* 0x000fe80000100a00 */
[----:B------:R0:W-:Y:S04]  /*a1540*/  STL.64 [R1+0x15c8], R10 ;  /* 0x0015c80a01007387 */ /* 0x0001e80000100a00 */
[----:B0-----:R-:W2:Y:S04]  /*a1550*/  LDL.LU.64 R10, [R1+0x9a90] ;  /* 0x009a9000010a7983 */ /* 0x001ea80000300a00 */
[----:B------:R-:W2:Y:S04]  /*a1560*/  LDL.LU.64 R8, [R1+0x9a88] ;  /* 0x009a880001087983 */ /* 0x000ea80000300a00 */
[----:B------:R-:W3:Y:S01]  /*a1570*/  LDL.LU.64 R4, [R1+0x9a80] ;  /* 0x009a800001047983 */ /* 0x000ee20000300a00 */
[----:B------:R-:W-:-:S02]  /*a1580*/  F2FP.F16.E4M3.UNPACK_B R18, R23.H1 ;  /* 0x00000017ff12723e */ /* 0x000fc400030006ff */
[----:B----4-:R-:W-:Y:S01]  /*a1590*/  F2FP.F16.E4M3.UNPACK_B R19, R19.H1 ;  /* 0x00000013ff13723e */ /* 0x010fe200030006ff */
[----:B------:R-:W4:Y:S04]  /*a15a0*/  LDL.LU R23, [R1+0x1d24] ;  /* 0x001d240001177983 */ /* 0x000f280000300800 */
[----:B------:R-:W-:Y:S04]  /*a15b0*/  STL [R1+0x18], R18 ;  /* 0x0000181201007387 */ /* 0x000fe80000100800 */
[----:B------:R-:W-:Y:S04]  /*a15c0*/  STL [R1+0x99c8], R0 ;  /* 0x0099c80001007387 */ /* 0x000fe80000100800 */
[----:B------:R-:W-:Y:S01]  /*a15d0*/  STL [R1+0x1c], R19 ;  /* 0x00001c1301007387 */ /* 0x000fe20000100800 */
[----:B---3--:R-:W-:-:S15]  /*a15e0*/  HMMA.16816.F32 R4, R12, R18, R4 ;  /* 0x000000120c04723c */ /* 0x008fde0000001804 */
[----:B------:R-:W-:-:S04]  /*a15f0*/  NOP ;  /* 0x0000000000007918 */ /* 0x000fc80000000000 */
[----:B------:R-:W-:Y:S04]  /*a1600*/  STL.64 [R1+0x15e0], R4 ;  /* 0x0015e00401007387 */ /* 0x000fe80000100a00 */
[----:B------:R0:W-:Y:S04]  /*a1610*/  STL.64 [R1+0x15e8], R6 ;  /* 0x0015e80601007387 */ /* 0x0001e80000100a00 */
[----:B0-----:R-:W3:Y:S04]  /*a1620*/  LDL.LU.64 R6, [R1+0x9a78] ;  /* 0x009a780001067983 */ /* 0x001ee80000300a00 */
[----:B------:R-:W2:Y:S01]  /*a1630*/  LDL.LU R5, [R1+0x9a70] ;  /* 0x009a700001057983 */ /* 0x000ea20000300800 */
[----:B------:R-:W-:Y:S01]  /*a1640*/  F2FP.F16.E4M3.UNPACK_B R16, R17.H1 ;  /* 0x00000011ff10723e */ /* 0x000fe200030006ff */
[----:B------:R-:W-:-:S05]  /*a1650*/  IMAD.MOV.U32 R0, RZ, RZ, R19 ;  /* 0x000000ffff007224 */ /* 0x000fca00078e0013 */
[----:B------:R-:W-:Y:S04]  /*a1660*/  STL [R1+0x99cc], R0 ;  /* 0x0099cc0001007387 */ /* 0x000fe80000100800 */
[----:B------:R-:W-:Y:S01]  /*a1670*/  STL [R1+0x10], R16 ;  /* 0x0000101001007387 */ /* 0x000fe20000100800 */
[----:B--2---:R-:W-:-:S05]  /*a1680*/  F2FP.F16.E4M3.UNPACK_B R17, R5.H1 ;  /* 0x00000005ff11723e */ /* 0x004fca00030006ff */
[----:B------:R0:W-:Y:S02]  /*a1690*/  STL [R1+0x14], R17 ;  /* 0x0000141101007387 */ /* 0x0001e40000100800 */
[----:B0-----:R-:W-:Y:S02]  /*a16a0*/  HMMA.16816.F32 R16, R12, R16, R8 ;  /* 0x000000100c10723c */ /* 0x001fe40000001808 */
[----:B------:R-:W2:Y:S04]  /*a16b0*/  LDL.LU.64 R10, [R1+0x9a68] ;  /* 0x009a6800010a7983 */ /* 0x000ea80000300a00 */
[----:B------:R-:W2:-:S13]  /*a16c0*/  LDL.LU.64 R8, [R1+0x9a60] ;  /* 0x009a600001087983 */ /* 0x000e9a0000300a00 */
[----:B------:R-:W-:Y:S04]  /*a16d0*/  STL.64 [R1+0x1600], R16 ;  /* 0x0016001001007387 */ /* 0x000fe80000100a00 */
[----:B------:R0:W-:Y:S04]  /*a16e0*/  STL.64 [R1+0x1608], R18 ;  /* 0x0016081201007387 */ /* 0x0001e80000100a00 */
[----:B0-----:R-:W2:Y:S04]  /*a16f0*/  LDL.LU.64 R18, [R1+0x9a58] ;  /* 0x009a580001127983 */ /* 0x001ea80000300a00 */
[----:B------:R-:W2:Y:S01]  /*a1700*/  LDL.LU.64 R16, [R1+0x9a50] ;  /* 0x009a500001107983 */ /* 0x000ea20000300a00 */
[----:B------:R-:W-:-:S02]  /*a1710*/  F2FP.F16.E4M3.UNPACK_B R4, R2.H1 ;  /* 0x00000002ff04723e */ /* 0x000fc400030006ff */
[----:B------:R-:W-:-:S05]  /*a1720*/  F2FP.F16.E4M3.UNPACK_B R5, R3.H1 ;  /* 0x00000003ff05723e */ /* 0x000fca00030006ff */
[----:B------:R-:W-:Y:S02]  /*a1730*/  STL.64 [R1+0x8], R4 ;  /* 0x0000080401007387 */ /* 0x000fe40000100a00 */
[----:B--2---:R-:W-:-:S15]  /*a1740*/  HMMA.16816.F32 R16, R12, R4, R16 ;  /* 0x000000040c10723c */ /* 0x004fde0000001810 */
[----:B------:R-:W-:-:S04]  /*a1750*/  NOP ;  /* 0x0000000000007918 */ /* 0x000fc80000000000 */
[----:B------:R-:W-:Y:S04]  /*a1760*/  STL.64 [R1+0x1620], R16 ;  /* 0x0016201001007387 */ /* 0x000fe80000100a00 */
[----:B------:R0:W-:Y:S04]  /*a1770*/  STL.64 [R1+0x1628], R18 ;  /* 0x0016281201007387 */ /* 0x0001e80000100a00 */
[----:B0-----:R-:W2:Y:S04]  /*a1780*/  LDL.LU.64 R18, [R1+0x9a48] ;  /* 0x009a480001127983 */ /* 0x001ea80000300a00 */
[----:B------:R-:W2:Y:S01]  /*a1790*/  LDL.LU.64 R16, [R1+0x9a40] ;  /* 0x009a400001107983 */ /* 0x000ea20000300a00 */
[----:B------:R-:W-:-:S03]  /*a17a0*/  IMAD.MOV.U32 R0, RZ, RZ, R5 ;  /* 0x000000ffff007224 */ /* 0x000fc600078e0005 */
[----:B------:R-:W3:Y:S01]  /*a17b0*/  LDL.LU.64 R4, [R1+0x9a38] ;  /* 0x009a380001047983 */ /* 0x000ee20000300a00 */
[----:B------:R-:W-:Y:S02]  /*a17c0*/  F2FP.F16.E4M3.UNPACK_B R2, R20.H1 ;  /* 0x00000014ff02723e */ /* 0x000fe400030006ff */
[----:B------:R-:W-:Y:S01]  /*a17d0*/  F2FP.F16.E4M3.UNPACK_B R3, R21.H1 ;  /* 0x00000015ff03723e */ /* 0x000fe200030006ff */
[----:B------:R-:W-:Y:S04]  /*a17e0*/  STL [R1+0x99d0], R0 ;  /* 0x0099d00001007387 */ /* 0x000fe80000100800 */
[----:B------:R-:W-:Y:S04]  /*a17f0*/  STL [R1], R2 ;  /* 0x0000000201007387 */ /* 0x000fe80000100800 */
[----:B------:R-:W-:Y:S01]  /*a1800*/  STL [R1+0x4], R3 ;  /* 0x0000040301007387 */ /* 0x000fe20000100800 */
[----:B------:R-:W-:-:S02]  /*a1810*/  F2FP.F16.E4M3.UNPACK_B R28, R28.H1 ;  /* 0x0000001cff1c723e */ /* 0x000fc400030006ff */
[----:B------:R-:W-:Y:S01]  /*a1820*/  F2FP.F16.E4M3.UNPACK_B R29, R29.H1 ;  /* 0x0000001dff1d723e */ /* 0x000fe200030006ff */
[----:B--2---:R-:W-:-:S15]  /*a1830*/  HMMA.16816.F32 R16, R12, R2, R16 ;  /* 0x000000020c10723c */ /* 0x004fde0000001810 */
[----:B------:R-:W-:-:S04]  /*a1840*/  NOP ;  /* 0x0000000000007918 */ /* 0x000fc80000000000 */
[----:B------:R-:W-:Y:S04]  /*a1850*/  STL.64 [R1+0x1640], R16 ;  /* 0x0016401001007387 */ /* 0x000fe80000100a00 */
[----:B------:R0:W-:Y:S04]  /*a1860*/  STL.64 [R1+0x1648], R18 ;  /* 0x0016481201007387 */ /* 0x0001e80000100a00 */
[----:B0-----:R-:W2:Y:S04]  /*a1870*/  LDL.LU.64 R18, [R1+0x9a30] ;  /* 0x009a300001127983 */ /* 0x001ea80000300a00 */
[----:B------:R-:W2:Y:S01]  /*a1880*/  LDL.LU.64 R16, [R1+0x9a28] ;  /* 0x009a280001107983 */ /* 0x000ea20000300a00 */
[----:B---3--:R-:W-:Y:S01]  /*a1890*/  HMMA.16816.F32 R4, R12, R28, R4 ;  /* 0x0000001c0c04723c */ /* 0x008fe20000001804 */
[----:B------:R-:W-:-:S02]  /*a18a0*/  F2FP.F16.E4M3.UNPACK_B R26, R26.H1 ;  /* 0x0000001aff1a723e */ /* 0x000fc400030006ff */
[----:B------:R-:W-:Y:S01]  /*a18b0*/  F2FP.F16.E4M3.UNPACK_B R27, R27.H1 ;  /* 0x0000001bff1b723e */ /* 0x000fe200030006ff */
[----:B------:R-:W-:Y:S04]  /*a18c0*/  STL [R1+0x99a8], R28 ;  /* 0x0099a81c01007387 */ /* 0x000fe80000100800 */
[----:B------:R-:W-:Y:S11]  /*a18d0*/  STL [R1+0x9990], R29 ;  /* 0x0099901d01007387 */ /* 0x000ff60000100800 */
[----:B------:R-:W-:Y:S04]  /*a18e0*/  STL.64 [R1+0x1660], R4 ;  /* 0x0016600401007387 */ /* 0x000fe80000100a00 */
[----:B------:R0:W-:Y:S02]  /*a18f0*/  STL.64 [R1+0x1668], R6 ;  /* 0x0016680601007387 */ /* 0x0001e40000100a00 */
[----:B0-----:R-:W-:Y:S01]  /*a1900*/  HMMA.16816.F32 R4, R12, R26, R8 ;  /* 0x0000001a0c04723c */ /* 0x001fe20000001808 */
[----:B------:R-:W-:-:S02]  /*a1910*/  F2FP.F16.E4M3.UNPACK_B R24, R24.H1 ;  /* 0x00000018ff18723e */ /* 0x000fc400030006ff */
[----:B------:R-:W-:-:S15]  /*a1920*/  F2FP.F16.E4M3.UNPACK_B R25, R25.H1 ;  /* 0x00000019ff19723e */ /* 0x000fde00030006ff */
[----:B------:R-:W-:Y:S01]  /*a1930*/  NOP ;  /* 0x0000000000007918 */ /* 0x000fe20000000000 */
[----:B------:R-:W-:Y:S04]  /*a1940*/  STL.64 [R1+0x1680], R4 ;  /* 0x0016800401007387 */ /* 0x000fe80000100a00 */
[----:B------:R2:W-:Y:S04]  /*a1950*/  STL.64 [R1+0x1688], R6 ;  /* 0x0016880601007387 */ /* 0x0005e80000100a00 */
[----:B------:R-:W-:Y:S04]  /*a1960*/  STL.64 [R1+0x97e0], R26 ;  /* 0x0097e01a01007387 */ /* 0x000fe80000100a00 */
[----:B------:R-:W-:Y:S01]  /*a1970*/  STL.64 [R1+0x97d8], R24 ;  /* 0x0097d81801007387 */ /* 0x000fe20000100a00 */
[----:B--2---:R-:W-:-:S15]  /*a1980*/  HMMA.16816.F32 R4, R12, R24, R16 ;  /* 0x000000180c04723c */ /* 0x004fde0000001810 */
[----:B------:R-:W-:-:S04]  /*a1990*/  NOP ;  /* 0x0000000000007918 */ /* 0x000fc80000000000 */
[----:B------:R-:W-:Y:S04]  /*a19a0*/  STL.64 [R1+0x16a0], R4 ;  /* 0x0016a00401007387 */ /* 0x000fe80000100a00 */
[----:B------:R0:W-:Y:S04]  /*a19b0*/  STL.64 [R1+0x16a8], R6 ;  /* 0x0016a80601007387 */ /* 0x0001e80000100a00 */
[----:B------:R-:W2:Y:S04]  /*a19c0*/  LDL.LU R17, [R1+0x1d54] ;  /* 0x001d540001117983 */ /* 0x000ea80000300800 */
[----:B------:R-:W3:Y:S04]  /*a19d0*/  LDL.LU R10, [R1+0x1d60] ;  /* 0x001d6000010a7983 */ /* 0x000ee80000300800 */
[----:B------:R-:W2:Y:S04]  /*a19e0*/  LDL.LU R9, [R1+0x1d74] ;  /* 0x001d740001097983 */ /* 0x000ea80000300800 */
[----:B0-----:R-:W2:Y:S04]  /*a19f0*/  LDL.LU R6, [R1+0x1d80] ;  /* 0x001d800001067983 */ /* 0x001ea80000300800 */
[----:B------:R-:W2:Y:S04]  /*a1a00*/  LDL.LU R7, [R1+0x1d84] ;  /* 0x001d840001077983 */ /* 0x000ea80000300800 */
[----:B------:R-:W3:Y:S04]  /*a1a10*/  LDL.LU R4, [R1+0x1d90] ;  /* 0x001d900001047983 */ /* 0x000ee80000300800 */
[----:B------:R-:W3:Y:S04]  /*a1a20*/  LDL.LU R5, [R1+0x1d94] ;  /* 0x001d940001057983 */ /* 0x000ee80000300800 */
[----:B--2---:R-:W-:Y:S04]  /*a1a30*/  STL.64 [R1+0x99e0], R6 ;  /* 0x0099e00601007387 */ /* 0x004fe80000100a00 */
[----:B---3--:R0:W-:Y:S04]  /*a1a40*/  STL.64 [R1+0x99d8], R4 ;  /* 0x0099d80401007387 */ /* 0x0081e80000100a00 */
[----:B0-----:R-:W2:Y:S04]  /*a1a50*/  LDL.LU R4, [R1+0x250] ;  /* 0x0002500001047983 */ /* 0x001ea80000300800 */
[----:B------:R-:W2:Y:S04]  /*a1a60*/  LDL.LU R5, [R1+0x254] ;  /* 0x0002540001057983 */ /* 0x000ea80000300800 */
[----:B------:R-:W3:Y:S04]  /*a1a70*/  LDL.LU R6, [R1+0x258] ;  /* 0x0002580001067983 */ /* 0x000ee80000300800 */
[----:B------:R-:W3:Y:S04]  /*a1a80*/  LDL.LU R7, [R1+0x25c] ;  /* 0x00025c0001077983 */ /* 0x000ee80000300800 */
[----:B------:R-:W2:Y:S04]  /*a1a90*/  LDL.LU R20, [R1+0x1d30] ;  /* 0x001d300001147983 */ /* 0x000ea80000300800 */
[----:B------:R-:W2:Y:S04]  /*a1aa0*/  LDL.LU R21, [R1+0x1d34] ;  /* 0x001d340001157983 */ /* 0x000ea80000300800 */
[----:B------:R-:W2:Y:S04]  /*a1ab0*/  LDL.LU R18, [R1+0x1d40] ;  /* 0x001d400001127983 */ /* 0x000ea80000300800 */
[----:B------:R-:W2:Y:S04]  /*a1ac0*/  LDL.LU R19, [R1+0x1d44] ;  /* 0x001d440001137983 */ /* 0x000ea80000300800 */
[----:B------:R-:W3:Y:S04]  /*a1ad0*/  LDL.LU R16, [R1+0x1d50] ;  /* 0x001d500001107983 */ /* 0x000ee80000300800 */
[----:B--2---:R-:W-:Y:S04]  /*a1ae0*/  STL.64 [R1+0x9a20], R18 ;  /* 0x009a201201007387 */ /* 0x004fe80000100a00 */
[----:B---3--:R0:W-:Y:S04]  /*a1af0*/  STL.64 [R1+0x9a18], R16 ;  /* 0x009a181001007387 */ /* 0x0081e80000100a00 */
[----:B0-----:R-:W2:Y:S04]  /*a1b00*/  LDL.LU R16, [R1+0x210] ;  /* 0x0002100001107983 */ /* 0x001ea80000300800 */
[----:B------:R-:W2:Y:S04]  /*a1b10*/  LDL.LU R17, [R1+0x214] ;  /* 0x0002140001117983 */ /* 0x000ea80000300800 */
[----:B------:R-:W2:Y:S04]  /*a1b20*/  LDL.LU R18, [R1+0x218] ;  /* 0x0002180001127983 */ /* 0x000ea80000300800 */
[----:B------:R-:W2:Y:S04]  /*a1b30*/  LDL.LU R19, [R1+0x21c] ;  /* 0x00021c0001137983 */ /* 0x000ea80000300800 */
[----:B------:R-:W-:Y:S04]  /*a1b40*/  STL.64 [R1+0x99f0], R6 ;  /* 0x0099f00601007387 */ /* 0x000fe80000100a00 */
[----:B------:R0:W-:Y:S04]  /*a1b50*/  STL.64 [R1+0x99e8], R4 ;  /* 0x0099e80401007387 */ /* 0x0001e80000100a00 */
[----:B0-----:R-:W3:Y:S04]  /*a1b60*/  LDL.LU R4, [R1+0x240] ;  /* 0x0002400001047983 */ /* 0x001ee80000300800 */
[----:B------:R-:W3:Y:S04]  /*a1b70*/  LDL.LU R5, [R1+0x244] ;  /* 0x0002440001057983 */ /* 0x000ee80000300800 */
[----:B------:R-:W2:Y:S04]  /*a1b80*/  LDL.LU R6, [R1+0x248] ;  /* 0x0002480001067983 */ /* 0x000ea80000300800 */
[----:B------:R-:W2:Y:S04]  /*a1b90*/  LDL.LU R7, [R1+0x24c] ;  /* 0x00024c0001077983 */ /* 0x000ea80000300800 */
[----:B--2---:R-:W-:Y:S04]  /*a1ba0*/  STL.64 [R1+0x9a00], R6 ;  /* 0x009a000601007387 */ /* 0x004fe80000100a00 */
[----:B---3--:R0:W-:Y:S04]  /*a1bb0*/  STL.64 [R1+0x99f8], R4 ;  /* 0x0099f80401007387 */ /* 0x0081e80000100a00 */
[----:B0-----:R-:W2:Y:S04]  /*a1bc0*/  LDL.LU R4, [R1+0x230] ;  /* 0x0002300001047983 */ /* 0x001ea80000300800 */
[----:B------:R-:W2:Y:S04]  /*a1bd0*/  LDL.LU R5, [R1+0x234] ;  /* 0x0002340001057983 */ /* 0x000ea80000300800 */
[----:B------:R-:W3:Y:S04]  /*a1be0*/  LDL.LU R6, [R1+0x238] ;  /* 0x0002380001067983 */ /* 0x000ee80000300800 */
[----:B------:R-:W3:Y:S01]  /*a1bf0*/  LDL.LU R7, [R1+0x23c] ;  /* 0x00023c0001077983 */ /* 0x000ee20000300800 */
[----:B------:R-:W-:-:S02]  /*a1c00*/  F2FP.F16.E4M3.UNPACK_B R22, R22.H1 ;  /* 0x00000016ff16723e */ /* 0x000fc400030006ff */
[----:B----4-:R-:W-:Y:S01]  /*a1c10*/  F2FP.F16.E4M3.UNPACK_B R23, R23.H1 ;  /* 0x00000017ff17723e */ /* 0x010fe200030006ff */
[----:B---3--:R-:W-:Y:S04]  /*a1c20*/  STL.64 [R1+0x9a10], R6 ;  /* 0x009a100601007387 */ /* 0x008fe80000100a00 */
[----:B--2---:R0:W-:Y:S04]  /*a1c30*/  STL.64 [R1+0x9a08], R4 ;  /* 0x009a080401007387 */ /* 0x0041e80000100a00 */
[----:B0-----:R-:W2:Y:S04]  /*a1c40*/  LDL.LU R4, [R1+0x220] ;  /* 0x0002200001047983 */ /* 0x001ea80000300800 */
[----:B------:R-:W2:Y:S04]  /*a1c50*/  LDL.LU R5, [R1+0x224] ;  /* 0x0002240001057983 */ /* 0x000ea80000300800 */
[----:B------:R-:W2:Y:S04]  /*a1c60*/  LDL.LU R6, [R1+0x228] ;  /* 0x0002280001067983 */ /* 0x000ea80000300800 */
[----:B------:R-:W2:Y:S01]  /*a1c70*/  LDL.LU R7, [R1+0x22c] ;  /* 0x00022c0001077983 */ /* 0x000ea20000300800 */
[----:B------:R-:W-:-:S02]  /*a1c80*/  F2FP.F16.E4M3.UNPACK_B R20, R20.H1 ;  /* 0x00000014ff14723e */ /* 0x000fc400030006ff */
[----:B------:R-:W-:Y:S01]  /*a1c90*/  F2FP.F16.E4M3.UNPACK_B R21, R21.H1 ;  /* 0x00000015ff15723e */ /* 0x000fe200030006ff */
[----:B------:R-:W-:Y:S01]  /*a1ca0*/  HMMA.16816.F32 R16, R12, R22, R16 ;  /* 0x000000160c10723c */ /* 0x000fe20000001810 */
[----:B------:R-:W3:Y:S04]  /*a1cb0*/  LDL.LU R11, [R1+0x1d64] ;  /* 0x001d6400010b7983 */ /* 0x000ee80000300800 */
[----:B------:R-:W4:Y:S04]  /*a1cc0*/  LDL.LU R8, [R1+0x1d70] ;  /* 0x001d700001087983 */ /* 0x000f280000300800 */
[----:B------:R-:W3:Y:S04]  /*a1cd0*/  LDL.LU R2, [R1+0x1da0] ;  /* 0x001da00001027983 */ /* 0x000ee80000300800 */
[----:B------:R-:W3:Y:S04]  /*a1ce0*/  LDL.LU R24, [R1+0xba0] ;  /* 0x000ba00001187983 */ /* 0x000ee80000300800 */
[----:B------:R-:W3:Y:S04]  /*a1cf0*/  LDL.LU R25, [R1+0xba4] ;  /* 0x000ba40001197983 */ /* 0x000ee80000300800 */
[----:B------:R-:W3:Y:S04]  /*a1d00*/  LDL.LU R26, [R1+0xba8] ;  /* 0x000ba800011a7983 */ /* 0x000ee80000300800 */
[----:B------:R-:W3:Y:S01]  /*a1d10*/  LDL.LU R27, [R1+0xbac] ;  /* 0x000bac00011b7983 */ /* 0x000ee20000300800 */
[----:B------:R-:W-:-:S03]  /*a1d20*/  IMAD.MOV.U32 R0, RZ, RZ, R3 ;  /* 0x000000ffff007224 */ /* 0x000fc600078e0003 */
[----:B------:R-:W-:Y:S04]  /*a1d30*/  STL.64 [R1+0x16c0], R16 ;  /* 0x0016c01001007387 */ /* 0x000fe80000100a00 */
[----:B------:R0:W-:Y:S04]  /*a1d40*/  STL.64 [R1+0x16c8], R18 ;  /* 0x0016c81201007387 */ /* 0x0001e80000100a00 */
[----:B0-----:R-:W3:Y:S04]  /*a1d50*/  LDL.LU.64 R18, [R1+0x9a20] ;  /* 0x009a200001127983 */ /* 0x001ee80000300a00 */
[----:B------:R-:W4:Y:S04]  /*a1d60*/  LDL.LU.64 R16, [R1+0x9a18] ;  /* 0x009a180001107983 */ /* 0x000f280000300a00 */
[----:B------:R-:W4:Y:S01]  /*a1d70*/  LDL.LU R3, [R1+0x1da4] ;  /* 0x001da40001037983 */ /* 0x000f220000300800 */
        /* <DEDUP_REMOVED lines=8> */
[----:B------:R-:W-:Y:S04]  /*a1e00*/  STL.64 [R1+0x97c0], R22 ;  /* 0x0097c01601007387 */ /* 0x000fe80000100a00 */
[----:B------:R0:W-:Y:S04]  /*a1e10*/  STL.64 [R1+0x97b8], R20 ;  /* 0x0097b81401007387 */ /* 0x0001e80000100a00 */
[----:B0-----:R-:W3:Y:S04]  /*a1e20*/  LDL.LU R20, [R1+0x2d0] ;  /* 0x0002d00001147983 */ /* 0x001ee80000300800 */
[----:B------:R-:W3:Y:S04]  /*a1e30*/  LDL.LU R21, [R1+0x2d4] ;  /* 0x0002d40001157983 */ /* 0x000ee80000300800 */
[----:B------:R-:W3:Y:S04]  /*a1e40*/  LDL.LU R22, [R1+0x2d8] ;  /* 0x0002d80001167983 */ /* 0x000ee80000300800 */
[----:B------:R-:W3:Y:S01]  /*a1e50*/  LDL.LU R23, [R1+0x2dc] ;  /* 0x0002dc0001177983 */ /* 0x000ee20000300800 */
[----:B--2---:R-:W-:-:S15]  /*a1e60*/  HMMA.16816.F32 R4, R12, R18, R4 ;  /* 0x000000120c04723c */ /* 0x004fde0000001804 */
[----:B------:R-:W-:-:S04]  /*a1e70*/  NOP ;  /* 0x0000000000007918 */ /* 0x000fc80000000000 */
[----:B------:R-:W-:Y:S04]  /*a1e80*/  STL.64 [R1+0x1700], R4 ;  /* 0x0017000401007387 */ /* 0x000fe80000100a00 */
[----:B------:R0:W-:Y:S04]  /*a1e90*/  STL.64 [R1+0x1708], R6 ;  /* 0x0017080601007387 */ /* 0x0001e80000100a00 */
[----:B0-----:R-:W2:Y:S04]  /*a1ea0*/  LDL.LU.64 R6, [R1+0x9a00] ;  /* 0x009a000001067983 */ /* 0x001ea80000300a00 */
[----:B------:R-:W2:Y:S01]  /*a1eb0*/  LDL.LU.64 R4, [R1+0x99f8] ;  /* 0x0099f80001047983 */ /* 0x000ea20000300a00 */
[----:B----4-:R-:W-:-:S02]  /*a1ec0*/  F2FP.F16.E4M3.UNPACK_B R16, R16.H1 ;  /* 0x00000010ff10723e */ /* 0x010fc400030006ff */
[----:B------:R-:W-:-:S07]  /*a1ed0*/  F2FP.F16.E4M3.UNPACK_B R17, R17.H1 ;  /* 0x00000011ff11723e */ /* 0x000fce00030006ff */
[----:B--2---:R-:W-:-:S15]  /*a1ee0*/  HMMA.16816.F32 R4, R12, R16, R4 ;  /* 0x000000100c04723c */ /* 0x004fde0000001804 */
[----:B------:R-:W-:-:S04]  /*a1ef0*/  NOP ;  /* 0x0000000000007918 */ /* 0x000fc80000000000 */
[----:B------:R-:W-:Y:S04]  /*a1f00*/  STL.64 [R1+0x1720], R4 ;  /* 0x0017200401007387 */ /* 0x000fe80000100a00 */
[----:B------:R0:W-:Y:S04]  /*a1f10*/  STL.64 [R1+0x1728], R6 ;  /* 0x0017280601007387 */ /* 0x0001e80000100a00 */
[----:B0-----:R-:W2:Y:S04]  /*a1f20*/  LDL.LU.64 R6, [R1+0x99f0] ;  /* 0x0099f00001067983 */ /* 0x001ea80000300a00 */
[----:B------:R-:W2:Y:S01]  /*a1f30*/  LDL.LU.64 R4, [R1+0x99e8] ;  /* 0x0099e80001047983 */ /* 0x000ea20000300a00 */
[----:B------:R-:W-:-:S02]  /*a1f40*/  F2FP.F16.E4M3.UNPACK_B R10, R10.H1 ;  /* 0x0000000aff0a723e */ /* 0x000fc400030006ff */
[----:B------:R-:W-:Y:S01]  /*a1f50*/  F2FP.F16.E4M3.UNPACK_B R11, R11.H1 ;  /* 0x0000000bff0b723e */ /* 0x000fe200030006ff */
[----:B------:R-:W-:Y:S04]  /*a1f60*/  STL.64 [R1+0x97a0], R18 ;  /* 0x0097a01201007387 */ /* 0x000fe80000100a00 */
[----:B------:R0:W-:Y:S04]  /*a1f70*/  STL.64 [R1+0x9798], R16 ;  /* 0x0097981001007387 */ /* 0x0001e80000100a00 */
[----:B0-----:R-:W4:Y:S04]  /*a1f80*/  LDL.LU R16, [R1+0x260] ;  /* 0x0002600001107983 */ /* 0x001f280000300800 */
[----:B------:R-:W4:Y:S04]  /*a1f90*/  LDL.LU R17, [R1+0x264] ;  /* 0x0002640001117983 */ /* 0x000f280000300800 */
[----:B------:R-:W4:Y:S04]  /*a1fa0*/  LDL.LU R18, [R1+0x268] ;  /* 0x0002680001127983 */ /* 0x000f280000300800 */
[----:B------:R-:W4:Y:S01]  /*a1fb0*/  LDL.LU R19, [R1+0x26c] ;  /* 0x00026c0001137983 */ /* 0x000f220000300800 */
[----:B--2---:R-:W-:-:S15]  /*a1fc0*/  HMMA.16816.F32 R4, R12, R10, R4 ;  /* 0x0000000a0c04723c */ /* 0x004fde0000001804 */
[----:B------:R-:W-:-:S04]  /*a1fd0*/  NOP ;  /* 0x0000000000007918 */ /* 0x000fc80000000000 */
[----:B------:R-:W-:Y:S04]  /*a1fe0*/  STL.64 [R1+0x1740], R4 ;  /* 0x0017400401007387 */ /* 0x000fe80000100a00 */
[----:B------:R0:W-:Y:S04]  /*a1ff0*/  STL.64 [R1+0x1748], R6 ;  /* 0x0017480601007387 */ /* 0x0001e80000100a00 */
[----:B0-----:R-:W2:Y:S04]  /*a2000*/  LDL.LU.64 R6, [R1+0x99e0] ;  /* 0x0099e00001067983 */ /* 0x001ea80000300a00 */
[----:B------:R-:W3:Y:S01]  /*a2010*/  LDL.LU.64 R4, [R1+0x99d8] ;  /* 0x0099d80001047983 */ /* 0x000ee20000300a00 */
[----:B------:R-:W-:-:S02]  /*a2020*/  F2FP.F16.E4M3.UNPACK_B R8, R8.H1 ;  /* 0x00000008ff08723e */ /* 0x000fc400030006ff */
[----:B------:R-:W-:Y:S01]  /*a2030*/  F2FP.F16.E4M3.UNPACK_B R9, R9.H1 ;  /* 0x00000009ff09723e */ /* 0x000fe200030006ff */
[----:B------:R-:W-:Y:S04]  /*a2040*/  STL.64 [R1+0x9780], R10 ;  /* 0x0097800a01007387 */ /* 0x000fe80000100a00 */
[----:B------:R-:W-:Y:S02]  /*a2050*/  STL.64 [R1+0x9778], R8 ;  /* 0x0097780801007387 */ /* 0x000fe40000100a00 */
[----:B----4-:R-:W-:Y:S01]  /*a2060*/  HMMA.16816.F32 R16, R12, R8, R16 ;  /* 0x000000080c10723c */ /* 0x010fe20000001810 */
[----:B------:R-:W-:-:S15]  /*a2070*/  F2FP.F16.E4M3.UNPACK_B R2, R2.H1 ;  /* 0x00000002ff02723e */ /* 0x000fde00030006ff */
[----:B------:R-:W-:-:S03]  /*a2080*/  NOP ;  /* 0x0000000000007918 */ /* 0x000fc60000000000 */
[----:B------:R-:W-:Y:S04]  /*a2090*/  STL.64 [R1+0x1770], R16 ;  /* 0x0017701001007387 */ /* 0x000fe80000100a00 */
[----:B------:R0:W-:Y:S02]  /*a20a0*/  STL.64 [R1+0x1778], R18 ;  /* 0x0017781201007387 */ /* 0x0001e40000100a00 */
[----:B0-----:R-:W-:Y:S01]  /*a20b0*/  IMAD.MOV.U32 R19, RZ, RZ, R0 ;  /* 0x000000ffff137224 */ /* 0x001fe200078e0000 */
[----:B--2---:R-:W-:Y:S02]  /*a20c0*/  F2FP.F16.E4M3.UNPACK_B R6, R6.H1 ;  /* 0x00000006ff06723e */ /* 0x004fe400030006ff */
[----:B------:R-:W-:-:S07]  /*a20d0*/  F2FP.F16.E4M3.UNPACK_B R7, R7.H1 ;  /* 0x00000007ff07723e */ /* 0x000fce00030006ff */
[----:B---3--:R-:W-:Y:S01]  /*a20e0*/  HMMA.16816.F32 R8, R12, R6, R20 ;  /* 0x000000060c08723c */ /* 0x008fe20000001814 */
[----:B------:R-:W-:Y:S02]  /*a20f0*/  F2FP.F16.E4M3.UNPACK_B R4, R4.H1 ;  /* 0x00000004ff04723e */ /* 0x000fe400030006ff */
[----:B------:R-:W-:-:S15]  /*a2100*/  F2FP.F16.E4M3.UNPACK_B R5, R5.H1 ;  /* 0x00000005ff05723e */ /* 0x000fde00030006ff */
[----:B------:R-:W-:Y:S01]  /*a2110*/  NOP ;  /* 0x0000000000007918 */ /* 0x000fe20000000000 */
[----:B------:R-:W-:Y:S04]  /*a2120*/  STL.64 [R1+0x17b0], R8 ;  /* 0x0017b00801007387 */ /* 0x000fe80000100a00 */
[----:B------:R0:W-:Y:S02]  /*a2130*/  STL.64 [R1+0x17b8], R10 ;  /* 0x0017b80a01007387 */ /* 0x0001e40000100a00 */
[----:B0-----:R-:W-:Y:S02]  /*a2140*/  HMMA.16816.F32 R8, R12, R4, R24 ;  /* 0x000000040c08723c */ /* 0x001fe40000001818 */
[----:B------:R-:W-:Y:S04]  /*a2150*/  STL [R1+0x99ac], R2 ;  /* 0x0099ac0201007387 */ /* 0x000fe80000100800 */
[----:B------:R-:W-:Y:S04]  /*a2160*/  STL [R1+0x99b4], R14 ;  /* 0x0099b40e01007387 */ /* 0x000fe80000100800 */
[----:B------:R-:W-:Y:S09]  /*a2170*/  STL [R1+0x99b0], R15 ;  /* 0x0099b00f01007387 */ /* 0x000ff20000100800 */
[----:B------:R0:W-:Y:S04]  /*a2180*/  STL.64 [R1+0x1ba0], R8 ;  /* 0x001ba00801007387 */ /* 0x0001e80000100a00 */
[----:B------:R1:W-:Y:S04]  /*a2190*/  STL.64 [R1+0x1ba8], R10 ;  /* 0x001ba80a01007387 */ /* 0x0003e80000100a00 */
[----:B------:R-:W-:Y:S04]  /*a21a0*/  STL.64 [R1+0x9760], R6 ;  /* 0x0097600601007387 */ /* 0x000fe80000100a00 */
[----:B------:R2:W-:Y:S04]  /*a21b0*/  STL.64 [R1+0x9758], R4 ;  /* 0x0097580401007387 */ /* 0x0005e80000100a00 */
[----:B------:R-:W3:Y:S04]  /*a21c0*/  LDL R18, [R1] ;  /* 0x0000000001127983 */ /* 0x000ee80000100800 */
[----:B------:R-:W4:Y:S04]  /*a21d0*/  LDL.LU R0, [R1+0x99d0] ;  /* 0x0099d00001007983 */ /* 0x000f280000300800 */
[----:B0-----:R-:W2:Y:S04]  /*a21e0*/  LDL.LU R8, [R1+0xa60] ;  /* 0x000a600001087983 */ /* 0x001ea80000300800 */
[----:B------:R-:W2:Y:S04]  /*a21f0*/  LDL.LU R9, [R1+0xa64] ;  /* 0x000a640001097983 */ /* 0x000ea80000300800 */
[----:B-1----:R-:W2:Y:S04]  /*a2200*/  LDL.LU R10, [R1+0xa68] ;  /* 0x000a6800010a7983 */ /* 0x002ea80000300800 */
[----:B------:R-:W2:Y:S04]  /*a2210*/  LDL.LU R11, [R1+0xa6c] ;  /* 0x000a6c00010b7983 */ /* 0x000ea80000300800 */
[----:B--2---:R-:W-:Y:S04]  /*a2220*/  STL.64 [R1+0x97f0], R10 ;  /* 0x0097f00a01007387 */ /* 0x004fe80000100a00 */
[----:B------:R-:W-:Y:S04]  /*a2230*/  STL.64 [R1+0x97e8], R8 ;  /* 0x0097e80801007387 */ /* 0x000fe80000100a00 */
[----:B------:R-:W2:Y:S01]  /*a2240*/  LDL R16, [R1+0x8] ;  /* 0x0000080001107983 */ /* 0x000ea20000100800 */
[----:B----4-:R-:W-:-:S03]  /*a2250*/  IMAD.MOV.U32 R17, RZ, RZ, R0 ;  /* 0x000000ffff117224 */ /* 0x010fc600078e0000 */
[----:B------:R-:W4:Y:S04]  /*a2260*/  LDL.LU R0, [R1+0x99cc] ;  /* 0x0099cc0001007983 */ /* 0x000f280000300800 */
[----:B---3--:R-:W-:Y:S04]  /*a2270*/  STL.64 [R1+0x9800], R18 ;  /* 0x0098001201007387 */ /* 0x008fe80000100a00 */
[----:B--2---:R0:W-:Y:S04]  /*a2280*/  STL.64 [R1+0x97f8], R16 ;  /* 0x0097f81001007387 */ /* 0x0041e80000100a00 */
[----:B------:R-:W2:Y:S04]  /*a2290*/  LDL.LU R4, [R1+0xa70] ;  /* 0x000a700001047983 */ /* 0x000ea80000300800 */
[----:B------:R-:W2:Y:S04]  /*a22a0*/  LDL.LU R5, [R1+0xa74] ;  /* 0x000a740001057983 */ /* 0x000ea80000300800 */
[----:B------:R-:W3:Y:S04]  /*a22b0*/  LDL.LU R6, [R1+0xa78] ;  /* 0x000a780001067983 */ /* 0x000ee80000300800 */
[----:B------:R-:W3:Y:S01]  /*a22c0*/  LDL.LU R7, [R1+0xa7c] ;  /* 0x000a7c0001077983 */ /* 0x000ee20000300800 */
[----:B----4-:R-:W-:-:S03]  /*a22d0*/  IMAD.MOV.U32 R25, RZ, RZ, R0 ;  /* 0x000000ffff197224 */ /* 0x010fc600078e0000 */
[----:B---3--:R1:W-:Y:S04]  /*a22e0*/  STL.64 [R1+0x9810], R6 ;  /* 0x0098100601007387 */ /* 0x0083e80000100a00 */
[----:B--2---:R-:W-:Y:S04]  /*a22f0*/  STL.64 [R1+0x9808], R4 ;  /* 0x0098080401007387 */ /* 0x004fe80000100a00 */
[----:B------:R-:W2:Y:S04]  /*a2300*/  LDL R26, [R1+0x10] ;  /* 0x00001000011a7983 */ /* 0x000ea80000100800 */
[----:B------:R-:W2:Y:S04]  /*a2310*/  LDL R27, [R1+0x14] ;  /* 0x00001400011b7983 */ /* 0x000ea80000100800 */
[----:B------:R-:W3:Y:S04]  /*a2320*/  LDL R24, [R1+0x18] ;  /* 0x0000180001187983 */ /* 0x000ee80000100800 */
[----:B------:R-:W1:Y:S04]  /*a2330*/  LDL.LU R0, [R1+0x99c8] ;  /* 0x0099c80001007983 */ /* 0x000e680000300800 */
[----:B--2---:R-:W-:Y:S04]  /*a2340*/  STL.64 [R1+0x9820], R26 ;  /* 0x0098201a01007387 */ /* 0x004fe80000100a00 */
[----:B---3--:R2:W-:Y:S04]  /*a2350*/  STL.64 [R1+0x9818], R24 ;  /* 0x0098181801007387 */ /* 0x0085e80000100a00 */
[----:B0-----:R-:W3:Y:S04]  /*a2360*/  LDL.LU R16, [R1+0xa90] ;  /* 0x000a900001107983 */ /* 0x001ee80000300800 */
[----:B------:R-:W3:Y:S04]  /*a2370*/  LDL.LU R17, [R1+0xa94] ;  /* 0x000a940001117983 */ /* 0x000ee80000300800 */
[----:B------:R-:W4:Y:S04]  /*a2380*/  LDL.LU R18, [R1+0xa98] ;  /* 0x000a980001127983 */ /* 0x000f280000300800 */
[----:B------:R-:W4:Y:S01]  /*a2390*/  LDL.LU R19, [R1+0xa9c] ;  /* 0x000a9c0001137983 */ /* 0x000f220000300800 */
[----:B-1----:R-:W-:-:S03]  /*a23a0*/  IMAD.MOV.U32 R7, RZ, RZ, R0 ;  /* 0x000000ffff077224 */ /* 0x002fc600078e0000 */
[----:B----4-:R-:W-:Y:S04]  /*a23b0*/  STL.64 [R1+0x9830], R18 ;  /* 0x0098301201007387 */ /* 0x010fe80000100a00 */
[----:B---3--:R0:W-:Y:S04]  /*a23c0*/  STL.64 [R1+0x9828], R16 ;  /* 0x0098281001007387 */ /* 0x0081e80000100a00 */
[----:B------:R-:W3:Y:S04]  /*a23d0*/  LDL R6, [R1+0x20] ;  /* 0x0000200001067983 */ /* 0x000ee80000100800 */
[----:B------:R-:W4:Y:S04]  /*a23e0*/  LDL.LU R0, [R1+0x99c4] ;  /* 0x0099c40001007983 */ /* 0x000f280000300800 */
[----:B--2---:R-:W2:Y:S04]  /*a23f0*/  LDL.LU R24, [R1+0xaa0] ;  /* 0x000aa00001187983 */ /* 0x004ea80000300800 */
[----:B------:R-:W2:Y:S04]  /*a2400*/  LDL.LU R25, [R1+0xaa4] ;  /* 0x000aa40001197983 */ /* 0x000ea80000300800 */
[----:B------:R-:W2:Y:S04]  /*a2410*/  LDL.LU R26, [R1+0xaa8] ;  /* 0x000aa800011a7983 */ /* 0x000ea80000300800 */
[----:B------:R-:W2:Y:S04]  /*a2420*/  LDL.LU R27, [R1+0xaac] ;  /* 0x000aac00011b7983 */ /* 0x000ea80000300800 */
[----:B--2---:R-:W-:Y:S04]  /*a2430*/  STL.64 [R1+0x9840], R26 ;  /* 0x0098401a01007387 */ /* 0x004fe80000100a00 */
[----:B------:R1:W-:Y:S04]  /*a2440*/  STL.64 [R1+0x9838], R24 ;  /* 0x0098381801007387 */ /* 0x0003e80000100a00 */
[----:B------:R-:W2:Y:S01]  /*a2450*/  LDL R4, [R1+0x28] ;  /* 0x0000280001047983 */ /* 0x000ea20000100800 */
[----:B----4-:R-:W-:-:S03]  /*a2460*/  IMAD.MOV.U32 R5, RZ, RZ, R0 ;  /* 0x000000ffff057224 */ /* 0x010fc600078e0000 */
[----:B------:R-:W1:Y:S04]  /*a2470*/  LDL.LU R0, [R1+0x99c0] ;  /* 0x0099c00001007983 */ /* 0x000e680000300800 */
[----:B---3--:R-:W-:Y:S04]  /*a2480*/  STL.64 [R1+0x9850], R6 ;  /* 0x0098500601007387 */ /* 0x008fe80000100a00 */
[----:B--2---:R-:W-:Y:S04]  /*a2490*/  STL.64 [R1+0x9848], R4 ;  /* 0x0098480401007387 */ /* 0x004fe80000100a00 */
[----:B0-----:R-:W2:Y:S04]  /*a24a0*/  LDL.LU R16, [R1+0xab0] ;  /* 0x000ab00001107983 */ /* 0x001ea80000300800 */
[----:B------:R-:W2:Y:S04]  /*a24b0*/  LDL.LU R17, [R1+0xab4] ;  /* 0x000ab40001117983 */ /* 0x000ea80000300800 */
[----:B------:R-:W3:Y:S04]  /*a24c0*/  LDL.LU R18, [R1+0xab8] ;  /* 0x000ab80001127983 */ /* 0x000ee80000300800 */
[----:B------:R-:W3:Y:S01]  /*a24d0*/  LDL.LU R19, [R1+0xabc] ;  /* 0x000abc0001137983 */ /* 0x000ee20000300800 */
[----:B-1----:R-:W-:-:S03]  /*a24e0*/  IMAD.MOV.U32 R25, RZ, RZ, R0 ;  /* 0x000000ffff197224 */ /* 0x002fc600078e0000 */
[----:B---3--:R-:W-:Y:S04]  /*a24f0*/  STL.64 [R1+0x9860], R18 ;  /* 0x0098601201007387 */ /* 0x008fe80000100a00 */
[----:B--2---:R0:W-:Y:S04]  /*a2500*/  STL.64 [R1+0x9858], R16 ;  /* 0x0098581001007387 */ /* 0x0041e80000100a00 */
[----:B------:R-:W2:Y:S04]  /*a2510*/  LDL R26, [R1+0x30] ;  /* 0x00003000011a7983 */ /* 0x000ea80000100800 */
[----:B------:R-:W2:Y:S04]  /*a2520*/  LDL R27, [R1+0x34] ;  /* 0x00003400011b7983 */ /* 0x000ea80000100800 */
[----:B------:R-:W3:Y:S04]  /*a2530*/  LDL R24, [R1+0x38] ;  /* 0x0000380001187983 */ /* 0x000ee80000100800 */
[----:B------:R-:W4:Y:S04]  /*a2540*/  LDL.LU R0, [R1+0x99bc] ;  /* 0x0099bc0001007983 */ /* 0x000f280000300800 */
[----:B--2---:R1:W-:Y:S04]  /*a2550*/  STL.64 [R1+0x9870], R26 ;  /* 0x0098701a01007387 */ /* 0x0043e80000100a00 */
[----:B---3--:R-:W-:Y:S04]  /*a2560*/  STL.64 [R1+0x9868], R24 ;  /* 0x0098681801007387 */ /* 0x008fe80000100a00 */
[----:B0-----:R-:W2:Y:S04]  /*a2570*/  LDL.LU R16, [R1+0xad0] ;  /* 0x000ad00001107983 */ /* 0x001ea80000300800 */
[----:B------:R-:W2:Y:S04]  /*a2580*/  LDL.LU R17, [R1+0xad4] ;  /* 0x000ad40001117983 */ /* 0x000ea80000300800 */
[----:B------:R-:W3:Y:S04]  /*a2590*/  LDL.LU R18, [R1+0xad8] ;  /* 0x000ad80001127983 */ /* 0x000ee80000300800 */
[----:B------:R-:W3:Y:S04]  /*a25a0*/  LDL.LU R19, [R1+0xadc] ;  /* 0x000adc0001137983 */ /* 0x000ee80000300800 */
[----:B---3--:R-:W-:Y:S04]  /*a25b0*/  STL.64 [R1+0x9880], R18 ;  /* 0x0098801201007387 */ /* 0x008fe80000100a00 */
[----:B--2---:R0:W-:Y:S04]  /*a25c0*/  STL.64 [R1+0x9878], R16 ;  /* 0x0098781001007387 */ /* 0x0041e80000100a00 */
[----:B-1----:R-:W2:Y:S01]  /*a25d0*/  LDL R26, [R1+0x40] ;  /* 0x00004000011a7983 */ /* 0x002ea20000100800 */
[----:B----4-:R-:W-:-:S03]  /*a25e0*/  IMAD.MOV.U32 R27, RZ, RZ, R0 ;  /* 0x000000ffff1b7224 */ /* 0x010fc600078e0000 */
[----:B------:R-:W3:Y:S04]  /*a25f0*/  LDL.LU R0, [R1+0x99b8] ;  /* 0x0099b80001007983 */ /* 0x000ee80000300800 */
[----:B--2---:R-:W-:Y:S04]  /*a2600*/  STL.64 [R1+0x9888], R26 ;  /* 0x0098881a01007387 */ /* 0x004fe80000100a00 */
[----:B0-----:R-:W2:Y:S04]  /*a2610*/  LDL.LU R16, [R1+0xae0] ;  /* 0x000ae00001107983 */ /* 0x001ea80000300800 */
[----:B------:R-:W2:Y:S04]  /*a2620*/  LDL.LU R17, [R1+0xae4] ;  /* 0x000ae40001117983 */ /* 0x000ea80000300800 */
[----:B------:R-:W4:Y:S04]  /*a2630*/  LDL.LU R18, [R1+0xae8] ;  /* 0x000ae80001127983 */ /* 0x000f280000300800 */
[----:B------:R-:W4:Y:S01]  /*a2640*/  LDL.LU R19, [R1+0xaec] ;  /* 0x000aec0001137983 */ /* 0x000f220000300800 */
[----:B---3--:R-:W-:-:S03]  /*a2650*/  IMAD.MOV.U32 R25, RZ, RZ, R0 ;  /* 0x000000ffff197224 */ /* 0x008fc600078e0000 */
[----:B----4-:R-:W-:Y:S04]  /*a2660*/  STL.64 [R1+0x9898], R18 ;  /* 0x0098981201007387 */ /* 0x010fe80000100a00 */
[----:B--2---:R0:W-:Y:S04]  /*a2670*/  STL.64 [R1+0x9890], R16 ;  /* 0x0098901001007387 */ /* 0x0041e80000100a00 */
[----:B------:R-:W2:Y:S04]  /*a2680*/  LDL R24, [R1+0x48] ;  /* 0x0000480001187983 */ /* 0x000ea80000100800 */
[----:B--2---:R1:W-:Y:S04]  /*a2690*/  STL.64 [R1+0x98a0], R24 ;  /* 0x0098a01801007387 */ /* 0x0043e80000100a00 */
[----:B0-----:R-:W2:Y:S04]  /*a26a0*/  LDL.LU R16, [R1+0xaf0] ;  /* 0x000af00001107983 */ /* 0x001ea80000300800 */
[----:B------:R-:W2:Y:S04]  /*a26b0*/  LDL.LU R17, [R1+0xaf4] ;  /* 0x000af40001117983 */ /* 0x000ea80000300800 */
[----:B------:R-:W3:Y:S04]  /*a26c0*/  LDL.LU R18, [R1+0xaf8] ;  /* 0x000af80001127983 */ /* 0x000ee80000300800 */
[----:B------:R-:W3:Y:S04]  /*a26d0*/  LDL.LU R19, [R1+0xafc] ;  /* 0x000afc0001137983 */ /* 0x000ee80000300800 */
[----:B---3--:R-:W-:Y:S04]  /*a26e0*/  STL.64 [R1+0x98b0], R18 ;  /* 0x0098b01201007387 */ /* 0x008fe80000100a00 */
[----:B--2---:R0:W-:Y:S04]  /*a26f0*/  STL.64 [R1+0x98a8], R16 ;  /* 0x0098a81001007387 */ /* 0x0041e80000100a00 */
[----:B------:R-:W2:Y:S04]  /*a2700*/  LDL R26, [R1+0x50] ;  /* 0x00005000011a7983 */ /* 0x000ea80000100800 */
[----:B------:R-:W2:Y:S04]  /*a2710*/  LDL R27, [R1+0x54] ;  /* 0x00005400011b7983 */ /* 0x000ea80000100800 */
[----:B-1----:R-:W3:Y:S04]  /*a2720*/  LDL R24, [R1+0x58] ;  /* 0x0000580001187983 */ /* 0x002ee80000100800 */
[----:B------:R-:W3:Y:S04]  /*a2730*/  LDL R25, [R1+0x5c] ;  /* 0x00005c0001197983 */ /* 0x000ee80000100800 */
[----:B--2---:R1:W-:Y:S04]  /*a2740*/  STL.64 [R1+0x98b8], R26 ;  /* 0x0098b81a01007387 */ /* 0x0043e80000100a00 */
[----:B---3--:R-:W-:Y:S04]  /*a2750*/  STL.64 [R1+0x98d0], R24 ;  /* 0x0098d01801007387 */ /* 0x008fe80000100a00 */
[----:B0-----:R-:W2:Y:S04]  /*a2760*/  LDL.LU R16, [R1+0xb00] ;  /* 0x000b000001107983 */ /* 0x001ea80000300800 */
[----:B------:R-:W2:Y:S04]  /*a2770*/  LDL.LU R17, [R1+0xb04] ;  /* 0x000b040001117983 */ /* 0x000ea80000300800 */
[----:B------:R-:W3:Y:S04]  /*a2780*/  LDL.LU R18, [R1+0xb08] ;  /* 0x000b080001127983 */ /* 0x000ee80000300800 */
[----:B------:R-:W3:Y:S04]  /*a2790*/  LDL.LU R19, [R1+0xb0c] ;  /* 0x000b0c0001137983 */ /* 0x000ee80000300800 */
[----:B-1----:R-:W4:Y:S04]  /*a27a0*/  LDL R26, [R1+0x60] ;  /* 0x00006000011a7983 */ /* 0x002f280000100800 */
[----:B------:R-:W4:Y:S04]  /*a27b0*/  LDL R27, [R1+0x64] ;  /* 0x00006400011b7983 */ /* 0x000f280000100800 */
[----:B----4-:R-:W-:Y:S04]  /*a27c0*/  STL.64 [R1+0x98e8], R26 ;  /* 0x0098e81a01007387 */ /* 0x010fe80000100a00 */
[----:B---3--:R-:W-:Y:S04]  /*a27d0*/  STL.64 [R1+0x98c8], R18 ;  /* 0x0098c81201007387 */ /* 0x008fe80000100a00 */
[----:B--2---:R0:W-:Y:S04]  /*a27e0*/  STL.64 [R1+0x98c0], R16 ;  /* 0x0098c01001007387 */ /* 0x0041e80000100a00 */
[----:B0-----:R-:W2:Y:S04]  /*a27f0*/  LDL.LU R16, [R1+0xb10] ;  /* 0x000b100001107983 */ /* 0x001ea80000300800 */
[----:B------:R-:W2:Y:S04]  /*a2800*/  LDL.LU R17, [R1+0xb14] ;  /* 0x000b140001117983 */ /* 0x000ea80000300800 */
[----:B------:R-:W3:Y:S04]  /*a2810*/  LDL.LU R18, [R1+0xb18] ;  /* 0x000b180001127983 */ /* 0x000ee80000300800 */
[----:B------:R-:W3:Y:S04]  /*a2820*/  LDL.LU R19, [R1+0xb1c] ;  /* 0x000b1c0001137983 */ /* 0x000ee80000300800 */
[----:B------:R-:W4:Y:S04]  /*a2830*/  LDL R24, [R1+0x68] ;  /* 0x0000680001187983 */ /* 0x000f280000100800 */
        /* <DEDUP_REMOVED lines=28> */
[----:B------:R-:W2:Y:S04]  /*a2a00*/  LDL R24, [R1+0x88] ;  /* 0x0000880001187983 */ /* 0x000ea80000100800 */
[----:B------:R-:W2:Y:S04]  /*a2a10*/  LDL R25, [R1+0x8c] ;  /* 0x00008c0001197983 */ /* 0x000ea80000100800 */
[----:B----4-:R-:W-:Y:S04]  /*a2a20*/  STL.64 [R1+0x9948], R26 ;  /* 0x0099481a01007387 */ /* 0x010fe80000100a00 */
[----:B--2---:R-:W-:Y:S04]  /*a2a30*/  STL.64 [R1+0x9960], R24 ;  /* 0x0099601801007387 */ /* 0x004fe80000100a00 */
[----:B---3--:R-:W-:Y:S04]  /*a2a40*/  STL.64 [R1+0x9928], R18 ;  /* 0x0099281201007387 */ /* 0x008fe80000100a00 */
[----:B------:R0:W-:Y:S04]  /*a2a50*/  STL.64 [R1+0x9920], R16 ;  /* 0x0099201001007387 */ /* 0x0001e80000100a00 */
        /* <DEDUP_REMOVED lines=15> */
[----:B---3--:R-:W-:Y:S04]  /*a2b50*/  STL.64 [R1+0x9958], R18 ;  /* 0x0099581201007387 */ /* 0x008fe80000100a00 */
[----:B--2---:R0:W-:Y:S04]  /*a2b60*/  STL.64 [R1+0x9950], R16 ;  /* 0x0099501001007387 */ /* 0x0041e80000100a00 */
[----:B0-----:R-:W2:Y:S04]  /*a2b70*/  LDL.LU R16, [R1+0xb70] ;  /* 0x000b700001107983 */ /* 0x001ea80000300800 */
[----:B------:R-:W2:Y:S04]  /*a2b80*/  LDL.LU R17, [R1+0xb74] ;  /* 0x000b740001117983 */ /* 0x000ea80000300800 */
[----:B------:R-:W3:Y:S04]  /*a2b90*/  LDL.LU R18, [R1+0xb78] ;  /* 0x000b780001127983 */ /* 0x000ee80000300800 */
[----:B------:R-:W3:Y:S04]  /*a2ba0*/  LDL.LU R19, [R1+0xb7c] ;  /* 0x000b7c0001137983 */ /* 0x000ee80000300800 */
[----:B------:R-:W2:Y:S04]  /*a2bb0*/  LDL.LU R14, [R1+0x20f0] ;  /* 0x0020f000010e7983 */ /* 0x000ea80000300800 */
[----:B------:R-:W4:Y:S04]  /*a2bc0*/  LDL.LU R29, [R1+0x20ec] ;  /* 0x0020ec00011d7983 */ /* 0x000f280000300800 */
[----:B------:R-:W4:Y:S04]  /*a2bd0*/  LDL.LU R15, [R1+0x20f8] ;  /* 0x0020f800010f7983 */ /* 0x000f280000300800 */
[----:B------:R-:W4:Y:S04]  /*a2be0*/  LDL.LU R27, [R1+0x20f4] ;  /* 0x0020f400011b7983 */ /* 0x000f280000300800 */
[----:B------:R-:W4:Y:S04]  /*a2bf0*/  LDL.LU R2, [R1+0x2100] ;  /* 0x0021000001027983 */ /* 0x000f280000300800 */
        /* <DEDUP_REMOVED lines=10> */
[----:B--2---:R0:W-:Y:S04]  /*a2ca0*/  STL.64 [R1+0x9980], R16 ;  /* 0x0099801001007387 */ /* 0x0041e80000100a00 */
[----:B0-----:R-:W2:Y:S04]  /*a2cb0*/  LDL.LU R16, [R1+0xb90] ;  /* 0x000b900001107983 */ /* 0x001ea80000300800 */
[----:B------:R-:W2:Y:S04]  /*a2cc0*/  LDL.LU R17, [R1+0xb94] ;  /* 0x000b940001117983 */ /* 0x000ea80000300800 */
[----:B------:R-:W3:Y:S04]  /*a2cd0*/  LDL.LU R18, [R1+0xb98] ;  /* 0x000b980001127983 */ /* 0x000ee80000300800 */
[----:B------:R-:W3:Y:S01]  /*a2ce0*/  LDL.LU R19, [R1+0xb9c] ;  /* 0x000b9c0001137983 */ /* 0x000ee20000300800 */
[----:B----4-:R-:W-:-:S02]  /*a2cf0*/  IMAD R29, R29, 0x100, R14 ;  /* 0x000001001d1d7824 */ /* 0x010fc400078e020e */
[----:B------:R-:W-:Y:S02]  /*a2d00*/  IMAD R27, R27, 0x100, R15 ;  /* 0x000001001b1b7824 */ /* 0x000fe400078e020f */
[----:B------:R-:W-:Y:S01]  /*a2d10*/  IMAD R26, R26, 0x100, R2 ;  /* 0x000001001a1a7824 */ /* 0x000fe200078e0202 */
[----:B---3--:R-:W-:Y:S04]  /*a2d20*/  STL.64 [R1+0x99a0], R18 ;  /* 0x0099a01201007387 */ /* 0x008fe80000100a00 */
[----:B--2---:R0:W-:Y:S04]  /*a2d30*/  STL.64 [R1+0x9998], R16 ;  /* 0x0099981001007387 */ /* 0x0041e80000100a00 */
[----:B0-----:R-:W2:Y:S04]  /*a2d40*/  LDL.LU R16, [R1+0x2c0] ;  /* 0x0002c00001107983 */ /* 0x001ea80000300800 */
[----:B------:R-:W2:Y:S04]  /*a2d50*/  LDL.LU R17, [R1+0x2c4] ;  /* 0x0002c40001117983 */ /* 0x000ea80000300800 */
[----:B------:R-:W2:Y:S04]  /*a2d60*/  LDL.LU R18, [R1+0x2c8] ;  /* 0x0002c80001127983 */ /* 0x000ea80000300800 */
[----:B------:R-:W2:Y:S04]  /*a2d70*/  LDL.LU R19, [R1+0x2cc] ;  /* 0x0002cc0001137983 */ /* 0x000ea80000300800 */
[----:B------:R-:W3:Y:S04]  /*a2d80*/  LDL.LU R4, [R1+0xac0] ;  /* 0x000ac00001047983 */ /* 0x000ee80000300800 */
[----:B------:R-:W3:Y:S04]  /*a2d90*/  LDL.LU R5, [R1+0xac4] ;  /* 0x000ac40001057983 */ /* 0x000ee80000300800 */
[----:B------:R-:W3:Y:S04]  /*a2da0*/  LDL.LU R6, [R1+0xac8] ;  /* 0x000ac80001067983 */ /* 0x000ee80000300800 */
[----:B------:R-:W3:Y:S04]  /*a2db0*/  LDL.LU R7, [R1+0xacc] ;  /* 0x000acc0001077983 */ /* 0x000ee80000300800 */
[----:B------:R-:W4:Y:S04]  /*a2dc0*/  LDL.LU R8, [R1+0xa80] ;  /* 0x000a800001087983 */ /* 0x000f280000300800 */
[----:B------:R-:W4:Y:S04]  /*a2dd0*/  LDL.LU R9, [R1+0xa84] ;  /* 0x000a840001097983 */ /* 0x000f280000300800 */
[----:B------:R-:W4:Y:S04]  /*a2de0*/  LDL.LU R10, [R1+0xa88] ;  /* 0x000a8800010a7983 */ /* 0x000f280000300800 */
[----:B------:R-:W4:Y:S04]  /*a2df0*/  LDL.LU R11, [R1+0xa8c] ;  /* 0x000a8c00010b7983 */ /* 0x000f280000300800 */
[----:B------:R-:W2:Y:S04]  /*a2e00*/  LDL.LU R20, [R1+0xa50] ;  /* 0x000a500001147983 */ /* 0x000ea80000300800 */
[----:B------:R-:W2:Y:S04]  /*a2e10*/  LDL.LU R21, [R1+0xa54] ;  /* 0x000a540001157983 */ /* 0x000ea80000300800 */
[----:B------:R-:W2:Y:S04]  /*a2e20*/  LDL.LU R22, [R1+0xa58] ;  /* 0x000a580001167983 */ /* 0x000ea80000300800 */
[----:B------:R-:W2:Y:S04]  /*a2e30*/  LDL.LU R23, [R1+0xa5c] ;  /* 0x000a5c0001177983 */ /* 0x000ea80000300800 */
[----:B------:R-:W2:Y:S04]  /*a2e40*/  LDL.LU R14, [R1+0x99b4] ;  /* 0x0099b400010e7983 */ /* 0x000ea80000300800 */
[----:B------:R-:W2:Y:S04]  /*a2e50*/  LDL.LU R15, [R1+0x99b0] ;  /* 0x0099b000010f7983 */ /* 0x000ea80000300800 */
[----:B------:R-:W2:Y:S01]  /*a2e60*/  LDL.LU R2, [R1+0x99ac] ;  /* 0x0099ac0001027983 */ /* 0x000ea20000300800 */
[----:B------:R-:W-:Y:S01]  /*a2e70*/  F2FP.F16.E4M3.UNPACK_B R3, R3.H1 ;  /* 0x00000003ff03723e */ /* 0x000fe200030006ff */
[----:B------:R-:W-:-:S02]  /*a2e80*/  IMAD R0, R0, 0x100, R28 ;  /* 0x0000010000007824 */ /* 0x000fc400078e021c */
[----:B------:R-:W3:Y:S04]  /*a2e90*/  LDL.LU R28, [R1+0x99a8] ;  /* 0x0099a800011c7983 */ /* 0x000ee80000300800 */
[----:B--2---:R-:W-:Y:S01]  /*a2ea0*/  HMMA.16816.F32 R12, R12, R2, R16 ;  /* 0x000000020c0c723c */ /* 0x004fe20000001810 */
[----:B------:R-:W2:Y:S04]  /*a2eb0*/  LDL.LU.64 R18, [R1+0x99a0] ;  /* 0x0099a00001127983 */ /* 0x000ea80000300a00 */
[----:B------:R-:W2:-:S14]  /*a2ec0*/  LDL.LU.64 R16, [R1+0x9998] ;  /* 0x0099980001107983 */ /* 0x000e9c0000300a00 */
[----:B------:R0:W-:Y:S04]  /*a2ed0*/  STL.64 [R1+0x17a0], R12 ;  /* 0x0017a00c01007387 */ /* 0x0001e80000100a00 */
[----:B------:R1:W-:Y:S01]  /*a2ee0*/  STL.64 [R1+0x17a8], R14 ;  /* 0x0017a80e01007387 */ /* 0x0003e20000100a00 */
[----:B0-----:R-:W-:Y:S02]  /*a2ef0*/  F2FP.F16.E4M3.UNPACK_B R12, R29 ;  /* 0x0000001dff0c723e */ /* 0x001fe400020006ff */
[----:B------:R-:W-:Y:S02]  /*a2f00*/  F2FP.F16.E4M3.UNPACK_B R13, R27 ;  /* 0x0000001bff0d723e */ /* 0x000fe400020006ff */
[----:B-1----:R-:W-:Y:S02]  /*a2f10*/  F2FP.F16.E4M3.UNPACK_B R14, R26 ;  /* 0x0000001aff0e723e */ /* 0x002fe400020006ff */
[----:B------:R-:W-:Y:S01]  /*a2f20*/  F2FP.F16.E4M3.UNPACK_B R15, R0 ;  /* 0x00000000ff0f723e */ /* 0x000fe200020006ff */
[----:B------:R-:W3:Y:S06]  /*a2f30*/  LDL.LU R29, [R1+0x9990] ;  /* 0x00999000011d7983 */ /* 0x000eec0000300800 */
        /* <DEDUP_REMOVED lines=71> */
[----:B0-----:R-:W3:Y:S04]  /*a33b0*/  LDL.LU.64 R26, [R1+0x9870] ;  /* 0x00987000011a7983 */ /* 0x001ee80000300a00 */
[----:B------:R-:W2:Y:S02]  /*a33c0*/  LDL.LU.64 R24, [R1+0x9868] ;  /* 0x0098680001187983 */ /* 0x000ea40000300a00 */
[C---:B--2---:R-:W-:Y:S08]  /*a33d0*/  HMMA.16816.F32 R16, R12.reuse, R24, R16 ;  /* 0x000000180c10723c */ /* 0x044ff00000001810 */
[C---:B---3--:R-:W-:Y:S11]  /*a33e0*/  HMMA.16816.F32 R24, R12.reuse, R26, R4 ;  /* 0x0000001a0c18723c */ /* 0x048ff60000001804 */
[----:B------:R-:W-:Y:S04]  /*a33f0*/  STL.64 [R1+0x1ad0], R16 ;  /* 0x001ad01001007387 */ /* 0x000fe80000100a00 */
[----:B------:R0:W-:Y:S04]  /*a3400*/  STL.64 [R1+0x1ad8], R18 ;  /* 0x001ad81201007387 */ /* 0x0001e80000100a00 */
[----:B0-----:R-:W2:Y:S04]  /*a3410*/  LDL.LU.64 R18, [R1+0x9860] ;  /* 0x0098600001127983 */ /* 0x001ea80000300a00 */
[----:B------:R-:W2:Y:S04]  /*a3420*/  LDL.LU.64 R16, [R1+0x9858] ;  /* 0x0098580001107983 */ /* 0x000ea80000300a00 */
[----:B------:R-:W3:Y:S04]  /*a3430*/  LDL.LU.64 R6, [R1+0x9850] ;  /* 0x0098500001067983 */ /* 0x000ee80000300a00 */
[----:B------:R-:W2:Y:S04]  /*a3440*/  LDL.LU.64 R4, [R1+0x9848] ;  /* 0x0098480001047983 */ /* 0x000ea80000300a00 */
[----:B------:R-:W-:Y:S04]  /*a3450*/  STL.64 [R1+0x1ac0], R24 ;  /* 0x001ac01801007387 */ /* 0x000fe80000100a00 */
[----:B------:R0:W-:Y:S04]  /*a3460*/  STL.64 [R1+0x1ac8], R26 ;  /* 0x001ac81a01007387 */ /* 0x0001e80000100a00 */
[----:B0-----:R-:W3:Y:S04]  /*a3470*/  LDL.LU.64 R26, [R1+0x9840] ;  /* 0x00984000011a7983 */ /* 0x001ee80000300a00 */
[----:B------:R-:W3:Y:S01]  /*a3480*/  LDL.LU.64 R24, [R1+0x9838] ;  /* 0x0098380001187983 */ /* 0x000ee20000300a00 */
[C---:B--2---:R-:W-:Y:S08]  /*a3490*/  HMMA.16816.F32 R16, R12.reuse, R4, R16 ;  /* 0x000000040c10723c */ /* 0x044ff00000001810 */
[C---:B---3--:R-:W-:Y:S11]  /*a34a0*/  HMMA.16816.F32 R4, R12.reuse, R6, R24 ;  /* 0x000000060c04723c */ /* 0x048ff60000001818 */
[----:B------:R-:W-:Y:S04]  /*a34b0*/  STL.64 [R1+0x1ab0], R16 ;  /* 0x001ab01001007387 */ /* 0x000fe80000100a00 */
[----:B------:R0:W-:Y:S04]  /*a34c0*/  STL.64 [R1+0x1ab8], R18 ;  /* 0x001ab81201007387 */ /* 0x0001e80000100a00 */
[----:B0-----:R-:W2:Y:S04]  /*a34d0*/  LDL.LU.64 R18, [R1+0x9830] ;  /* 0x0098300001127983 */ /* 0x001ea80000300a00 */
[----:B------:R-:W2:Y:S04]  /*a34e0*/  LDL.LU.64 R16, [R1+0x9828] ;  /* 0x0098280001107983 */ /* 0x000ea80000300a00 */
[----:B------:R-:W4:Y:S04]  /*a34f0*/  LDL.LU.64 R26, [R1+0x9820] ;  /* 0x00982000011a7983 */ /* 0x000f280000300a00 */
[----:B------:R-:W2:Y:S04]  /*a3500*/  LDL.LU.64 R24, [R1+0x9818] ;  /* 0x0098180001187983 */ /* 0x000ea80000300a00 */
        /* <DEDUP_REMOVED lines=9> */
[----:B------:R-:W3:Y:S01]  /*a35a0*/  LDL.LU.64 R16, [R1+0x97f8] ;  /* 0x0097f80001107983 */ /* 0x000ee20000300a00 */
[----:B----4-:R-:W-:Y:S03]  /*a35b0*/  HMMA.16816.F32 R24, R12, R26, R8 ;  /* 0x0000001a0c18723c */ /* 0x010fe60000001808 */
[----:B------:R-:W2:Y:S04]  /*a35c0*/  LDL.LU.64 R10, [R1+0x97f0] ;  /* 0x0097f000010a7983 */ /* 0x000ea80000300a00 */
[----:B------:R-:W2:-:S12]  /*a35d0*/  LDL.LU.64 R8, [R1+0x97e8] ;  /* 0x0097e80001087983 */ /* 0x000e980000300a00 */
[----:B------:R-:W-:Y:S04]  /*a35e0*/  STL.64 [R1+0x1a80], R24 ;  /* 0x001a801801007387 */ /* 0x000fe80000100a00 */
[----:B------:R0:W-:Y:S04]  /*a35f0*/  STL.64 [R1+0x1a88], R26 ;  /* 0x001a881a01007387 */ /* 0x0001e80000100a00 */
[----:B0-----:R-:W4:Y:S04]  /*a3600*/  LDL.LU.64 R26, [R1+0x97e0] ;  /* 0x0097e000011a7983 */ /* 0x001f280000300a00 */
[----:B------:R-:W4:Y:S01]  /*a3610*/  LDL.LU.64 R24, [R1+0x97d8] ;  /* 0x0097d80001187983 */ /* 0x000f220000300a00 */
[----:B---3--:R-:W-:-:S15]  /*a3620*/  HMMA.16816.F32 R4, R12, R16, R4 ;  /* 0x000000100c04723c */ /* 0x008fde0000001804 */
[----:B------:R-:W-:-:S04]  /*a3630*/  NOP ;  /* 0x0000000000007918 */ /* 0x000fc80000000000 */
[----:B------:R-:W-:Y:S04]  /*a3640*/  STL.64 [R1+0x1a70], R4 ;  /* 0x001a700401007387 */ /* 0x000fe80000100a00 */
[----:B------:R2:W-:Y:S04]  /*a3650*/  STL.64 [R1+0x1a78], R6 ;  /* 0x001a780601007387 */ /* 0x0005e80000100a00 */
[----:B------:R-:W3:Y:S01]  /*a3660*/  LDL.LU R0, [R1+0x2124] ;  /* 0x0021240001007983 */ /* 0x000ee20000300800 */
[C---:B--2---:R-:W-:Y:S08]  /*a3670*/  HMMA.16816.F32 R4, R12.reuse, R18, R8 ;  /* 0x000000120c04723c */ /* 0x044ff00000001808 */
[C---:B------:R-:W-:Y:S11]  /*a3680*/  HMMA.16816.F32 R8, R12.reuse, R28, R20 ;  /* 0x0000001c0c08723c */ /* 0x040ff60000001814 */
[----:B------:R0:W-:Y:S04]  /*a3690*/  STL.64 [R1+0x1a60], R4 ;  /* 0x001a600401007387 */ /* 0x0001e80000100a00 */
[----:B------:R1:W-:Y:S04]  /*a36a0*/  STL.64 [R1+0x1a68], R6 ;  /* 0x001a680601007387 */ /* 0x0003e80000100a00 */
[----:B0-----:R-:W2:Y:S04]  /*a36b0*/  LDL.LU R4, [R1+0x9d0] ;  /* 0x0009d00001047983 */ /* 0x001ea80000300800 */
[----:B------:R-:W-:Y:S04]  /*a36c0*/  STL.64 [R1+0x1a50], R8 ;  /* 0x001a500801007387 */ /* 0x000fe80000100a00 */
[----:B------:R-:W-:Y:S04]  /*a36d0*/  STL.64 [R1+0x1a58], R10 ;  /* 0x001a580a01007387 */ /* 0x000fe80000100a00 */
[----:B------:R-:W2:Y:S04]  /*a36e0*/  LDL.LU R5, [R1+0x9d4] ;  /* 0x0009d40001057983 */ /* 0x000ea80000300800 */
[----:B-1----:R-:W2:Y:S04]  /*a36f0*/  LDL.LU R6, [R1+0x9d8] ;  /* 0x0009d80001067983 */ /* 0x002ea80000300800 */
[----:B------:R-:W2:Y:S04]  /*a3700*/  LDL.LU R7, [R1+0x9dc] ;  /* 0x0009dc0001077983 */ /* 0x000ea80000300800 */
[----:B------:R-:W2:Y:S04]  /*a3710*/  LDL.LU R20, [R1+0xa30] ;  /* 0x000a300001147983 */ /* 0x000ea80000300800 */
[----:B------:R-:W2:Y:S04]  /*a3720*/  LDL.LU R21, [R1+0xa34] ;  /* 0x000a340001157983 */ /* 0x000ea80000300800 */
[----:B------:R-:W2:Y:S04]  /*a3730*/  LDL.LU R22, [R1+0xa38] ;  /* 0x000a380001167983 */ /* 0x000ea80000300800 */
[----:B------:R-:W2:Y:S04]  /*a3740*/  LDL.LU R23, [R1+0xa3c] ;  /* 0x000a3c0001177983 */ /* 0x000ea80000300800 */
[----:B--2---:R-:W-:Y:S04]  /*a3750*/  STL.64 [R1+0x97d0], R22 ;  /* 0x0097d01601007387 */ /* 0x004fe80000100a00 */
[----:B------:R0:W-:Y:S04]  /*a3760*/  STL.64 [R1+0x97c8], R20 ;  /* 0x0097c81401007387 */ /* 0x0001e80000100a00 */
[----:B0-----:R-:W4:Y:S04]  /*a3770*/  LDL.LU R20, [R1+0xa40] ;  /* 0x000a400001147983 */ /* 0x001f280000300800 */
        /* <DEDUP_REMOVED lines=11> */
[C---:B----4-:R-:W-:Y:S03]  /*a3830*/  HMMA.16816.F32 R20, R12.reuse, R26, R20 ;  /* 0x0000001a0c14723c */ /* 0x050fe60000001814 */
[----:B--2---:R-:W-:Y:S04]  /*a3840*/  STL.64 [R1+0x97b0], R18 ;  /* 0x0097b01201007387 */ /* 0x004fe80000100a00 */
[----:B------:R0:W-:Y:S04]  /*a3850*/  STL.64 [R1+0x97a8], R16 ;  /* 0x0097a81001007387 */ /* 0x0001e80000100a00 */
[----:B0-----:R-:W2:Y:S04]  /*a3860*/  LDL.LU R16, [R1+0xa20] ;  /* 0x000a200001107983 */ /* 0x001ea80000300800 */
[----:B------:R-:W2:Y:S04]  /*a3870*/  LDL.LU R17, [R1+0xa24] ;  /* 0x000a240001117983 */ /* 0x000ea80000300800 */
[----:B------:R-:W2:Y:S04]  /*a3880*/  LDL.LU R18, [R1+0xa28] ;  /* 0x000a280001127983 */ /* 0x000ea80000300800 */
[----:B------:R-:W2:Y:S04]  /*a3890*/  LDL.LU R19, [R1+0xa2c] ;  /* 0x000a2c0001137983 */ /* 0x000ea80000300800 */
[----:B------:R-:W-:Y:S04]  /*a38a0*/  STL.64 [R1+0x9790], R10 ;  /* 0x0097900a01007387 */ /* 0x000fe80000100a00 */
[----:B------:R0:W-:Y:S04]  /*a38b0*/  STL.64 [R1+0x9788], R8 ;  /* 0x0097880801007387 */ /* 0x0001e80000100a00 */
[----:B0-----:R-:W4:Y:S04]  /*a38c0*/  LDL.LU R8, [R1+0xa00] ;  /* 0x000a000001087983 */ /* 0x001f280000300800 */
[----:B------:R-:W4:Y:S04]  /*a38d0*/  LDL.LU R9, [R1+0xa04] ;  /* 0x000a040001097983 */ /* 0x000f280000300800 */
[----:B------:R-:W4:Y:S04]  /*a38e0*/  LDL.LU R10, [R1+0xa08] ;  /* 0x000a0800010a7983 */ /* 0x000f280000300800 */
[----:B------:R-:W4:Y:S04]  /*a38f0*/  LDL.LU R11, [R1+0xa0c] ;  /* 0x000a0c00010b7983 */ /* 0x000f280000300800 */
[----:B------:R-:W-:Y:S04]  /*a3900*/  STL.64 [R1+0x9770], R6 ;  /* 0x0097700601007387 */ /* 0x000fe80000100a00 */
[----:B------:R0:W-:Y:S04]  /*a3910*/  STL.64 [R1+0x9768], R4 ;  /* 0x0097680401007387 */ /* 0x0001e80000100a00 */
[----:B0-----:R-:W2:Y:S04]  /*a3920*/  LDL.LU R4, [R1+0x9e0] ;  /* 0x0009e00001047983 */ /* 0x001ea80000300800 */
[----:B------:R-:W2:Y:S04]  /*a3930*/  LDL.LU R5, [R1+0x9e4] ;  /* 0x0009e40001057983 */ /* 0x000ea80000300800 */
[----:B------:R-:W2:Y:S04]  /*a3940*/  LDL.LU R6, [R1+0x9e8] ;  /* 0x0009e80001067983 */ /* 0x000ea80000300800 */
[----:B------:R-:W2:Y:S04]  /*a3950*/  LDL.LU R7, [R1+0x9ec] ;  /* 0x0009ec0001077983 */ /* 0x000ea80000300800 */
[----:B------:R0:W-:Y:S04]  /*a3960*/  STL [R1+0x9744], R28 ;  /* 0x0097441c01007387 */ /* 0x0001e80000100800 */
[----:B0-----:R-:W2:Y:S04]  /*a3970*/  LDL.LU R28, [R1+0x2114] ;  /* 0x00211400011c7983 */ /* 0x001ea80000300800 */
[----:B------:R0:W-:Y:S04]  /*a3980*/  STL [R1+0x9740], R29 ;  /* 0x0097401d01007387 */ /* 0x0001e80000100800 */
[----:B0-----:R-:W2:Y:S04]  /*a3990*/  LDL.LU R29, [R1+0x211c] ;  /* 0x00211c00011d7983 */ /* 0x001ea80000300800 */
        /* <DEDUP_REMOVED lines=12> */
[----:B0-----:R-:W3:Y:S04]  /*a3a60*/  LDL.LU R24, [R1+0x2b0] ;  /* 0x0002b00001187983 */ /* 0x001ee80000300800 */
[----:B------:R-:W3:Y:S04]  /*a3a70*/  LDL.LU R25, [R1+0x2b4] ;  /* 0x0002b40001197983 */ /* 0x000ee80000300800 */
[----:B------:R-:W3:Y:S04]  /*a3a80*/  LDL.LU R26, [R1+0x2b8] ;  /* 0x0002b800011a7983 */ /* 0x000ee80000300800 */
[----:B------:R-:W3:Y:S01]  /*a3a90*/  LDL.LU R27, [R1+0x2bc] ;  /* 0x0002bc00011b7983 */ /* 0x000ee20000300800 */
[C---:B--2---:R-:W-:Y:S03]  /*a3aa0*/  HMMA.16816.F32 R16, R12.reuse, R22, R16 ;  /* 0x000000160c10723c */ /* 0x044fe60000001810 */
[----:B---3--:R-:W-:Y:S04]  /*a3ab0*/  STL.64 [R1+0x9750], R26 ;  /* 0x0097501a01007387 */ /* 0x008fe80000100a00 */
[----:B------:R0:W-:Y:S04]  /*a3ac0*/  STL.64 [R1+0x9748], R24 ;  /* 0x0097481801007387 */ /* 0x0001e80000100a00 */
[----:B0-----:R-:W2:Y:S04]  /*a3ad0*/  LDL.LU R24, [R1+0x9c0] ;  /* 0x0009c00001187983 */ /* 0x001ea80000300800 */
[----:B------:R-:W2:Y:S04]  /*a3ae0*/  LDL.LU R25, [R1+0x9c4] ;  /* 0x0009c40001197983 */ /* 0x000ea80000300800 */
[----:B------:R-:W2:Y:S04]  /*a3af0*/  LDL.LU R26, [R1+0x9c8] ;  /* 0x0009c800011a7983 */ /* 0x000ea80000300800 */
[----:B------:R-:W2:Y:S04]  /*a3b00*/  LDL.LU R27, [R1+0x9cc] ;  /* 0x0009cc00011b7983 */ /* 0x000ea80000300800 */
        /* <DEDUP_REMOVED lines=9> */
[----:B------:R-:W3:Y:S04]  /*a3ba0*/  LDL.LU.64 R16, [R1+0x9798] ;  /* 0x0097980001107983 */ /* 0x000ee80000300a00 */
[----:B------:R0:W-:Y:S04]  /*a3bb0*/  STL.64 [R1+0x9530], R22 ;  /* 0x0095301601007387 */ /* 0x0001e80000100a00 */
[----:B0-----:R-:W2:Y:S04]  /*a3bc0*/  LDL.LU R22, [R1+0x2120] ;  /* 0x0021200001167983 */ /* 0x001ea80000300800 */
[----:B------:R-:W2:Y:S04]  /*a3bd0*/  LDL.LU R23, [R1+0x2128] ;  /* 0x0021280001177983 */ /* 0x000ea80000300800 */
[----:B------:R0:W-:Y:S04]  /*a3be0*/  STL.64 [R1+0x9528], R20 ;  /* 0x0095281401007387 */ /* 0x0001e80000100a00 */
[----:B0-----:R-:W2:Y:S04]  /*a3bf0*/  LDL.LU R20, [R1+0x210c] ;  /* 0x00210c0001147983 */ /* 0x001ea80000300800 */
[----:B------:R-:W2:Y:S01]  /*a3c00*/  LDL.LU R21, [R1+0x2118] ;  /* 0x0021180001157983 */ /* 0x000ea20000300800 */
[----:B----4-:R-:W-:-:S15]  /*a3c10*/  HMMA.16816.F32 R8, R12, R18, R8 ;  /* 0x000000120c08723c */ /* 0x010fde0000001808 */
        /* <DEDUP_REMOVED lines=9> */
[----:B0-----:R-:W3:Y:S04]  /*a3cb0*/  LDL.LU.64 R10, [R1+0x9780] ;  /* 0x00978000010a7983 */ /* 0x001ee80000300a00 */
[----:B------:R-:W4:Y:S04]  /*a3cc0*/  LDL.LU.64 R8, [R1+0x9778] ;  /* 0x0097780001087983 */ /* 0x000f280000300a00 */
[----:B------:R0:W-:Y:S04]  /*a3cd0*/  STL.64 [R1+0x9540], R18 ;  /* 0x0095401201007387 */ /* 0x0001e80000100a00 */
[----:B0-----:R-:W2:Y:S04]  /*a3ce0*/  LDL.LU R19, [R1+0x2110] ;  /* 0x0021100001137983 */ /* 0x001ea80000300800 */
[----:B------:R-:W-:Y:S01]  /*a3cf0*/  STL.64 [R1+0x9538], R16 ;  /* 0x0095381001007387 */ /* 0x000fe20000100a00 */
[----:B---3--:R-:W-:-:S15]  /*a3d00*/  HMMA.16816.F32 R4, R12, R10, R4 ;  /* 0x0000000a0c04723c */ /* 0x008fde0000001804 */
[----:B------:R-:W-:-:S04]  /*a3d10*/  NOP ;  /* 0x0000000000007918 */ /* 0x000fc80000000000 */
        /* <DEDUP_REMOVED lines=24> */
[----:B------:R-:W-:-:S12]  /*a3ea0*/  STL.64 [R1+0x94e8], R4 ;  /* 0x0094e80401007387 */ /* 0x000fd80000100a00 */
[----:B------:R0:W-:Y:S02]  /*a3eb0*/  STL.64 [R1+0x19b0], R8 ;  /* 0x0019b00801007387 */ /* 0x0001e40000100a00 */
[----:B0-----:R-:W-:Y:S02]  /*a3ec0*/  IMAD R8, R20, 0x100, R19 ;  /* 0x0000010014087824 */ /* 0x001fe400078e0213 */
[----:B------:R-:W-:Y:S04]  /*a3ed0*/  STL.64 [R1+0x19b8], R10 ;  /* 0x0019b80a01007387 */ /* 0x000fe80000100a00 */
[----:B------:R-:W3:Y:S01]  /*a3ee0*/  LDL.LU R4, [R1+0x830] ;  /* 0x0008300001047983 */ /* 0x000ee20000300800 */
[----:B--2---:R-:W-:-:S15]  /*a3ef0*/  HMMA.16816.F32 R16, R12, R2, R24 ;  /* 0x000000020c10723c */ /* 0x004fde0000001818 */
[----:B------:R-:W-:-:S04]  /*a3f00*/  NOP ;  /* 0x0000000000007918 */ /* 0x000fc80000000000 */
[----:B------:R0:W-:Y:S04]  /*a3f10*/  STL.64 [R1+0x1790], R16 ;  /* 0x0017901001007387 */ /* 0x0001e80000100a00 */
[----:B------:R1:W-:Y:S04]  /*a3f20*/  STL.64 [R1+0x1798], R18 ;  /* 0x0017981201007387 */ /* 0x0003e80000100a00 */
[----:B------:R-:W3:Y:S04]  /*a3f30*/  LDL.LU R5, [R1+0x834] ;  /* 0x0008340001057983 */ /* 0x000ee80000300800 */
[----:B------:R-:W2:Y:S04]  /*a3f40*/  LDL.LU R6, [R1+0x838] ;  /* 0x0008380001067983 */ /* 0x000ea80000300800 */
[----:B------:R-:W2:Y:S04]  /*a3f50*/  LDL.LU R7, [R1+0x83c] ;  /* 0x00083c0001077983 */ /* 0x000ea80000300800 */
[----:B--2---:R2:W-:Y:S04]  /*a3f60*/  STL.64 [R1+0x9560], R6 ;  /* 0x0095600601007387 */ /* 0x0045e80000100a00 */
[----:B---3--:R3:W-:Y:S04]  /*a3f70*/  STL.64 [R1+0x9558], R4 ;  /* 0x0095580401007387 */ /* 0x0087e80000100a00 */
[----:B0-----:R-:W4:Y:S04]  /*a3f80*/  LDL.LU R16, [R1+0x850] ;  /* 0x0008500001107983 */ /* 0x001f280000300800 */
[----:B------:R-:W4:Y:S04]  /*a3f90*/  LDL.LU R17, [R1+0x854] ;  /* 0x0008540001117983 */ /* 0x000f280000300800 */
[----:B-1----:R-:W2:Y:S04]  /*a3fa0*/  LDL.LU R18, [R1+0x858] ;  /* 0x0008580001127983 */ /* 0x002ea80000300800 */
[----:B------:R-:W2:Y:S04]  /*a3fb0*/  LDL.LU R19, [R1+0x85c] ;  /* 0x00085c0001137983 */ /* 0x000ea80000300800 */
[----:B--2---:R-:W-:Y:S04]  /*a3fc0*/  STL.64 [R1+0x9570], R18 ;  /* 0x0095701201007387 */ /* 0x004fe80000100a00 */
[----:B----4-:R-:W-:Y:S04]  /*a3fd0*/  STL.64 [R1+0x9568], R16 ;  /* 0x0095681001007387 */ /* 0x010fe80000100a00 */
[----:B------:R-:W2:Y:S04]  /*a3fe0*/  LDL.LU R24, [R1+0x860] ;  /* 0x0008600001187983 */ /* 0x000ea80000300800 */
[----:B------:R-:W2:Y:S04]  /*a3ff0*/  LDL.LU R25, [R1+0x864] ;  /* 0x0008640001197983 */ /* 0x000ea80000300800 */
[----:B------:R-:W4:Y:S04]  /*a4000*/  LDL.LU R26, [R1+0x868] ;  /* 0x00086800011a7983 */ /* 0x000f280000300800 */
[----:B------:R-:W4:Y:S04]  /*a4010*/  LDL.LU R27, [R1+0x86c] ;  /* 0x00086c00011b7983 */ /* 0x000f280000300800 */
[----:B----4-:R-:W-:Y:S04]  /*a4020*/  STL.64 [R1+0x9580], R26 ;  /* 0x0095801a01007387 */ /* 0x010fe80000100a00 */
[----:B--2---:R0:W-:Y:S04]  /*a4030*/  STL.64 [R1+0x9578], R24 ;  /* 0x0095781801007387 */ /* 0x0041e80000100a00 */
[----:B------:R-:W2:Y:S04]  /*a4040*/  LDL R6, [R1] ;  /* 0x0000000001067983 */ /* 0x000ea80000100800 */
[----:B------:R-:W2:Y:S04]  /*a4050*/  LDL R7, [R1+0x4] ;  /* 0x0000040001077983 */ /* 0x000ea80000100800 */
[----:B---3--:R-:W3:Y:S04]  /*a4060*/  LDL R4, [R1+0x8] ;  /* 0x0000080001047983 */ /* 0x008ee80000100800 */
[----:B------:R-:W3:Y:S04]  /*a4070*/  LDL R5, [R1+0xc] ;  /* 0x00000c0001057983 */ /* 0x000ee80000100800 */
        /* <DEDUP_REMOVED lines=8> */
[----:B-1----:R-:W2:Y:S04]  /*a4100*/  LDL R6, [R1+0x10] ;  /* 0x0000100001067983 */ /* 0x002ea80000100800 */
[----:B------:R-:W2:Y:S04]  /*a4110*/  LDL R7, [R1+0x14] ;  /* 0x0000140001077983 */ /* 0x000ea80000100800 */
[----:B--2---:R-:W-:Y:S04]  /*a4120*/  STL.64 [R1+0x95a8], R6 ;  /* 0x0095a80601007387 */ /* 0x004fe80000100a00 */
        /* <DEDUP_REMOVED lines=150> */
[----:B------:R-:W-:-:S02]  /*a4a90*/  IMAD R28, R28, 0x100, R21 ;  /* 0x000001001c1c7824 */ /* 0x000fc400078e0215 */
[----:B------:R-:W-:Y:S02]  /*a4aa0*/  IMAD R29, R29, 0x100, R22 ;  /* 0x000001001d1d7824 */ /* 0x000fe400078e0216 */
[----:B------:R-:W-:Y:S01]  /*a4ab0*/  IMAD R0, R0, 0x100, R23 ;  /* 0x0000010000007824 */ /* 0x000fe200078e0217 */
[----:B---3--:R-:W-:Y:S04]  /*a4ac0*/  STL.64 [R1+0x9738], R26 ;  /* 0x0097381a01007387 */ /* 0x008fe80000100a00 */
[----:B--2---:R0:W-:Y:S04]  /*a4ad0*/  STL.64 [R1+0x9730], R24 ;  /* 0x0097301801007387 */ /* 0x0041e80000100a00 */
[----:B0-----:R-:W4:Y:S04]  /*a4ae0*/  LDL.LU R24, [R1+0x9a0] ;  /* 0x0009a00001187983 */ /* 0x001f280000300800 */
[----:B------:R-:W4:Y:S04]  /*a4af0*/  LDL.LU R25, [R1+0x9a4] ;  /* 0x0009a40001197983 */ /* 0x000f280000300800 */
[----:B------:R-:W4:Y:S04]  /*a4b00*/  LDL.LU R26, [R1+0x9a8] ;  /* 0x0009a800011a7983 */ /* 0x000f280000300800 */
[----:B------:R-:W4:Y:S01]  /*a4b10*/  LDL.LU R27, [R1+0x9ac] ;  /* 0x0009ac00011b7983 */ /* 0x000f220000300800 */
[----:B------:R-:W-:-:S02]  /*a4b20*/  F2FP.F16.E4M3.UNPACK_B R12, R8 ;  /* 0x00000008ff0c723e */ /* 0x000fc400020006ff */
[----:B------:R-:W-:Y:S02]  /*a4b30*/  F2FP.F16.E4M3.UNPACK_B R13, R28 ;  /* 0x0000001cff0d723e */ /* 0x000fe400020006ff */
[----:B------:R-:W-:Y:S02]  /*a4b40*/  F2FP.F16.E4M3.UNPACK_B R14, R29 ;  /* 0x0000001dff0e723e */ /* 0x000fe400020006ff */
[----:B------:R-:W-:Y:S01]  /*a4b50*/  F2FP.F16.E4M3.UNPACK_B R15, R0 ;  /* 0x00000000ff0f723e */ /* 0x000fe200020006ff */
[----:B------:R-:W2:Y:S04]  /*a4b60*/  LDL.LU R16, [R1+0x870] ;  /* 0x0008700001107983 */ /* 0x000ea80000300800 */
[----:B------:R-:W2:Y:S04]  /*a4b70*/  LDL.LU R17, [R1+0x874] ;  /* 0x0008740001117983 */ /* 0x000ea80000300800 */
[----:B------:R-:W2:Y:S04]  /*a4b80*/  LDL.LU R18, [R1+0x878] ;  /* 0x0008780001127983 */ /* 0x000ea80000300800 */
[----:B------:R-:W2:Y:S04]  /*a4b90*/  LDL.LU R19, [R1+0x87c] ;  /* 0x00087c0001137983 */ /* 0x000ea80000300800 */
[----:B------:R-:W3:Y:S04]  /*a4ba0*/  LDL.LU R20, [R1+0x840] ;  /* 0x0008400001147983 */ /* 0x000ee80000300800 */
[----:B------:R-:W3:Y:S04]  /*a4bb0*/  LDL.LU R21, [R1+0x844] ;  /* 0x0008440001157983 */ /* 0x000ee80000300800 */
[----:B------:R-:W3:Y:S04]  /*a4bc0*/  LDL.LU R22, [R1+0x848] ;  /* 0x0008480001167983 */ /* 0x000ee80000300800 */
[----:B------:R-:W3:Y:S04]  /*a4bd0*/  LDL.LU R23, [R1+0x84c] ;  /* 0x00084c0001177983 */ /* 0x000ee80000300800 */
[----:B------:R-:W2:Y:S04]  /*a4be0*/  LDL.LU R8, [R1+0x820] ;  /* 0x0008200001087983 */ /* 0x000ea80000300800 */
[----:B------:R-:W2:Y:S04]  /*a4bf0*/  LDL.LU R9, [R1+0x824] ;  /* 0x0008240001097983 */ /* 0x000ea80000300800 */
[----:B------:R-:W2:Y:S04]  /*a4c00*/  LDL.LU R10, [R1+0x828] ;  /* 0x00082800010a7983 */ /* 0x000ea80000300800 */
[----:B------:R-:W2:Y:S04]  /*a4c10*/  LDL.LU R11, [R1+0x82c] ;  /* 0x00082c00010b7983 */ /* 0x000ea80000300800 */
[----:B------:R-:W2:Y:S04]  /*a4c20*/  LDL.LU R28, [R1+0x9744] ;  /* 0x00974400011c7983 */ /* 0x000ea80000300800 */
[----:B------:R-:W2:Y:S01]  /*a4c30*/  LDL.LU R29, [R1+0x9740] ;  /* 0x00974000011d7983 */ /* 0x000ea20000300800 */
        /* <DEDUP_REMOVED lines=113> */
[----:B0-----:R-:W4:Y:S04]  /*a5350*/  LDL.LU.64 R26, [R1+0x9580] ;  /* 0x00958000011a7983 */ /* 0x001f280000300a00 */
[----:B------:R-:W4:Y:S01]  /*a5360*/  LDL.LU.64 R24, [R1+0x9578] ;  /* 0x0095780001187983 */ /* 0x000f220000300a00 */
[----:B--2---:R-:W-:Y:S03]  /*a5370*/  HMMA.16816.F32 R4, R12, R6, R16 ;  /* 0x000000060c04723c */ /* 0x004fe60000001810 */
[----:B------:R-:W2:Y:S04]  /*a5380*/  LDL.LU.64 R18, [R1+0x9570] ;  /* 0x0095700001127983 */ /* 0x000ea80000300a00 */
[----:B------:R-:W2:-:S12]  /*a5390*/  LDL.LU.64 R16, [R1+0x9568] ;  /* 0x0095680001107983 */ /* 0x000e980000300a00 */
        /* <DEDUP_REMOVED lines=9> */
[----:B------:R-:W3:Y:S04]  /*a5430*/  LDL.LU.64 R24, [R1+0x9548] ;  /* 0x0095480001187983 */ /* 0x000ee80000300a00 */
[----:B------:R-:W-:Y:S01]  /*a5440*/  STL.64 [R1+0x93e0], R28 ;  /* 0x0093e01c01007387 */ /* 0x000fe20000100a00 */
        /* <DEDUP_REMOVED lines=11> */
[----:B------:R4:W-:Y:S04]  /*a5500*/  STL.64 [R1+0x93d0], R24 ;  /* 0x0093d01801007387 */ /* 0x0009e80000100a00 */
[----:B------:R-:W3:Y:S01]  /*a5510*/  LDL.LU R0, [R1+0x2144] ;  /* 0x0021440001007983 */ /* 0x000ee20000300800 */
[C---:B----4-:R-:W-:Y:S08]  /*a5520*/  HMMA.16816.F32 R24, R12.reuse, R22, R4 ;  /* 0x000000160c18723c */ /* 0x050ff00000001804 */
[C---:B--2---:R-:W-:Y:S11]  /*a5530*/  HMMA.16816.F32 R4, R12.reuse, R20, R8 ;  /* 0x000000140c04723c */ /* 0x044ff60000001808 */
[----:B------:R0:W-:Y:S04]  /*a5540*/  STL.64 [R1+0x1830], R24 ;  /* 0x0018301801007387 */ /* 0x0001e80000100a00 */
[----:B------:R1:W-:Y:S04]  /*a5550*/  STL.64 [R1+0x1838], R26 ;  /* 0x0018381a01007387 */ /* 0x0003e80000100a00 */
[----:B0-----:R-:W2:Y:S04]  /*a5560*/  LDL.LU R24, [R1+0x7a0] ;  /* 0x0007a00001187983 */ /* 0x001ea80000300800 */
[----:B------:R0:W-:Y:S04]  /*a5570*/  STL.64 [R1+0x1820], R4 ;  /* 0x0018200401007387 */ /* 0x0001e80000100a00 */
[----:B------:R4:W-:Y:S04]  /*a5580*/  STL.64 [R1+0x1828], R6 ;  /* 0x0018280601007387 */ /* 0x0009e80000100a00 */
[----:B------:R-:W2:Y:S04]  /*a5590*/  LDL.LU R25, [R1+0x7a4] ;  /* 0x0007a40001197983 */ /* 0x000ea80000300800 */
[----:B-1----:R-:W2:Y:S04]  /*a55a0*/  LDL.LU R26, [R1+0x7a8] ;  /* 0x0007a800011a7983 */ /* 0x002ea80000300800 */
[----:B------:R-:W2:Y:S04]  /*a55b0*/  LDL.LU R27, [R1+0x7ac] ;  /* 0x0007ac00011b7983 */ /* 0x000ea80000300800 */
[----:B0-----:R-:W2:Y:S04]  /*a55c0*/  LDL.LU R4, [R1+0x7e0] ;  /* 0x0007e00001047983 */ /* 0x001ea80000300800 */
[----:B------:R-:W2:Y:S04]  /*a55d0*/  LDL.LU R5, [R1+0x7e4] ;  /* 0x0007e40001057983 */ /* 0x000ea80000300800 */
[----:B----4-:R-:W4:Y:S04]  /*a55e0*/  LDL.LU R6, [R1+0x7e8] ;  /* 0x0007e80001067983 */ /* 0x010f280000300800 */
[----:B------:R-:W4:Y:S04]  /*a55f0*/  LDL.LU R7, [R1+0x7ec] ;  /* 0x0007ec0001077983 */ /* 0x000f280000300800 */
        /* <DEDUP_REMOVED lines=10> */
[----:B----4-:R-:W-:Y:S04]  /*a56a0*/  STL.64 [R1+0x9500], R6 ;  /* 0x0095000601007387 */ /* 0x010fe80000100a00 */
        /* <DEDUP_REMOVED lines=16> */
[----:B------:R-:W2:Y:S01]  /*a57b0*/  LDL.LU R27, [R1+0x7cc] ;  /* 0x0007cc00011b7983 */ /* 0x000ea20000300800 */
[C---:B------:R-:W-:Y:S03]  /*a57c0*/  HMMA.16816.F32 R8, R12.reuse, R18, R8 ;  /* 0x000000120c08723c */ /* 0x040fe60000001808 */
[----:B--2---:R-:W-:Y:S04]  /*a57d0*/  STL.64 [R1+0x94e0], R26 ;  /* 0x0094e01a01007387 */ /* 0x004fe80000100a00 */
[----:B------:R0:W-:Y:S04]  /*a57e0*/  STL.64 [R1+0x94d8], R24 ;  /* 0x0094d81801007387 */ /* 0x0001e80000100a00 */
[----:B0-----:R-:W2:Y:S04]  /*a57f0*/  LDL.LU R24, [R1+0x7d0] ;  /* 0x0007d00001187983 */ /* 0x001ea80000300800 */
[----:B------:R-:W2:Y:S04]  /*a5800*/  LDL.LU R25, [R1+0x7d4] ;  /* 0x0007d40001197983 */ /* 0x000ea80000300800 */
[----:B------:R-:W2:Y:S04]  /*a5810*/  LDL.LU R26, [R1+0x7d8] ;  /* 0x0007d800011a7983 */ /* 0x000ea80000300800 */
[----:B------:R-:W2:Y:S04]  /*a5820*/  LDL.LU R27, [R1+0x7dc] ;  /* 0x0007dc00011b7983 */ /* 0x000ea80000300800 */
[----:B------:R-:W2:Y:S04]  /*a5830*/  LDL.64 R28, [R1+0x90] ;  /* 0x00009000011c7983 */ /* 0x000ea80000100a00 */
[----:B------:R0:W-:Y:S04]  /*a5840*/  STL.64 [R1+0x93b8], R22 ;  /* 0x0093b81601007387 */ /* 0x0001e80000100a00 */
[----:B0-----:R-:W2:Y:S04]  /*a5850*/  LDL.64 R22, [R1+0x98] ;  /* 0x0000980001167983 */ /* 0x001ea80000100a00 */
[----:B------:R0:W-:Y:S04]  /*a5860*/  STL.64 [R1+0x93b0], R20 ;  /* 0x0093b01401007387 */ /* 0x0001e80000100a00 */
[----:B0-----:R-:W2:Y:S04]  /*a5870*/  LDL.LU R20, [R1+0x213c] ;  /* 0x00213c0001147983 */ /* 0x001ea80000300800 */
        /* <DEDUP_REMOVED lines=11> */
[----:B------:R-:W-:Y:S04]  /*a5930*/  STL.64 [R1+0x9398], R18 ;  /* 0x0093981201007387 */ /* 0x000fe80000100a00 */
[----:B------:R0:W-:Y:S04]  /*a5940*/  STL.64 [R1+0x9390], R16 ;  /* 0x0093901001007387 */ /* 0x0001e80000100a00 */
[----:B0-----:R-:W2:Y:S04]  /*a5950*/  LDL.LU R16, [R1+0x7b0] ;  /* 0x0007b00001107983 */ /* 0x001ea80000300800 */
[----:B------:R-:W2:Y:S04]  /*a5960*/  LDL.LU R17, [R1+0x7b4] ;  /* 0x0007b40001117983 */ /* 0x000ea80000300800 */
[----:B------:R-:W2:Y:S04]  /*a5970*/  LDL.LU R18, [R1+0x7b8] ;  /* 0x0007b80001127983 */ /* 0x000ea80000300800 */
        /* <DEDUP_REMOVED lines=13> */
[----:B------:R0:W-:Y:S04]  /*a5a50*/  STL.64 [R1+0x9378], R10 ;  /* 0x0093780a01007387 */ /* 0x0001e80000100a00 */
[----:B0-----:R-:W4:Y:S04]  /*a5a60*/  LDL.LU R10, [R1+0x2134] ;  /* 0x00213400010a7983 */ /* 0x001f280000300800 */
[----:B------:R-:W3:Y:S04]  /*a5a70*/  LDL.LU R11, [R1+0x2140] ;  /* 0x00214000010b7983 */ /* 0x000ee80000300800 */
[----:B------:R0:W-:Y:S04]  /*a5a80*/  STL.64 [R1+0x9370], R8 ;  /* 0x0093700801007387 */ /* 0x0001e80000100a00 */
[----:B0-----:R-:W3:Y:S04]  /*a5a90*/  LDL.LU R8, [R1+0x212c] ;  /* 0x00212c0001087983 */ /* 0x001ee80000300800 */
[----:B------:R-:W4:Y:S01]  /*a5aa0*/  LDL.LU R9, [R1+0x2138] ;  /* 0x0021380001097983 */ /* 0x000f220000300800 */
        /* <DEDUP_REMOVED lines=11> */
[----:B------:R-:W2:Y:S04]  /*a5b60*/  LDL.LU.64 R24, [R1+0x94c8] ;  /* 0x0094c80001187983 */ /* 0x000ea80000300a00 */
[----:B------:R0:W-:Y:S04]  /*a5b70*/  STL.64 [R1+0x9368], R6 ;  /* 0x0093680601007387 */ /* 0x0001e80000100a00 */
[----:B0-----:R-:W3:Y:S04]  /*a5b80*/  LDL.LU R7, [R1+0x2130] ;  /* 0x0021300001077983 */ /* 0x001ee80000300800 */
[----:B------:R4:W-:Y:S01]  /*a5b90*/  STL.64 [R1+0x9360], R4 ;  /* 0x0093600401007387 */ /* 0x0009e20000100a00 */
[----:B------:R-:W-:-:S02]  /*a5ba0*/  IMAD R0, R0, 0x100, R21 ;  /* 0x0000010000007824 */ /* 0x000fc400078e0215 */
[----:B----4-:R-:W-:Y:S02]  /*a5bb0*/  IMAD R5, R10, 0x100, R9 ;  /* 0x000001000a057824 */ /* 0x010fe400078e0209 */
[----:B------:R-:W-:Y:S01]  /*a5bc0*/  IMAD R4, R20, 0x100, R11 ;  /* 0x0000010014047824 */ /* 0x000fe200078e020b */
[----:B--2---:R-:W-:Y:S01]  /*a5bd0*/  HMMA.16816.F32 R12, R12, R2, R24 ;  /* 0x000000020c0c723c */ /* 0x004fe20000001818 */
[----:B------:R-:W2:Y:S04]  /*a5be0*/  LDL.LU.64 R26, [R1+0x94c0] ;  /* 0x0094c000011a7983 */ /* 0x000ea80000300a00 */
[----:B------:R-:W2:Y:S04]  /*a5bf0*/  LDL.LU.64 R24, [R1+0x94b8] ;  /* 0x0094b80001187983 */ /* 0x000ea80000300a00 */
[----:B------:R-:W-:Y:S04]  /*a5c00*/  STL [R1+0x92e4], R2 ;  /* 0x0092e40201007387 */ /* 0x000fe80000100800 */
[----:B------:R-:W-:Y:S01]  /*a5c10*/  STL [R1+0x92e0], R3 ;  /* 0x0092e00301007387 */ /* 0x000fe20000100800 */
[----:B---3--:R-:W-:-:S05]  /*a5c20*/  IMAD R8, R8, 0x100, R7 ;  /* 0x0000010008087824 */ /* 0x008fca00078e0207 */
[----:B------:R0:W-:Y:S04]  /*a5c30*/  STL.64 [R1+0x1760], R12 ;  /* 0x0017600c01007387 */ /* 0x0001e80000100a00 */
[----:B------:R1:W-:Y:S01]  /*a5c40*/  STL.64 [R1+0x1768], R14 ;  /* 0x0017680e01007387 */ /* 0x0003e20000100a00 */
[----:B0-----:R-:W-:Y:S02]  /*a5c50*/  F2FP.F16.E4M3.UNPACK_B R12, R8 ;  /* 0x00000008ff0c723e */ /* 0x001fe400020006ff */
[----:B------:R-:W-:Y:S02]  /*a5c60*/  F2FP.F16.E4M3.UNPACK_B R13, R5 ;  /* 0x00000005ff0d723e */ /* 0x000fe400020006ff */
[----:B-1----:R-:W-:Y:S02]  /*a5c70*/  F2FP.F16.E4M3.UNPACK_B R14, R4 ;  /* 0x00000004ff0e723e */ /* 0x002fe400020006ff */
[----:B------:R-:W-:-:S07]  /*a5c80*/  F2FP.F16.E4M3.UNPACK_B R15, R0 ;  /* 0x00000000ff0f723e */ /* 0x000fce00020006ff */
[----:B------:R-:W-:Y:S01]  /*a5c90*/  HMMA.16816.F32 R4, R12, R22, R16 ;  /* 0x000000160c04723c */ /* 0x000fe20000001810 */
[----:B------:R-:W-:Y:S02]  /*a5ca0*/  IMAD.MOV.U32 R0, RZ, RZ, R23 ;  /* 0x000000ffff007224 */ /* 0x000fe400078e0017 */
[----:B------:R-:W-:-:S15]  /*a5cb0*/  IMAD.MOV.U32 R2, RZ, RZ, R22 ;  /* 0x000000ffff027224 */ /* 0x000fde00078e0016 */
[----:B------:R-:W-:Y:S01]  /*a5cc0*/  NOP ;  /* 0x0000000000007918 */ /* 0x000fe20000000000 */
[----:B------:R-:W-:Y:S04]  /*a5cd0*/  STL.64 [R1+0x1780], R4 ;  /* 0x0017800401007387 */ /* 0x000fe80000100a00 */
[----:B------:R0:W-:Y:S04]  /*a5ce0*/  STL.64 [R1+0x1788], R6 ;  /* 0x0017880601007387 */ /* 0x0001e80000100a00 */
[----:B------:R-:W-:Y:S04]  /*a5cf0*/  STL [R1+0x92f4], R0 ;  /* 0x0092f40001007387 */ /* 0x000fe80000100800 */
[----:B------:R-:W-:Y:S04]  /*a5d00*/  STL [R1+0x92f0], R2 ;  /* 0x0092f00201007387 */ /* 0x000fe80000100800 */
[----:B0-----:R-:W3:Y:S01]  /*a5d10*/  LDL.64 R6, [R1+0x68] ;  /* 0x0000680001067983 */ /* 0x001ee20000100a00 */
[----:B--2---:R-:W-:-:S15]  /*a5d20*/  HMMA.16816.F32 R8, R12, R28, R24 ;  /* 0x0000001c0c08723c */ /* 0x004fde0000001818 */
[----:B------:R-:W-:-:S04]  /*a5d30*/  NOP ;  /* 0x0000000000007918 */ /* 0x000fc80000000000 */
[----:B------:R0:W-:Y:S04]  /*a5d40*/  STL.64 [R1+0x1750], R8 ;  /* 0x0017500801007387 */ /* 0x0001e80000100a00 */
[----:B------:R1:W-:Y:S04]  /*a5d50*/  STL.64 [R1+0x1758], R10 ;  /* 0x0017580a01007387 */ /* 0x0003e80000100a00 */
[----:B---3--:R2:W-:Y:S04]  /*a5d60*/  STL.64 [R1+0x9480], R6 ;  /* 0x0094800601007387 */ /* 0x0085e80000100a00 */
[----:B0-----:R-:W3:Y:S04]  /*a5d70*/  LDL.LU R8, [R1+0x740] ;  /* 0x0007400001087983 */ /* 0x001ee80000300800 */
[----:B------:R-:W3:Y:S04]  /*a5d80*/  LDL.LU R9, [R1+0x744] ;  /* 0x0007440001097983 */ /* 0x000ee80000300800 */
[----:B-1----:R-:W4:Y:S04]  /*a5d90*/  LDL.LU R10, [R1+0x748] ;  /* 0x00074800010a7983 */ /* 0x002f280000300800 */
[----:B------:R-:W4:Y:S04]  /*a5da0*/  LDL.LU R11, [R1+0x74c] ;  /* 0x00074c00010b7983 */ /* 0x000f280000300800 */
[----:B------:R-:W3:Y:S04]  /*a5db0*/  LDL.64 R4, [R1+0x70] ;  /* 0x0000700001047983 */ /* 0x000ee80000100a00 */
[----:B--2---:R-:W2:Y:S04]  /*a5dc0*/  LDL.64 R6, [R1+0x78] ;  /* 0x0000780001067983 */ /* 0x004ea80000100a00 */
[----:B--2---:R-:W-:Y:S04]  /*a5dd0*/  STL.64 [R1+0x94a0], R6 ;  /* 0x0094a00601007387 */ /* 0x004fe80000100a00 */
[----:B---3--:R-:W-:Y:S04]  /*a5de0*/  STL.64 [R1+0x9498], R4 ;  /* 0x0094980401007387 */ /* 0x008fe80000100a00 */
[----:B----4-:R-:W-:Y:S04]  /*a5df0*/  STL.64 [R1+0x9468], R10 ;  /* 0x0094680a01007387 */ /* 0x010fe80000100a00 */
[----:B------:R0:W-:Y:S04]  /*a5e00*/  STL.64 [R1+0x9460], R8 ;  /* 0x0094600801007387 */ /* 0x0001e80000100a00 */
[----:B0-----:R-:W2:Y:S04]  /*a5e10*/  LDL.LU R8, [R1+0x750] ;  /* 0x0007500001087983 */ /* 0x001ea80000300800 */
[----:B------:R-:W2:Y:S04]  /*a5e20*/  LDL.LU R9, [R1+0x754] ;  /* 0x0007540001097983 */ /* 0x000ea80000300800 */
[----:B------:R-:W3:Y:S04]  /*a5e30*/  LDL.LU R10, [R1+0x758] ;  /* 0x00075800010a7983 */ /* 0x000ee80000300800 */
[----:B------:R-:W3:Y:S04]  /*a5e40*/  LDL.LU R11, [R1+0x75c] ;  /* 0x00075c00010b7983 */ /* 0x000ee80000300800 */
[----:B------:R-:W4:Y:S04]  /*a5e50*/  LDL.LU R4, [R1+0x780] ;  /* 0x0007800001047983 */ /* 0x000f280000300800 */
[----:B------:R-:W4:Y:S04]  /*a5e60*/  LDL.LU R5, [R1+0x784] ;  /* 0x0007840001057983 */ /* 0x000f280000300800 */
[----:B------:R-:W2:Y:S04]  /*a5e70*/  LDL.LU R6, [R1+0x788] ;  /* 0x0007880001067983 */ /* 0x000ea80000300800 */
[----:B------:R-:W2:Y:S04]  /*a5e80*/  LDL.LU R7, [R1+0x78c] ;  /* 0x00078c0001077983 */ /* 0x000ea80000300800 */
[----:B--2---:R-:W-:Y:S04]  /*a5e90*/  STL.64 [R1+0x94b0], R6 ;  /* 0x0094b00601007387 */ /* 0x004fe80000100a00 */
[----:B----4-:R0:W-:Y:S04]  /*a5ea0*/  STL.64 [R1+0x94a8], R4 ;  /* 0x0094a80401007387 */ /* 0x0101e80000100a00 */
[----:B0-----:R-:W2:Y:S04]  /*a5eb0*/  LDL.LU R4, [R1+0x790] ;  /* 0x0007900001047983 */ /* 0x001ea80000300800 */
[----:B------:R-:W2:Y:S04]  /*a5ec0*/  LDL.LU R5, [R1+0x794] ;  /* 0x0007940001057983 */ /* 0x000ea80000300800 */
[----:B------:R-:W2:Y:S04]  /*a5ed0*/  LDL.LU R6, [R1+0x798] ;  /* 0x0007980001067983 */ /* 0x000ea80000300800 */
[----:B------:R-:W2:Y:S04]  /*a5ee0*/  LDL.LU R7, [R1+0x79c] ;  /* 0x00079c0001077983 */ /* 0x000ea80000300800 */
[----:B---3--:R-:W-:Y:S04]  /*a5ef0*/  STL.64 [R1+0x9478], R10 ;  /* 0x0094780a01007387 */ /* 0x008fe80000100a00 */
[----:B------:R0:W-:Y:S04]  /*a5f00*/  STL.64 [R1+0x9470], R8 ;  /* 0x0094700801007387 */ /* 0x0001e80000100a00 */
[----:B0-----:R-:W3:Y:S04]  /*a5f10*/  LDL.LU R8, [R1+0x760] ;  /* 0x0007600001087983 */ /* 0x001ee80000300800 */
[----:B------:R-:W3:Y:S04]  /*a5f20*/  LDL.LU R9, [R1+0x764] ;  /* 0x0007640001097983 */ /* 0x000ee80000300800 */
[----:B------:R-:W4:Y:S04]  /*a5f30*/  LDL.LU R10, [R1+0x768] ;  /* 0x00076800010a7983 */ /* 0x000f280000300800 */
[----:B------:R-:W4:Y:S01]  /*a5f40*/  LDL.LU R11, [R1+0x76c] ;  /* 0x00076c00010b7983 */ /* 0x000f220000300800 */
[----:B------:R-:W-:-:S03]  /*a5f50*/  IMAD.MOV.U32 R3, RZ, RZ, R29 ;  /* 0x000000ffff037224 */ /* 0x000fc600078e001d */
[----:B----4-:R-:W-:Y:S04]  /*a5f60*/  STL.64 [R1+0x9490], R10 ;  /* 0x0094900a01007387 */ /* 0x010fe80000100a00 */
[----:B---3--:R0:W-:Y:S04]  /*a5f70*/  STL.64 [R1+0x9488], R8 ;  /* 0x0094880801007387 */ /* 0x0081e80000100a00 */
[----:B0-----:R-:W3:Y:S04]  /*a5f80*/  LDL.LU R8, [R1+0x770] ;  /* 0x0007700001087983 */ /* 0x001ee80000300800 */
[----:B------:R-:W3:Y:S04]  /*a5f90*/  LDL.LU R9, [R1+0x774] ;  /* 0x0007740001097983 */ /* 0x000ee80000300800 */
[----:B------:R-:W3:Y:S04]  /*a5fa0*/  LDL.LU R10, [R1+0x778] ;  /* 0x00077800010a7983 */ /* 0x000ee80000300800 */
[----:B------:R-:W3:Y:S04]  /*a5fb0*/  LDL.LU R11, [R1+0x77c] ;  /* 0x00077c00010b7983 */ /* 0x000ee80000300800 */
[----:B------:R-:W4:Y:S04]  /*a5fc0*/  LDL.64 R20, [R1+0x60] ;  /* 0x0000600001147983 */ /* 0x000f280000100a00 */
[----:B------:R-:W2:Y:S04]  /*a5fd0*/  LDL.LU R16, [R1+0x730] ;  /* 0x0007300001107983 */ /* 0x000ea80000300800 */
[----:B------:R-:W2:Y:S04]  /*a5fe0*/  LDL.LU R17, [R1+0x734] ;  /* 0x0007340001117983 */ /* 0x000ea80000300800 */
[----:B------:R-:W2:Y:S04]  /*a5ff0*/  LDL.LU R18, [R1+0x738] ;  /* 0x0007380001127983 */ /* 0x000ea80000300800 */
[----:B------:R-:W2:Y:S04]  /*a6000*/  LDL.LU R19, [R1+0x73c] ;  /* 0x00073c0001137983 */ /* 0x000ea80000300800 */
[----:B------:R-:W2:Y:S04]  /*a6010*/  LDL.64 R22, [R1+0x58] ;  /* 0x0000580001167983 */ /* 0x000ea80000100a00 */
[----:B------:R-:W2:Y:S04]  /*a6020*/  LDL.LU R24, [R1+0x720] ;  /* 0x0007200001187983 */ /* 0x000ea80000300800 */
[----:B------:R-:W2:Y:S04]  /*a6030*/  LDL.LU R25, [R1+0x724] ;  /* 0x0007240001197983 */ /* 0x000ea80000300800 */
[----:B------:R-:W2:Y:S04]  /*a6040*/  LDL.LU R26, [R1+0x728] ;  /* 0x00072800011a7983 */ /* 0x000ea80000300800 */
[----:B------:R-:W2:Y:S04]  /*a6050*/  LDL.LU R27, [R1+0x72c] ;  /* 0x00072c00011b7983 */ /* 0x000ea80000300800 */
[----:B------:R-:W2:Y:S04]  /*a6060*/  LDL.64 R28, [R1+0x50] ;  /* 0x00005000011c7983 */ /* 0x000ea80000100a00 */
[----:B------:R0:W-:Y:S04]  /*a6070*/  STL [R1+0x92f8], R3 ;  /* 0x0092f80301007387 */ /* 0x0001e80000100800 */
[----:B0-----:R-:W2:Y:S02]  /*a6080*/  LDL.64 R2, [R1+0x88] ;  /* 0x0000880001027983 */ /* 0x001ea40000100a00 */
[----:B--2---:R-:W-:Y:S01]  /*a6090*/  HMMA.16816.F32 R4, R12, R2, R4 ;  /* 0x000000020c04723c */ /* 0x004fe20000001804 */
[----:B------:R-:W-:-:S02]  /*a60a0*/  IMAD.MOV.U32 R0, RZ, RZ, R2 ;  /* 0x000000ffff007224 */ /* 0x000fc400078e0002 */
[----:B------:R-:W-:-:S15]  /*a60b0*/  IMAD.MOV.U32 R2, RZ, RZ, R3 ;  /* 0x000000ffff027224 */ /* 0x000fde00078e0003 */
[----:B------:R-:W-:Y:S01]  /*a60c0*/  NOP ;  /* 0x0000000000007918 */ /* 0x000fe20000000000 */
[----:B------:R-:W-:Y:S04]  /*a60d0*/  STL.64 [R1+0x1730], R4 ;  /* 0x0017300401007387 */ /* 0x000fe80000100a00 */
[----:B------:R0:W-:Y:S04]  /*a60e0*/  STL.64 [R1+0x1738], R6 ;  /* 0x0017380601007387 */ /* 0x0001e80000100a00 */
[----:B0-----:R-:W2:Y:S04]  /*a60f0*/  LDL.LU.64 R6, [R1+0x94b0] ;  /* 0x0094b00001067983 */ /* 0x001ea80000300a00 */
[----:B------:R-:W2:Y:S04]  /*a6100*/  LDL.LU.64 R4, [R1+0x94a8] ;  /* 0x0094a80001047983 */ /* 0x000ea80000300a00 */
[----:B------:R0:W-:Y:S04]  /*a6110*/  STL [R1+0x9300], R2 ;  /* 0x0093000201007387 */ /* 0x0001e80000100800 */
[----:B0-----:R-:W2:Y:S04]  /*a6120*/  LDL.64 R2, [R1+0x80] ;  /* 0x0000800001027983 */ /* 0x001ea80000100a00 */
[----:B------:R-:W-:Y:S01]  /*a6130*/  STL [R1+0x92fc], R0 ;  /* 0x0092fc0001007387 */ /* 0x000fe20000100800 */
[----:B--2---:R-:W-:-:S15]  /*a6140*/  HMMA.16816.F32 R4, R12, R2, R4 ;  /* 0x000000020c04723c */ /* 0x004fde0000001804 */
[----:B------:R-:W-:-:S04]  /*a6150*/  NOP ;  /* 0x0000000000007918 */ /* 0x000fc80000000000 */
[----:B------:R-:W-:Y:S04]  /*a6160*/  STL.64 [R1+0x1710], R4 ;  /* 0x0017100401007387 */ /* 0x000fe80000100a00 */
[----:B------:R0:W-:Y:S04]  /*a6170*/  STL.64 [R1+0x1718], R6 ;  /* 0x0017180601007387 */ /* 0x0001e80000100a00 */
[----:B0-----:R-:W3:Y:S04]  /*a6180*/  LDL.LU.64 R6, [R1+0x94a0] ;  /* 0x0094a00001067983 */ /* 0x001ee80000300a00 */
[----:B------:R-:W2:Y:S04]  /*a6190*/  LDL.LU.64 R4, [R1+0x9498] ;  /* 0x0094980001047983 */ /* 0x000ea80000300a00 */
[----:B------:R-:W-:Y:S01]  /*a61a0*/  STL [R1+0x9304], R3 ;  /* 0x0093040301007387 */ /* 0x000fe20000100800 */
        /* <DEDUP_REMOVED lines=8> */
[----:B------:R-:W3:Y:S04]  /*a6230*/  LDL.LU.64 R6, [R1+0x9480] ;  /* 0x0094800001067983 */ /* 0x000ee80000300a00 */
[----:B------:R-:W-:Y:S04]  /*a6240*/  STL [R1+0x930c], R0 ;  /* 0x00930c0001007387 */ /* 0x000fe80000100800 */
[----:B------:R-:W-:Y:S01]  /*a6250*/  STL [R1+0x9308], R2 ;  /* 0x0093080201007387 */ /* 0x000fe20000100800 */
        /* <DEDUP_REMOVED lines=16> */
[----:B----4-:R-:W-:-:S03]  /*a6360*/  IMAD.MOV.U32 R3, RZ, RZ, R21 ;  /* 0x000000ffff037224 */ /* 0x010fc600078e0015 */
[----:B------:R0:W-:Y:S04]  /*a6370*/  STL [R1+0x9318], R2 ;  /* 0x0093180201007387 */ /* 0x0001e80000100800 */
[----:B------:R1:W-:Y:S04]  /*a6380*/  STL [R1+0x9314], R0 ;  /* 0x0093140001007387 */ /* 0x0003e80000100800 */
[----:B------:R-:W-:Y:S01]  /*a6390*/  STL [R1+0x931c], R3 ;  /* 0x00931c0301007387 */ /* 0x000fe20000100800 */
[----:B0-----:R-:W-:Y:S02]  /*a63a0*/  IMAD.MOV.U32 R2, RZ, RZ, R22 ;  /* 0x000000ffff027224 */ /* 0x001fe400078e0016 */
[----:B-1----:R-:W-:Y:S01]  /*a63b0*/  IMAD.MOV.U32 R0, RZ, RZ, R23 ;  /* 0x000000ffff007224 */ /* 0x002fe200078e0017 */
[----:B--2---:R-:W-:-:S15]  /*a63c0*/  HMMA.16816.F32 R4, R12, R20, R8 ;  /* 0x000000140c04723c */ /* 0x004fde0000001808 */
[----:B------:R-:W-:-:S04]  /*a63d0*/  NOP ;  /* 0x0000000000007918 */ /* 0x000fc80000000000 */
[----:B------:R-:W-:Y:S04]  /*a63e0*/  STL.64 [R1+0x1690], R4 ;  /* 0x0016900401007387 */ /* 0x000fe80000100a00 */
[----:B------:R0:W-:Y:S02]  /*a63f0*/  STL.64 [R1+0x1698], R6 ;  /* 0x0016980601007387 */ /* 0x0001e40000100a00 */
[----:B0-----:R-:W-:-:S15]  /*a6400*/  HMMA.16816.F32 R4, R12, R22, R16 ;  /* 0x000000160c04723c */ /* 0x001fde0000001810 */
[----:B------:R-:W-:-:S04]  /*a6410*/  NOP ;  /* 0x0000000000007918 */ /* 0x000fc80000000000 */
[----:B------:R-:W-:Y:S04]  /*a6420*/  STL.64 [R1+0x1670], R4 ;  /* 0x0016700401007387 */ /* 0x000fe80000100a00 */
[----:B------:R0:W-:Y:S04]  /*a6430*/  STL.64 [R1+0x1678], R6 ;  /* 0x0016780601007387 */ /* 0x0001e80000100a00 */
[----:B------:R-:W-:Y:S04]  /*a6440*/  STL [R1+0x9324], R0 ;  /* 0x0093240001007387 */ /* 0x000fe80000100800 */
[----:B------:R-:W-:Y:S04]  /*a6450*/  STL [R1+0x9320], R2 ;  /* 0x0093200201007387 */ /* 0x000fe80000100800 */
[----:B0-----:R-:W2:Y:S01]  /*a6460*/  LDL.64 R6, [R1+0x28] ;  /* 0x0000280001067983 */ /* 0x001ea20000100a00 */
[----:B------:R-:W-:-:S15]  /*a6470*/  HMMA.16816.F32 R8, R12, R28, R24 ;  /* 0x0000001c0c08723c */ /* 0x000fde0000001818 */
[----:B------:R-:W-:-:S04]  /*a6480*/  NOP ;  /* 0x0000000000007918 */ /* 0x000fc80000000000 */
[----:B------:R0:W-:Y:S04]  /*a6490*/  STL.64 [R1+0x1650], R8 ;  /* 0x0016500801007387 */ /* 0x0001e80000100a00 */
[----:B------:R1:W-:Y:S04]  /*a64a0*/  STL.64 [R1+0x1658], R10 ;  /* 0x0016580a01007387 */ /* 0x0003e80000100a00 */
[----:B--2---:R2:W-:Y:S04]  /*a64b0*/  STL.64 [R1+0x9428], R6 ;  /* 0x0094280601007387 */ /* 0x0045e80000100a00 */
        /* <DEDUP_REMOVED lines=108> */
[----:B------:R0:W-:Y:S02]  /*a6b80*/  STL.64 [R1+0x1578], R6 ;  /* 0x0015780601007387 */ /* 0x0001e40000100a00 */
[----:B0-----:R-:W-:Y:S02]  /*a6b90*/  HMMA.16816.F32 R4, R12, R28, R24 ;  /* 0x0000001c0c04723c */ /* 0x001fe40000001818 */
[----:B------:R-:W-:Y:S04]  /*a6ba0*/  STL [R1+0x9354], R0 ;  /* 0x0093540001007387 */ /* 0x000fe80000100800 */
[----:B------:R-:W-:Y:S04]  /*a6bb0*/  STL [R1+0x9350], R2 ;  /* 0x0093500201007387 */ /* 0x000fe80000100800 */
[----:B------:R-:W2:Y:S09]  /*a6bc0*/  LDL.LU R16, [R1+0x630] ;  /* 0x0006300001107983 */ /* 0x000eb20000300800 */
[----:B------:R-:W-:Y:S04]  /*a6bd0*/  STL.64 [R1+0x1550], R4 ;  /* 0x0015500401007387 */ /* 0x000fe80000100a00 */
[----:B------:R-:W-:Y:S04]  /*a6be0*/  STL.64 [R1+0x1558], R6 ;  /* 0x0015580601007387 */ /* 0x000fe80000100a00 */
[----:B------:R-:W2:Y:S04]  /*a6bf0*/  LDL.LU R17, [R1+0x634] ;  /* 0x0006340001117983 */ /* 0x000ea80000300800 */
[----:B------:R-:W3:Y:S04]  /*a6c00*/  LDL.LU R18, [R1+0x638] ;  /* 0x0006380001127983 */ /* 0x000ee80000300800 */
[----:B------:R-:W3:Y:S04]  /*a6c10*/  LDL.LU R19, [R1+0x63c] ;  /* 0x00063c0001137983 */ /* 0x000ee80000300800 */
        /* <DEDUP_REMOVED lines=14> */
[----:B------:R-:W-:-:S03]  /*a6d00*/  IMAD.MOV.U32 R3, RZ, RZ, R29 ;  /* 0x000000ffff037224 */ /* 0x000fc600078e001d */
[----:B--2---:R-:W-:Y:S04]  /*a6d10*/  STL.64 [R1+0x9400], R26 ;  /* 0x0094001a01007387 */ /* 0x004fe80000100a00 */
[----:B------:R0:W-:Y:S04]  /*a6d20*/  STL.64 [R1+0x93f8], R24 ;  /* 0x0093f81801007387 */ /* 0x0001e80000100a00 */
[----:B0-----:R-:W2:Y:S04]  /*a6d30*/  LDL.LU R24, [R1+0x690] ;  /* 0x0006900001187983 */ /* 0x001ea80000300800 */
[----:B------:R-:W2:Y:S04]  /*a6d40*/  LDL.LU R25, [R1+0x694] ;  /* 0x0006940001197983 */ /* 0x000ea80000300800 */
[----:B------:R-:W2:Y:S04]  /*a6d50*/  LDL.LU R26, [R1+0x698] ;  /* 0x00069800011a7983 */ /* 0x000ea80000300800 */
[----:B------:R-:W2:Y:S04]  /*a6d60*/  LDL.LU R27, [R1+0x69c] ;  /* 0x00069c00011b7983 */ /* 0x000ea80000300800 */
[----:B------:R-:W2:Y:S04]  /*a6d70*/  LDL.64 R28, [R1] ;  /* 0x00000000011c7983 */ /* 0x000ea80000100a00 */
[----:B------:R-:W-:Y:S04]  /*a6d80*/  STL.64 [R1+0x93c8], R22 ;  /* 0x0093c81601007387 */ /* 0x000fe80000100a00 */
[----:B----4-:R0:W-:Y:S04]  /*a6d90*/  STL.64 [R1+0x93c0], R20 ;  /* 0x0093c01401007387 */ /* 0x0101e80000100a00 */
[----:B0-----:R-:W4:Y:S04]  /*a6da0*/  LDL.LU R20, [R1+0x660] ;  /* 0x0006600001147983 */ /* 0x001f280000300800 */
[----:B------:R-:W4:Y:S04]  /*a6db0*/  LDL.LU R21, [R1+0x664] ;  /* 0x0006640001157983 */ /* 0x000f280000300800 */
[----:B------:R-:W4:Y:S04]  /*a6dc0*/  LDL.LU R22, [R1+0x668] ;  /* 0x0006680001167983 */ /* 0x000f280000300800 */
[----:B------:R-:W4:Y:S04]  /*a6dd0*/  LDL.LU R23, [R1+0x66c] ;  /* 0x00066c0001177983 */ /* 0x000f280000300800 */
[----:B---3--:R-:W-:Y:S04]  /*a6de0*/  STL.64 [R1+0x93a8], R18 ;  /* 0x0093a81201007387 */ /* 0x008fe80000100a00 */
[----:B------:R0:W-:Y:S04]  /*a6df0*/  STL.64 [R1+0x93a0], R16 ;  /* 0x0093a01001007387 */ /* 0x0001e80000100a00 */
[----:B0-----:R-:W3:Y:S04]  /*a6e00*/  LDL.LU R16, [R1+0x640] ;  /* 0x0006400001107983 */ /* 0x001ee80000300800 */
[----:B------:R-:W3:Y:S04]  /*a6e10*/  LDL.LU R17, [R1+0x644] ;  /* 0x0006440001117983 */ /* 0x000ee80000300800 */
[----:B------:R-:W3:Y:S04]  /*a6e20*/  LDL.LU R18, [R1+0x648] ;  /* 0x0006480001127983 */ /* 0x000ee80000300800 */
[----:B------:R-:W3:Y:S04]  /*a6e30*/  LDL.LU R19, [R1+0x64c] ;  /* 0x00064c0001137983 */ /* 0x000ee80000300800 */
        /* <DEDUP_REMOVED lines=15> */
[----:B0-----:R-:W2:Y:S02]  /*a6f30*/  LDL.64 R2, [R1+0x8] ;  /* 0x0000080001027983 */ /* 0x001ea40000100a00 */
[----:B--2---:R-:W-:-:S15]  /*a6f40*/  HMMA.16816.F32 R24, R12, R2, R24 ;  /* 0x000000020c18723c */ /* 0x004fde0000001818 */
[----:B------:R-:W-:-:S04]  /*a6f50*/  NOP ;  /* 0x0000000000007918 */ /* 0x000fc80000000000 */
[----:B------:R-:W-:Y:S04]  /*a6f60*/  STL.64 [R1+0x1530], R24 ;  /* 0x0015301801007387 */ /* 0x000fe80000100a00 */
[----:B------:R0:W-:Y:S04]  /*a6f70*/  STL.64 [R1+0x1538], R26 ;  /* 0x0015381a01007387 */ /* 0x0001e80000100a00 */
[----:B0-----:R-:W2:Y:S04]  /*a6f80*/  LDL.LU.64 R26, [R1+0x9400] ;  /* 0x00940000011a7983 */ /* 0x001ea80000300a00 */
[----:B------:R-:W2:Y:S01]  /*a6f90*/  LDL.LU.64 R24, [R1+0x93f8] ;  /* 0x0093f80001187983 */ /* 0x000ea20000300a00 */
[----:B------:R-:W-:-:S02]  /*a6fa0*/  IMAD.MOV.U32 R0, RZ, RZ, R2 ;  /* 0x000000ffff007224 */ /* 0x000fc400078e0002 */
[----:B------:R-:W-:Y:S02]  /*a6fb0*/  IMAD.MOV.U32 R2, RZ, RZ, R3 ;  /* 0x000000ffff027224 */ /* 0x000fe400078e0003 */
        /* <DEDUP_REMOVED lines=10> */
[----:B------:R-:W-:Y:S04]  /*a7060*/  STL.64 [R1+0x14f0], R24 ;  /* 0x0014f01801007387 */ /* 0x000fe80000100a00 */
[----:B------:R0:W-:Y:S04]  /*a7070*/  STL.64 [R1+0x14f8], R26 ;  /* 0x0014f81a01007387 */ /* 0x0001e80000100a00 */
[----:B0-----:R-:W4:Y:S04]  /*a7080*/  LDL.LU.64 R26, [R1+0x93d8] ;  /* 0x0093d800011a7983 */ /* 0x001f280000300a00 */
[----:B------:R-:W2:Y:S04]  /*a7090*/  LDL.LU.64 R24, [R1+0x93d0] ;  /* 0x0093d00001187983 */ /* 0x000ea80000300a00 */
[----:B------:R-:W-:Y:S04]  /*a70a0*/  STL [R1+0x92e8], R28 ;  /* 0x0092e81c01007387 */ /* 0x000fe80000100800 */
[----:B------:R-:W-:Y:S01]  /*a70b0*/  STL [R1+0x92c8], R29 ;  /* 0x0092c81d01007387 */ /* 0x000fe20000100800 */
        /* <DEDUP_REMOVED lines=12> */
[----:B------:R-:W-:Y:S04]  /*a7180*/  STL.64 [R1+0x9118], R26 ;  /* 0x0091181a01007387 */ /* 0x000fe80000100a00 */
[----:B------:R0:W-:Y:S04]  /*a7190*/  STL.64 [R1+0x9110], R24 ;  /* 0x0091101801007387 */ /* 0x0001e80000100a00 */
[----:B0-----:R-:W4:Y:S04]  /*a71a0*/  LDL.LU R24, [R1+0x5d0] ;  /* 0x0005d00001187983 */ /* 0x001f280000300800 */
[----:B------:R-:W4:Y:S04]  /*a71b0*/  LDL.LU R25, [R1+0x5d4] ;  /* 0x0005d40001197983 */ /* 0x000f280000300800 */
[----:B------:R-:W4:Y:S04]  /*a71c0*/  LDL.LU R26, [R1+0x5d8] ;  /* 0x0005d800011a7983 */ /* 0x000f280000300800 */
[----:B------:R-:W4:Y:S01]  /*a71d0*/  LDL.LU R27, [R1+0x5dc] ;  /* 0x0005dc00011b7983 */ /* 0x000f220000300800 */
[----:B---3--:R-:W-:-:S15]  /*a71e0*/  HMMA.16816.F32 R16, R12, R22, R16 ;  /* 0x000000160c10723c */ /* 0x008fde0000001810 */
        /* <DEDUP_REMOVED lines=40> */
[----:B------:R-:W4:Y:S01]  /*a7470*/  LDL.LU.64 R4, [R1+0x9360] ;  /* 0x0093600001047983 */ /* 0x000f220000300a00 */
[----:B---3--:R-:W-:Y:S03]  /*a7480*/  HMMA.16816.F32 R16, R12, R8, R16 ;  /* 0x000000080c10723c */ /* 0x008fe60000001810 */
[----:B------:R-:W-:Y:S04]  /*a7490*/  STL.64 [R1+0x90b8], R10 ;  /* 0x0090b80a01007387 */ /* 0x000fe80000100a00 */
[----:B------:R-:W-:-:S12]  /*a74a0*/  STL.64 [R1+0x90b0], R8 ;  /* 0x0090b00801007387 */ /* 0x000fd80000100a00 */
[----:B------:R-:W-:Y:S04]  /*a74b0*/  STL.64 [R1+0x13f0], R16 ;  /* 0x0013f01001007387 */ /* 0x000fe80000100a00 */
[----:B------:R2:W-:Y:S04]  /*a74c0*/  STL.64 [R1+0x13f8], R18 ;  /* 0x0013f81201007387 */ /* 0x0005e80000100a00 */
[----:B------:R-:W-:Y:S01]  /*a74d0*/  STL [R1+0x92ec], R15 ;  /* 0x0092ec0f01007387 */ /* 0x000fe20000100800 */
[C---:B--2---:R-:W-:Y:S08]  /*a74e0*/  HMMA.16816.F32 R16, R12.reuse, R6, R20 ;  /* 0x000000060c10723c */ /* 0x044ff00000001814 */
[----:B----4-:R-:W-:Y:S11]  /*a74f0*/  HMMA.16816.F32 R8, R12, R4, R24 ;  /* 0x000000040c08723c */ /* 0x010ff60000001818 */
[----:B------:R-:W-:Y:S04]  /*a7500*/  STL.64 [R1+0x13d0], R16 ;  /* 0x0013d01001007387 */ /* 0x000fe80000100a00 */
[----:B------:R0:W-:Y:S04]  /*a7510*/  STL.64 [R1+0x13d8], R18 ;  /* 0x0013d81201007387 */ /* 0x0001e80000100a00 */
[----:B------:R-:W2:Y:S04]  /*a7520*/  LDL.LU R20, [R1+0x480] ;  /* 0x0004800001147983 */ /* 0x000ea80000300800 */
[----:B------:R1:W-:Y:S04]  /*a7530*/  STL.64 [R1+0x13c0], R8 ;  /* 0x0013c00801007387 */ /* 0x0003e80000100a00 */
[----:B------:R3:W-:Y:S04]  /*a7540*/  STL.64 [R1+0x13c8], R10 ;  /* 0x0013c80a01007387 */ /* 0x0007e80000100a00 */
[----:B------:R-:W2:Y:S04]  /*a7550*/  LDL.LU R21, [R1+0x484] ;  /* 0x0004840001157983 */ /* 0x000ea80000300800 */
[----:B------:R-:W4:Y:S04]  /*a7560*/  LDL.LU R22, [R1+0x488] ;  /* 0x0004880001167983 */ /* 0x000f280000300800 */
[----:B------:R-:W4:Y:S04]  /*a7570*/  LDL.LU R23, [R1+0x48c] ;  /* 0x00048c0001177983 */ /* 0x000f280000300800 */
[----:B----4-:R-:W-:Y:S04]  /*a7580*/  STL.64 [R1+0x9128], R22 ;  /* 0x0091281601007387 */ /* 0x010fe80000100a00 */
[----:B--2---:R2:W-:Y:S04]  /*a7590*/  STL.64 [R1+0x9120], R20 ;  /* 0x0091201401007387 */ /* 0x0045e80000100a00 */
[----:B0-----:R-:W4:Y:S01]  /*a75a0*/  LDL R18, [R1] ;  /* 0x0000000001127983 */ /* 0x001f220000100800 */
[----:B------:R-:W-:-:S02]  /*a75b0*/  IMAD.MOV.U32 R19, RZ, RZ, R3 ;  /* 0x000000ffff137224 */ /* 0x000fc400078e0003 */
[----:B------:R-:W-:Y:S02]  /*a75c0*/  IMAD.MOV.U32 R16, RZ, RZ, R0 ;  /* 0x000000ffff107224 */ /* 0x000fe400078e0000 */
[----:B------:R-:W-:Y:S01]  /*a75d0*/  IMAD.MOV.U32 R17, RZ, RZ, R2 ;  /* 0x000000ffff117224 */ /* 0x000fe200078e0002 */
[----:B------:R-:W2:Y:S04]  /*a75e0*/  LDL.LU R3, [R1+0x9358] ;  /* 0x0093580001037983 */ /* 0x000ea80000300800 */
[----:B------:R-:W2:Y:S04]  /*a75f0*/  LDL.LU R0, [R1+0x9354] ;  /* 0x0093540001007983 */ /* 0x000ea80000300800 */
[----:B------:R-:W2:Y:S04]  /*a7600*/  LDL.LU R2, [R1+0x9350] ;  /* 0x0093500001027983 */ /* 0x000ea80000300800 */
[----:B----4-:R-:W-:Y:S04]  /*a7610*/  STL.64 [R1+0x9138], R18 ;  /* 0x0091381201007387 */ /* 0x010fe80000100a00 */
[----:B------:R0:W-:Y:S04]  /*a7620*/  STL.64 [R1+0x9130], R16 ;  /* 0x0091301001007387 */ /* 0x0001e80000100a00 */
[----:B-1----:R-:W4:Y:S04]  /*a7630*/  LDL.LU R8, [R1+0x490] ;  /* 0x0004900001087983 */ /* 0x002f280000300800 */
[----:B------:R-:W4:Y:S04]  /*a7640*/  LDL.LU R9, [R1+0x494] ;  /* 0x0004940001097983 */ /* 0x000f280000300800 */
[----:B---3--:R-:W3:Y:S04]  /*a7650*/  LDL.LU R10, [R1+0x498] ;  /* 0x00049800010a7983 */ /* 0x008ee80000300800 */
[----:B------:R-:W3:Y:S01]  /*a7660*/  LDL.LU R11, [R1+0x49c] ;  /* 0x00049c00010b7983 */ /* 0x000ee20000300800 */
[----:B--2---:R-:W-:-:S03]  /*a7670*/  IMAD.MOV.U32 R27, RZ, RZ, R3 ;  /* 0x000000ffff1b7224 */ /* 0x004fc600078e0003 */
[----:B---3--:R1:W-:Y:S04]  /*a7680*/  STL.64 [R1+0x9148], R10 ;  /* 0x0091480a01007387 */ /* 0x0083e80000100a00 */
[----:B----4-:R2:W-:Y:S04]  /*a7690*/  STL.64 [R1+0x9140], R8 ;  /* 0x0091400801007387 */ /* 0x0105e80000100a00 */
[----:B------:R-:W3:Y:S04]  /*a76a0*/  LDL R26, [R1+0x10] ;  /* 0x00001000011a7983 */ /* 0x000ee80000100800 */
[----:B------:R-:W1:Y:S04]  /*a76b0*/  LDL.LU R3, [R1+0x934c] ;  /* 0x00934c0001037983 */ /* 0x000e680000300800 */
[----:B------:R-:W4:Y:S04]  /*a76c0*/  LDL.LU R20, [R1+0x4b0] ;  /* 0x0004b00001147983 */ /* 0x000f280000300800 */
[----:B------:R-:W4:Y:S04]  /*a76d0*/  LDL.LU R21, [R1+0x4b4] ;  /* 0x0004b40001157983 */ /* 0x000f280000300800 */
[----:B------:R-:W2:Y:S04]  /*a76e0*/  LDL.LU R22, [R1+0x4b8] ;  /* 0x0004b80001167983 */ /* 0x000ea80000300800 */
[----:B------:R-:W2:Y:S01]  /*a76f0*/  LDL.LU R23, [R1+0x4bc] ;  /* 0x0004bc0001177983 */ /* 0x000ea20000300800 */
[----:B------:R-:W-:-:S02]  /*a7700*/  IMAD.MOV.U32 R24, RZ, RZ, R2 ;  /* 0x000000ffff187224 */ /* 0x000fc400078e0002 */
[----:B------:R-:W-:Y:S01]  /*a7710*/  IMAD.MOV.U32 R25, RZ, RZ, R0 ;  /* 0x000000ffff197224 */ /* 0x000fe200078e0000 */
[----:B--2---:R-:W-:Y:S04]  /*a7720*/  STL.64 [R1+0x9158], R22 ;  /* 0x0091581601007387 */ /* 0x004fe80000100a00 */
[----:B----4-:R-:W-:Y:S04]  /*a7730*/  STL.64 [R1+0x9150], R20 ;  /* 0x0091501401007387 */ /* 0x010fe80000100a00 */
[----:B------:R-:W2:Y:S04]  /*a7740*/  LDL.LU R2, [R1+0x9348] ;  /* 0x0093480001027983 */ /* 0x000ea80000300800 */
[----:B------:R-:W4:Y:S04]  /*a7750*/  LDL.LU R0, [R1+0x9344] ;  /* 0x0093440001007983 */ /* 0x000f280000300800 */
[----:B---3--:R-:W-:Y:S04]  /*a7760*/  STL.64 [R1+0x9168], R26 ;  /* 0x0091681a01007387 */ /* 0x008fe80000100a00 */
[----:B------:R3:W-:Y:S04]  /*a7770*/  STL.64 [R1+0x9160], R24 ;  /* 0x0091601801007387 */ /* 0x0007e80000100a00 */
[----:B0-----:R-:W2:Y:S04]  /*a7780*/  LDL.LU R16, [R1+0x4c0] ;  /* 0x0004c00001107983 */ /* 0x001ea80000300800 */
[----:B------:R-:W2:Y:S04]  /*a7790*/  LDL.LU R17, [R1+0x4c4] ;  /* 0x0004c40001117983 */ /* 0x000ea80000300800 */
[----:B------:R-:W2:Y:S04]  /*a77a0*/  LDL.LU R18, [R1+0x4c8] ;  /* 0x0004c80001127983 */ /* 0x000ea80000300800 */
[----:B------:R-:W2:Y:S01]  /*a77b0*/  LDL.LU R19, [R1+0x4cc] ;  /* 0x0004cc0001137983 */ /* 0x000ea20000300800 */
[----:B-1----:R-:W-:-:S03]  /*a77c0*/  IMAD.MOV.U32 R11, RZ, RZ, R3 ;  /* 0x000000ffff0b7224 */ /* 0x002fc600078e0003 */
[----:B--2---:R0:W-:Y:S04]  /*a77d0*/  STL.64 [R1+0x9178], R18 ;  /* 0x0091781201007387 */ /* 0x0041e80000100a00 */
[----:B------:R-:W-:Y:S04]  /*a77e0*/  STL.64 [R1+0x9170], R16 ;  /* 0x0091701001007387 */ /* 0x000fe80000100a00 */
[----:B------:R-:W2:Y:S01]  /*a77f0*/  LDL R10, [R1+0x20] ;  /* 0x00002000010a7983 */ /* 0x000ea20000100800 */
[----:B----4-:R-:W-:Y:S02]  /*a7800*/  IMAD.MOV.U32 R8, RZ, RZ, R0 ;  /* 0x000000ffff087224 */ /* 0x010fe400078e0000 */
[----:B------:R-:W-:Y:S01]  /*a7810*/  IMAD.MOV.U32 R9, RZ, RZ, R2 ;  /* 0x000000ffff097224 */ /* 0x000fe200078e0002 */
[----:B------:R-:W0:Y:S04]  /*a7820*/  LDL.LU R3, [R1+0x9340] ;  /* 0x0093400001037983 */ /* 0x000e280000300800 */
[----:B------:R-:W4:Y:S04]  /*a7830*/  LDL.LU R0, [R1+0x933c] ;  /* 0x00933c0001007983 */ /* 0x000f280000300800 */
[----:B------:R-:W4:Y:S04]  /*a7840*/  LDL.LU R2, [R1+0x9338] ;  /* 0x0093380001027983 */ /* 0x000f280000300800 */
[----:B--2---:R-:W-:Y:S04]  /*a7850*/  STL.64 [R1+0x9188], R10 ;  /* 0x0091880a01007387 */ /* 0x004fe80000100a00 */
[----:B------:R1:W-:Y:S04]  /*a7860*/  STL.64 [R1+0x9180], R8 ;  /* 0x0091800801007387 */ /* 0x0003e80000100a00 */
[----:B---3--:R-:W2:Y:S04]  /*a7870*/  LDL.LU R24, [R1+0x4e0] ;  /* 0x0004e00001187983 */ /* 0x008ea80000300800 */
[----:B------:R-:W2:Y:S04]  /*a7880*/  LDL.LU R25, [R1+0x4e4] ;  /* 0x0004e40001197983 */ /* 0x000ea80000300800 */
[----:B------:R-:W3:Y:S04]  /*a7890*/  LDL.LU R26, [R1+0x4e8] ;  /* 0x0004e800011a7983 */ /* 0x000ee80000300800 */
[----:B------:R-:W3:Y:S01]  /*a78a0*/  LDL.LU R27, [R1+0x4ec] ;  /* 0x0004ec00011b7983 */ /* 0x000ee20000300800 */
[----:B0-----:R-:W-:-:S03]  /*a78b0*/  IMAD.MOV.U32 R19, RZ, RZ, R3 ;  /* 0x000000ffff137224 */ /* 0x001fc600078e0003 */
[----:B---3--:R-:W-:Y:S04]  /*a78c0*/  STL.64 [R1+0x9198], R26 ;  /* 0x0091981a01007387 */ /* 0x008fe80000100a00 */
[----:B--2---:R0:W-:Y:S04]  /*a78d0*/  STL.64 [R1+0x9190], R24 ;  /* 0x0091901801007387 */ /* 0x0041e80000100a00 */
[----:B------:R-:W2:Y:S04]  /*a78e0*/  LDL R18, [R1+0x30] ;  /* 0x0000300001127983 */ /* 0x000ea80000100800 */
[----:B------:R-:W3:Y:S04]  /*a78f0*/  LDL.LU R3, [R1+0x9334] ;  /* 0x0093340001037983 */ /* 0x000ee80000300800 */
[----:B-1----:R-:W2:Y:S04]  /*a7900*/  LDL.LU R8, [R1+0x4f0] ;  /* 0x0004f00001087983 */ /* 0x002ea80000300800 */
[----:B------:R-:W2:Y:S04]  /*a7910*/  LDL.LU R9, [R1+0x4f4] ;  /* 0x0004f40001097983 */ /* 0x000ea80000300800 */
[----:B------:R-:W2:Y:S04]  /*a7920*/  LDL.LU R10, [R1+0x4f8] ;  /* 0x0004f800010a7983 */ /* 0x000ea80000300800 */
[----:B------:R-:W2:Y:S01]  /*a7930*/  LDL.LU R11, [R1+0x4fc] ;  /* 0x0004fc00010b7983 */ /* 0x000ea20000300800 */
[----:B----4-:R-:W-:-:S02]  /*a7940*/  IMAD.MOV.U32 R16, RZ, RZ, R2 ;  /* 0x000000ffff107224 */ /* 0x010fc400078e0002 */
[----:B------:R-:W-:Y:S01]  /*a7950*/  IMAD.MOV.U32 R17, RZ, RZ, R0 ;  /* 0x000000ffff117224 */ /* 0x000fe200078e0000 */
[----:B--2---:R3:W-:Y:S04]  /*a7960*/  STL.64 [R1+0x91a8], R10 ;  /* 0x0091a80a01007387 */ /* 0x0047e80000100a00 */
[----:B------:R1:W-:Y:S04]  /*a7970*/  STL.64 [R1+0x91a0], R8 ;  /* 0x0091a00801007387 */ /* 0x0003e80000100a00 */
[----:B------:R-:W2:Y:S04]  /*a7980*/  LDL.LU R2, [R1+0x9330] ;  /* 0x0093300001027983 */ /* 0x000ea80000300800 */
[----:B------:R-:W1:Y:S04]  /*a7990*/  LDL.LU R0, [R1+0x932c] ;  /* 0x00932c0001007983 */ /* 0x000e680000300800 */
[----:B------:R-:W-:Y:S04]  /*a79a0*/  STL.64 [R1+0x91b8], R18 ;  /* 0x0091b81201007387 */ /* 0x000fe80000100a00 */
[----:B------:R-:W-:Y:S04]  /*a79b0*/  STL.64 [R1+0x91b0], R16 ;  /* 0x0091b01001007387 */ /* 0x000fe80000100a00 */
[----:B0-----:R-:W4:Y:S04]  /*a79c0*/  LDL.LU R24, [R1+0x500] ;  /* 0x0005000001187983 */ /* 0x001f280000300800 */
[----:B------:R-:W4:Y:S04]  /*a79d0*/  LDL.LU R25, [R1+0x504] ;  /* 0x0005040001197983 */ /* 0x000f280000300800 */
[----:B------:R-:W2:Y:S04]  /*a79e0*/  LDL.LU R26, [R1+0x508] ;  /* 0x00050800011a7983 */ /* 0x000ea80000300800 */
[----:B------:R-:W2:Y:S01]  /*a79f0*/  LDL.LU R27, [R1+0x50c] ;  /* 0x00050c00011b7983 */ /* 0x000ea20000300800 */
[----:B---3--:R-:W-:-:S03]  /*a7a00*/  IMAD.MOV.U32 R11, RZ, RZ, R3 ;  /* 0x000000ffff0b7224 */ /* 0x008fc600078e0003 */
[----:B--2---:R-:W-:Y:S04]  /*a7a10*/  STL.64 [R1+0x91c8], R26 ;  /* 0x0091c81a01007387 */ /* 0x004fe80000100a00 */
[----:B----4-:R0:W-:Y:S04]  /*a7a20*/  STL.64 [R1+0x91c0], R24 ;  /* 0x0091c01801007387 */ /* 0x0101e80000100a00 */
[----:B------:R-:W2:Y:S01]  /*a7a30*/  LDL R10, [R1+0x40] ;  /* 0x00004000010a7983 */ /* 0x000ea20000100800 */
[----:B-1----:R-:W-:Y:S02]  /*a7a40*/  IMAD.MOV.U32 R8, RZ, RZ, R0 ;  /* 0x000000ffff087224 */ /* 0x002fe400078e0000 */
[----:B------:R-:W-:Y:S01]  /*a7a50*/  IMAD.MOV.U32 R9, RZ, RZ, R2 ;  /* 0x000000ffff097224 */ /* 0x000fe200078e0002 */
[----:B------:R-:W3:Y:S04]  /*a7a60*/  LDL.LU R3, [R1+0x9328] ;  /* 0x0093280001037983 */ /* 0x000ee80000300800 */
[----:B------:R-:W4:Y:S04]  /*a7a70*/  LDL.LU R0, [R1+0x9324] ;  /* 0x0093240001007983 */ /* 0x000f280000300800 */
[----:B------:R-:W3:Y:S04]  /*a7a80*/  LDL.LU R2, [R1+0x9320] ;  /* 0x0093200001027983 */ /* 0x000ee80000300800 */
[----:B--2---:R1:W-:Y:S04]  /*a7a90*/  STL.64 [R1+0x91d8], R10 ;  /* 0x0091d80a01007387 */ /* 0x0043e80000100a00 */
[----:B------:R-:W-:Y:S04]  /*a7aa0*/  STL.64 [R1+0x91d0], R8 ;  /* 0x0091d00801007387 */ /* 0x000fe80000100a00 */
[----:B0-----:R-:W2:Y:S04]  /*a7ab0*/  LDL.LU R24, [R1+0x520] ;  /* 0x0005200001187983 */ /* 0x001ea80000300800 */
[----:B------:R-:W2:Y:S04]  /*a7ac0*/  LDL.LU R25, [R1+0x524] ;  /* 0x0005240001197983 */ /* 0x000ea80000300800 */
[----:B------:R-:W2:Y:S04]  /*a7ad0*/  LDL.LU R26, [R1+0x528] ;  /* 0x00052800011a7983 */ /* 0x000ea80000300800 */
[----:B------:R-:W2:Y:S04]  /*a7ae0*/  LDL.LU R27, [R1+0x52c] ;  /* 0x00052c00011b7983 */ /* 0x000ea80000300800 */
[----:B--2---:R-:W-:Y:S04]  /*a7af0*/  STL.64 [R1+0x91e8], R26 ;  /* 0x0091e81a01007387 */ /* 0x004fe80000100a00 */
[----:B------:R0:W-:Y:S04]  /*a7b00*/  STL.64 [R1+0x91e0], R24 ;  /* 0x0091e01801007387 */ /* 0x0001e80000100a00 */
[----:B-1----:R-:W2:Y:S01]  /*a7b10*/  LDL R10, [R1+0x50] ;  /* 0x00005000010a7983 */ /* 0x002ea20000100800 */
[----:B---3--:R-:W-:-:S03]  /*a7b20*/  IMAD.MOV.U32 R11, RZ, RZ, R3 ;  /* 0x000000ffff0b7224 */ /* 0x008fc600078e0003 */
[----:B------:R-:W3:Y:S04]  /*a7b30*/  LDL.LU R3, [R1+0x931c] ;  /* 0x00931c0001037983 */ /* 0x000ee80000300800 */
[----:B--2---:R-:W-:Y:S04]  /*a7b40*/  STL.64 [R1+0x91f0], R10 ;  /* 0x0091f00a01007387 */ /* 0x004fe80000100a00 */
[----:B0-----:R-:W2:Y:S04]  /*a7b50*/  LDL.LU R24, [R1+0x530] ;  /* 0x0005300001187983 */ /* 0x001ea80000300800 */
[----:B------:R-:W2:Y:S04]  /*a7b60*/  LDL.LU R25, [R1+0x534] ;  /* 0x0005340001197983 */ /* 0x000ea80000300800 */
[----:B------:R-:W2:Y:S04]  /*a7b70*/  LDL.LU R26, [R1+0x538] ;  /* 0x00053800011a7983 */ /* 0x000ea80000300800 */
[----:B------:R-:W2:Y:S01]  /*a7b80*/  LDL.LU R27, [R1+0x53c] ;  /* 0x00053c00011b7983 */ /* 0x000ea20000300800 */
[----:B------:R-:W-:-:S02]  /*a7b90*/  IMAD.MOV.U32 R8, RZ, RZ, R2 ;  /* 0x000000ffff087224 */ /* 0x000fc400078e0002 */
[----:B----4-:R-:W-:Y:S01]  /*a7ba0*/  IMAD.MOV.U32 R9, RZ, RZ, R0 ;  /* 0x000000ffff097224 */ /* 0x010fe200078e0000 */
[----:B--2---:R-:W-:Y:S04]  /*a7bb0*/  STL.64 [R1+0x9200], R26 ;  /* 0x0092001a01007387 */ /* 0x004fe80000100a00 */
[----:B------:R0:W-:Y:S04]  /*a7bc0*/  STL.64 [R1+0x91f8], R24 ;  /* 0x0091f81801007387 */ /* 0x0001e80000100a00 */
[----:B------:R-:W2:Y:S04]  /*a7bd0*/  LDL.LU R2, [R1+0x9318] ;  /* 0x0093180001027983 */ /* 0x000ea80000300800 */
[----:B------:R-:W4:Y:S04]  /*a7be0*/  LDL.LU R0, [R1+0x9314] ;  /* 0x0093140001007983 */ /* 0x000f280000300800 */
[----:B------:R4:W-:Y:S04]  /*a7bf0*/  STL.64 [R1+0x9208], R8 ;  /* 0x0092080801007387 */ /* 0x0009e80000100a00 */
[----:B0-----:R-:W2:Y:S04]  /*a7c00*/  LDL.LU R24, [R1+0x540] ;  /* 0x0005400001187983 */ /* 0x001ea80000300800 */
[----:B------:R-:W2:Y:S04]  /*a7c10*/  LDL.LU R25, [R1+0x544] ;  /* 0x0005440001197983 */ /* 0x000ea80000300800 */
[----:B------:R-:W2:Y:S04]  /*a7c20*/  LDL.LU R26, [R1+0x548] ;  /* 0x00054800011a7983 */ /* 0x000ea80000300800 */
[----:B------:R-:W2:Y:S01]  /*a7c30*/  LDL.LU R27, [R1+0x54c] ;  /* 0x00054c00011b7983 */ /* 0x000ea20000300800 */
[----:B---3--:R-:W-:-:S03]  /*a7c40*/  IMAD.MOV.U32 R11, RZ, RZ, R3 ;  /* 0x000000ffff0b7224 */ /* 0x008fc600078e0003 */
[----:B--2---:R-:W-:Y:S04]  /*a7c50*/  STL.64 [R1+0x9218], R26 ;  /* 0x0092181a01007387 */ /* 0x004fe80000100a00 */
[----:B------:R0:W-:Y:S04]  /*a7c60*/  STL.64 [R1+0x9210], R24 ;  /* 0x0092101801007387 */ /* 0x0001e80000100a00 */
[----:B------:R-:W2:Y:S01]  /*a7c70*/  LDL R10, [R1+0x60] ;  /* 0x00006000010a7983 */ /* 0x000ea20000100800 */
[----:B----4-:R-:W-:Y:S02]  /*a7c80*/  IMAD.MOV.U32 R8, RZ, RZ, R0 ;  /* 0x000000ffff087224 */ /* 0x010fe400078e0000 */
        /* <DEDUP_REMOVED lines=10> */
[----:B-1----:R-:W2:Y:S01]  /*a7d30*/  LDL R10, [R1+0x70] ;  /* 0x00007000010a7983 */ /* 0x002ea20000100800 */
[----:B---3--:R-:W-:-:S03]  /*a7d40*/  IMAD.MOV.U32 R11, RZ, RZ, R3 ;  /* 0x000000ffff0b7224 */ /* 0x008fc600078e0003 */
[----:B------:R-:W3:Y:S04]  /*a7d50*/  LDL.LU R3, [R1+0x9304] ;  /* 0x0093040001037983 */ /* 0x000ee80000300800 */
[----:B--2---:R-:W-:Y:S04]  /*a7d60*/  STL.64 [R1+0x9250], R10 ;  /* 0x0092500a01007387 */ /* 0x004fe80000100a00 */
[----:B------:R-:W-:Y:S04]  /*a7d70*/  STL.64 [R1+0x9230], R26 ;  /* 0x0092301a01007387 */ /* 0x000fe80000100a00 */
[----:B------:R0:W-:Y:S04]  /*a7d80*/  STL.64 [R1+0x9228], R24 ;  /* 0x0092281801007387 */ /* 0x0001e80000100a00 */
[----:B0-----:R-:W2:Y:S04]  /*a7d90*/  LDL.LU R24, [R1+0x560] ;  /* 0x0005600001187983 */ /* 0x001ea80000300800 */
[----:B------:R-:W2:Y:S04]  /*a7da0*/  LDL.LU R25, [R1+0x564] ;  /* 0x0005640001197983 */ /* 0x000ea80000300800 */
[----:B------:R-:W2:Y:S04]  /*a7db0*/  LDL.LU R26, [R1+0x568] ;  /* 0x00056800011a7983 */ /* 0x000ea80000300800 */
[----:B------:R-:W2:Y:S01]  /*a7dc0*/  LDL.LU R27, [R1+0x56c] ;  /* 0x00056c00011b7983 */ /* 0x000ea20000300800 */
[----:B------:R-:W-:-:S02]  /*a7dd0*/  IMAD.MOV.U32 R8, RZ, RZ, R2 ;  /* 0x000000ffff087224 */ /* 0x000fc400078e0002 */
[----:B----4-:R-:W-:Y:S01]  /*a7de0*/  IMAD.MOV.U32 R9, RZ, RZ, R0 ;  /* 0x000000ffff097224 */ /* 0x010fe200078e0000 */
[----:B------:R-:W4:Y:S04]  /*a7df0*/  LDL.LU R2, [R1+0x9300] ;  /* 0x0093000001027983 */ /* 0x000f280000300800 */
[----:B------:R-:W3:Y:S04]  /*a7e00*/  LDL.LU R0, [R1+0x92fc] ;  /* 0x0092fc0001007983 */ /* 0x000ee80000300800 */
[----:B------:R-:W-:Y:S04]  /*a7e10*/  STL.64 [R1+0x9268], R8 ;  /* 0x0092680801007387 */ /* 0x000fe80000100a00 */
[----:B--2---:R-:W-:Y:S04]  /*a7e20*/  STL.64 [R1+0x9248], R26 ;  /* 0x0092481a01007387 */ /* 0x004fe80000100a00 */
[----:B------:R0:W-:Y:S04]  /*a7e30*/  STL.64 [R1+0x9240], R24 ;  /* 0x0092401801007387 */ /* 0x0001e80000100a00 */
[----:B0-----:R-:W2:Y:S04]  /*a7e40*/  LDL.LU R24, [R1+0x570] ;  /* 0x0005700001187983 */ /* 0x001ea80000300800 */
[----:B------:R-:W2:Y:S04]  /*a7e50*/  LDL.LU R25, [R1+0x574] ;  /* 0x0005740001197983 */ /* 0x000ea80000300800 */
[----:B------:R-:W2:Y:S04]  /*a7e60*/  LDL.LU R26, [R1+0x578] ;  /* 0x00057800011a7983 */ /* 0x000ea80000300800 */
[----:B------:R-:W2:Y:S04]  /*a7e70*/  LDL.LU R27, [R1+0x57c] ;  /* 0x00057c00011b7983 */ /* 0x000ea80000300800 */
[----:B------:R-:W2:Y:S01]  /*a7e80*/  LDL R10, [R1+0x80] ;  /* 0x00008000010a7983 */ /* 0x000ea20000100800 */
        /* <DEDUP_REMOVED lines=21> */
[----:B---3--:R-:W-:-:S05]  /*a7fe0*/  IMAD.MOV.U32 R11, RZ, RZ, R3 ;  /* 0x000000ffff0b7224 */ /* 0x008fca00078e0003 */
[----:B--2---:R-:W-:Y:S04]  /*a7ff0*/  STL.64 [R1+0x92b0], R10 ;  /* 0x0092b00a01007387 */ /* 0x004fe80000100a00 */
[----:B------:R-:W-:Y:S04]  /*a8000*/  STL.64 [R1+0x9290], R26 ;  /* 0x0092901a01007387 */ /* 0x000fe80000100a00 */
[----:B------:R0:W-:Y:S04]  /*a8010*/  STL.64 [R1+0x9288], R24 ;  /* 0x0092881801007387 */ /* 0x0001e80000100a00 */
[----:B0-----:R-:W2:Y:S04]  /*a8020*/  LDL.LU R24, [R1+0x5a0] ;  /* 0x0005a00001187983 */ /* 0x001ea80000300800 */
[----:B------:R-:W2:Y:S04]  /*a8030*/  LDL.LU R25, [R1+0x5a4] ;  /* 0x0005a40001197983 */ /* 0x000ea80000300800 */
[----:B------:R-:W3:Y:S04]  /*a8040*/  LDL.LU R26, [R1+0x5a8] ;  /* 0x0005a800011a7983 */ /* 0x000ee80000300800 */
[----:B------:R-:W3:Y:S04]  /*a8050*/  LDL.LU R27, [R1+0x5ac] ;  /* 0x0005ac00011b7983 */ /* 0x000ee80000300800 */
[----:B------:R-:W2:Y:S04]  /*a8060*/  LDL.LU R15, [R1+0x2150] ;  /* 0x00215000010f7983 */ /* 0x000ea80000300800 */
[----:B------:R-:W2:Y:S04]  /*a8070*/  LDL.LU R29, [R1+0x214c] ;  /* 0x00214c00011d7983 */ /* 0x000ea80000300800 */
[----:B------:R-:W2:Y:S01]  /*a8080*/  LDL.LU R28, [R1+0x2158] ;  /* 0x00215800011c7983 */ /* 0x000ea20000300800 */
[----:B------:R-:W-:-:S03]  /*a8090*/  IMAD.MOV.U32 R8, RZ, RZ, R2 ;  /* 0x000000ffff087224 */ /* 0x000fc600078e0002 */
[----:B------:R-:W2:Y:S04]  /*a80a0*/  LDL.LU R11, [R1+0x2154] ;  /* 0x00215400010b7983 */ /* 0x000ea80000300800 */
[----:B------:R-:W2:Y:S04]  /*a80b0*/  LDL.LU R2, [R1+0x2160] ;  /* 0x0021600001027983 */ /* 0x000ea80000300800 */
[----:B------:R-:W2:Y:S01]  /*a80c0*/  LDL.LU R10, [R1+0x215c] ;  /* 0x00215c00010a7983 */ /* 0x000ea20000300800 */
[----:B----4-:R-:W-:-:S03]  /*a80d0*/  IMAD.MOV.U32 R9, RZ, RZ, R0 ;  /* 0x000000ffff097224 */ /* 0x010fc600078e0000 */
        /* <DEDUP_REMOVED lines=16> */
[----:B------:R-:W-:Y:S02]  /*a81e0*/  IMAD R10, R10, 0x100, R2 ;  /* 0x000001000a0a7824 */ /* 0x000fe400078e0202 */
[----:B----4-:R-:W-:Y:S01]  /*a81f0*/  IMAD R0, R0, 0x100, R3 ;  /* 0x0000010000007824 */ /* 0x010fe200078e0203 */
        /* <DEDUP_REMOVED lines=23> */
[----:B------:R-:W2:Y:S02]  /*a8370*/  LDL.LU R3, [R1+0x92e0] ;  /* 0x0092e00001037983 */ /* 0x000ea40000300800 */
[----:B--2---:R-:W-:Y:S02]  /*a8380*/  HMMA.16816.F32 R12, R12, R2, R24 ;  /* 0x000000020c0c723c */ /* 0x004fe40000001818 */
[----:B------:R-:W2:Y:S04]  /*a8390*/  LDL.LU.64 R26, [R1+0x92d8] ;  /* 0x0092d800011a7983 */ /* 0x000ea80000300a00 */
[----:B------:R-:W2:-:S13]  /*a83a0*/  LDL.LU.64 R24, [R1+0x92d0] ;  /* 0x0092d00001187983 */ /* 0x000e9a0000300a00 */
        /* <DEDUP_REMOVED lines=109> */
[----:B0-----:R-:W4:Y:S04]  /*a8a80*/  LDL.LU.64 R18, [R1+0x9138] ;  /* 0x0091380001127983 */ /* 0x001f280000300a00 */
[----:B------:R-:W3:Y:S01]  /*a8a90*/  LDL.LU.64 R16, [R1+0x9130] ;  /* 0x0091300001107983 */ /* 0x000ee20000300a00 */
[----:B--2---:R-:W-:Y:S03]  /*a8aa0*/  HMMA.16816.F32 R24, R12, R26, R20 ;  /* 0x0000001a0c18723c */ /* 0x004fe60000001814 */
[----:B------:R-:W2:Y:S04]  /*a8ab0*/  LDL.LU.64 R22, [R1+0x9128] ;  /* 0x0091280001167983 */ /* 0x000ea80000300a00 */
[----:B------:R-:W2:-:S12]  /*a8ac0*/  LDL.LU.64 R20, [R1+0x9120] ;  /* 0x0091200001147983 */ /* 0x000e980000300a00 */
[----:B------:R-:W-:Y:S04]  /*a8ad0*/  STL.64 [R1+0xf60], R24 ;  /* 0x000f601801007387 */ /* 0x000fe80000100a00 */
[----:B------:R0:W-:Y:S04]  /*a8ae0*/  STL.64 [R1+0xf68], R26 ;  /* 0x000f681a01007387 */ /* 0x0001e80000100a00 */
[----:B0-----:R-:W2:Y:S04]  /*a8af0*/  LDL.LU.64 R26, [R1+0x9118] ;  /* 0x00911800011a7983 */ /* 0x001ea80000300a00 */
[----:B------:R-:W2:Y:S04]  /*a8b00*/  LDL.LU.64 R24, [R1+0x9110] ;  /* 0x0091100001187983 */ /* 0x000ea80000300a00 */
[----:B------:R-:W2:Y:S01]  /*a8b10*/  LDL.LU R0, [R1+0x2184] ;  /* 0x0021840001007983 */ /* 0x000ea20000300800 */
[C---:B---3--:R-:W-:Y:S08]  /*a8b20*/  HMMA.16816.F32 R4, R12.reuse, R16, R4 ;  /* 0x000000100c04723c */ /* 0x048ff00000001804 */
[C---:B----4-:R-:W-:Y:S11]  /*a8b30*/  HMMA.16816.F32 R8, R12.reuse, R18, R8 ;  /* 0x000000120c08723c */ /* 0x050ff60000001808 */
[----:B------:R-:W-:Y:S04]  /*a8b40*/  STL.64 [R1+0xf40], R4 ;  /* 0x000f400401007387 */ /* 0x000fe80000100a00 */
[----:B------:R2:W-:Y:S02]  /*a8b50*/  STL.64 [R1+0xf48], R6 ;  /* 0x000f480601007387 */ /* 0x0005e40000100a00 */
[C---:B--2---:R-:W-:Y:S02]  /*a8b60*/  HMMA.16816.F32 R4, R12.reuse, R28, R20 ;  /* 0x0000001c0c04723c */ /* 0x044fe40000001814 */
[----:B------:R-:W2:Y:S04]  /*a8b70*/  LDL.LU R20, [R1+0x460] ;  /* 0x0004600001147983 */ /* 0x000ea80000300800 */
[----:B------:R-:W-:Y:S04]  /*a8b80*/  STL.64 [R1+0xf20], R8 ;  /* 0x000f200801007387 */ /* 0x000fe80000100a00 */
[----:B------:R-:W-:Y:S09]  /*a8b90*/  STL.64 [R1+0xf28], R10 ;  /* 0x000f280a01007387 */ /* 0x000ff20000100a00 */
[----:B------:R-:W-:Y:S04]  /*a8ba0*/  STL.64 [R1+0xf00], R4 ;  /* 0x000f000401007387 */ /* 0x000fe80000100a00 */
[----:B------:R-:W-:Y:S04]  /*a8bb0*/  STL.64 [R1+0xf08], R6 ;  /* 0x000f080601007387 */ /* 0x000fe80000100a00 */
[----:B------:R-:W2:Y:S04]  /*a8bc0*/  LDL.LU R21, [R1+0x464] ;  /* 0x0004640001157983 */ /* 0x000ea80000300800 */
[----:B------:R-:W3:Y:S04]  /*a8bd0*/  LDL.LU R22, [R1+0x468] ;  /* 0x0004680001167983 */ /* 0x000ee80000300800 */
[----:B------:R-:W3:Y:S04]  /*a8be0*/  LDL.LU R23, [R1+0x46c] ;  /* 0x00046c0001177983 */ /* 0x000ee80000300800 */
        /* <DEDUP_REMOVED lines=31> */
[----:B----4-:R-:W-:Y:S04]  /*a8de0*/  STL.64 [R1+0x90a8], R6 ;  /* 0x0090a80601007387 */ /* 0x010fe80000100a00 */
[----:B---3--:R0:W-:Y:S04]  /*a8df0*/  STL.64 [R1+0x90a0], R4 ;  /* 0x0090a00401007387 */ /* 0x0081e80000100a00 */
[----:B0-----:R-:W3:Y:S04]  /*a8e00*/  LDL.LU R4, [R1+0x410] ;  /* 0x0004100001047983 */ /* 0x001ee80000300800 */
[----:B------:R-:W3:Y:S04]  /*a8e10*/  LDL.LU R5, [R1+0x414] ;  /* 0x0004140001057983 */ /* 0x000ee80000300800 */
[----:B------:R-:W3:Y:S04]  /*a8e20*/  LDL.LU R6, [R1+0x418] ;  /* 0x0004180001067983 */ /* 0x000ee80000300800 */
[----:B------:R-:W3:Y:S04]  /*a8e30*/  LDL.LU R7, [R1+0x41c] ;  /* 0x00041c0001077983 */ /* 0x000ee80000300800 */
[----:B------:R0:W-:Y:S04]  /*a8e40*/  STL [R1+0x9078], R29 ;  /* 0x0090781d01007387 */ /* 0x0001e80000100800 */
[----:B0-----:R-:W4:Y:S04]  /*a8e50*/  LDL.LU R29, [R1+0x217c] ;  /* 0x00217c00011d7983 */ /* 0x001f280000300800 */
        /* <DEDUP_REMOVED lines=32> */
[----:B------:R-:W2:Y:S04]  /*a9060*/  LDL.LU.64 R16, [R1+0x90d0] ;  /* 0x0090d00001107983 */ /* 0x000ea80000300a00 */
[----:B------:R0:W-:Y:S04]  /*a9070*/  STL.64 [R1+0x8e70], R22 ;  /* 0x008e701601007387 */ /* 0x0001e80000100a00 */
[----:B0-----:R-:W4:Y:S04]  /*a9080*/  LDL.LU R22, [R1+0x2180] ;  /* 0x0021800001167983 */ /* 0x001f280000300800 */
[----:B------:R-:W2:Y:S04]  /*a9090*/  LDL.LU R23, [R1+0x2188] ;  /* 0x0021880001177983 */ /* 0x000ea80000300800 */
[----:B------:R0:W-:Y:S04]  /*a90a0*/  STL.64 [R1+0x8e68], R20 ;  /* 0x008e681401007387 */ /* 0x0001e80000100a00 */
[----:B0-----:R-:W2:Y:S04]  /*a90b0*/  LDL.LU R20, [R1+0x2178] ;  /* 0x0021780001147983 */ /* 0x001ea80000300800 */
[----:B------:R-:W2:Y:S01]  /*a90c0*/  LDL.LU R21, [R1+0x2174] ;  /* 0x0021740001157983 */ /* 0x000ea20000300800 */
        /* <DEDUP_REMOVED lines=43> */
[----:B0-----:R-:W-:-:S10]  /*a9380*/  IMAD R4, R21, 0x100, R20 ;  /* 0x0000010015047824 */ /* 0x001fd400078e0214 */
[----:B------:R-:W-:Y:S04]  /*a9390*/  STL.64 [R1+0xdb0], R8 ;  /* 0x000db00801007387 */ /* 0x000fe80000100a00 */
[----:B------:R-:W-:Y:S04]  /*a93a0*/  STL.64 [R1+0xdb8], R10 ;  /* 0x000db80a01007387 */ /* 0x000fe80000100a00 */
[----:B------:R-:W-:Y:S04]  /*a93b0*/  STL [R1+0x8e04], R2 ;  /* 0x008e040201007387 */ /* 0x000fe80000100800 */
[----:B------:R-:W-:Y:S01]  /*a93c0*/  STL [R1+0x8e00], R3 ;  /* 0x008e000301007387 */ /* 0x000fe20000100800 */
[----:B--2---:R-:W-:-:S15]  /*a93d0*/  HMMA.16816.F32 R12, R12, R2, R24 ;  /* 0x000000020c0c723c */ /* 0x004fde0000001818 */
[----:B------:R-:W-:-:S04]  /*a93e0*/  NOP ;  /* 0x0000000000007918 */ /* 0x000fc80000000000 */
[----:B------:R0:W-:Y:S04]  /*a93f0*/  STL.64 [R1+0xd80], R12 ;  /* 0x000d800c01007387 */ /* 0x0001e80000100a00 */
[----:B------:R-:W-:Y:S01]  /*a9400*/  STL.64 [R1+0xd88], R14 ;  /* 0x000d880e01007387 */ /* 0x000fe20000100a00 */
[----:B0-----:R-:W-:-:S03]  /*a9410*/  F2FP.F16.E4M3.UNPACK_B R13, R4 ;  /* 0x00000004ff0d723e */ /* 0x001fc600020006ff */
[----:B------:R-:W2:Y:S04]  /*a9420*/  LDL.LU R4, [R1+0xca0] ;  /* 0x000ca00001047983 */ /* 0x000ea80000300800 */
[----:B------:R-:W2:Y:S04]  /*a9430*/  LDL.LU R5, [R1+0xca4] ;  /* 0x000ca40001057983 */ /* 0x000ea80000300800 */
[----:B------:R-:W3:Y:S04]  /*a9440*/  LDL.LU R6, [R1+0xca8] ;  /* 0x000ca80001067983 */ /* 0x000ee80000300800 */
[----:B------:R-:W3:Y:S01]  /*a9450*/  LDL.LU R7, [R1+0xcac] ;  /* 0x000cac0001077983 */ /* 0x000ee20000300800 */
[----:B------:R-:W-:-:S03]  /*a9460*/  IMAD R8, R19, 0x100, R18 ;  /* 0x0000010013087824 */ /* 0x000fc600078e0212 */
[----:B---3--:R-:W-:Y:S04]  /*a9470*/  STL.64 [R1+0x8ea0], R6 ;  /* 0x008ea00601007387 */ /* 0x008fe80000100a00 */
[----:B--2---:R0:W-:Y:S04]  /*a9480*/  STL.64 [R1+0x8e98], R4 ;  /* 0x008e980401007387 */ /* 0x0041e80000100a00 */
[----:B------:R-:W2:Y:S04]  /*a9490*/  LDL.LU R16, [R1+0xc60] ;  /* 0x000c600001107983 */ /* 0x000ea80000300800 */
        /* <DEDUP_REMOVED lines=48> */
[----:B-1----:R-:W2:Y:S04]  /*a97a0*/  LDL R16, [R1+0x30] ;  /* 0x0000300001107983 */ /* 0x002ea80000100800 */
[----:B------:R-:W2:Y:S04]  /*a97b0*/  LDL R17, [R1+0x34] ;  /* 0x0000340001117983 */ /* 0x000ea80000100800 */
[----:B--2---:R-:W-:Y:S04]  /*a97c0*/  STL.64 [R1+0x8f40], R16 ;  /* 0x008f401001007387 */ /* 0x004fe80000100a00 */
[----:B---3--:R-:W-:Y:S04]  /*a97d0*/  STL.64 [R1+0x8f20], R6 ;  /* 0x008f200601007387 */ /* 0x008fe80000100a00 */
[----:B------:R0:W-:Y:S04]  /*a97e0*/  STL.64 [R1+0x8f18], R4 ;  /* 0x008f180401007387 */ /* 0x0001e80000100a00 */
[----:B0-----:R-:W2:Y:S04]  /*a97f0*/  LDL.LU R4, [R1+0x2f0] ;  /* 0x0002f00001047983 */ /* 0x001ea80000300800 */
[----:B------:R-:W2:Y:S04]  /*a9800*/  LDL.LU R5, [R1+0x2f4] ;  /* 0x0002f40001057983 */ /* 0x000ea80000300800 */
[----:B------:R-:W3:Y:S04]  /*a9810*/  LDL.LU R6, [R1+0x2f8] ;  /* 0x0002f80001067983 */ /* 0x000ee80000300800 */
[----:B------:R-:W3:Y:S04]  /*a9820*/  LDL.LU R7, [R1+0x2fc] ;  /* 0x0002fc0001077983 */ /* 0x000ee80000300800 */
[----:B------:R-:W2:Y:S04]  /*a9830*/  LDL R18, [R1+0x38] ;  /* 0x0000380001127983 */ /* 0x000ea80000100800 */
        /* <DEDUP_REMOVED lines=28> */
[----:B------:R-:W3:Y:S04]  /*a9a00*/  LDL R18, [R1+0x58] ;  /* 0x0000580001127983 */ /* 0x000ee80000100800 */
[----:B------:R-:W3:Y:S04]  /*a9a10*/  LDL R19, [R1+0x5c] ;  /* 0x00005c0001137983 */ /* 0x000ee80000100800 */
[----:B--2---:R-:W-:Y:S04]  /*a9a20*/  STL.64 [R1+0x8fa0], R16 ;  /* 0x008fa01001007387 */ /* 0x004fe80000100a00 */
[----:B---3--:R-:W-:Y:S04]  /*a9a30*/  STL.64 [R1+0x8fb8], R18 ;  /* 0x008fb81201007387 */ /* 0x008fe80000100a00 */
[----:B------:R-:W-:Y:S04]  /*a9a40*/  STL.64 [R1+0x8f80], R6 ;  /* 0x008f800601007387 */ /* 0x000fe80000100a00 */
        /* <DEDUP_REMOVED lines=83> */
[----:B------:R-:W-:Y:S01]  /*a9f80*/  IMAD R0, R0, 0x100, R23 ;  /* 0x0000010000007824 */ /* 0x000fe200078e0217 */
[----:B---3--:R-:W-:Y:S04]  /*a9f90*/  STL.64 [R1+0x9070], R6 ;  /* 0x0090700601007387 */ /* 0x008fe80000100a00 */
[----:B--2---:R0:W-:Y:S04]  /*a9fa0*/  STL.64 [R1+0x9068], R4 ;  /* 0x0090680401007387 */ /* 0x0041e80000100a00 */
[----:B0-----:R-:W2:Y:S04]  /*a9fb0*/  LDL.LU R4, [R1+0x3d0] ;  /* 0x0003d00001047983 */ /* 0x001ea80000300800 */
[----:B------:R-:W2:Y:S04]  /*a9fc0*/  LDL.LU R5, [R1+0x3d4] ;  /* 0x0003d40001057983 */ /* 0x000ea80000300800 */
[----:B------:R-:W2:Y:S04]  /*a9fd0*/  LDL.LU R6, [R1+0x3d8] ;  /* 0x0003d80001067983 */ /* 0x000ea80000300800 */
[----:B------:R-:W2:Y:S01]  /*a9fe0*/  LDL.LU R7, [R1+0x3dc] ;  /* 0x0003dc0001077983 */ /* 0x000ea20000300800 */
[----:B------:R-:W-:-:S02]  /*a9ff0*/  F2FP.F16.E4M3.UNPACK_B R12, R8 ;  /* 0x00000008ff0c723e */ /* 0x000fc400020006ff */
[----:B------:R-:W-:Y:S02]  /*aa000*/  F2FP.F16.E4M3.UNPACK_B R14, R29 ;  /* 0x0000001dff0e723e */ /* 0x000fe400020006ff */
[----:B------:R-:W-:Y:S01]  /*aa010*/  F2FP.F16.E4M3.UNPACK_B R15, R0 ;  /* 0x00000000ff0f723e */ /* 0x000fe200020006ff */
[----:B------:R-:W3:Y:S04]  /*aa020*/  LDL.64 R2, [R1] ;  /* 0x0000000001027983 */ /* 0x000ee80000100a00 */
[----:B------:R-:W4:Y:S04]  /*aa030*/  LDL.LU R24, [R1+0xc40] ;  /* 0x000c400001187983 */ /* 0x000f280000300800 */
[----:B------:R-:W4:Y:S04]  /*aa040*/  LDL.LU R25, [R1+0xc44] ;  /* 0x000c440001197983 */ /* 0x000f280000300800 */
[----:B------:R-:W4:Y:S04]  /*aa050*/  LDL.LU R26, [R1+0xc48] ;  /* 0x000c4800011a7983 */ /* 0x000f280000300800 */
        /* <DEDUP_REMOVED lines=9> */
[----:B------:R-:W4:Y:S01]  /*aa0f0*/  LDL.LU R29, [R1+0x9078] ;  /* 0x00907800011d7983 */ /* 0x000f220000300800 */
        /* <DEDUP_REMOVED lines=108> */
[C---:B--2---:R-:W-:Y:S02]  /*aa7c0*/  HMMA.16816.F32 R16, R12.reuse, R18, R4 ;  /* 0x000000120c10723c */ /* 0x044fe40000001804 */
[----:B------:R-:W3:Y:S04]  /*aa7d0*/  LDL.LU.64 R6, [R1+0x8ec0] ;  /* 0x008ec00001067983 */ /* 0x000ee80000300a00 */
[----:B------:R-:W3:Y:S02]  /*aa7e0*/  LDL.LU.64 R4, [R1+0x8eb8] ;  /* 0x008eb80001047983 */ /* 0x000ee40000300a00 */
[C---:B----4-:R-:W-:Y:S11]  /*aa7f0*/  HMMA.16816.F32 R24, R12.reuse, R28, R24 ;  /* 0x0000001c0c18723c */ /* 0x050ff60000001818 */
[----:B------:R-:W-:Y:S04]  /*aa800*/  STL.64 [R1+0xb70], R16 ;  /* 0x000b701001007387 */ /* 0x000fe80000100a00 */
[----:B------:R0:W-:Y:S04]  /*aa810*/  STL.64 [R1+0xb78], R18 ;  /* 0x000b781201007387 */ /* 0x0001e80000100a00 */
[----:B0-----:R-:W2:Y:S04]  /*aa820*/  LDL.LU.64 R18, [R1+0x8eb0] ;  /* 0x008eb00001127983 */ /* 0x001ea80000300a00 */
[----:B------:R-:W2:Y:S01]  /*aa830*/  LDL.LU.64 R16, [R1+0x8ea8] ;  /* 0x008ea80001107983 */ /* 0x000ea20000300a00 */
[----:B---3--:R-:W-:-:S15]  /*aa840*/  HMMA.16816.F32 R4, R12, R2, R4 ;  /* 0x000000020c04723c */ /* 0x008fde0000001804 */
[----:B------:R-:W-:-:S04]  /*aa850*/  NOP ;  /* 0x0000000000007918 */ /* 0x000fc80000000000 */
[----:B------:R-:W-:Y:S04]  /*aa860*/  STL.64 [R1+0xb60], R4 ;  /* 0x000b600401007387 */ /* 0x000fe80000100a00 */
[----:B------:R0:W-:Y:S04]  /*aa870*/  STL.64 [R1+0xb68], R6 ;  /* 0x000b680601007387 */ /* 0x0001e80000100a00 */
[----:B0-----:R-:W3:Y:S04]  /*aa880*/  LDL.LU.64 R6, [R1+0x8ea0] ;  /* 0x008ea00001067983 */ /* 0x001ee80000300a00 */
[----:B------:R-:W3:Y:S04]  /*aa890*/  LDL.LU.64 R4, [R1+0x8e98] ;  /* 0x008e980001047983 */ /* 0x000ee80000300a00 */
[----:B------:R-:W-:Y:S04]  /*aa8a0*/  STL.64 [R1+0xb50], R24 ;  /* 0x000b501801007387 */ /* 0x000fe80000100a00 */
[----:B------:R0:W-:Y:S04]  /*aa8b0*/  STL.64 [R1+0xb58], R26 ;  /* 0x000b581a01007387 */ /* 0x0001e80000100a00 */
[----:B0-----:R-:W2:Y:S04]  /*aa8c0*/  LDL.LU.64 R26, [R1+0x8e90] ;  /* 0x008e9000011a7983 */ /* 0x001ea80000300a00 */
[----:B------:R-:W4:Y:S04]  /*aa8d0*/  LDL.LU.64 R24, [R1+0x8e88] ;  /* 0x008e880001187983 */ /* 0x000f280000300a00 */
[----:B------:R-:W-:Y:S01]  /*aa8e0*/  STL.64 [R1+0x8d68], R28 ;  /* 0x008d681c01007387 */ /* 0x000fe20000100a00 */
        /* <DEDUP_REMOVED lines=13> */
[C---:B--2---:R-:W-:Y:S01]  /*aa9c0*/  HMMA.16816.F32 R8, R12.reuse, R20, R8 ;  /* 0x000000140c08723c */ /* 0x044fe20000001808 */
[----:B------:R-:W2:Y:S10]  /*aa9d0*/  LDL.LU R4, [R1+0xd40] ;  /* 0x000d400001047983 */ /* 0x000eb40000300800 */
[----:B------:R-:W-:Y:S04]  /*aa9e0*/  STL.64 [R1+0xb20], R24 ;  /* 0x000b201801007387 */ /* 0x000fe80000100a00 */
[----:B------:R-:W-:Y:S04]  /*aa9f0*/  STL.64 [R1+0xb28], R26 ;  /* 0x000b281a01007387 */ /* 0x000fe80000100a00 */
[----:B------:R0:W-:Y:S04]  /*aaa00*/  STL.64 [R1+0xb10], R8 ;  /* 0x000b100801007387 */ /* 0x0001e80000100a00 */
[----:B------:R1:W-:Y:S04]  /*aaa10*/  STL.64 [R1+0xb18], R10 ;  /* 0x000b180a01007387 */ /* 0x0003e80000100a00 */
[----:B------:R-:W2:Y:S04]  /*aaa20*/  LDL.LU R5, [R1+0xd44] ;  /* 0x000d440001057983 */ /* 0x000ea80000300800 */
[----:B------:R-:W3:Y:S04]  /*aaa30*/  LDL.LU R6, [R1+0xd48] ;  /* 0x000d480001067983 */ /* 0x000ee80000300800 */
[----:B------:R-:W3:Y:S04]  /*aaa40*/  LDL.LU R7, [R1+0xd4c] ;  /* 0x000d4c0001077983 */ /* 0x000ee80000300800 */
        /* <DEDUP_REMOVED lines=26> */
[----:B------:R-:W-:Y:S01]  /*aabf0*/  HMMA.16816.F32 R8, R12, R18, R8 ;  /* 0x000000120c08723c */ /* 0x000fe20000001808 */
[----:B------:R-:W-:-:S02]  /*aac00*/  IMAD.MOV.U32 R0, RZ, RZ, R3 ;  /* 0x000000ffff007224 */ /* 0x000fc400078e0003 */
        /* <DEDUP_REMOVED lines=8> */
[----:B------:R-:W2:Y:S04]  /*aac90*/  LDL.LU.64 R28, [R1+0x90] ;  /* 0x00009000011c7983 */ /* 0x000ea80000300a00 */
[----:B------:R0:W-:Y:S04]  /*aaca0*/  STL.64 [R1+0x8d10], R22 ;  /* 0x008d101601007387 */ /* 0x0001e80000100a00 */
[----:B0-----:R-:W2:Y:S04]  /*aacb0*/  LDL.LU.64 R22, [R1+0x98] ;  /* 0x0000980001167983 */ /* 0x001ea80000300a00 */
[----:B------:R0:W-:Y:S04]  /*aacc0*/  STL.64 [R1+0x8d08], R20 ;  /* 0x008d081401007387 */ /* 0x0001e80000100a00 */
[----:B0-----:R-:W2:Y:S04]  /*aacd0*/  LDL.LU R20, [R1+0x21a8] ;  /* 0x0021a80001147983 */ /* 0x001ea80000300800 */
[----:B------:R-:W2:Y:S04]  /*aace0*/  LDL.LU R21, [R1+0x21a4] ;  /* 0x0021a40001157983 */ /* 0x000ea80000300800 */
        /* <DEDUP_REMOVED lines=8> */
[----:B0-----:R-:W3:Y:S04]  /*aad70*/  LDL.LU.64 R10, [R1+0x8e50] ;  /* 0x008e5000010a7983 */ /* 0x001ee80000300a00 */
[----:B------:R-:W4:Y:S04]  /*aad80*/  LDL.LU.64 R8, [R1+0x8e48] ;  /* 0x008e480001087983 */ /* 0x000f280000300a00 */
[----:B------:R-:W-:Y:S04]  /*aad90*/  STL.64 [R1+0x8cf0], R18 ;  /* 0x008cf01201007387 */ /* 0x000fe80000100a00 */
[----:B------:R0:W-:Y:S04]  /*aada0*/  STL.64 [R1+0x8ce8], R16 ;  /* 0x008ce81001007387 */ /* 0x0001e80000100a00 */
[----:B0-----:R-:W2:Y:S04]  /*aadb0*/  LDL.LU R16, [R1+0xdc0] ;  /* 0x000dc00001107983 */ /* 0x001ea80000300800 */
[----:B------:R-:W2:Y:S04]  /*aadc0*/  LDL.LU R17, [R1+0xdc4] ;  /* 0x000dc40001117983 */ /* 0x000ea80000300800 */
[----:B------:R-:W2:Y:S04]  /*aadd0*/  LDL.LU R18, [R1+0xdc8] ;  /* 0x000dc80001127983 */ /* 0x000ea80000300800 */
[----:B------:R-:W2:Y:S01]  /*aade0*/  LDL.LU R19, [R1+0xdcc] ;  /* 0x000dcc0001137983 */ /* 0x000ea20000300800 */
        /* <DEDUP_REMOVED lines=22> */
[----:B0-----:R-:W3:Y:S04]  /*aaf50*/  LDL.LU.64 R26, [R1+0x8e20] ;  /* 0x008e2000011a7983 */ /* 0x001ee80000300a00 */
[----:B------:R-:W3:Y:S04]  /*aaf60*/  LDL.LU.64 R24, [R1+0x8e18] ;  /* 0x008e180001187983 */ /* 0x000ee80000300a00 */
[----:B------:R0:W-:Y:S04]  /*aaf70*/  STL [R1+0x8cbc], R6 ;  /* 0x008cbc0601007387 */ /* 0x0001e80000100800 */
[----:B0-----:R-:W2:Y:S04]  /*aaf80*/  LDL.LU R6, [R1+0x2194] ;  /* 0x0021940001067983 */ /* 0x001ea80000300800 */
[----:B------:R0:W-:Y:S04]  /*aaf90*/  STL [R1+0x8cb8], R7 ;  /* 0x008cb80701007387 */ /* 0x0001e80000100800 */
[----:B0-----:R-:W4:Y:S01]  /*aafa0*/  LDL.LU R7, [R1+0x218c] ;  /* 0x00218c0001077983 */ /* 0x001f220000300800 */
[----:B---3--:R-:W-:Y:S01]  /*aafb0*/  HMMA.16816.F32 R24, R12, R4, R24 ;  /* 0x000000040c18723c */ /* 0x008fe20000001818 */
[----:B--2---:R-:W-:-:S15]  /*aafc0*/  IMAD R6, R6, 0x100, R3 ;  /* 0x0000010006067824 */ /* 0x004fde00078e0203 */
[----:B------:R-:W-:-:S03]  /*aafd0*/  NOP ;  /* 0x0000000000007918 */ /* 0x000fc60000000000 */
[----:B------:R-:W-:Y:S04]  /*aafe0*/  STL.64 [R1+0xab0], R24 ;  /* 0x000ab01801007387 */ /* 0x000fe80000100a00 */
[----:B------:R0:W-:Y:S01]  /*aaff0*/  STL.64 [R1+0xab8], R26 ;  /* 0x000ab81a01007387 */ /* 0x0001e20000100a00 */
[----:B----4-:R-:W-:-:S03]  /*ab000*/  IMAD R7, R7, 0x100, R2 ;  /* 0x0000010007077824 */ /* 0x010fc600078e0202 */
[----:B0-----:R-:W2:Y:S04]  /*ab010*/  LDL.LU.64 R26, [R1+0x8e10] ;  /* 0x008e1000011a7983 */ /* 0x001ea80000300a00 */
[----:B------:R-:W2:Y:S04]  /*ab020*/  LDL.LU.64 R24, [R1+0x8e08] ;  /* 0x008e080001187983 */ /* 0x000ea80000300a00 */
[----:B------:R0:W-:Y:S04]  /*ab030*/  STL [R1+0x8c44], R4 ;  /* 0x008c440401007387 */ /* 0x0001e80000100800 */
[----:B0-----:R-:W3:Y:S04]  /*ab040*/  LDL.LU R4, [R1+0x219c] ;  /* 0x00219c0001047983 */ /* 0x001ee80000300800 */
[----:B------:R0:W-:Y:S04]  /*ab050*/  STL [R1+0x8c40], R5 ;  /* 0x008c400501007387 */ /* 0x0001e80000100800 */
[----:B0-----:R-:W3:Y:S04]  /*ab060*/  LDL.LU R5, [R1+0x21a0] ;  /* 0x0021a00001057983 */ /* 0x001ee80000300800 */
[----:B------:R-:W4:Y:S04]  /*ab070*/  LDL.LU R2, [R1+0x8e04] ;  /* 0x008e040001027983 */ /* 0x000f280000300800 */
[----:B------:R-:W4:Y:S02]  /*ab080*/  LDL.LU R3, [R1+0x8e00] ;  /* 0x008e000001037983 */ /* 0x000f240000300800 */
[----:B----4-:R-:W-:Y:S01]  /*ab090*/  HMMA.16816.F32 R8, R12, R2, R8 ;  /* 0x000000020c08723c */ /* 0x010fe20000001808 */
[----:B---3--:R-:W-:-:S02]  /*ab0a0*/  IMAD R5, R4, 0x100, R5 ;  /* 0x0000010004057824 */ /* 0x008fc400078e0205 */
[----:B------:R-:W-:Y:S01]  /*ab0b0*/  IMAD R4, R21, 0x100, R20 ;  /* 0x0000010015047824 */ /* 0x000fe200078e0214 */
[----:B------:R-:W-:Y:S02]  /*ab0c0*/  F2FP.F16.E4M3.UNPACK_B R12, R7 ;  /* 0x00000007ff0c723e */ /* 0x000fe400020006ff */
[----:B------:R-:W-:Y:S02]  /*ab0d0*/  F2FP.F16.E4M3.UNPACK_B R13, R6 ;  /* 0x00000006ff0d723e */ /* 0x000fe400020006ff */
[----:B------:R-:W-:Y:S02]  /*ab0e0*/  F2FP.F16.E4M3.UNPACK_B R14, R5 ;  /* 0x00000005ff0e723e */ /* 0x000fe400020006ff */
[----:B------:R-:W-:Y:S01]  /*ab0f0*/  F2FP.F16.E4M3.UNPACK_B R15, R4 ;  /* 0x00000004ff0f723e */ /* 0x000fe200020006ff */
[----:B------:R-:W-:Y:S04]  /*ab100*/  STL [R1+0x8c24], R2 ;  /* 0x008c240201007387 */ /* 0x000fe80000100800 */
[----:B------:R-:W-:Y:S02]  /*ab110*/  STL [R1+0x8c20], R3 ;  /* 0x008c200301007387 */ /* 0x000fe40000100800 */
[C---:B------:R-:W-:Y:S02]  /*ab120*/  HMMA.16816.F32 R4, R12.reuse, R22, R16 ;  /* 0x000000160c04723c */ /* 0x040fe40000001810 */
[----:B------:R-:W-:Y:S04]  /*ab130*/  STL.64 [R1+0x4d0], R8 ;  /* 0x0004d00801007387 */ /* 0x000fe80000100a00 */
[----:B------:R2:W-:Y:S02]  /*ab140*/  STL.64 [R1+0x4d8], R10 ;  /* 0x0004d80a01007387 */ /* 0x0005e40000100a00 */
[----:B--2---:R-:W-:Y:S01]  /*ab150*/  HMMA.16816.F32 R8, R12, R28, R24 ;  /* 0x0000001c0c08723c */ /* 0x004fe20000001818 */
[----:B------:R-:W-:-:S02]  /*ab160*/  IMAD.MOV.U32 R2, RZ, RZ, R23 ;  /* 0x000000ffff027224 */ /* 0x000fc400078e0017 */
[----:B------:R-:W-:-:S08]  /*ab170*/  IMAD.MOV.U32 R3, RZ, RZ, R22 ;  /* 0x000000ffff037224 */ /* 0x000fd000078e0016 */
[----:B------:R-:W-:Y:S04]  /*ab180*/  STL.64 [R1+0xaa0], R4 ;  /* 0x000aa00401007387 */ /* 0x000fe80000100a00 */
[----:B------:R0:W-:Y:S04]  /*ab190*/  STL.64 [R1+0xaa8], R6 ;  /* 0x000aa80601007387 */ /* 0x0001e80000100a00 */
[----:B------:R-:W-:Y:S04]  /*ab1a0*/  STL [R1+0x8c4c], R2 ;  /* 0x008c4c0201007387 */ /* 0x000fe80000100800 */
[----:B------:R-:W-:Y:S04]  /*ab1b0*/  STL [R1+0x8c48], R3 ;  /* 0x008c480301007387 */ /* 0x000fe80000100800 */
[----:B------:R1:W-:Y:S04]  /*ab1c0*/  STL.64 [R1+0xa90], R8 ;  /* 0x000a900801007387 */ /* 0x0003e80000100a00 */
[----:B------:R2:W-:Y:S04]  /*ab1d0*/  STL.64 [R1+0xa98], R10 ;  /* 0x000a980a01007387 */ /* 0x0005e80000100a00 */
[----:B0-----:R-:W3:Y:S04]  /*ab1e0*/  LDL.LU.64 R6, [R1+0x70] ;  /* 0x0000700001067983 */ /* 0x001ee80000300a00 */
[----:B-1----:R-:W4:Y:S04]  /*ab1f0*/  LDL.LU R8, [R1+0xe90] ;  /* 0x000e900001087983 */ /* 0x002f280000300800 */
[----:B------:R-:W4:Y:S04]  /*ab200*/  LDL.LU R9, [R1+0xe94] ;  /* 0x000e940001097983 */ /* 0x000f280000300800 */
[----:B--2---:R-:W2:Y:S04]  /*ab210*/  LDL.LU R10, [R1+0xe98] ;  /* 0x000e9800010a7983 */ /* 0x004ea80000300800 */
[----:B------:R-:W2:Y:S04]  /*ab220*/  LDL.LU R11, [R1+0xe9c] ;  /* 0x000e9c00010b7983 */ /* 0x000ea80000300800 */
[----:B--2---:R-:W-:Y:S04]  /*ab230*/  STL.64 [R1+0x8dc8], R10 ;  /* 0x008dc80a01007387 */ /* 0x004fe80000100a00 */
[----:B----4-:R0:W-:Y:S04]  /*ab240*/  STL.64 [R1+0x8dc0], R8 ;  /* 0x008dc00801007387 */ /* 0x0101e80000100a00 */
[----:B0-----:R-:W2:Y:S04]  /*ab250*/  LDL.LU R8, [R1+0xe70] ;  /* 0x000e700001087983 */ /* 0x001ea80000300800 */
[----:B------:R-:W2:Y:S04]  /*ab260*/  LDL.LU R9, [R1+0xe74] ;  /* 0x000e740001097983 */ /* 0x000ea80000300800 */
[----:B------:R-:W4:Y:S04]  /*ab270*/  LDL.LU R10, [R1+0xe78] ;  /* 0x000e7800010a7983 */ /* 0x000f280000300800 */
[----:B------:R-:W4:Y:S04]  /*ab280*/  LDL.LU R11, [R1+0xe7c] ;  /* 0x000e7c00010b7983 */ /* 0x000f280000300800 */
[----:B----4-:R-:W-:Y:S04]  /*ab290*/  STL.64 [R1+0x8dd8], R10 ;  /* 0x008dd80a01007387 */ /* 0x010fe80000100a00 */
[----:B--2---:R0:W-:Y:S04]  /*ab2a0*/  STL.64 [R1+0x8dd0], R8 ;  /* 0x008dd00801007387 */ /* 0x0041e80000100a00 */
        /* <DEDUP_REMOVED lines=9> */
[----:B------:R-:W4:Y:S01]  /*ab340*/  LDL.LU R11, [R1+0xe3c] ;  /* 0x000e3c00010b7983 */ /* 0x000f220000300800 */
[----:B------:R-:W-:-:S02]  /*ab350*/  IMAD.MOV.U32 R5, RZ, RZ, R29 ;  /* 0x000000ffff057224 */ /* 0x000fc400078e001d */
[----:B------:R-:W-:Y:S01]  /*ab360*/  IMAD.MOV.U32 R4, RZ, RZ, R28 ;  /* 0x000000ffff047224 */ /* 0x000fe200078e001c */
[----:B----4-:R-:W-:Y:S04]  /*ab370*/  STL.64 [R1+0x8df8], R10 ;  /* 0x008df80a01007387 */ /* 0x010fe80000100a00 */
[----:B--2---:R0:W-:Y:S04]  /*ab380*/  STL.64 [R1+0x8df0], R8 ;  /* 0x008df00801007387 */ /* 0x0041e80000100a00 */
[----:B0-----:R-:W2:Y:S04]  /*ab390*/  LDL.LU R8, [R1+0xe10] ;  /* 0x000e100001087983 */ /* 0x001ea80000300800 */
[----:B------:R-:W2:Y:S04]  /*ab3a0*/  LDL.LU R9, [R1+0xe14] ;  /* 0x000e140001097983 */ /* 0x000ea80000300800 */
[----:B------:R-:W2:Y:S04]  /*ab3b0*/  LDL.LU R10, [R1+0xe18] ;  /* 0x000e1800010a7983 */ /* 0x000ea80000300800 */
[----:B------:R-:W2:Y:S04]  /*ab3c0*/  LDL.LU R11, [R1+0xe1c] ;  /* 0x000e1c00010b7983 */ /* 0x000ea80000300800 */
[----:B------:R-:W4:Y:S04]  /*ab3d0*/  LDL.LU.64 R20, [R1+0x68] ;  /* 0x0000680001147983 */ /* 0x000f280000300a00 */
[----:B------:R-:W2:Y:S04]  /*ab3e0*/  LDL.LU R16, [R1+0xeb0] ;  /* 0x000eb00001107983 */ /* 0x000ea80000300800 */
[----:B------:R-:W2:Y:S04]  /*ab3f0*/  LDL.LU R17, [R1+0xeb4] ;  /* 0x000eb40001117983 */ /* 0x000ea80000300800 */
[----:B------:R-:W2:Y:S04]  /*ab400*/  LDL.LU R18, [R1+0xeb8] ;  /* 0x000eb80001127983 */ /* 0x000ea80000300800 */
[----:B------:R-:W2:Y:S04]  /*ab410*/  LDL.LU R19, [R1+0xebc] ;  /* 0x000ebc0001137983 */ /* 0x000ea80000300800 */
[----:B------:R-:W2:Y:S04]  /*ab420*/  LDL.LU.64 R22, [R1+0x60] ;  /* 0x0000600001167983 */ /* 0x000ea80000300a00 */
[----:B------:R-:W2:Y:S04]  /*ab430*/  LDL.LU R24, [R1+0xed0] ;  /* 0x000ed00001187983 */ /* 0x000ea80000300800 */
[----:B------:R-:W2:Y:S04]  /*ab440*/  LDL.LU R25, [R1+0xed4] ;  /* 0x000ed40001197983 */ /* 0x000ea80000300800 */
[----:B------:R-:W2:Y:S04]  /*ab450*/  LDL.LU R26, [R1+0xed8] ;  /* 0x000ed800011a7983 */ /* 0x000ea80000300800 */
[----:B------:R-:W2:Y:S04]  /*ab460*/  LDL.LU R27, [R1+0xedc] ;  /* 0x000edc00011b7983 */ /* 0x000ea80000300800 */
[----:B------:R-:W2:Y:S04]  /*ab470*/  LDL.LU.64 R28, [R1+0x58] ;  /* 0x00005800011c7983 */ /* 0x000ea80000300a00 */
[----:B------:R-:W-:Y:S04]  /*ab480*/  STL [R1+0x8c54], R5 ;  /* 0x008c540501007387 */ /* 0x000fe80000100800 */
[----:B------:R0:W-:Y:S04]  /*ab490*/  STL [R1+0x8c50], R4 ;  /* 0x008c500401007387 */ /* 0x0001e80000100800 */
[----:B0-----:R-:W2:Y:S02]  /*ab4a0*/  LDL.LU.64 R4, [R1+0x88] ;  /* 0x0000880001047983 */ /* 0x001ea40000300a00 */
        /* <DEDUP_REMOVED lines=22> */
[----:B--2---:R-:W-:-:S15]  /*ab610*/  HMMA.16816.F32 R8, R12, R4, R8 ;  /* 0x000000040c08723c */ /* 0x004fde0000001808 */
[----:B------:R-:W-:-:S04]  /*ab620*/  NOP ;  /* 0x0000000000007918 */ /* 0x000fc80000000000 */
[----:B------:R-:W-:Y:S04]  /*ab630*/  STL.64 [R1+0xa60], R8 ;  /* 0x000a600801007387 */ /* 0x000fe80000100a00 */
[----:B------:R0:W-:Y:S04]  /*ab640*/  STL.64 [R1+0xa68], R10 ;  /* 0x000a680a01007387 */ /* 0x0001e80000100a00 */
[----:B0-----:R-:W3:Y:S04]  /*ab650*/  LDL.LU.64 R10, [R1+0x8dd8] ;  /* 0x008dd800010a7983 */ /* 0x001ee80000300a00 */
[----:B------:R-:W3:Y:S01]  /*ab660*/  LDL.LU.64 R8, [R1+0x8dd0] ;  /* 0x008dd00001087983 */ /* 0x000ee20000300a00 */
[----:B------:R-:W-:-:S02]  /*ab670*/  IMAD.MOV.U32 R2, RZ, RZ, R5 ;  /* 0x000000ffff027224 */ /* 0x000fc400078e0005 */
[----:B------:R-:W-:-:S03]  /*ab680*/  IMAD.MOV.U32 R3, RZ, RZ, R4 ;  /* 0x000000ffff037224 */ /* 0x000fc600078e0004 */
[----:B------:R-:W-:Y:S04]  /*ab690*/  STL [R1+0x8c6c], R2 ;  /* 0x008c6c0201007387 */ /* 0x000fe80000100800 */
        /* <DEDUP_REMOVED lines=8> */
[----:B------:R-:W-:-:S03]  /*ab720*/  IMAD.MOV.U32 R4, RZ, RZ, R6 ;  /* 0x000000ffff047224 */ /* 0x000fc600078e0006 */
[----:B------:R-:W-:Y:S04]  /*ab730*/  STL [R1+0x8c74], R5 ;  /* 0x008c740501007387 */ /* 0x000fe80000100800 */
[----:B------:R2:W-:Y:S01]  /*ab740*/  STL [R1+0x8c70], R4 ;  /* 0x008c700401007387 */ /* 0x0005e20000100800 */
[----:B----4-:R-:W-:Y:S02]  /*ab750*/  IMAD.MOV.U32 R3, RZ, RZ, R21 ;  /* 0x000000ffff037224 */ /* 0x010fe400078e0015 */
[----:B------:R-:W-:Y:S01]  /*ab760*/  IMAD.MOV.U32 R2, RZ, RZ, R20 ;  /* 0x000000ffff027224 */ /* 0x000fe200078e0014 */
[C---:B--2---:R-:W-:Y:S08]  /*ab770*/  HMMA.16816.F32 R4, R12.reuse, R20, R8 ;  /* 0x000000140c04723c */ /* 0x044ff00000001808 */
[----:B------:R-:W-:Y:S11]  /*ab780*/  HMMA.16816.F32 R8, R12, R22, R16 ;  /* 0x000000160c08723c */ /* 0x000ff60000001810 */
[----:B------:R0:W-:Y:S04]  /*ab790*/  STL.64 [R1+0xa40], R4 ;  /* 0x000a400401007387 */ /* 0x0001e80000100a00 */
[----:B------:R-:W-:Y:S04]  /*ab7a0*/  STL.64 [R1+0xa48], R6 ;  /* 0x000a480601007387 */ /* 0x000fe80000100a00 */
[----:B------:R-:W-:Y:S04]  /*ab7b0*/  STL [R1+0x8c7c], R3 ;  /* 0x008c7c0301007387 */ /* 0x000fe80000100800 */
[----:B------:R-:W-:Y:S04]  /*ab7c0*/  STL [R1+0x8c78], R2 ;  /* 0x008c780201007387 */ /* 0x000fe80000100800 */
[----:B------:R-:W-:Y:S04]  /*ab7d0*/  STL.64 [R1+0xa30], R8 ;  /* 0x000a300801007387 */ /* 0x000fe80000100a00 */
[----:B------:R-:W-:Y:S01]  /*ab7e0*/  STL.64 [R1+0xa38], R10 ;  /* 0x000a380a01007387 */ /* 0x000fe20000100a00 */
[----:B0-----:R-:W-:-:S02]  /*ab7f0*/  IMAD.MOV.U32 R4, RZ, RZ, R23 ;  /* 0x000000ffff047224 */ /* 0x001fc400078e0017 */
[----:B------:R-:W-:-:S03]  /*ab800*/  IMAD.MOV.U32 R5, RZ, RZ, R22 ;  /* 0x000000ffff057224 */ /* 0x000fc600078e0016 */
[----:B------:R-:W-:Y:S04]  /*ab810*/  STL [R1+0x8c84], R4 ;  /* 0x008c840401007387 */ /* 0x000fe80000100800 */
[----:B------:R0:W-:Y:S02]  /*ab820*/  STL [R1+0x8c80], R5 ;  /* 0x008c800501007387 */ /* 0x0001e40000100800 */
[----:B0-----:R-:W-:-:S15]  /*ab830*/  HMMA.16816.F32 R4, R12, R28, R24 ;  /* 0x0000001c0c04723c */ /* 0x001fde0000001818 */
[----:B------:R-:W-:-:S04]  /*ab840*/  NOP ;  /* 0x0000000000007918 */ /* 0x000fc80000000000 */
[----:B------:R-:W-:Y:S04]  /*ab850*/  STL.64 [R1+0xa20], R4 ;  /* 0x000a200401007387 */ /* 0x000fe80000100a00 */
[----:B------:R0:W-:Y:S04]  /*ab860*/  STL.64 [R1+0xa28], R6 ;  /* 0x000a280601007387 */ /* 0x0001e80000100a00 */
[----:B0-----:R-:W2:Y:S04]  /*ab870*/  LDL.LU.64 R6, [R1+0x38] ;  /* 0x0000380001067983 */ /* 0x001ea80000300a00 */
[----:B--2---:R0:W-:Y:S04]  /*ab880*/  STL.64 [R1+0x8db8], R6 ;  /* 0x008db80601007387 */ /* 0x0041e80000100a00 */
[----:B------:R-:W2:Y:S04]  /*ab890*/  LDL.LU R8, [R1+0xf70] ;  /* 0x000f700001087983 */ /* 0x000ea80000300800 */
[----:B------:R-:W2:Y:S04]  /*ab8a0*/  LDL.LU R9, [R1+0xf74] ;  /* 0x000f740001097983 */ /* 0x000ea80000300800 */
[----:B------:R-:W3:Y:S04]  /*ab8b0*/  LDL.LU R10, [R1+0xf78] ;  /* 0x000f7800010a7983 */ /* 0x000ee80000300800 */
[----:B------:R-:W3:Y:S04]  /*ab8c0*/  LDL.LU R11, [R1+0xf7c] ;  /* 0x000f7c00010b7983 */ /* 0x000ee80000300800 */
[----:B------:R-:W4:Y:S04]  /*ab8d0*/  LDL.LU R4, [R1+0xef0] ;  /* 0x000ef00001047983 */ /* 0x000f280000300800 */
[----:B------:R-:W4:Y:S04]  /*ab8e0*/  LDL.LU R5, [R1+0xef4] ;  /* 0x000ef40001057983 */ /* 0x000f280000300800 */
[----:B0-----:R-:W4:Y:S04]  /*ab8f0*/  LDL.LU R6, [R1+0xef8] ;  /* 0x000ef80001067983 */ /* 0x001f280000300800 */
        /* <DEDUP_REMOVED lines=13> */
[----:B------:R-:W-:-:S02]  /*ab9d0*/  IMAD.MOV.U32 R2, RZ, RZ, R29 ;  /* 0x000000ffff027224 */ /* 0x000fc400078e001d */
[----:B------:R-:W-:Y:S01]  /*ab9e0*/  IMAD.MOV.U32 R3, RZ, RZ, R28 ;  /* 0x000000ffff037224 */ /* 0x000fe200078e001c */
[----:B---3--:R-:W-:Y:S04]  /*ab9f0*/  STL.64 [R1+0x8db0], R10 ;  /* 0x008db00a01007387 */ /* 0x008fe80000100a00 */
[----:B--2---:R0:W-:Y:S04]  /*aba00*/  STL.64 [R1+0x8da8], R8 ;  /* 0x008da80801007387 */ /* 0x0041e80000100a00 */
[----:B0-----:R-:W2:Y:S04]  /*aba10*/  LDL.LU R8, [R1+0xf10] ;  /* 0x000f100001087983 */ /* 0x001ea80000300800 */
[----:B------:R-:W2:Y:S04]  /*aba20*/  LDL.LU R9, [R1+0xf14] ;  /* 0x000f140001097983 */ /* 0x000ea80000300800 */
[----:B------:R-:W2:Y:S04]  /*aba30*/  LDL.LU R10, [R1+0xf18] ;  /* 0x000f1800010a7983 */ /* 0x000ea80000300800 */
[----:B------:R-:W2:Y:S04]  /*aba40*/  LDL.LU R11, [R1+0xf1c] ;  /* 0x000f1c00010b7983 */ /* 0x000ea80000300800 */
[----:B------:R-:W3:Y:S04]  /*aba50*/  LDL.LU.64 R20, [R1+0x30] ;  /* 0x0000300001147983 */ /* 0x000ee80000300a00 */
        /* <DEDUP_REMOVED lines=12> */
[----:B0-----:R-:W4:Y:S02]  /*abb20*/  LDL.LU.64 R2, [R1+0x50] ;  /* 0x0000500001027983 */ /* 0x001f240000300a00 */
[----:B----4-:R-:W-:-:S15]  /*abb30*/  HMMA.16816.F32 R4, R12, R2, R4 ;  /* 0x000000020c04723c */ /* 0x010fde0000001804 */
[----:B------:R-:W-:-:S04]  /*abb40*/  NOP ;  /* 0x0000000000007918 */ /* 0x000fc80000000000 */
[----:B------:R0:W-:Y:S04]  /*abb50*/  STL.64 [R1+0xa10], R4 ;  /* 0x000a100401007387 */ /* 0x0001e80000100a00 */
[----:B------:R1:W-:Y:S01]  /*abb60*/  STL.64 [R1+0xa18], R6 ;  /* 0x000a180601007387 */ /* 0x0003e20000100a00 */
[----:B0-----:R-:W-:Y:S02]  /*abb70*/  IMAD.MOV.U32 R5, RZ, RZ, R3 ;  /* 0x000000ffff057224 */ /* 0x001fe400078e0003 */
[----:B------:R-:W-:Y:S01]  /*abb80*/  IMAD.MOV.U32 R4, RZ, RZ, R2 ;  /* 0x000000ffff047224 */ /* 0x000fe200078e0002 */
[----:B-1----:R-:W4:Y:S04]  /*abb90*/  LDL.LU.64 R6, [R1+0x8db8] ;  /* 0x008db80001067983 */ /* 0x002f280000300a00 */
        /* <DEDUP_REMOVED lines=18> */
[----:B0-----:R-:W4:Y:S04]  /*abcc0*/  LDL.LU.64 R10, [R1+0x8da0] ;  /* 0x008da000010a7983 */ /* 0x001f280000300a00 */
[----:B------:R-:W4:Y:S01]  /*abcd0*/  LDL.LU.64 R8, [R1+0x8d98] ;  /* 0x008d980001087983 */ /* 0x000f220000300a00 */
[----:B------:R-:W-:-:S02]  /*abce0*/  IMAD.MOV.U32 R4, RZ, RZ, R3 ;  /* 0x000000ffff047224 */ /* 0x000fc400078e0003 */
[----:B------:R-:W-:-:S03]  /*abcf0*/  IMAD.MOV.U32 R5, RZ, RZ, R2 ;  /* 0x000000ffff057224 */ /* 0x000fc600078e0002 */
[----:B------:R-:W-:Y:S04]  /*abd00*/  STL [R1+0x8ca4], R4 ;  /* 0x008ca40401007387 */ /* 0x000fe80000100800 */
[----:B------:R-:W-:Y:S01]  /*abd10*/  STL [R1+0x8ca0], R5 ;  /* 0x008ca00501007387 */ /* 0x000fe20000100800 */
[----:B----4-:R-:W-:-:S15]  /*abd20*/  HMMA.16816.F32 R8, R12, R6, R8 ;  /* 0x000000060c08723c */ /* 0x010fde0000001808 */
[----:B------:R-:W-:-:S04]  /*abd30*/  NOP ;  /* 0x0000000000007918 */ /* 0x000fc80000000000 */
[----:B------:R-:W-:Y:S04]  /*abd40*/  STL.64 [R1+0x9e0], R8 ;  /* 0x0009e00801007387 */ /* 0x000fe80000100a00 */
[----:B------:R0:W-:Y:S04]  /*abd50*/  STL.64 [R1+0x9e8], R10 ;  /* 0x0009e80a01007387 */ /* 0x0001e80000100a00 */
[----:B0-----:R-:W2:Y:S04]  /*abd60*/  LDL.LU.64 R10, [R1+0x8d90] ;  /* 0x008d9000010a7983 */ /* 0x001ea80000300a00 */
[----:B------:R-:W2:Y:S01]  /*abd70*/  LDL.LU.64 R8, [R1+0x8d88] ;  /* 0x008d880001087983 */ /* 0x000ea20000300a00 */
[----:B------:R-:W-:-:S02]  /*abd80*/  IMAD.MOV.U32 R2, RZ, RZ, R7 ;  /* 0x000000ffff027224 */ /* 0x000fc400078e0007 */
[----:B------:R-:W-:Y:S02]  /*abd90*/  IMAD.MOV.U32 R3, RZ, RZ, R6 ;  /* 0x000000ffff037224 */ /* 0x000fe400078e0006 */
[----:B---3--:R-:W-:Y:S02]  /*abda0*/  IMAD.MOV.U32 R4, RZ, RZ, R20 ;  /* 0x000000ffff047224 */ /* 0x008fe400078e0014 */
[----:B------:R-:W-:Y:S01]  /*abdb0*/  IMAD.MOV.U32 R5, RZ, RZ, R21 ;  /* 0x000000ffff057224 */ /* 0x000fe200078e0015 */
[----:B------:R0:W-:Y:S04]  /*abdc0*/  STL [R1+0x8cac], R2 ;  /* 0x008cac0201007387 */ /* 0x0001e80000100800 */
[----:B------:R1:W-:Y:S01]  /*abdd0*/  STL [R1+0x8ca8], R3 ;  /* 0x008ca80301007387 */ /* 0x0003e20000100800 */
[----:B0-----:R-:W-:-:S02]  /*abde0*/  IMAD.MOV.U32 R2, RZ, RZ, R22 ;  /* 0x000000ffff027224 */ /* 0x001fc400078e0016 */
[----:B-1----:R-:W-:Y:S01]  /*abdf0*/  IMAD.MOV.U32 R3, RZ, RZ, R23 ;  /* 0x000000ffff037224 */ /* 0x002fe200078e0017 */
[----:B--2---:R-:W-:-:S15]  /*abe00*/  HMMA.16816.F32 R8, R12, R20, R8 ;  /* 0x000000140c08723c */ /* 0x004fde0000001808 */
[----:B------:R-:W-:-:S04]  /*abe10*/  NOP ;  /* 0x0000000000007918 */ /* 0x000fc80000000000 */
[----:B------:R-:W-:Y:S04]  /*abe20*/  STL.64 [R1+0x9d0], R8 ;  /* 0x0009d00801007387 */ /* 0x000fe80000100a00 */
[----:B------:R-:W-:Y:S04]  /*abe30*/  STL.64 [R1+0x9d8], R10 ;  /* 0x0009d80a01007387 */ /* 0x000fe80000100a00 */
[----:B------:R-:W-:Y:S04]  /*abe40*/  STL [R1+0x8cb4], R4 ;  /* 0x008cb40401007387 */ /* 0x000fe80000100800 */
[----:B------:R0:W-:Y:S02]  /*abe50*/  STL [R1+0x8cb0], R5 ;  /* 0x008cb00501007387 */ /* 0x0001e40000100800 */
[C---:B0-----:R-:W-:Y:S08]  /*abe60*/  HMMA.16816.F32 R4, R12.reuse, R22, R16 ;  /* 0x000000160c04723c */ /* 0x041ff00000001810 */
        /* <DEDUP_REMOVED lines=8> */
[----:B------:R-:W-:-:S05]  /*abef0*/  IMAD.MOV.U32 R5, RZ, RZ, R29 ;  /* 0x000000ffff057224 */ /* 0x000fca00078e001d */
[----:B------:R-:W-:Y:S04]  /*abf00*/  STL.64 [R1+0x8d80], R4 ;  /* 0x008d800401007387 */ /* 0x000fe80000100a00 */
        /* <DEDUP_REMOVED lines=12> */
[----:B--2---:R0:W-:Y:S04]  /*abfd0*/  STL.64 [R1+0x8d40], R26 ;  /* 0x008d401a01007387 */ /* 0x0041e80000100a00 */
[----:B0-----:R-:W2:Y:S04]  /*abfe0*/  LDL R26, [R1] ;  /* 0x00000000011a7983 */ /* 0x001ea80000100800 */
[----:B------:R0:W-:Y:S04]  /*abff0*/  STL.64 [R1+0x8d38], R24 ;  /* 0x008d381801007387 */ /* 0x0001e80000100a00 */
[----:B0-----:R-:W3:Y:S01]  /*ac000*/  LDL.64 R24, [R1+0x8] ;  /* 0x0000080001187983 */ /* 0x001ee20000100a00 */
[----:B------:R-:W-:-:S05]  /*ac010*/  IMAD.MOV.U32 R27, RZ, RZ, R0 ;  /* 0x000000ffff1b7224 */ /* 0x000fca00078e0000 */
[----:B--2---:R-:W-:Y:S04]  /*ac020*/  STL.64 [R1+0x8d78], R26 ;  /* 0x008d781a01007387 */ /* 0x004fe80000100a00 */
[----:B---3--:R-:W-:Y:S04]  /*ac030*/  STL.64 [R1+0x8d70], R24 ;  /* 0x008d701801007387 */ /* 0x008fe80000100a00 */
[----:B------:R-:W-:Y:S04]  /*ac040*/  STL.64 [R1+0x8d20], R22 ;  /* 0x008d201601007387 */ /* 0x000fe80000100a00 */
[----:B----4-:R0:W-:Y:S04]  /*ac050*/  STL.64 [R1+0x8d18], R20 ;  /* 0x008d181401007387 */ /* 0x0101e80000100a00 */
[----:B0-----:R-:W2:Y:S04]  /*ac060*/  LDL.LU R20, [R1+0x1070] ;  /* 0x0010700001147983 */ /* 0x001ea80000300800 */
[----:B------:R-:W2:Y:S04]  /*ac070*/  LDL.LU R21, [R1+0x1074] ;  /* 0x0010740001157983 */ /* 0x000ea80000300800 */
[----:B------:R-:W3:Y:S04]  /*ac080*/  LDL.LU R22, [R1+0x1078] ;  /* 0x0010780001167983 */ /* 0x000ee80000300800 */
[----:B------:R-:W3:Y:S04]  /*ac090*/  LDL.LU R23, [R1+0x107c] ;  /* 0x00107c0001177983 */ /* 0x000ee80000300800 */
[----:B------:R-:W4:Y:S04]  /*ac0a0*/  LDL.LU R4, [R1+0xfd0] ;  /* 0x000fd00001047983 */ /* 0x000f280000300800 */
[----:B------:R-:W4:Y:S04]  /*ac0b0*/  LDL.LU R5, [R1+0xfd4] ;  /* 0x000fd40001057983 */ /* 0x000f280000300800 */
[----:B------:R-:W4:Y:S04]  /*ac0c0*/  LDL.LU R6, [R1+0xfd8] ;  /* 0x000fd80001067983 */ /* 0x000f280000300800 */
[----:B------:R-:W4:Y:S04]  /*ac0d0*/  LDL.LU R7, [R1+0xfdc] ;  /* 0x000fdc0001077983 */ /* 0x000f280000300800 */
[----:B------:R-:W4:Y:S04]  /*ac0e0*/  LDL.LU.64 R2, [R1+0x18] ;  /* 0x0000180001027983 */ /* 0x000f280000300a00 */
[----:B------:R-:W4:Y:S04]  /*ac0f0*/  LDL.LU R24, [R1+0xff0] ;  /* 0x000ff00001187983 */ /* 0x000f280000300800 */
[----:B------:R-:W4:Y:S04]  /*ac100*/  LDL.LU R25, [R1+0xff4] ;  /* 0x000ff40001197983 */ /* 0x000f280000300800 */
[----:B------:R-:W4:Y:S04]  /*ac110*/  LDL.LU R26, [R1+0xff8] ;  /* 0x000ff800011a7983 */ /* 0x000f280000300800 */
[----:B------:R-:W4:Y:S04]  /*ac120*/  LDL.LU R27, [R1+0xffc] ;  /* 0x000ffc00011b7983 */ /* 0x000f280000300800 */
[----:B------:R-:W4:Y:S04]  /*ac130*/  LDL.LU.64 R28, [R1+0x10] ;  /* 0x00001000011c7983 */ /* 0x000f280000300a00 */
        /* <DEDUP_REMOVED lines=21> */
[----:B------:R-:W2:Y:S01]  /*ac290*/  LDL.LU R11, [R1+0x111c] ;  /* 0x00111c00010b7983 */ /* 0x000ea20000300800 */
[C---:B----4-:R-:W-:Y:S08]  /*ac2a0*/  HMMA.16816.F32 R4, R12.reuse, R2, R4 ;  /* 0x000000020c04723c */ /* 0x050ff00000001804 */
[----:B------:R-:W-:Y:S01]  /*ac2b0*/  HMMA.16816.F32 R24, R12, R28, R24 ;  /* 0x0000001c0c18723c */ /* 0x000fe20000001818 */
[----:B--2---:R-:W-:Y:S04]  /*ac2c0*/  STL.64 [R1+0x8ce0], R10 ;  /* 0x008ce00a01007387 */ /* 0x004fe80000100a00 */
[----:B------:R0:W-:Y:S04]  /*ac2d0*/  STL.64 [R1+0x8cd8], R8 ;  /* 0x008cd80801007387 */ /* 0x0001e80000100a00 */
[----:B0-----:R-:W2:Y:S04]  /*ac2e0*/  LDL.LU R8, [R1+0x10f0] ;  /* 0x0010f00001087983 */ /* 0x001ea80000300800 */
[----:B------:R-:W2:Y:S04]  /*ac2f0*/  LDL.LU R9, [R1+0x10f4] ;  /* 0x0010f40001097983 */ /* 0x000ea80000300800 */
[----:B------:R-:W2:Y:S04]  /*ac300*/  LDL.LU R10, [R1+0x10f8] ;  /* 0x0010f800010a7983 */ /* 0x000ea80000300800 */
[----:B------:R-:W2:Y:S04]  /*ac310*/  LDL.LU R11, [R1+0x10fc] ;  /* 0x0010fc00010b7983 */ /* 0x000ea80000300800 */
[----:B------:R0:W-:Y:S04]  /*ac320*/  STL.64 [R1+0x9a0], R4 ;  /* 0x0009a00401007387 */ /* 0x0001e80000100a00 */
[----:B------:R-:W-:Y:S04]  /*ac330*/  STL.64 [R1+0x9a8], R6 ;  /* 0x0009a80601007387 */ /* 0x000fe80000100a00 */
[----:B0-----:R-:W4:Y:S04]  /*ac340*/  LDL.LU.64 R4, [R1+0x8d80] ;  /* 0x008d800001047983 */ /* 0x001f280000300a00 */
[----:B------:R-:W-:Y:S04]  /*ac350*/  STL.64 [R1+0x990], R24 ;  /* 0x0009901801007387 */ /* 0x000fe80000100a00 */
[----:B------:R0:W-:Y:S04]  /*ac360*/  STL.64 [R1+0x998], R26 ;  /* 0x0009981a01007387 */ /* 0x0001e80000100a00 */
[----:B0-----:R-:W2:Y:S04]  /*ac370*/  LDL.LU.64 R26, [R1+0x8d78] ;  /* 0x008d7800011a7983 */ /* 0x001ea80000300a00 */
[----:B------:R-:W2:Y:S01]  /*ac380*/  LDL.LU.64 R24, [R1+0x8d70] ;  /* 0x008d700001187983 */ /* 0x000ea20000300a00 */
[----:B------:R-:W-:-:S02]  /*ac390*/  IMAD.MOV.U32 R6, RZ, RZ, R2 ;  /* 0x000000ffff067224 */ /* 0x000fc400078e0002 */
[----:B------:R-:W-:Y:S02]  /*ac3a0*/  IMAD.MOV.U32 R7, RZ, RZ, R3 ;  /* 0x000000ffff077224 */ /* 0x000fe400078e0003 */
[----:B------:R-:W-:Y:S02]  /*ac3b0*/  IMAD.MOV.U32 R3, RZ, RZ, R28 ;  /* 0x000000ffff037224 */ /* 0x000fe400078e001c */
[----:B------:R-:W-:Y:S02]  /*ac3c0*/  IMAD.MOV.U32 R2, RZ, RZ, R29 ;  /* 0x000000ffff027224 */ /* 0x000fe400078e001d */
[----:B------:R-:W3:Y:S01]  /*ac3d0*/  LDL.LU.64 R28, [R1+0x8d68] ;  /* 0x008d6800011c7983 */ /* 0x000ee20000300a00 */
[----:B--2---:R-:W-:-:S15]  /*ac3e0*/  HMMA.16816.F32 R20, R12, R24, R20 ;  /* 0x000000180c14723c */ /* 0x004fde0000001814 */
        /* <DEDUP_REMOVED lines=71> */
[----:B------:R3:W-:Y:S01]  /*ac860*/  STL.64 [R1+0x8a10], R16 ;  /* 0x008a101001007387 */ /* 0x0007e20000100a00 */
[C---:B--2---:R-:W-:Y:S08]  /*ac870*/  HMMA.16816.F32 R20, R12.reuse, R10, R20 ;  /* 0x0000000a0c14723c */ /* 0x044ff00000001814 */
[----:B---3--:R-:W-:Y:S01]  /*ac880*/  HMMA.16816.F32 R16, R12, R8, R24 ;  /* 0x000000080c10723c */ /* 0x008fe20000001818 */
[----:B------:R-:W-:-:S02]  /*ac890*/  IMAD.MOV.U32 R26, RZ, RZ, R3 ;  /* 0x000000ffff1a7224 */ /* 0x000fc400078e0003 */
[----:B------:R-:W-:-:S08]  /*ac8a0*/  IMAD.MOV.U32 R27, RZ, RZ, R2 ;  /* 0x000000ffff1b7224 */ /* 0x000fd000078e0002 */
[----:B------:R0:W-:Y:S04]  /*ac8b0*/  STL.64 [R1+0x8f0], R20 ;  /* 0x0008f01401007387 */ /* 0x0001e80000100a00 */
[----:B------:R1:W-:Y:S04]  /*ac8c0*/  STL.64 [R1+0x8f8], R22 ;  /* 0x0008f81601007387 */ /* 0x0003e80000100a00 */
[----:B------:R-:W2:Y:S04]  /*ac8d0*/  LDL.LU R3, [R1+0x8cc4] ;  /* 0x008cc40001037983 */ /* 0x000ea80000300800 */
[----:B------:R-:W-:Y:S04]  /*ac8e0*/  STL.64 [R1+0x8e0], R16 ;  /* 0x0008e01001007387 */ /* 0x000fe80000100a00 */
[----:B------:R-:W-:Y:S04]  /*ac8f0*/  STL.64 [R1+0x8e8], R18 ;  /* 0x0008e81201007387 */ /* 0x000fe80000100a00 */
[----:B------:R-:W3:Y:S04]  /*ac900*/  LDL.LU R2, [R1+0x8cc0] ;  /* 0x008cc00001027983 */ /* 0x000ee80000300800 */
[----:B0-----:R-:W2:Y:S04]  /*ac910*/  LDL.LU R20, [R1+0x12a0] ;  /* 0x0012a00001147983 */ /* 0x001ea80000300800 */
[----:B------:R-:W2:Y:S04]  /*ac920*/  LDL.LU R21, [R1+0x12a4] ;  /* 0x0012a40001157983 */ /* 0x000ea80000300800 */
[----:B-1----:R-:W2:Y:S04]  /*ac930*/  LDL.LU R22, [R1+0x12a8] ;  /* 0x0012a80001167983 */ /* 0x002ea80000300800 */
[----:B------:R-:W2:Y:S01]  /*ac940*/  LDL.LU R23, [R1+0x12ac] ;  /* 0x0012ac0001177983 */ /* 0x000ea20000300800 */
[----:B------:R-:W-:-:S02]  /*ac950*/  IMAD.MOV.U32 R24, RZ, RZ, R6 ;  /* 0x000000ffff187224 */ /* 0x000fc400078e0006 */
[----:B------:R-:W-:Y:S01]  /*ac960*/  IMAD.MOV.U32 R25, RZ, RZ, R7 ;  /* 0x000000ffff197224 */ /* 0x000fe200078e0007 */
        /* <DEDUP_REMOVED lines=8> */
[----:B------:R-:W-:Y:S04]  /*ac9f0*/  STL.64 [R1+0x8ab8], R26 ;  /* 0x008ab81a01007387 */ /* 0x000fe80000100a00 */
[----:B------:R-:W-:Y:S04]  /*aca00*/  STL.64 [R1+0x8ab0], R24 ;  /* 0x008ab01801007387 */ /* 0x000fe80000100a00 */
[----:B------:R-:W2:Y:S04]  /*aca10*/  LDL.LU R16, [R1+0x12b0] ;  /* 0x0012b00001107983 */ /* 0x000ea80000300800 */
[----:B------:R-:W2:Y:S04]  /*aca20*/  LDL.LU R17, [R1+0x12b4] ;  /* 0x0012b40001117983 */ /* 0x000ea80000300800 */
[----:B------:R-:W2:Y:S04]  /*aca30*/  LDL.LU R18, [R1+0x12b8] ;  /* 0x0012b80001127983 */ /* 0x000ea80000300800 */
[----:B------:R-:W2:Y:S04]  /*aca40*/  LDL.LU R19, [R1+0x12bc] ;  /* 0x0012bc0001137983 */ /* 0x000ea80000300800 */
[----:B--2---:R-:W-:Y:S04]  /*aca50*/  STL.64 [R1+0x8ac8], R18 ;  /* 0x008ac81201007387 */ /* 0x004fe80000100a00 */
[----:B------:R-:W-:Y:S04]  /*aca60*/  STL.64 [R1+0x8ac0], R16 ;  /* 0x008ac01001007387 */ /* 0x000fe80000100a00 */
[----:B------:R4:W-:Y:S02]  /*aca70*/  STL.64 [R1+0x89f8], R10 ;  /* 0x0089f80a01007387 */ /* 0x0009e40000100a00 */
[----:B----4-:R-:W-:-:S02]  /*aca80*/  IMAD.MOV.U32 R10, RZ, RZ, R4 ;  /* 0x000000ffff0a7224 */ /* 0x010fc400078e0004 */
[----:B------:R-:W-:Y:S01]  /*aca90*/  IMAD.MOV.U32 R11, RZ, RZ, R5 ;  /* 0x000000ffff0b7224 */ /* 0x000fe200078e0005 */
[----:B------:R-:W2:Y:S04]  /*acaa0*/  LDL.LU R4, [R1+0x8cb4] ;  /* 0x008cb40001047983 */ /* 0x000ea80000300800 */
[----:B------:R-:W4:Y:S04]  /*acab0*/  LDL.LU R5, [R1+0x8cb0] ;  /* 0x008cb00001057983 */ /* 0x000f280000300800 */
[----:B------:R-:W-:Y:S04]  /*acac0*/  STL.64 [R1+0x89f0], R8 ;  /* 0x0089f00801007387 */ /* 0x000fe80000100a00 */
[----:B------:R0:W-:Y:S02]  /*acad0*/  STL.64 [R1+0x8ad0], R10 ;  /* 0x008ad00a01007387 */ /* 0x0001e40000100a00 */
[----:B0-----:R-:W-:Y:S01]  /*acae0*/  HMMA.16816.F32 R8, R12, R6, R20 ;  /* 0x000000060c08723c */ /* 0x001fe20000001814 */
[----:B---3--:R-:W-:-:S02]  /*acaf0*/  IMAD.MOV.U32 R22, RZ, RZ, R2 ;  /* 0x000000ffff167224 */ /* 0x008fc400078e0002 */
[----:B------:R-:W-:Y:S01]  /*acb00*/  IMAD.MOV.U32 R23, RZ, RZ, R3 ;  /* 0x000000ffff177224 */ /* 0x000fe200078e0003 */
[----:B------:R-:W3:-:S15]  /*acb10*/  LDL.LU R2, [R1+0x8cac] ;  /* 0x008cac0001027983 */ /* 0x000ede0000300800 */
[----:B------:R3:W-:Y:S04]  /*acb20*/  STL.64 [R1+0x8d0], R8 ;  /* 0x0008d00801007387 */ /* 0x0007e80000100a00 */
[----:B------:R-:W-:Y:S04]  /*acb30*/  STL.64 [R1+0x8d8], R10 ;  /* 0x0008d80a01007387 */ /* 0x000fe80000100a00 */
[----:B------:R-:W3:Y:S01]  /*acb40*/  LDL.LU R3, [R1+0x8ca8] ;  /* 0x008ca80001037983 */ /* 0x000ee20000300800 */
[----:B--2---:R-:W-:Y:S02]  /*acb50*/  IMAD.MOV.U32 R20, RZ, RZ, R4 ;  /* 0x000000ffff147224 */ /* 0x004fe400078e0004 */
[----:B----4-:R-:W-:Y:S01]  /*acb60*/  IMAD.MOV.U32 R21, RZ, RZ, R5 ;  /* 0x000000ffff157224 */ /* 0x010fe200078e0005 */
[----:B------:R-:W2:Y:S04]  /*acb70*/  LDL.LU R4, [R1+0x8ca4] ;  /* 0x008ca40001047983 */ /* 0x000ea80000300800 */
[----:B------:R-:W4:Y:S04]  /*acb80*/  LDL.LU R5, [R1+0x8ca0] ;  /* 0x008ca00001057983 */ /* 0x000f280000300800 */
[----:B------:R-:W-:Y:S04]  /*acb90*/  STL.64 [R1+0x8ae0], R22 ;  /* 0x008ae01601007387 */ /* 0x000fe80000100a00 */
[----:B------:R0:W-:Y:S04]  /*acba0*/  STL.64 [R1+0x8ad8], R20 ;  /* 0x008ad81401007387 */ /* 0x0001e80000100a00 */
[----:B------:R-:W2:Y:S04]  /*acbb0*/  LDL.LU R16, [R1+0x12e0] ;  /* 0x0012e00001107983 */ /* 0x000ea80000300800 */
[----:B------:R-:W2:Y:S04]  /*acbc0*/  LDL.LU R17, [R1+0x12e4] ;  /* 0x0012e40001117983 */ /* 0x000ea80000300800 */
[----:B------:R-:W2:Y:S04]  /*acbd0*/  LDL.LU R18, [R1+0x12e8] ;  /* 0x0012e80001127983 */ /* 0x000ea80000300800 */
[----:B------:R-:W2:Y:S01]  /*acbe0*/  LDL.LU R19, [R1+0x12ec] ;  /* 0x0012ec0001137983 */ /* 0x000ea20000300800 */
[----:B---3--:R-:W-:-:S02]  /*acbf0*/  IMAD.MOV.U32 R9, RZ, RZ, R2 ;  /* 0x000000ffff097224 */ /* 0x008fc400078e0002 */
[----:B------:R-:W-:Y:S01]  /*acc00*/  IMAD.MOV.U32 R8, RZ, RZ, R3 ;  /* 0x000000ffff087224 */ /* 0x000fe200078e0003 */
[----:B--2---:R-:W-:Y:S04]  /*acc10*/  STL.64 [R1+0x8af0], R18 ;  /* 0x008af01201007387 */ /* 0x004fe80000100a00 */
[----:B------:R1:W-:Y:S04]  /*acc20*/  STL.64 [R1+0x8ae8], R16 ;  /* 0x008ae81001007387 */ /* 0x0003e80000100a00 */
[----:B------:R-:W2:Y:S04]  /*acc30*/  LDL.LU R3, [R1+0x8c9c] ;  /* 0x008c9c0001037983 */ /* 0x000ea80000300800 */
[----:B------:R-:W3:Y:S04]  /*acc40*/  LDL.LU R2, [R1+0x8c98] ;  /* 0x008c980001027983 */ /* 0x000ee80000300800 */
[----:B0-----:R-:W2:Y:S04]  /*acc50*/  LDL.LU R20, [R1+0x12f0] ;  /* 0x0012f00001147983 */ /* 0x001ea80000300800 */
[----:B------:R-:W2:Y:S04]  /*acc60*/  LDL.LU R21, [R1+0x12f4] ;  /* 0x0012f40001157983 */ /* 0x000ea80000300800 */
[----:B------:R-:W2:Y:S04]  /*acc70*/  LDL.LU R22, [R1+0x12f8] ;  /* 0x0012f80001167983 */ /* 0x000ea80000300800 */
[----:B------:R-:W2:Y:S01]  /*acc80*/  LDL.LU R23, [R1+0x12fc] ;  /* 0x0012fc0001177983 */ /* 0x000ea20000300800 */
[----:B----4-:R-:W-:-:S02]  /*acc90*/  IMAD.MOV.U32 R10, RZ, RZ, R5 ;  /* 0x000000ffff0a7224 */ /* 0x010fc400078e0005 */
[----:B------:R-:W-:Y:S01]  /*acca0*/  IMAD.MOV.U32 R11, RZ, RZ, R4 ;  /* 0x000000ffff0b7224 */ /* 0x000fe200078e0004 */
[----:B--2---:R3:W-:Y:S04]  /*accb0*/  STL.64 [R1+0x8b00], R22 ;  /* 0x008b001601007387 */ /* 0x0047e80000100a00 */
[----:B------:R0:W-:Y:S04]  /*accc0*/  STL.64 [R1+0x8af8], R20 ;  /* 0x008af81401007387 */ /* 0x0001e80000100a00 */
[----:B------:R-:W0:Y:S04]  /*accd0*/  LDL.LU R5, [R1+0x8c94] ;  /* 0x008c940001057983 */ /* 0x000e280000300800 */
[----:B------:R-:W2:Y:S04]  /*acce0*/  LDL.LU R4, [R1+0x8c90] ;  /* 0x008c900001047983 */ /* 0x000ea80000300800 */
[----:B------:R-:W-:Y:S04]  /*accf0*/  STL.64 [R1+0x8b10], R10 ;  /* 0x008b100a01007387 */ /* 0x000fe80000100a00 */
[----:B------:R-:W-:Y:S04]  /*acd00*/  STL.64 [R1+0x8b08], R8 ;  /* 0x008b080801007387 */ /* 0x000fe80000100a00 */
[----:B-1----:R-:W4:Y:S04]  /*acd10*/  LDL.LU R16, [R1+0x1300] ;  /* 0x0013000001107983 */ /* 0x002f280000300800 */
[----:B------:R-:W4:Y:S04]  /*acd20*/  LDL.LU R17, [R1+0x1304] ;  /* 0x0013040001117983 */ /* 0x000f280000300800 */
[----:B------:R-:W4:Y:S04]  /*acd30*/  LDL.LU R18, [R1+0x1308] ;  /* 0x0013080001127983 */ /* 0x000f280000300800 */
[----:B------:R-:W4:Y:S01]  /*acd40*/  LDL.LU R19, [R1+0x130c] ;  /* 0x00130c0001137983 */ /* 0x000f220000300800 */
[----:B---3--:R-:W-:-:S02]  /*acd50*/  IMAD.MOV.U32 R22, RZ, RZ, R2 ;  /* 0x000000ffff167224 */ /* 0x008fc400078e0002 */
[----:B------:R-:W-:Y:S02]  /*acd60*/  IMAD.MOV.U32 R23, RZ, RZ, R3 ;  /* 0x000000ffff177224 */ /* 0x000fe400078e0003 */
[----:B0-----:R-:W-:Y:S02]  /*acd70*/  IMAD.MOV.U32 R21, RZ, RZ, R5 ;  /* 0x000000ffff157224 */ /* 0x001fe400078e0005 */
[----:B--2---:R-:W-:Y:S01]  /*acd80*/  IMAD.MOV.U32 R20, RZ, RZ, R4 ;  /* 0x000000ffff147224 */ /* 0x004fe200078e0004 */
[----:B----4-:R-:W-:Y:S04]  /*acd90*/  STL.64 [R1+0x8b20], R18 ;  /* 0x008b201201007387 */ /* 0x010fe80000100a00 */
[----:B------:R0:W-:Y:S04]  /*acda0*/  STL.64 [R1+0x8b18], R16 ;  /* 0x008b181001007387 */ /* 0x0001e80000100a00 */
[----:B------:R-:W2:Y:S04]  /*acdb0*/  LDL.LU R2, [R1+0x8c8c] ;  /* 0x008c8c0001027983 */ /* 0x000ea80000300800 */
[----:B------:R-:W3:Y:S04]  /*acdc0*/  LDL.LU R3, [R1+0x8c88] ;  /* 0x008c880001037983 */ /* 0x000ee80000300800 */
[----:B------:R-:W4:Y:S04]  /*acdd0*/  LDL.LU R4, [R1+0x8c84] ;  /* 0x008c840001047983 */ /* 0x000f280000300800 */
[----:B------:R-:W4:Y:S04]  /*acde0*/  LDL.LU R5, [R1+0x8c80] ;  /* 0x008c800001057983 */ /* 0x000f280000300800 */
[----:B------:R2:W-:Y:S04]  /*acdf0*/  STL.64 [R1+0x8b30], R22 ;  /* 0x008b301601007387 */ /* 0x0005e80000100a00 */
[----:B------:R-:W-:Y:S04]  /*ace00*/  STL.64 [R1+0x8b28], R20 ;  /* 0x008b281401007387 */ /* 0x000fe80000100a00 */
[----:B0-----:R-:W4:Y:S04]  /*ace10*/  LDL.LU R16, [R1+0x1320] ;  /* 0x0013200001107983 */ /* 0x001f280000300800 */
[----:B------:R-:W4:Y:S04]  /*ace20*/  LDL.LU R17, [R1+0x1324] ;  /* 0x0013240001117983 */ /* 0x000f280000300800 */
[----:B------:R-:W4:Y:S04]  /*ace30*/  LDL.LU R18, [R1+0x1328] ;  /* 0x0013280001127983 */ /* 0x000f280000300800 */
[----:B------:R-:W4:Y:S01]  /*ace40*/  LDL.LU R19, [R1+0x132c] ;  /* 0x00132c0001137983 */ /* 0x000f220000300800 */
[----:B--2---:R-:W-:-:S02]  /*ace50*/  IMAD.MOV.U32 R23, RZ, RZ, R2 ;  /* 0x000000ffff177224 */ /* 0x004fc400078e0002 */
[----:B---3--:R-:W-:Y:S01]  /*ace60*/  IMAD.MOV.U32 R22, RZ, RZ, R3 ;  /* 0x000000ffff167224 */ /* 0x008fe200078e0003 */
[----:B----4-:R-:W-:Y:S04]  /*ace70*/  STL.64 [R1+0x8b40], R18 ;  /* 0x008b401201007387 */ /* 0x010fe80000100a00 */
[----:B------:R0:W-:Y:S04]  /*ace80*/  STL.64 [R1+0x8b38], R16 ;  /* 0x008b381001007387 */ /* 0x0001e80000100a00 */
[----:B------:R-:W2:Y:S04]  /*ace90*/  LDL.LU R3, [R1+0x8c7c] ;  /* 0x008c7c0001037983 */ /* 0x000ea80000300800 */
[----:B------:R-:W3:Y:S04]  /*acea0*/  LDL.LU R2, [R1+0x8c78] ;  /* 0x008c780001027983 */ /* 0x000ee80000300800 */
[----:B------:R-:W-:Y:S04]  /*aceb0*/  STL.64 [R1+0x8b48], R22 ;  /* 0x008b481601007387 */ /* 0x000fe80000100a00 */
[----:B0-----:R-:W4:Y:S04]  /*acec0*/  LDL.LU R16, [R1+0x1330] ;  /* 0x0013300001107983 */ /* 0x001f280000300800 */
[----:B------:R-:W4:Y:S04]  /*aced0*/  LDL.LU R17, [R1+0x1334] ;  /* 0x0013340001117983 */ /* 0x000f280000300800 */
[----:B------:R-:W2:Y:S04]  /*acee0*/  LDL.LU R18, [R1+0x1338] ;  /* 0x0013380001127983 */ /* 0x000ea80000300800 */
[----:B------:R-:W2:Y:S01]  /*acef0*/  LDL.LU R19, [R1+0x133c] ;  /* 0x00133c0001137983 */ /* 0x000ea20000300800 */
[----:B------:R-:W-:-:S02]  /*acf00*/  IMAD.MOV.U32 R20, RZ, RZ, R5 ;  /* 0x000000ffff147224 */ /* 0x000fc400078e0005 */
[----:B------:R-:W-:Y:S01]  /*acf10*/  IMAD.MOV.U32 R21, RZ, RZ, R4 ;  /* 0x000000ffff157224 */ /* 0x000fe200078e0004 */
[----:B--2---:R-:W-:Y:S04]  /*acf20*/  STL.64 [R1+0x8b58], R18 ;  /* 0x008b581201007387 */ /* 0x004fe80000100a00 */
[----:B----4-:R0:W-:Y:S04]  /*acf30*/  STL.64 [R1+0x8b50], R16 ;  /* 0x008b501001007387 */ /* 0x0101e80000100a00 */
[----:B------:R-:W2:Y:S04]  /*acf40*/  LDL.LU R5, [R1+0x8c74] ;  /* 0x008c740001057983 */ /* 0x000ea80000300800 */
[----:B------:R-:W4:Y:S04]  /*acf50*/  LDL.LU R4, [R1+0x8c70] ;  /* 0x008c700001047983 */ /* 0x000f280000300800 */
[----:B------:R2:W-:Y:S04]  /*acf60*/  STL.64 [R1+0x8b60], R20 ;  /* 0x008b601401007387 */ /* 0x0005e80000100a00 */
[----:B0-----:R-:W4:Y:S04]  /*acf70*/  LDL.LU R16, [R1+0x1340] ;  /* 0x0013400001107983 */ /* 0x001f280000300800 */
[----:B------:R-:W4:Y:S04]  /*acf80*/  LDL.LU R17, [R1+0x1344] ;  /* 0x0013440001117983 */ /* 0x000f280000300800 */
[----:B------:R-:W4:Y:S04]  /*acf90*/  LDL.LU R18, [R1+0x1348] ;  /* 0x0013480001127983 */ /* 0x000f280000300800 */
[----:B------:R-:W4:Y:S01]  /*acfa0*/  LDL.LU R19, [R1+0x134c] ;  /* 0x00134c0001137983 */ /* 0x000f220000300800 */
[----:B---3--:R-:W-:-:S02]  /*acfb0*/  IMAD.MOV.U32 R22, RZ, RZ, R2 ;  /* 0x000000ffff167224 */ /* 0x008fc400078e0002 */
[----:B------:R-:W-:Y:S02]  /*acfc0*/  IMAD.MOV.U32 R23, RZ, RZ, R3 ;  /* 0x000000ffff177224 */ /* 0x000fe400078e0003 */
[----:B--2---:R-:W-:Y:S02]  /*acfd0*/  IMAD.MOV.U32 R21, RZ, RZ, R5 ;  /* 0x000000ffff157224 */ /* 0x004fe400078e0005 */
[----:B----4-:R-:W-:Y:S01]  /*acfe0*/  IMAD.MOV.U32 R20, RZ, RZ, R4 ;  /* 0x000000ffff147224 */ /* 0x010fe200078e0004 */
[----:B------:R-:W-:Y:S04]  /*acff0*/  STL.64 [R1+0x8b70], R18 ;  /* 0x008b701201007387 */ /* 0x000fe80000100a00 */
        /* <DEDUP_REMOVED lines=12> */
[----:B---3--:R-:W-:Y:S02]  /*ad0c0*/  IMAD.MOV.U32 R22, RZ, RZ, R3 ;  /* 0x000000ffff167224 */ /* 0x008fe400078e0003 */
[----:B------:R-:W2:Y:S04]  /*ad0d0*/  LDL.LU R3, [R1+0x8c5c] ;  /* 0x008c5c0001037983 */ /* 0x000ea80000300800 */
[----:B------:R-:W3:Y:S04]  /*ad0e0*/  LDL.LU R2, [R1+0x8c58] ;  /* 0x008c580001027983 */ /* 0x000ee80000300800 */
[----:B------:R-:W-:Y:S04]  /*ad0f0*/  STL.64 [R1+0x8ba8], R22 ;  /* 0x008ba81601007387 */ /* 0x000fe80000100a00 */
[----:B----4-:R-:W-:Y:S04]  /*ad100*/  STL.64 [R1+0x8b88], R18 ;  /* 0x008b881201007387 */ /* 0x010fe80000100a00 */
[----:B------:R0:W-:Y:S04]  /*ad110*/  STL.64 [R1+0x8b80], R16 ;  /* 0x008b801001007387 */ /* 0x0001e80000100a00 */
[----:B0-----:R-:W4:Y:S04]  /*ad120*/  LDL.LU R16, [R1+0x1360] ;  /* 0x0013600001107983 */ /* 0x001f280000300800 */
[----:B------:R-:W4:Y:S04]  /*ad130*/  LDL.LU R17, [R1+0x1364] ;  /* 0x0013640001117983 */ /* 0x000f280000300800 */
[----:B------:R-:W2:Y:S04]  /*ad140*/  LDL.LU R18, [R1+0x1368] ;  /* 0x0013680001127983 */ /* 0x000ea80000300800 */
[----:B------:R-:W2:Y:S01]  /*ad150*/  LDL.LU R19, [R1+0x136c] ;  /* 0x00136c0001137983 */ /* 0x000ea20000300800 */
[----:B------:R-:W-:-:S02]  /*ad160*/  IMAD.MOV.U32 R20, RZ, RZ, R5 ;  /* 0x000000ffff147224 */ /* 0x000fc400078e0005 */
[----:B------:R-:W-:Y:S01]  /*ad170*/  IMAD.MOV.U32 R21, RZ, RZ, R4 ;  /* 0x000000ffff157224 */ /* 0x000fe200078e0004 */
[----:B------:R-:W3:Y:S04]  /*ad180*/  LDL.LU R5, [R1+0x8c54] ;  /* 0x008c540001057983 */ /* 0x000ee80000300800 */
[----:B------:R-:W3:Y:S04]  /*ad190*/  LDL.LU R4, [R1+0x8c50] ;  /* 0x008c500001047983 */ /* 0x000ee80000300800 */
[----:B------:R-:W-:Y:S04]  /*ad1a0*/  STL.64 [R1+0x8bc0], R20 ;  /* 0x008bc01401007387 */ /* 0x000fe80000100a00 */
[----:B--2---:R-:W-:Y:S04]  /*ad1b0*/  STL.64 [R1+0x8ba0], R18 ;  /* 0x008ba01201007387 */ /* 0x004fe80000100a00 */
[----:B----4-:R0:W-:Y:S04]  /*ad1c0*/  STL.64 [R1+0x8b98], R16 ;  /* 0x008b981001007387 */ /* 0x0101e80000100a00 */
[----:B0-----:R-:W2:Y:S04]  /*ad1d0*/  LDL.LU R16, [R1+0x1370] ;  /* 0x0013700001107983 */ /* 0x001ea80000300800 */
[----:B------:R-:W2:Y:S04]  /*ad1e0*/  LDL.LU R17, [R1+0x1374] ;  /* 0x0013740001117983 */ /* 0x000ea80000300800 */
[----:B------:R-:W4:Y:S04]  /*ad1f0*/  LDL.LU R18, [R1+0x1378] ;  /* 0x0013780001127983 */ /* 0x000f280000300800 */
[----:B------:R-:W4:Y:S01]  /*ad200*/  LDL.LU R19, [R1+0x137c] ;  /* 0x00137c0001137983 */ /* 0x000f220000300800 */
[----:B---3--:R-:W-:-:S02]  /*ad210*/  IMAD.MOV.U32 R22, RZ, RZ, R2 ;  /* 0x000000ffff167224 */ /* 0x008fc400078e0002 */
[----:B------:R-:W-:Y:S01]  /*ad220*/  IMAD.MOV.U32 R23, RZ, RZ, R3 ;  /* 0x000000ffff177224 */ /* 0x000fe200078e0003 */
[----:B------:R-:W3:Y:S04]  /*ad230*/  LDL.LU R2, [R1+0x8c4c] ;  /* 0x008c4c0001027983 */ /* 0x000ee80000300800 */
[----:B------:R-:W3:Y:S04]  /*ad240*/  LDL.LU R3, [R1+0x8c48] ;  /* 0x008c480001037983 */ /* 0x000ee80000300800 */
[----:B------:R-:W-:Y:S04]  /*ad250*/  STL.64 [R1+0x8bd8], R22 ;  /* 0x008bd81601007387 */ /* 0x000fe80000100a00 */
        /* <DEDUP_REMOVED lines=8> */
[----:B------:R-:W2:Y:S04]  /*ad2e0*/  LDL.LU R4, [R1+0x8c44] ;  /* 0x008c440001047983 */ /* 0x000ea80000300800 */
        /* <DEDUP_REMOVED lines=8> */
[----:B---3--:R-:W-:-:S05]  /*ad370*/  IMAD.MOV.U32 R22, RZ, RZ, R3 ;  /* 0x000000ffff167224 */ /* 0x008fca00078e0003 */
[----:B------:R-:W-:Y:S01]  /*ad380*/  STL [R1+0x8c2c], R22 ;  /* 0x008c2c1601007387 */ /* 0x000fe20000100800 */
[----:B------:R-:W-:-:S03]  /*ad390*/  IMAD.MOV.U32 R23, RZ, RZ, R2 ;  /* 0x000000ffff177224 */ /* 0x000fc600078e0002 */
[----:B----4-:R-:W-:Y:S04]  /*ad3a0*/  STL.64 [R1+0x8be8], R18 ;  /* 0x008be81201007387 */ /* 0x010fe80000100a00 */
[----:B--2---:R0:W-:Y:S04]  /*ad3b0*/  STL.64 [R1+0x8be0], R16 ;  /* 0x008be01001007387 */ /* 0x0041e80000100a00 */
[----:B0-----:R-:W2:Y:S04]  /*ad3c0*/  LDL.LU R16, [R1+0x13a0] ;  /* 0x0013a00001107983 */ /* 0x001ea80000300800 */
[----:B------:R-:W2:Y:S04]  /*ad3d0*/  LDL.LU R17, [R1+0x13a4] ;  /* 0x0013a40001117983 */ /* 0x000ea80000300800 */
[----:B------:R-:W3:Y:S04]  /*ad3e0*/  LDL.LU R18, [R1+0x13a8] ;  /* 0x0013a80001127983 */ /* 0x000ee80000300800 */
        /* <DEDUP_REMOVED lines=9> */
[----:B----4-:R-:W-:Y:S04]  /*ad480*/  STL.64 [R1+0x8c38], R22 ;  /* 0x008c381601007387 */ /* 0x010fe80000100a00 */
[----:B--2---:R0:W-:Y:S04]  /*ad490*/  STL.64 [R1+0x8c30], R20 ;  /* 0x008c301401007387 */ /* 0x0041e80000100a00 */
        /* <DEDUP_REMOVED lines=10> */
[----:B--2---:R-:W-:Y:S03]  /*ad540*/  HMMA.16816.F32 R20, R12, R4, R20 ;  /* 0x000000040c14723c */ /* 0x004fe60000001814 */
[----:B----4-:R-:W-:Y:S04]  /*ad550*/  STL.64 [R1+0x8c18], R18 ;  /* 0x008c181201007387 */ /* 0x010fe80000100a00 */
[----:B---3--:R0:W-:Y:S04]  /*ad560*/  STL.64 [R1+0x8c10], R16 ;  /* 0x008c101001007387 */ /* 0x0081e80000100a00 */
        /* <DEDUP_REMOVED lines=14> */
[----:B0-----:R-:W2:Y:S04]  /*ad650*/  LDL.LU.64 R22, [R1+0x8c38] ;  /* 0x008c380001167983 */ /* 0x001ea80000300a00 */
[----:B------:R-:W3:Y:S04]  /*ad660*/  LDL.LU.64 R20, [R1+0x8c30] ;  /* 0x008c300001147983 */ /* 0x000ee80000300a00 */
[----:B------:R-:W-:Y:S04]  /*ad670*/  STL.64 [R1+0x89d8], R6 ;  /* 0x0089d80601007387 */ /* 0x000fe80000100a00 */
[----:B------:R0:W-:Y:S01]  /*ad680*/  STL.64 [R1+0x89d0], R4 ;  /* 0x0089d00401007387 */ /* 0x0001e20000100a00 */
[----:B------:R-:W-:-:S03]  /*ad690*/  IMAD R0, R0, 0x100, R28 ;  /* 0x0000010000007824 */ /* 0x000fc600078e021c */
[----:B0-----:R-:W4:Y:S04]  /*ad6a0*/  LDL.LU R4, [R1+0x12c0] ;  /* 0x0012c00001047983 */ /* 0x001f280000300800 */
[----:B------:R-:W4:Y:S04]  /*ad6b0*/  LDL.LU R5, [R1+0x12c4] ;  /* 0x0012c40001057983 */ /* 0x000f280000300800 */
[----:B------:R-:W4:Y:S04]  /*ad6c0*/  LDL.LU R6, [R1+0x12c8] ;  /* 0x0012c80001067983 */ /* 0x000f280000300800 */
[----:B------:R-:W4:Y:S01]  /*ad6d0*/  LDL.LU R7, [R1+0x12cc] ;  /* 0x0012cc0001077983 */ /* 0x000f220000300800 */
[----:B--2---:R-:W-:-:S02]  /*ad6e0*/  IMAD R29, R29, 0x100, R22 ;  /* 0x000001001d1d7824 */ /* 0x004fc400078e0216 */
[----:B---3--:R-:W-:Y:S01]  /*ad6f0*/  IMAD R21, R21, 0x100, R2 ;  /* 0x0000010015157824 */ /* 0x008fe200078e0202 */
[----:B------:R-:W2:Y:S04]  /*ad700*/  LDL.LU R22, [R1+0x8c2c] ;  /* 0x008c2c0001167983 */ /* 0x000ea80000300800 */
[----:B------:R-:W3:Y:S04]  /*ad710*/  LDL.LU R28, [R1+0x8c28] ;  /* 0x008c2800011c7983 */ /* 0x000ee80000300800 */
[----:B------:R-:W2:Y:S01]  /*ad720*/  LDL.LU R2, [R1+0x8c24] ;  /* 0x008c240001027983 */ /* 0x000ea20000300800 */
[----:B------:R-:W-:-:S03]  /*ad730*/  IMAD R20, R20, 0x100, R3 ;  /* 0x0000010014147824 */ /* 0x000fc600078e0203 */
        /* <DEDUP_REMOVED lines=10> */
[----:B------:R-:W3:Y:S04]  /*ad7e0*/  LDL.LU R29, [R1+0x8c0c] ;  /* 0x008c0c00011d7983 */ /* 0x000ee80000300800 */
[----:B------:R-:W3:Y:S02]  /*ad7f0*/  LDL.LU R0, [R1+0x8c08] ;  /* 0x008c080001007983 */ /* 0x000ee40000300800 */
        /* <DEDUP_REMOVED lines=55> */
[C---:B--2---:R-:W-:Y:S08]  /*adb70*/  HMMA.16816.F32 R16, R12.reuse, R20, R16 ;  /* 0x000000140c10723c */ /* 0x044ff00000001810 */
[C---:B------:R-:W-:Y:S11]  /*adb80*/  HMMA.16816.F32 R20, R12.reuse, R22, R8 ;  /* 0x000000160c14723c */ /* 0x040ff60000001808 */
[----:B------:R-:W-:Y:S04]  /*adb90*/  STL.64 [R1+0x360], R16 ;  /* 0x0003601001007387 */ /* 0x000fe80000100a00 */
[----:B------:R0:W-:Y:S04]  /*adba0*/  STL.64 [R1+0x368], R18 ;  /* 0x0003681201007387 */ /* 0x0001e80000100a00 */
[----:B0-----:R-:W2:Y:S04]  /*adbb0*/  LDL.LU.64 R18, [R1+0x8b20] ;  /* 0x008b200001127983 */ /* 0x001ea80000300a00 */
[----:B------:R-:W2:Y:S04]  /*adbc0*/  LDL.LU.64 R16, [R1+0x8b18] ;  /* 0x008b180001107983 */ /* 0x000ea80000300a00 */
[----:B------:R-:W2:Y:S04]  /*adbd0*/  LDL.LU.64 R10, [R1+0x8b10] ;  /* 0x008b1000010a7983 */ /* 0x000ea80000300a00 */
[----:B------:R-:W3:Y:S04]  /*adbe0*/  LDL.LU.64 R8, [R1+0x8b08] ;  /* 0x008b080001087983 */ /* 0x000ee80000300a00 */
        /* <DEDUP_REMOVED lines=14> */
[----:B0-----:R-:W3:Y:S01]  /*adcd0*/  LDL.LU.64 R10, [R1+0x8ad0] ;  /* 0x008ad000010a7983 */ /* 0x001ee20000300a00 */
[C---:B--2---:R-:W-:Y:S08]  /*adce0*/  HMMA.16816.F32 R16, R12.reuse, R20, R16 ;  /* 0x000000140c10723c */ /* 0x044ff00000001810 */
[C---:B----4-:R-:W-:Y:S11]  /*adcf0*/  HMMA.16816.F32 R20, R12.reuse, R22, R24 ;  /* 0x000000160c14723c */ /* 0x050ff60000001818 */
        /* <DEDUP_REMOVED lines=8> */
[----:B0-----:R-:W4:Y:S04]  /*add80*/  LDL.LU.64 R22, [R1+0x8aa8] ;  /* 0x008aa80001167983 */ /* 0x001f280000300a00 */
[----:B------:R-:W4:Y:S01]  /*add90*/  LDL.LU.64 R20, [R1+0x8aa0] ;  /* 0x008aa00001147983 */ /* 0x000f220000300a00 */
[----:B---3--:R-:W-:-:S15]  /*adda0*/  HMMA.16816.F32 R4, R12, R10, R4 ;  /* 0x0000000a0c04723c */ /* 0x008fde0000001804 */
[----:B------:R-:W-:-:S04]  /*addb0*/  NOP ;  /* 0x0000000000007918 */ /* 0x000fc80000000000 */
[----:B------:R0:W-:Y:S04]  /*addc0*/  STL.64 [R1+0x2a0], R4 ;  /* 0x0002a00401007387 */ /* 0x0001e80000100a00 */
[----:B------:R1:W-:Y:S04]  /*addd0*/  STL.64 [R1+0x2a8], R6 ;  /* 0x0002a80601007387 */ /* 0x0003e80000100a00 */
[----:B0-----:R-:W3:Y:S01]  /*adde0*/  LDL.LU R4, [R1+0x11f0] ;  /* 0x0011f00001047983 */ /* 0x001ee20000300800 */
[C---:B--2---:R-:W-:Y:S08]  /*addf0*/  HMMA.16816.F32 R16, R12.reuse, R24, R16 ;  /* 0x000000180c10723c */ /* 0x044ff00000001810 */
[----:B----4-:R-:W-:Y:S11]  /*ade00*/  HMMA.16816.F32 R8, R12, R26, R20 ;  /* 0x0000001a0c08723c */ /* 0x010ff60000001814 */
[----:B------:R-:W-:Y:S04]  /*ade10*/  STL.64 [R1+0x270], R16 ;  /* 0x0002701001007387 */ /* 0x000fe80000100a00 */
[----:B------:R-:W-:Y:S04]  /*ade20*/  STL.64 [R1+0x278], R18 ;  /* 0x0002781201007387 */ /* 0x000fe80000100a00 */
[----:B------:R-:W-:Y:S04]  /*ade30*/  STL.64 [R1+0x250], R8 ;  /* 0x0002500801007387 */ /* 0x000fe80000100a00 */
[----:B------:R-:W-:Y:S04]  /*ade40*/  STL.64 [R1+0x258], R10 ;  /* 0x0002580a01007387 */ /* 0x000fe80000100a00 */
[----:B------:R-:W3:Y:S04]  /*ade50*/  LDL.LU R5, [R1+0x11f4] ;  /* 0x0011f40001057983 */ /* 0x000ee80000300800 */
[----:B-1----:R-:W2:Y:S04]  /*ade60*/  LDL.LU R6, [R1+0x11f8] ;  /* 0x0011f80001067983 */ /* 0x002ea80000300800 */
[----:B------:R-:W2:Y:S04]  /*ade70*/  LDL.LU R7, [R1+0x11fc] ;  /* 0x0011fc0001077983 */ /* 0x000ea80000300800 */
        /* <DEDUP_REMOVED lines=9> */
[----:B0-----:R-:W2:Y:S04]  /*adf10*/  LDL.LU R26, [R1] ;  /* 0x00000000011a7983 */ /* 0x001ea80000300800 */
[----:B------:R-:W2:Y:S04]  /*adf20*/  LDL.LU R27, [R1+0x4] ;  /* 0x00000400011b7983 */ /* 0x000ea80000300800 */
[----:B------:R-:W-:Y:S04]  /*adf30*/  STL.64 [R1+0x8a60], R24 ;  /* 0x008a601801007387 */ /* 0x000fe80000100a00 */
[----:B--2---:R-:W-:Y:S04]  /*adf40*/  STL.64 [R1+0x8a80], R26 ;  /* 0x008a801a01007387 */ /* 0x004fe80000100a00 */
[----:B------:R-:W-:Y:S04]  /*adf50*/  STL.64 [R1+0x8a48], R22 ;  /* 0x008a481601007387 */ /* 0x000fe80000100a00 */
[----:B----4-:R0:W-:Y:S04]  /*adf60*/  STL.64 [R1+0x8a40], R20 ;  /* 0x008a401401007387 */ /* 0x0101e80000100a00 */
[----:B0-----:R-:W2:Y:S04]  /*adf70*/  LDL.LU R20, [R1+0x1260] ;  /* 0x0012600001147983 */ /* 0x001ea80000300800 */
[----:B------:R-:W2:Y:S04]  /*adf80*/  LDL.LU R21, [R1+0x1264] ;  /* 0x0012640001157983 */ /* 0x000ea80000300800 */
[----:B------:R-:W4:Y:S04]  /*adf90*/  LDL.LU R22, [R1+0x1268] ;  /* 0x0012680001167983 */ /* 0x000f280000300800 */
[----:B------:R-:W4:Y:S04]  /*adfa0*/  LDL.LU R23, [R1+0x126c] ;  /* 0x00126c0001177983 */ /* 0x000f280000300800 */
[----:B------:R-:W2:Y:S01]  /*adfb0*/  LDL.LU R24, [R1+0x8] ;  /* 0x0000080001187983 */ /* 0x000ea20000300800 */
[----:B------:R-:W-:-:S03]  /*adfc0*/  IMAD.MOV.U32 R25, RZ, RZ, R0 ;  /* 0x000000ffff197224 */ /* 0x000fc600078e0000 */
[----:B------:R-:W3:Y:S04]  /*adfd0*/  LDL.LU R0, [R1+0x8a98] ;  /* 0x008a980001007983 */ /* 0x000ee80000300800 */
        /* <DEDUP_REMOVED lines=10> */
[----:B------:R-:W2:Y:S04]  /*ae080*/  LDL.LU R22, [R1+0x1298] ;  /* 0x0012980001167983 */ /* 0x000ea80000300800 */
[----:B------:R-:W2:Y:S04]  /*ae090*/  LDL.LU R23, [R1+0x129c] ;  /* 0x00129c0001177983 */ /* 0x000ea80000300800 */
[----:B------:R-:W4:Y:S04]  /*ae0a0*/  LDL.LU R8, [R1+0x1210] ;  /* 0x0012100001087983 */ /* 0x000f280000300800 */
[----:B------:R-:W4:Y:S04]  /*ae0b0*/  LDL.LU R9, [R1+0x1214] ;  /* 0x0012140001097983 */ /* 0x000f280000300800 */
[----:B------:R-:W3:Y:S04]  /*ae0c0*/  LDL.LU R10, [R1+0x1218] ;  /* 0x00121800010a7983 */ /* 0x000ee80000300800 */
[----:B------:R-:W3:Y:S04]  /*ae0d0*/  LDL.LU R11, [R1+0x121c] ;  /* 0x00121c00010b7983 */ /* 0x000ee80000300800 */
[----:B------:R-:W3:Y:S04]  /*ae0e0*/  LDL.LU R16, [R1+0x1230] ;  /* 0x0012300001107983 */ /* 0x000ee80000300800 */
        /* <DEDUP_REMOVED lines=11> */
[----:B----4-:R0:W-:Y:S04]  /*ae1a0*/  STL.64 [R1+0x8a00], R8 ;  /* 0x008a000801007387 */ /* 0x0101e80000100a00 */
[----:B0-----:R-:W3:Y:S04]  /*ae1b0*/  LDL.LU R8, [R1+0x1220] ;  /* 0x0012200001087983 */ /* 0x001ee80000300800 */
[----:B------:R-:W3:Y:S04]  /*ae1c0*/  LDL.LU R9, [R1+0x1224] ;  /* 0x0012240001097983 */ /* 0x000ee80000300800 */
[----:B------:R-:W3:Y:S04]  /*ae1d0*/  LDL.LU R10, [R1+0x1228] ;  /* 0x00122800010a7983 */ /* 0x000ee80000300800 */
[----:B------:R-:W3:Y:S04]  /*ae1e0*/  LDL.LU R11, [R1+0x122c] ;  /* 0x00122c00010b7983 */ /* 0x000ee80000300800 */
[----:B------:R-:W-:Y:S04]  /*ae1f0*/  STL.64 [R1+0x89e8], R6 ;  /* 0x0089e80601007387 */ /* 0x000fe80000100a00 */
[----:B------:R0:W-:Y:S04]  /*ae200*/  STL.64 [R1+0x89e0], R4 ;  /* 0x0089e00401007387 */ /* 0x0001e80000100a00 */
[----:B0-----:R-:W4:Y:S04]  /*ae210*/  LDL.LU R4, [R1+0x1200] ;  /* 0x0012000001047983 */ /* 0x001f280000300800 */
[----:B------:R-:W4:Y:S04]  /*ae220*/  LDL.LU R5, [R1+0x1204] ;  /* 0x0012040001057983 */ /* 0x000f280000300800 */
[----:B------:R-:W4:Y:S04]  /*ae230*/  LDL.LU R6, [R1+0x1208] ;  /* 0x0012080001067983 */ /* 0x000f280000300800 */
[----:B------:R-:W4:Y:S04]  /*ae240*/  LDL.LU R7, [R1+0x120c] ;  /* 0x00120c0001077983 */ /* 0x000f280000300800 */
        /* <DEDUP_REMOVED lines=18> */
[----:B------:R-:W3:Y:S04]  /*ae370*/  LDL R28, [R1+0x1bb8] ;  /* 0x001bb800011c7983 */ /* 0x000ee80000100800 */
[----:B------:R-:W3:Y:S01]  /*ae380*/  LDL R29, [R1+0x1bbc] ;  /* 0x001bbc00011d7983 */ /* 0x000ee20000100800 */
        /* <DEDUP_REMOVED lines=11> */
[----:B0-----:R-:W3:Y:S04]  /*ae440*/  LDL.LU R24, [R1+0x11a0] ;  /* 0x0011a00001187983 */ /* 0x001ee80000300800 */
[----:B------:R-:W3:Y:S04]  /*ae450*/  LDL.LU R25, [R1+0x11a4] ;  /* 0x0011a40001197983 */ /* 0x000ee80000300800 */
[----:B-1----:R-:W3:Y:S04]  /*ae460*/  LDL.LU R26, [R1+0x11a8] ;  /* 0x0011a800011a7983 */ /* 0x002ee80000300800 */
        /* <DEDUP_REMOVED lines=19> */
[----:B------:R-:W2:Y:S04]  /*ae5a0*/  LDL.LU.64 R16, [R1+0x8a10] ;  /* 0x008a100001107983 */ /* 0x000ea80000300a00 */
[----:B------:R-:W2:Y:S04]  /*ae5b0*/  LDL.LU R20, [R1+0x21e0] ;  /* 0x0021e00001147983 */ /* 0x000ea80000300800 */
[----:B------:R-:W2:Y:S01]  /*ae5c0*/  LDL.LU R21, [R1+0x21dc] ;  /* 0x0021dc0001157983 */ /* 0x000ea20000300800 */
[----:B---3--:R-:W-:-:S15]  /*ae5d0*/  HMMA.16816.F32 R8, R12, R18, R8 ;  /* 0x000000120c08723c */ /* 0x008fde0000001808 */
[----:B------:R-:W-:-:S04]  /*ae5e0*/  NOP ;  /* 0x0000000000007918 */ /* 0x000fc80000000000 */
        /* <DEDUP_REMOVED lines=10> */
[----:B0-----:R-:W4:Y:S04]  /*ae690*/  LDL.LU.64 R10, [R1+0x89f8] ;  /* 0x0089f800010a7983 */ /* 0x001f280000300a00 */
[----:B------:R-:W2:Y:S04]  /*ae6a0*/  LDL.LU.64 R8, [R1+0x89f0] ;  /* 0x0089f00001087983 */ /* 0x000ea80000300a00 */
[----:B------:R-:W2:Y:S04]  /*ae6b0*/  LDL.LU R16, [R1+0x21d0] ;  /* 0x0021d00001107983 */ /* 0x000ea80000300800 */
[----:B------:R-:W2:Y:S01]  /*ae6c0*/  LDL.LU R17, [R1+0x21cc] ;  /* 0x0021cc0001117983 */ /* 0x000ea20000300800 */
[----:B----4-:R-:W-:-:S15]  /*ae6d0*/  HMMA.16816.F32 R4, R12, R10, R4 ;  /* 0x0000000a0c04723c */ /* 0x010fde0000001804 */
[----:B------:R-:W-:-:S04]  /*ae6e0*/  NOP ;  /* 0x0000000000007918 */ /* 0x000fc80000000000 */
[----:B------:R-:W-:Y:S04]  /*ae6f0*/  STL.64 [R1+0x110], R4 ;  /* 0x0001100401007387 */ /* 0x000fe80000100a00 */
[----:B------:R0:W-:Y:S04]  /*ae700*/  STL.64 [R1+0x118], R6 ;  /* 0x0001180601007387 */ /* 0x0001e80000100a00 */
[----:B0-----:R-:W2:Y:S04]  /*ae710*/  LDL.LU.64 R6, [R1+0x89e8] ;  /* 0x0089e80001067983 */ /* 0x001ea80000300a00 */
[----:B------:R-:W2:Y:S02]  /*ae720*/  LDL.LU.64 R4, [R1+0x89e0] ;  /* 0x0089e00001047983 */ /* 0x000ea40000300a00 */
[----:B--2---:R-:W-:Y:S02]  /*ae730*/  HMMA.16816.F32 R8, R12, R8, R4 ;  /* 0x000000080c08723c */ /* 0x004fe40000001804 */
[----:B------:R-:W2:Y:S04]  /*ae740*/  LDL.LU.64 R6, [R1+0x89d8] ;  /* 0x0089d80001067983 */ /* 0x000ea80000300a00 */
[----:B------:R-:W4:-:S13]  /*ae750*/  LDL.LU.64 R4, [R1+0x89d0] ;  /* 0x0089d00001047983 */ /* 0x000f1a0000300a00 */
[----:B------:R0:W-:Y:S04]  /*ae760*/  STL.64 [R1+0xf0], R8 ;  /* 0x0000f00801007387 */ /* 0x0001e80000100a00 */
[----:B------:R1:W-:Y:S04]  /*ae770*/  STL.64 [R1+0xf8], R10 ;  /* 0x0000f80a01007387 */ /* 0x0003e80000100a00 */
[----:B0-----:R-:W4:Y:S04]  /*ae780*/  LDL.LU R8, [R1+0x11d0] ;  /* 0x0011d00001087983 */ /* 0x001f280000300800 */
[----:B------:R-:W4:Y:S04]  /*ae790*/  LDL.LU R9, [R1+0x11d4] ;  /* 0x0011d40001097983 */ /* 0x000f280000300800 */
[----:B-1----:R-:W4:Y:S04]  /*ae7a0*/  LDL.LU R10, [R1+0x11d8] ;  /* 0x0011d800010a7983 */ /* 0x002f280000300800 */
[----:B------:R-:W4:Y:S01]  /*ae7b0*/  LDL.LU R11, [R1+0x11dc] ;  /* 0x0011dc00010b7983 */ /* 0x000f220000300800 */
[----:B--2---:R-:W-:-:S15]  /*ae7c0*/  HMMA.16816.F32 R24, R12, R6, R24 ;  /* 0x000000060c18723c */ /* 0x004fde0000001818 */
[----:B------:R-:W-:-:S04]  /*ae7d0*/  NOP ;  /* 0x0000000000007918 */ /* 0x000fc80000000000 */
[----:B------:R-:W-:Y:S04]  /*ae7e0*/  STL.64 [R1+0xd0], R24 ;  /* 0x0000d01801007387 */ /* 0x000fe80000100a00 */
[----:B------:R0:W-:Y:S04]  /*ae7f0*/  STL.64 [R1+0xd8], R26 ;  /* 0x0000d81a01007387 */ /* 0x0001e80000100a00 */
[----:B0-----:R-:W2:Y:S04]  /*ae800*/  LDL.LU.64 R26, [R1+0x89c8] ;  /* 0x0089c800011a7983 */ /* 0x001ea80000300a00 */
[----:B------:R-:W2:Y:S01]  /*ae810*/  LDL.LU.64 R24, [R1+0x89c0] ;  /* 0x0089c00001187983 */ /* 0x000ea20000300a00 */
[----:B----4-:R-:W-:Y:S01]  /*ae820*/  HMMA.16816.F32 R8, R12, R4, R8 ;  /* 0x000000040c08723c */ /* 0x010fe20000001808 */
[----:B------:R-:W-:-:S15]  /*ae830*/  IMAD R4, R17, 0x100, R16 ;  /* 0x0000010011047824 */ /* 0x000fde00078e0210 */
[----:B------:R-:W-:-:S03]  /*ae840*/  NOP ;  /* 0x0000000000007918 */ /* 0x000fc60000000000 */
[----:B------:R-:W-:Y:S04]  /*ae850*/  STL.64 [R1+0xb0], R8 ;  /* 0x0000b00801007387 */ /* 0x000fe80000100a00 */
[----:B------:R2:W-:Y:S01]  /*ae860*/  STL.64 [R1+0xb8], R10 ;  /* 0x0000b80a01007387 */ /* 0x0005e20000100a00 */
[----:B------:R-:W-:Y:S01]  /*ae870*/  F2FP.F16.E4M3.UNPACK_B R16, R28 ;  /* 0x0000001cff10723e */ /* 0x000fe200020006ff */
[----:B------:R-:W-:Y:S02]  /*ae880*/  IMAD R6, R21, 0x100, R20 ;  /* 0x0000010015067824 */ /* 0x000fe400078e0214 */
[----:B------:R-:W-:Y:S01]  /*ae890*/  IMAD R7, R23, 0x100, R22 ;  /* 0x0000010017077824 */ /* 0x000fe200078e0216 */
[----:B--2---:R-:W-:Y:S01]  /*ae8a0*/  HMMA.16816.F32 R8, R12, R2, R24 ;  /* 0x000000020c08723c */ /* 0x004fe20000001818 */
[----:B------:R-:W-:-:S02]  /*ae8b0*/  F2FP.F16.E4M3.UNPACK_B R12, R4 ;  /* 0x00000004ff0c723e */ /* 0x000fc400020006ff */
[----:B------:R-:W-:-:S15]  /*ae8c0*/  F2FP.F16.E4M3.UNPACK_B R4, R29 ;  /* 0x0000001dff04723e */ /* 0x000fde00020006ff */
[----:B------:R-:W-:Y:S01]  /*ae8d0*/  NOP ;  /* 0x0000000000007918 */ /* 0x000fe20000000000 */
[----:B------:R0:W-:Y:S04]  /*ae8e0*/  STL.64 [R1+0xa0], R8 ;  /* 0x0000a00801007387 */ /* 0x0001e80000100a00 */
[----:B------:R1:W-:Y:S04]  /*ae8f0*/  STL.64 [R1+0xa8], R10 ;  /* 0x0000a80a01007387 */ /* 0x0003e80000100a00 */
[----:B------:R-:W2:Y:S04]  /*ae900*/  LDL.LU R20, [R1+0x14e0] ;  /* 0x0014e00001147983 */ /* 0x000ea80000300800 */
[----:B------:R-:W2:Y:S04]  /*ae910*/  LDL.LU R21, [R1+0x14e4] ;  /* 0x0014e40001157983 */ /* 0x000ea80000300800 */
[----:B------:R-:W-:Y:S04]  /*ae920*/  STL [R1+0x98], R16 ;  /* 0x0000981001007387 */ /* 0x000fe80000100800 */
[----:B------:R-:W4:Y:S04]  /*ae930*/  LDL.LU R22, [R1+0x14e8] ;  /* 0x0014e80001167983 */ /* 0x000f280000300800 */
[----:B------:R-:W-:Y:S04]  /*ae940*/  STL [R1+0x9c], R4 ;  /* 0x00009c0401007387 */ /* 0x000fe80000100800 */
[----:B------:R-:W4:Y:S04]  /*ae950*/  LDL.LU R23, [R1+0x14ec] ;  /* 0x0014ec0001177983 */ /* 0x000f280000300800 */
[----:B----4-:R-:W-:Y:S04]  /*ae960*/  STL.64 [R1+0x8920], R22 ;  /* 0x0089201601007387 */ /* 0x010fe80000100a00 */
[----:B--2---:R2:W-:Y:S04]  /*ae970*/  STL.64 [R1+0x8918], R20 ;  /* 0x0089181401007387 */ /* 0x0045e80000100a00 */
[----:B0-----:R-:W4:Y:S04]  /*ae980*/  LDL.LU R8, [R1+0x14c0] ;  /* 0x0014c00001087983 */ /* 0x001f280000300800 */
[----:B------:R-:W4:Y:S04]  /*ae990*/  LDL.LU R9, [R1+0x14c4] ;  /* 0x0014c40001097983 */ /* 0x000f280000300800 */
[----:B-1----:R-:W2:Y:S04]  /*ae9a0*/  LDL.LU R10, [R1+0x14c8] ;  /* 0x0014c800010a7983 */ /* 0x002ea80000300800 */
[----:B------:R-:W2:Y:S04]  /*ae9b0*/  LDL.LU R11, [R1+0x14cc] ;  /* 0x0014cc00010b7983 */ /* 0x000ea80000300800 */
[----:B------:R-:W3:Y:S04]  /*ae9c0*/  LDL R2, [R1+0x1c0c] ;  /* 0x001c0c0001027983 */ /* 0x000ee80000100800 */
[----:B--2---:R-:W-:Y:S04]  /*ae9d0*/  STL.64 [R1+0x8930], R10 ;  /* 0x0089300a01007387 */ /* 0x004fe80000100a00 */
[----:B----4-:R0:W-:Y:S04]  /*ae9e0*/  STL.64 [R1+0x8928], R8 ;  /* 0x0089280801007387 */ /* 0x0101e80000100a00 */
[----:B------:R-:W2:Y:S04]  /*ae9f0*/  LDL R3, [R1+0x1c1c] ;  /* 0x001c1c0001037983 */ /* 0x000ea80000100800 */
[----:B------:R-:W4:Y:S04]  /*aea00*/  LDL.LU R20, [R1+0x14a0] ;  /* 0x0014a00001147983 */ /* 0x000f280000300800 */
[----:B------:R-:W4:Y:S04]  /*aea10*/  LDL.LU R21, [R1+0x14a4] ;  /* 0x0014a40001157983 */ /* 0x000f280000300800 */
[----:B------:R-:W2:Y:S04]  /*aea20*/  LDL.LU R22, [R1+0x14a8] ;  /* 0x0014a80001167983 */ /* 0x000ea80000300800 */
[----:B------:R-:W2:Y:S01]  /*aea30*/  LDL.LU R23, [R1+0x14ac] ;  /* 0x0014ac0001177983 */ /* 0x000ea20000300800 */
[----:B---3--:R-:W-:Y:S01]  /*aea40*/  IMAD R5, R19, 0x100, R18 ;  /* 0x0000010013057824 */ /* 0x008fe200078e0212 */
[----:B------:R-:W-:-:S02]  /*aea50*/  F2FP.F16.E4M3.UNPACK_B R14, R6 ;  /* 0x00000006ff0e723e */ /* 0x000fc400020006ff */
[----:B------:R-:W3:Y:S02]  /*aea60*/  LDL R6, [R1+0x1bfc] ;  /* 0x001bfc0001067983 */ /* 0x000ee40000100800 */
[----:B------:R-:W-:Y:S02]  /*aea70*/  F2FP.F16.E4M3.UNPACK_B R13, R5 ;  /* 0x00000005ff0d723e */ /* 0x000fe400020006ff */
[----:B------:R-:W3:Y:S04]  /*aea80*/  LDL R5, [R1+0x1c08] ;  /* 0x001c080001057983 */ /* 0x000ee80000100800 */
[----:B--2---:R1:W-:Y:S04]  /*aea90*/  STL.64 [R1+0x8940], R22 ;  /* 0x0089401601007387 */ /* 0x0043e80000100a00 */
[----:B----4-:R2:W-:Y:S04]  /*aeaa0*/  STL.64 [R1+0x8938], R20 ;  /* 0x0089381401007387 */ /* 0x0105e80000100a00 */
[----:B0-----:R-:W4:Y:S04]  /*aeab0*/  LDL.LU R8, [R1+0x1480] ;  /* 0x0014800001087983 */ /* 0x001f280000300800 */
[----:B------:R-:W4:Y:S04]  /*aeac0*/  LDL.LU R9, [R1+0x1484] ;  /* 0x0014840001097983 */ /* 0x000f280000300800 */
[----:B------:R-:W2:Y:S04]  /*aead0*/  LDL.LU R10, [R1+0x1488] ;  /* 0x00148800010a7983 */ /* 0x000ea80000300800 */
[----:B------:R-:W2:Y:S04]  /*aeae0*/  LDL.LU R11, [R1+0x148c] ;  /* 0x00148c00010b7983 */ /* 0x000ea80000300800 */
[----:B-1----:R-:W2:Y:S04]  /*aeaf0*/  LDL R22, [R1+0x1bec] ;  /* 0x001bec0001167983 */ /* 0x002ea80000100800 */
[----:B------:R-:W2:Y:S04]  /*aeb00*/  LDL R23, [R1+0x1bf8] ;  /* 0x001bf80001177983 */ /* 0x000ea80000100800 */
[----:B--2---:R0:W-:Y:S04]  /*aeb10*/  STL.64 [R1+0x8978], R22 ;  /* 0x0089781601007387 */ /* 0x0041e80000100a00 */
[----:B------:R-:W2:Y:S04]  /*aeb20*/  LDL.LU R20, [R1+0x1420] ;  /* 0x0014200001147983 */ /* 0x000ea80000300800 */
[----:B------:R-:W2:Y:S04]  /*aeb30*/  LDL.LU R21, [R1+0x1424] ;  /* 0x0014240001157983 */ /* 0x000ea80000300800 */
[----:B0-----:R-:W2:Y:S04]  /*aeb40*/  LDL.LU R22, [R1+0x1428] ;  /* 0x0014280001167983 */ /* 0x001ea80000300800 */
[----:B------:R-:W2:Y:S04]  /*aeb50*/  LDL.LU R23, [R1+0x142c] ;  /* 0x00142c0001177983 */ /* 0x000ea80000300800 */
[----:B--2---:R-:W-:Y:S04]  /*aeb60*/  STL.64 [R1+0x8988], R22 ;  /* 0x0089881601007387 */ /* 0x004fe80000100a00 */
[----:B------:R-:W-:Y:S04]  /*aeb70*/  STL.64 [R1+0x8980], R20 ;  /* 0x0089801401007387 */ /* 0x000fe80000100a00 */
[----:B------:R-:W-:Y:S04]  /*aeb80*/  STL.64 [R1+0x8950], R10 ;  /* 0x0089500a01007387 */ /* 0x000fe80000100a00 */
[----:B----4-:R0:W-:Y:S04]  /*aeb90*/  STL.64 [R1+0x8948], R8 ;  /* 0x0089480801007387 */ /* 0x0101e80000100a00 */
[----:B0-----:R-:W2:Y:S04]  /*aeba0*/  LDL.LU R8, [R1+0x1460] ;  /* 0x0014600001087983 */ /* 0x001ea80000300800 */
[----:B------:R-:W2:Y:S04]  /*aebb0*/  LDL.LU R9, [R1+0x1464] ;  /* 0x0014640001097983 */ /* 0x000ea80000300800 */
[----:B------:R-:W4:Y:S04]  /*aebc0*/  LDL.LU R10, [R1+0x1468] ;  /* 0x00146800010a7983 */ /* 0x000f280000300800 */
[----:B------:R-:W4:Y:S04]  /*aebd0*/  LDL.LU R11, [R1+0x146c] ;  /* 0x00146c00010b7983 */ /* 0x000f280000300800 */
[----:B------:R-:W2:Y:S04]  /*aebe0*/  LDL R22, [R1+0x1bcc] ;  /* 0x001bcc0001167983 */ /* 0x000ea80000100800 */
[----:B------:R-:W2:Y:S04]  /*aebf0*/  LDL R23, [R1+0x1bd8] ;  /* 0x001bd80001177983 */ /* 0x000ea80000100800 */
[----:B----4-:R0:W-:Y:S04]  /*aec00*/  STL.64 [R1+0x8960], R10 ;  /* 0x0089600a01007387 */ /* 0x0101e80000100a00 */
[----:B0-----:R-:W4:Y:S04]  /*aec10*/  LDL R11, [R1+0x1bdc] ;  /* 0x001bdc00010b7983 */ /* 0x001f280000100800 */
[----:B--2---:R0:W-:Y:S04]  /*aec20*/  STL.64 [R1+0x8958], R8 ;  /* 0x0089580801007387 */ /* 0x0041e80000100a00 */
[----:B0-----:R-:W2:Y:S04]  /*aec30*/  LDL R9, [R1+0x1be8] ;  /* 0x001be80001097983 */ /* 0x001ea80000100800 */
[----:B----4-:R0:W-:Y:S04]  /*aec40*/  STL [R1+0x89a4], R11 ;  /* 0x0089a40b01007387 */ /* 0x0101e80000100800 */
[----:B------:R-:W4:Y:S01]  /*aec50*/  LDL R21, [R1+0x1bc8] ;  /* 0x001bc80001157983 */ /* 0x000f220000100800 */
[----:B0-----:R-:W-:-:S03]  /*aec60*/  IMAD.MOV.U32 R11, RZ, RZ, R4 ;  /* 0x000000ffff0b7224 */ /* 0x001fc600078e0004 */
[----:B--2---:R-:W-:Y:S04]  /*aec70*/  STL [R1+0x89a0], R9 ;  /* 0x0089a00901007387 */ /* 0x004fe80000100800 */
[----:B------:R-:W2:Y:S04]  /*aec80*/  LDL R4, [R1+0x1c28] ;  /* 0x001c280001047983 */ /* 0x000ea80000100800 */
[----:B---3--:R-:W-:Y:S01]  /*aec90*/  STL [R1+0x8970], R6 ;  /* 0x0089700601007387 */ /* 0x008fe20000100800 */
[----:B------:R-:W-:-:S03]  /*aeca0*/  F2FP.F16.E4M3.UNPACK_B R15, R7 ;  /* 0x00000007ff0f723e */ /* 0x000fc600020006ff */
        /* <DEDUP_REMOVED lines=11> */
[----:B------:R-:W-:-:S03]  /*aed60*/  IMAD.MOV.U32 R10, RZ, RZ, R16 ;  /* 0x000000ffff0a7224 */ /* 0x000fc600078e0010 */
[----:B---3--:R-:W-:Y:S04]  /*aed70*/  STL.64 [R1+0x89b0], R6 ;  /* 0x0089b00601007387 */ /* 0x008fe80000100a00 */
[----:B--2---:R0:W-:Y:S04]  /*aed80*/  STL.64 [R1+0x89a8], R4 ;  /* 0x0089a80401007387 */ /* 0x0041e80000100a00 */
[----:B0-----:R-:W2:Y:S04]  /*aed90*/  LDL.LU R4, [R1+0x13e0] ;  /* 0x0013e00001047983 */ /* 0x001ea80000300800 */
[----:B------:R-:W2:Y:S04]  /*aeda0*/  LDL.LU R5, [R1+0x13e4] ;  /* 0x0013e40001057983 */ /* 0x000ea80000300800 */
[----:B------:R-:W2:Y:S04]  /*aedb0*/  LDL.LU R6, [R1+0x13e8] ;  /* 0x0013e80001067983 */ /* 0x000ea80000300800 */
[----:B------:R-:W2:Y:S04]  /*aedc0*/  LDL.LU R7, [R1+0x13ec] ;  /* 0x0013ec0001077983 */ /* 0x000ea80000300800 */
[----:B------:R-:W3:Y:S04]  /*aedd0*/  LDL R16, [R1+0x1c2c] ;  /* 0x001c2c0001107983 */ /* 0x000ee80000100800 */
[----:B------:R-:W3:Y:S04]  /*aede0*/  LDL R17, [R1+0x1c38] ;  /* 0x001c380001117983 */ /* 0x000ee80000100800 */
[----:B------:R-:W3:Y:S04]  /*aedf0*/  LDL R18, [R1+0x1c3c] ;  /* 0x001c3c0001127983 */ /* 0x000ee80000100800 */
[----:B------:R-:W3:Y:S04]  /*aee00*/  LDL R19, [R1+0x1c48] ;  /* 0x001c480001137983 */ /* 0x000ee80000100800 */
[----:B------:R-:W3:Y:S04]  /*aee10*/  LDL R28, [R1+0x1c4c] ;  /* 0x001c4c00011c7983 */ /* 0x000ee80000100800 */
[----:B------:R-:W3:Y:S04]  /*aee20*/  LDL R29, [R1+0x1c58] ;  /* 0x001c5800011d7983 */ /* 0x000ee80000100800 */
[----:B------:R-:W3:Y:S04]  /*aee30*/  LDL.LU R24, [R1+0x1500] ;  /* 0x0015000001187983 */ /* 0x000ee80000300800 */
[----:B------:R-:W3:Y:S04]  /*aee40*/  LDL.LU R25, [R1+0x1504] ;  /* 0x0015040001197983 */ /* 0x000ee80000300800 */
[----:B------:R-:W3:Y:S01]  /*aee50*/  LDL.LU R26, [R1+0x1508] ;  /* 0x00150800011a7983 */ /* 0x000ee20000300800 */
[----:B------:R-:W-:-:S03]  /*aee60*/  IMAD.MOV.U32 R27, RZ, RZ, R0 ;  /* 0x000000ffff1b7224 */ /* 0x000fc600078e0000 */
[----:B------:R-:W3:Y:S01]  /*aee70*/  LDL.LU R0, [R1+0x89b8] ;  /* 0x0089b80001007983 */ /* 0x000ee20000300800 */
[----:B--2---:R-:W-:Y:S03]  /*aee80*/  HMMA.16816.F32 R8, R12, R10, R4 ;  /* 0x0000000a0c08723c */ /* 0x004fe60000001804 */
[----:B------:R-:W2:Y:S04]  /*aee90*/  LDL.LU.64 R6, [R1+0x89b0] ;  /* 0x0089b00001067983 */ /* 0x000ea80000300a00 */
[----:B------:R-:W2:Y:S01]  /*aeea0*/  LDL.LU.64 R4, [R1+0x89a8] ;  /* 0x0089a80001047983 */ /* 0x000ea20000300a00 */
[----:B----4-:R-:W-:Y:S02]  /*aeeb0*/  F2FP.F16.E4M3.UNPACK_B R20, R21 ;  /* 0x00000015ff14723e */ /* 0x010fe400020006ff */
[----:B------:R-:W-:-:S09]  /*aeec0*/  F2FP.F16.E4M3.UNPACK_B R21, R22 ;  /* 0x00000016ff15723e */ /* 0x000fd200020006ff */
[----:B------:R-:W-:Y:S04]  /*aeed0*/  STL.64 [R1+0xc0], R8 ;  /* 0x0000c00801007387 */ /* 0x000fe80000100a00 */
[----:B------:R0:W-:Y:S04]  /*aeee0*/  STL.64 [R1+0xc8], R10 ;  /* 0x0000c80a01007387 */ /* 0x0001e80000100a00 */
[----:B0-----:R-:W4:Y:S04]  /*aeef0*/  LDL.LU R11, [R1+0x89a4] ;  /* 0x0089a400010b7983 */ /* 0x001f280000300800 */
[----:B------:R-:W3:Y:S01]  /*aef00*/  LDL.LU R9, [R1+0x89a0] ;  /* 0x0089a00001097983 */ /* 0x000ee20000300800 */
[----:B------:R-:W-:-:S03]  /*aef10*/  F2FP.F16.E4M3.UNPACK_B R10, R23 ;  /* 0x00000017ff0a723e */ /* 0x000fc600020006ff */
[----:B------:R2:W-:Y:S02]  /*aef20*/  STL.64 [R1+0x90], R20 ;  /* 0x0000901401007387 */ /* 0x0005e40000100a00 */
[----:B--2---:R-:W-:Y:S02]  /*aef30*/  HMMA.16816.F32 R20, R12, R20, R4 ;  /* 0x000000140c14723c */ /* 0x004fe40000001804 */
[----:B------:R-:W2:Y:S04]  /*aef40*/  LDL.LU.64 R6, [R1+0x8998] ;  /* 0x0089980001067983 */ /* 0x000ea80000300a00 */
[----:B------:R-:W2:-:S13]  /*aef50*/  LDL.LU.64 R4, [R1+0x8990] ;  /* 0x0089900001047983 */ /* 0x000e9a0000300a00 */
[----:B------:R-:W-:Y:S04]  /*aef60*/  STL.64 [R1+0xe0], R20 ;  /* 0x0000e01401007387 */ /* 0x000fe80000100a00 */
[----:B------:R0:W-:Y:S04]  /*aef70*/  STL.64 [R1+0xe8], R22 ;  /* 0x0000e81601007387 */ /* 0x0001e80000100a00 */
[----:B0-----:R-:W2:Y:S04]  /*aef80*/  LDL.LU.64 R22, [R1+0x8988] ;  /* 0x0089880001167983 */ /* 0x001ea80000300a00 */
[----:B------:R-:W2:Y:S01]  /*aef90*/  LDL.LU.64 R20, [R1+0x8980] ;  /* 0x0089800001147983 */ /* 0x000ea20000300a00 */
[----:B----4-:R-:W-:-:S05]  /*aefa0*/  F2FP.F16.E4M3.UNPACK_B R11, R11 ;  /* 0x0000000bff0b723e */ /* 0x010fca00020006ff */
[----:B------:R-:W-:Y:S02]  /*aefb0*/  STL.64 [R1+0x88], R10 ;  /* 0x0000880a01007387 */ /* 0x000fe40000100a00 */
[----:B--2---:R-:W-:-:S15]  /*aefc0*/  HMMA.16816.F32 R20, R12, R10, R20 ;  /* 0x0000000a0c14723c */ /* 0x004fde0000001814 */
[----:B------:R-:W-:-:S04]  /*aefd0*/  NOP ;  /* 0x0000000000007918 */ /* 0x000fc80000000000 */
[----:B------:R-:W-:Y:S04]  /*aefe0*/  STL.64 [R1+0x100], R20 ;  /* 0x0001001401007387 */ /* 0x000fe80000100a00 */
[----:B------:R0:W-:Y:S04]  /*aeff0*/  STL.64 [R1+0x108], R22 ;  /* 0x0001081601007387 */ /* 0x0001e80000100a00 */
[----:B0-----:R-:W2:Y:S01]  /*af000*/  LDL.LU.64 R22, [R1+0x8978] ;  /* 0x0089780001167983 */ /* 0x001ea20000300a00 */
[----:B---3--:R-:W-:Y:S02]  /*af010*/  F2FP.F16.E4M3.UNPACK_B R8, R9 ;  /* 0x00000009ff08723e */ /* 0x008fe400020006ff */
[----:B--2---:R-:W-:-:S05]  /*af020*/  F2FP.F16.E4M3.UNPACK_B R9, R22 ;  /* 0x00000016ff09723e */ /* 0x004fca00020006ff */
[----:B------:R0:W-:Y:S02]  /*af030*/  STL.64 [R1+0x80], R8 ;  /* 0x0000800801007387 */ /* 0x0001e40000100a00 */
[----:B0-----:R-:W-:Y:S02]  /*af040*/  HMMA.16816.F32 R8, R12, R8, R4 ;  /* 0x000000080c08723c */ /* 0x001fe40000001804 */
[----:B------:R-:W2:Y:S04]  /*af050*/  LDL.LU R6, [R1+0x8970] ;  /* 0x0089700001067983 */ /* 0x000ea80000300800 */
[----:B------:R-:W3:-:S13]  /*af060*/  LDL.LU.64 R4, [R1+0x8968] ;  /* 0x0089680001047983 */ /* 0x000eda0000300a00 */
[----:B------:R-:W-:Y:S04]  /*af070*/  STL.64 [R1+0x120], R8 ;  /* 0x0001200801007387 */ /* 0x000fe80000100a00 */
[----:B------:R0:W-:Y:S04]  /*af080*/  STL.64 [R1+0x128], R10 ;  /* 0x0001280a01007387 */ /* 0x0001e80000100a00 */
[----:B0-----:R-:W4:Y:S04]  /*af090*/  LDL.LU.64 R10, [R1+0x8960] ;  /* 0x00896000010a7983 */ /* 0x001f280000300a00 */
[----:B------:R-:W4:Y:S01]  /*af0a0*/  LDL.LU.64 R8, [R1+0x8958] ;  /* 0x0089580001087983 */ /* 0x000f220000300a00 */
[----:B------:R-:W-:-:S02]  /*af0b0*/  F2FP.F16.E4M3.UNPACK_B R20, R23 ;  /* 0x00000017ff14723e */ /* 0x000fc400020006ff */
[----:B--2---:R-:W-:-:S05]  /*af0c0*/  F2FP.F16.E4M3.UNPACK_B R21, R6 ;  /* 0x00000006ff15723e */ /* 0x004fca00020006ff */
[----:B------:R4:W-:Y:S02]  /*af0d0*/  STL.64 [R1+0x78], R20 ;  /* 0x0000781401007387 */ /* 0x0009e40000100a00 */
[----:B----4-:R-:W-:Y:S02]  /*af0e0*/  HMMA.16816.F32 R20, R12, R20, R8 ;  /* 0x000000140c14723c */ /* 0x010fe40000001808 */
[----:B------:R-:W2:Y:S04]  /*af0f0*/  LDL.LU.64 R10, [R1+0x8950] ;  /* 0x00895000010a7983 */ /* 0x000ea80000300a00 */
[----:B------:R-:W2:-:S13]  /*af100*/  LDL.LU.64 R8, [R1+0x8948] ;  /* 0x0089480001087983 */ /* 0x000e9a0000300a00 */
[----:B------:R-:W-:Y:S04]  /*af110*/  STL.64 [R1+0x140], R20 ;  /* 0x0001401401007387 */ /* 0x000fe80000100a00 */
[----:B------:R0:W-:Y:S04]  /*af120*/  STL.64 [R1+0x148], R22 ;  /* 0x0001481601007387 */ /* 0x0001e80000100a00 */
[----:B0-----:R-:W4:Y:S04]  /*af130*/  LDL.LU.64 R22, [R1+0x8940] ;  /* 0x0089400001167983 */ /* 0x001f280000300a00 */
[----:B------:R-:W4:Y:S01]  /*af140*/  LDL.LU.64 R20, [R1+0x8938] ;  /* 0x0089380001147983 */ /* 0x000f220000300a00 */
[----:B---3--:R-:W-:-:S02]  /*af150*/  F2FP.F16.E4M3.UNPACK_B R6, R5 ;  /* 0x00000005ff06723e */ /* 0x008fc400020006ff */
[----:B------:R-:W-:Y:S02]  /*af160*/  F2FP.F16.E4M3.UNPACK_B R7, R2 ;  /* 0x00000002ff07723e */ /* 0x000fe400020006ff */
[----:B------:R-:W-:Y:S02]  /*af170*/  F2FP.F16.E4M3.UNPACK_B R2, R0 ;  /* 0x00000000ff02723e */ /* 0x000fe400020006ff */
[----:B------:R-:W-:Y:S01]  /*af180*/  F2FP.F16.E4M3.UNPACK_B R3, R3 ;  /* 0x00000003ff03723e */ /* 0x000fe200020006ff */
[----:B------:R-:W-:Y:S04]  /*af190*/  STL [R1+0x70], R6 ;  /* 0x0000700601007387 */ /* 0x000fe80000100800 */
[----:B------:R-:W-:Y:S04]  /*af1a0*/  STL [R1+0x7810], R0 ;  /* 0x0078100001007387 */ /* 0x000fe80000100800 */
[----:B------:R-:W-:Y:S01]  /*af1b0*/  STL [R1+0x74], R7 ;  /* 0x0000740701007387 */ /* 0x000fe20000100800 */
[----:B--2---:R-:W-:-:S15]  /*af1c0*/  HMMA.16816.F32 R8, R12, R6, R8 ;  /* 0x000000060c08723c */ /* 0x004fde0000001808 */
[----:B------:R-:W-:-:S04]  /*af1d0*/  NOP ;  /* 0x0000000000007918 */ /* 0x000fc80000000000 */
[----:B------:R-:W-:Y:S04]  /*af1e0*/  STL.64 [R1+0x160], R8 ;  /* 0x0001600801007387 */ /* 0x000fe80000100a00 */
[----:B------:R0:W-:Y:S01]  /*af1f0*/  STL.64 [R1+0x168], R10 ;  /* 0x0001680a01007387 */ /* 0x0001e20000100a00 */
[----:B----4-:R-:W-:Y:S03]  /*af200*/  HMMA.16816.F32 R20, R12, R2, R20 ;  /* 0x000000020c14723c */ /* 0x010fe60000001814 */
[----:B0-----:R-:W2:Y:S04]  /*af210*/  LDL.LU.64 R10, [R1+0x8930] ;  /* 0x00893000010a7983 */ /* 0x001ea80000300a00 */
[----:B------:R-:W2:Y:S04]  /*af220*/  LDL.LU.64 R8, [R1+0x8928] ;  /* 0x0089280001087983 */ /* 0x000ea80000300a00 */
[----:B------:R-:W-:Y:S04]  /*af230*/  STL [R1+0x68], R2 ;  /* 0x0000680201007387 */ /* 0x000fe80000100800 */
[----:B------:R-:W-:Y:S04]  /*af240*/  STL [R1+0x6c], R3 ;  /* 0x00006c0301007387 */ /* 0x000fe80000100800 */
[----:B------:R-:W-:Y:S04]  /*af250*/  STL.64 [R1+0x180], R20 ;  /* 0x0001801401007387 */ /* 0x000fe80000100a00 */
[----:B------:R0:W-:Y:S04]  /*af260*/  STL.64 [R1+0x188], R22 ;  /* 0x0001881601007387 */ /* 0x0001e80000100a00 */
[----:B0-----:R-:W3:Y:S04]  /*af270*/  LDL.LU.64 R22, [R1+0x8920] ;  /* 0x0089200001167983 */ /* 0x001ee80000300a00 */
[----:B------:R-:W3:Y:S01]  /*af280*/  LDL.LU.64 R20, [R1+0x8918] ;  /* 0x0089180001147983 */ /* 0x000ee20000300a00 */
[----:B------:R-:W-:-:S02]  /*af290*/  F2FP.F16.E4M3.UNPACK_B R4, R4 ;  /* 0x00000004ff04723e */ /* 0x000fc400020006ff */
[----:B------:R-:W-:Y:S02]  /*af2a0*/  F2FP.F16.E4M3.UNPACK_B R5, R16 ;  /* 0x00000010ff05723e */ /* 0x000fe400020006ff */
[----:B------:R-:W-:Y:S02]  /*af2b0*/  F2FP.F16.E4M3.UNPACK_B R2, R17 ;  /* 0x00000011ff02723e */ /* 0x000fe400020006ff */
[----:B------:R-:W-:Y:S01]  /*af2c0*/  F2FP.F16.E4M3.UNPACK_B R3, R18 ;  /* 0x00000012ff03723e */ /* 0x000fe200020006ff */
[----:B------:R0:W-:Y:S02]  /*af2d0*/  STL.64 [R1+0x60], R4 ;  /* 0x0000600401007387 */ /* 0x0001e40000100a00 */
[----:B--2---:R-:W-:Y:S01]  /*af2e0*/  HMMA.16816.F32 R8, R12, R4, R8 ;  /* 0x000000040c08723c */ /* 0x004fe20000001808 */
[----:B0-----:R-:W-:Y:S02]  /*af2f0*/  F2FP.F16.E4M3.UNPACK_B R4, R19 ;  /* 0x00000013ff04723e */ /* 0x001fe400020006ff */
[----:B------:R-:W-:-:S15]  /*af300*/  F2FP.F16.E4M3.UNPACK_B R5, R28 ;  /* 0x0000001cff05723e */ /* 0x000fde00020006ff */
[----:B------:R-:W-:Y:S01]  /*af310*/  NOP ;  /* 0x0000000000007918 */ /* 0x000fe20000000000 */
[----:B------:R-:W-:Y:S04]  /*af320*/  STL.64 [R1+0x1a0], R8 ;  /* 0x0001a00801007387 */ /* 0x000fe80000100a00 */
[----:B------:R3:W-:Y:S02]  /*af330*/  STL.64 [R1+0x1a8], R10 ;  /* 0x0001a80a01007387 */ /* 0x0007e40000100a00 */
[----:B---3--:R-:W-:Y:S02]  /*af340*/  HMMA.16816.F32 R8, R12, R2, R20 ;  /* 0x000000020c08723c */ /* 0x008fe40000001814 */
[----:B------:R-:W-:-:S15]  /*af350*/  STL.64 [R1+0x58], R2 ;  /* 0x0000580201007387 */ /* 0x000fde0000100a00 */
[----:B------:R-:W-:Y:S02]  /*af360*/  NOP ;  /* 0x0000000000007918 */ /* 0x000fe40000000000 */
[----:B------:R-:W-:Y:S04]  /*af370*/  STL.64 [R1+0x1c0], R8 ;  /* 0x0001c00801007387 */ /* 0x000fe80000100a00 */
[----:B------:R-:W-:Y:S04]  /*af380*/  STL.64 [R1+0x1c8], R10 ;  /* 0x0001c80a01007387 */ /* 0x000fe80000100a00 */
[----:B------:R0:W-:Y:S02]  /*af390*/  STL.64 [R1+0x50], R4 ;  /* 0x0000500401007387 */ /* 0x0001e40000100a00 */
[----:B0-----:R-:W-:Y:S01]  /*af3a0*/  HMMA.16816.F32 R4, R12, R4, R24 ;  /* 0x000000040c04723c */ /* 0x001fe20000001818 */
[----:B------:R-:W-:-:S15]  /*af3b0*/  F2FP.F16.E4M3.UNPACK_B R2, R29 ;  /* 0x0000001dff02723e */ /* 0x000fde00020006ff */
[----:B------:R-:W-:-:S03]  /*af3c0*/  NOP ;  /* 0x0000000000007918 */ /* 0x000fc60000000000 */
[----:B------:R-:W-:Y:S04]  /*af3d0*/  STL.64 [R1+0x1e0], R4 ;  /* 0x0001e00401007387 */ /* 0x000fe80000100a00 */
[----:B------:R-:W-:Y:S04]  /*af3e0*/  STL [R1+0x1e8], R6 ;  /* 0x0001e80601007387 */ /* 0x000fe80000100800 */
[----:B------:R-:W2:Y:S04]  /*af3f0*/  LDL.LU R20, [R1+0x1620] ;  /* 0x0016200001147983 */ /* 0x000ea80000300800 */
[----:B------:R-:W-:Y:S04]  /*af400*/  STL [R1+0x48], R2 ;  /* 0x0000480201007387 */ /* 0x000fe80000100800 */
[----:B------:R-:W2:Y:S04]  /*af410*/  LDL.LU R21, [R1+0x1624] ;  /* 0x0016240001157983 */ /* 0x000ea80000300800 */
[----:B------:R-:W3:Y:S04]  /*af420*/  LDL.LU R22, [R1+0x1628] ;  /* 0x0016280001167983 */ /* 0x000ee80000300800 */
[----:B------:R-:W3:Y:S04]  /*af430*/  LDL.LU R23, [R1+0x162c] ;  /* 0x00162c0001177983 */ /* 0x000ee80000300800 */
[----:B---3--:R-:W-:Y:S04]  /*af440*/  STL.64 [R1+0x8880], R22 ;  /* 0x0088801601007387 */ /* 0x008fe80000100a00 */
[----:B--2---:R0:W-:Y:S04]  /*af450*/  STL.64 [R1+0x8878], R20 ;  /* 0x0088781401007387 */ /* 0x0041e80000100a00 */
[----:B------:R-:W2:Y:S04]  /*af460*/  LDL.LU R8, [R1+0x1600] ;  /* 0x0016000001087983 */ /* 0x000ea80000300800 */
        /* <DEDUP_REMOVED lines=9> */
[----:B---3--:R0:W-:Y:S04]  /*af500*/  STL.64 [R1+0x88a0], R22 ;  /* 0x0088a01601007387 */ /* 0x0081e80000100a00 */
[----:B--2---:R2:W-:Y:S04]  /*af510*/  STL.64 [R1+0x8898], R20 ;  /* 0x0088981401007387 */ /* 0x0045e80000100a00 */
[----:B------:R-:W3:Y:S04]  /*af520*/  LDL R5, [R1+0x1cac] ;  /* 0x001cac0001057983 */ /* 0x000ee80000100800 */
[----:B------:R-:W3:Y:S04]  /*af530*/  LDL R4, [R1+0x1cb8] ;  /* 0x001cb80001047983 */ /* 0x000ee80000100800 */
[----:B-1----:R-:W4:Y:S04]  /*af540*/  LDL.LU R8, [R1+0x15c0] ;  /* 0x0015c00001087983 */ /* 0x002f280000300800 */
[----:B------:R-:W4:Y:S04]  /*af550*/  LDL.LU R9, [R1+0x15c4] ;  /* 0x0015c40001097983 */ /* 0x000f280000300800 */
[----:B------:R-:W2:Y:S04]  /*af560*/  LDL.LU R10, [R1+0x15c8] ;  /* 0x0015c800010a7983 */ /* 0x000ea80000300800 */
[----:B------:R-:W2:Y:S04]  /*af570*/  LDL.LU R11, [R1+0x15cc] ;  /* 0x0015cc00010b7983 */ /* 0x000ea80000300800 */
[----:B0-----:R-:W2:Y:S04]  /*af580*/  LDL R22, [R1+0x1c8c] ;  /* 0x001c8c0001167983 */ /* 0x001ea80000100800 */
[----:B------:R-:W2:Y:S04]  /*af590*/  LDL R23, [R1+0x1c98] ;  /* 0x001c980001177983 */ /* 0x000ea80000100800 */
[----:B--2---:R0:W-:Y:S04]  /*af5a0*/  STL.64 [R1+0x88d8], R22 ;  /* 0x0088d81601007387 */ /* 0x0041e80000100a00 */
[----:B------:R-:W2:Y:S04]  /*af5b0*/  LDL.LU R20, [R1+0x1560] ;  /* 0x0015600001147983 */ /* 0x000ea80000300800 */
[----:B------:R-:W2:Y:S04]  /*af5c0*/  LDL.LU R21, [R1+0x1564] ;  /* 0x0015640001157983 */ /* 0x000ea80000300800 */
[----:B0-----:R-:W2:Y:S04]  /*af5d0*/  LDL.LU R22, [R1+0x1568] ;  /* 0x0015680001167983 */ /* 0x001ea80000300800 */
[----:B------:R-:W2:Y:S01]  /*af5e0*/  LDL.LU R23, [R1+0x156c] ;  /* 0x00156c0001177983 */ /* 0x000ea20000300800 */
[----:B------:R-:W-:-:S03]  /*af5f0*/  IMAD.MOV.U32 R0, RZ, RZ, R7 ;  /* 0x000000ffff007224 */ /* 0x000fc600078e0007 */
[----:B--2---:R0:W-:Y:S04]  /*af600*/  STL.64 [R1+0x88e8], R22 ;  /* 0x0088e81601007387 */ /* 0x0041e80000100a00 */
[----:B0-----:R-:W2:Y:S04]  /*af610*/  LDL R22, [R1+0x1c6c] ;  /* 0x001c6c0001167983 */ /* 0x001ea80000100800 */
[----:B------:R-:W2:Y:S04]  /*af620*/  LDL R23, [R1+0x1c78] ;  /* 0x001c780001177983 */ /* 0x000ea80000100800 */
[----:B------:R-:W-:Y:S04]  /*af630*/  STL.64 [R1+0x88e0], R20 ;  /* 0x0088e01401007387 */ /* 0x000fe80000100a00 */
[----:B------:R-:W2:Y:S04]  /*af640*/  LDL R7, [R1+0x1c9c] ;  /* 0x001c9c0001077983 */ /* 0x000ea80000100800 */
[----:B------:R-:W2:Y:S04]  /*af650*/  LDL R6, [R1+0x1ca8] ;  /* 0x001ca80001067983 */ /* 0x000ea80000100800 */
[----:B--2---:R0:W-:Y:S04]  /*af660*/  STL.64 [R1+0x88c0], R6 ;  /* 0x0088c00601007387 */ /* 0x0041e80000100a00 */
[----:B0-----:R-:W2:Y:S04]  /*af670*/  LDL R7, [R1+0x1c7c] ;  /* 0x001c7c0001077983 */ /* 0x001ea80000100800 */
[----:B---3--:R0:W-:Y:S04]  /*af680*/  STL.64 [R1+0x88b8], R4 ;  /* 0x0088b80401007387 */ /* 0x0081e80000100a00 */
[----:B0-----:R-:W3:Y:S04]  /*af690*/  LDL R5, [R1+0x1c88] ;  /* 0x001c880001057983 */ /* 0x001ee80000100800 */
[----:B--2---:R-:W-:Y:S04]  /*af6a0*/  STL [R1+0x8904], R7 ;  /* 0x0089040701007387 */ /* 0x004fe80000100800 */
[----:B---3--:R-:W-:Y:S04]  /*af6b0*/  STL [R1+0x8900], R5 ;  /* 0x0089000501007387 */ /* 0x008fe80000100800 */
[----:B------:R-:W-:Y:S04]  /*af6c0*/  STL.64 [R1+0x88b0], R10 ;  /* 0x0088b00a01007387 */ /* 0x000fe80000100a00 */
[----:B----4-:R0:W-:Y:S04]  /*af6d0*/  STL.64 [R1+0x88a8], R8 ;  /* 0x0088a80801007387 */ /* 0x0101e80000100a00 */
        /* <DEDUP_REMOVED lines=18> */
[----:B------:R-:W-:Y:S01]  /*af800*/  IMAD.MOV.U32 R6, RZ, RZ, R2 ;  /* 0x000000ffff067224 */ /* 0x000fe200078e0002 */
[----:B----4-:R-:W-:-:S02]  /*af810*/  F2FP.F16.E4M3.UNPACK_B R7, R20 ;  /* 0x00000014ff07723e */ /* 0x010fc400020006ff */
[----:B---3--:R-:W-:Y:S04]  /*af820*/  STL.64 [R1+0x8910], R10 ;  /* 0x0089100a01007387 */ /* 0x008fe80000100a00 */
[----:B--2---:R0:W-:Y:S04]  /*af830*/  STL.64 [R1+0x8908], R8 ;  /* 0x0089080801007387 */ /* 0x0041e80000100a00 */
[----:B0-----:R-:W2:Y:S04]  /*af840*/  LDL.LU R8, [R1+0x1520] ;  /* 0x0015200001087983 */ /* 0x001ea80000300800 */
[----:B------:R-:W2:Y:S04]  /*af850*/  LDL.LU R9, [R1+0x1524] ;  /* 0x0015240001097983 */ /* 0x000ea80000300800 */
[----:B------:R-:W2:Y:S04]  /*af860*/  LDL.LU R10, [R1+0x1528] ;  /* 0x00152800010a7983 */ /* 0x000ea80000300800 */
[----:B------:R-:W2:Y:S04]  /*af870*/  LDL.LU R11, [R1+0x152c] ;  /* 0x00152c00010b7983 */ /* 0x000ea80000300800 */
[----:B------:R-:W3:Y:S04]  /*af880*/  LDL R2, [R1+0x1cbc] ;  /* 0x001cbc0001027983 */ /* 0x000ee80000100800 */
[----:B------:R-:W4:Y:S04]  /*af890*/  LDL R3, [R1+0x1cc8] ;  /* 0x001cc80001037983 */ /* 0x000f280000100800 */
        /* <DEDUP_REMOVED lines=8> */
[----:B------:R-:W3:Y:S04]  /*af920*/  LDL.LU R26, [R1+0x1648] ;  /* 0x00164800011a7983 */ /* 0x000ee80000300800 */
[----:B------:R-:W3:Y:S04]  /*af930*/  LDL.LU R27, [R1+0x164c] ;  /* 0x00164c00011b7983 */ /* 0x000ee80000300800 */
[----:B------:R-:W-:Y:S04]  /*af940*/  STL [R1+0x7850], R0 ;  /* 0x0078500001007387 */ /* 0x000fe80000100800 */
[----:B------:R2:W-:Y:S02]  /*af950*/  STL [R1+0x4c], R7 ;  /* 0x00004c0701007387 */ /* 0x0005e40000100800 */
[----:B--2---:R-:W-:Y:S02]  /*af960*/  HMMA.16816.F32 R4, R12, R6, R8 ;  /* 0x000000060c04723c */ /* 0x004fe40000001808 */
[----:B------:R-:W2:Y:S04]  /*af970*/  LDL.LU.64 R10, [R1+0x8910] ;  /* 0x00891000010a7983 */ /* 0x000ea80000300a00 */
[----:B------:R-:W2:Y:S01]  /*af980*/  LDL.LU.64 R8, [R1+0x8908] ;  /* 0x0089080001087983 */ /* 0x000ea20000300a00 */
[----:B------:R-:W-:-:S02]  /*af990*/  F2FP.F16.E4M3.UNPACK_B R20, R21 ;  /* 0x00000015ff14723e */ /* 0x000fc400020006ff */
[----:B------:R-:W-:-:S10]  /*af9a0*/  F2FP.F16.E4M3.UNPACK_B R21, R22 ;  /* 0x00000016ff15723e */ /* 0x000fd400020006ff */
[----:B------:R-:W-:Y:S04]  /*af9b0*/  STL.64 [R1+0x200], R4 ;  /* 0x0002000401007387 */ /* 0x000fe80000100a00 */
[----:B------:R0:W-:Y:S04]  /*af9c0*/  STL.64 [R1+0x208], R6 ;  /* 0x0002080601007387 */ /* 0x0001e80000100a00 */
[----:B0-----:R-:W3:Y:S04]  /*af9d0*/  LDL.LU R7, [R1+0x8904] ;  /* 0x0089040001077983 */ /* 0x001ee80000300800 */
        /* <DEDUP_REMOVED lines=10> */
[----:B---3--:R-:W-:-:S05]  /*afa80*/  F2FP.F16.E4M3.UNPACK_B R7, R7 ;  /* 0x00000007ff07723e */ /* 0x008fca00020006ff */
[----:B------:R-:W-:Y:S02]  /*afa90*/  STL.64 [R1+0x38], R6 ;  /* 0x0000380601007387 */ /* 0x000fe40000100a00 */
[----:B--2---:R-:W-:-:S15]  /*afaa0*/  HMMA.16816.F32 R20, R12, R6, R20 ;  /* 0x000000060c14723c */ /* 0x004fde0000001814 */
[----:B------:R-:W-:-:S04]  /*afab0*/  NOP ;  /* 0x0000000000007918 */ /* 0x000fc80000000000 */
[----:B------:R-:W-:Y:S04]  /*afac0*/  STL.64 [R1+0x240], R20 ;  /* 0x0002401401007387 */ /* 0x000fe80000100a00 */
[----:B------:R0:W-:Y:S04]  /*afad0*/  STL.64 [R1+0x248], R22 ;  /* 0x0002481601007387 */ /* 0x0001e80000100a00 */
[----:B0-----:R-:W2:Y:S01]  /*afae0*/  LDL.LU.64 R22, [R1+0x88d8] ;  /* 0x0088d80001167983 */ /* 0x001ea20000300a00 */
[----:B------:R-:W-:Y:S02]  /*afaf0*/  F2FP.F16.E4M3.UNPACK_B R4, R5 ;  /* 0x00000005ff04723e */ /* 0x000fe400020006ff */
[----:B--2---:R-:W-:-:S05]  /*afb00*/  F2FP.F16.E4M3.UNPACK_B R5, R22 ;  /* 0x00000016ff05723e */ /* 0x004fca00020006ff */
[----:B------:R0:W-:Y:S02]  /*afb10*/  STL.64 [R1+0x30], R4 ;  /* 0x0000300401007387 */ /* 0x0001e40000100a00 */
[----:B0-----:R-:W-:Y:S02]  /*afb20*/  HMMA.16816.F32 R4, R12, R4, R8 ;  /* 0x000000040c04723c */ /* 0x001fe40000001808 */
[----:B------:R-:W2:Y:S04]  /*afb30*/  LDL.LU.64 R10, [R1+0x88d0] ;  /* 0x0088d000010a7983 */ /* 0x000ea80000300a00 */
[----:B------:R-:W2:-:S13]  /*afb40*/  LDL.LU.64 R8, [R1+0x88c8] ;  /* 0x0088c80001087983 */ /* 0x000e9a0000300a00 */
[----:B------:R-:W-:Y:S04]  /*afb50*/  STL.64 [R1+0x260], R4 ;  /* 0x0002600401007387 */ /* 0x000fe80000100a00 */
[----:B------:R0:W-:Y:S04]  /*afb60*/  STL.64 [R1+0x268], R6 ;  /* 0x0002680601007387 */ /* 0x0001e80000100a00 */
[----:B0-----:R-:W3:Y:S01]  /*afb70*/  LDL.LU.64 R6, [R1+0x88c0] ;  /* 0x0088c00001067983 */ /* 0x001ee20000300a00 */
[----:B------:R-:W-:-:S03]  /*afb80*/  F2FP.F16.E4M3.UNPACK_B R20, R23 ;  /* 0x00000017ff14723e */ /* 0x000fc600020006ff */
[----:B------:R-:W2:Y:S01]  /*afb90*/  LDL.LU.64 R4, [R1+0x88b8] ;  /* 0x0088b80001047983 */ /* 0x000ea20000300a00 */
[----:B---3--:R-:W-:-:S05]  /*afba0*/  F2FP.F16.E4M3.UNPACK_B R21, R7 ;  /* 0x00000007ff15723e */ /* 0x008fca00020006ff */
[----:B------:R2:W-:Y:S02]  /*afbb0*/  STL.64 [R1+0x28], R20 ;  /* 0x0000281401007387 */ /* 0x0005e40000100a00 */
[----:B--2---:R-:W-:Y:S02]  /*afbc0*/  HMMA.16816.F32 R20, R12, R20, R8 ;  /* 0x000000140c14723c */ /* 0x004fe40000001808 */
[----:B------:R-:W2:Y:S04]  /*afbd0*/  LDL.LU.64 R10, [R1+0x88b0] ;  /* 0x0088b000010a7983 */ /* 0x000ea80000300a00 */
[----:B------:R-:W2:-:S13]  /*afbe0*/  LDL.LU.64 R8, [R1+0x88a8] ;  /* 0x0088a80001087983 */ /* 0x000e9a0000300a00 */
[----:B------:R-:W-:Y:S04]  /*afbf0*/  STL.64 [R1+0x280], R20 ;  /* 0x0002801401007387 */ /* 0x000fe80000100a00 */
[----:B------:R0:W-:Y:S04]  /*afc00*/  STL.64 [R1+0x288], R22 ;  /* 0x0002881601007387 */ /* 0x0001e80000100a00 */
[----:B0-----:R-:W3:Y:S04]  /*afc10*/  LDL.LU.64 R22, [R1+0x88a0] ;  /* 0x0088a00001167983 */ /* 0x001ee80000300a00 */
[----:B------:R-:W3:Y:S01]  /*afc20*/  LDL.LU.64 R20, [R1+0x8898] ;  /* 0x0088980001147983 */ /* 0x000ee20000300a00 */
[----:B------:R-:W-:-:S02]  /*afc30*/  F2FP.F16.E4M3.UNPACK_B R6, R6 ;  /* 0x00000006ff06723e */ /* 0x000fc400020006ff */
[----:B------:R-:W-:-:S05]  /*afc40*/  F2FP.F16.E4M3.UNPACK_B R7, R5 ;  /* 0x00000005ff07723e */ /* 0x000fca00020006ff */
[----:B------:R-:W-:Y:S01]  /*afc50*/  STL.64 [R1+0x20], R6 ;  /* 0x0000200601007387 */ /* 0x000fe20000100a00 */
[----:B------:R-:W-:Y:S02]  /*afc60*/  F2FP.F16.E4M3.UNPACK_B R4, R4 ;  /* 0x00000004ff04723e */ /* 0x000fe400020006ff */
[----:B------:R-:W-:Y:S01]  /*afc70*/  F2FP.F16.E4M3.UNPACK_B R5, R2 ;  /* 0x00000002ff05723e */ /* 0x000fe200020006ff */
[----:B--2---:R-:W-:-:S15]  /*afc80*/  HMMA.16816.F32 R8, R12, R6, R8 ;  /* 0x000000060c08723c */ /* 0x004fde0000001808 */
[----:B------:R-:W-:-:S04]  /*afc90*/  NOP ;  /* 0x0000000000007918 */ /* 0x000fc80000000000 */
[----:B------:R-:W-:Y:S04]  /*afca0*/  STL.64 [R1+0x2b0], R8 ;  /* 0x0002b00801007387 */ /* 0x000fe80000100a00 */
[----:B------:R0:W-:Y:S04]  /*afcb0*/  STL.64 [R1+0x2b8], R10 ;  /* 0x0002b80a01007387 */ /* 0x0001e80000100a00 */
[----:B0-----:R-:W2:Y:S04]  /*afcc0*/  LDL.LU.64 R10, [R1+0x8890] ;  /* 0x00889000010a7983 */ /* 0x001ea80000300a00 */
[----:B------:R-:W2:Y:S04]  /*afcd0*/  LDL.LU.64 R8, [R1+0x8888] ;  /* 0x0088880001087983 */ /* 0x000ea80000300a00 */
[----:B------:R3:W-:Y:S02]  /*afce0*/  STL.64 [R1+0x18], R4 ;  /* 0x0000180401007387 */ /* 0x0007e40000100a00 */
[----:B---3--:R-:W-:Y:S02]  /*afcf0*/  HMMA.16816.F32 R4, R12, R4, R20 ;  /* 0x000000040c04723c */ /* 0x008fe40000001814 */
[----:B------:R-:W3:Y:S04]  /*afd00*/  LDL.LU.64 R22, [R1+0x8880] ;  /* 0x0088800001167983 */ /* 0x000ee80000300a00 */
[----:B------:R-:W3:Y:S01]  /*afd10*/  LDL.LU.64 R20, [R1+0x8878] ;  /* 0x0088780001147983 */ /* 0x000ee20000300a00 */
[----:B----4-:R-:W-:-:S02]  /*afd20*/  F2FP.F16.E4M3.UNPACK_B R2, R3 ;  /* 0x00000003ff02723e */ /* 0x010fc400020006ff */
[----:B------:R-:W-:-:S10]  /*afd30*/  F2FP.F16.E4M3.UNPACK_B R3, R16 ;  /* 0x00000010ff03723e */ /* 0x000fd400020006ff */
[----:B------:R0:W-:Y:S04]  /*afd40*/  STL.64 [R1+0x2d0], R4 ;  /* 0x0002d00401007387 */ /* 0x0001e80000100a00 */
[----:B------:R-:W-:Y:S04]  /*afd50*/  STL.64 [R1+0x2d8], R6 ;  /* 0x0002d80601007387 */ /* 0x000fe80000100a00 */
[----:B------:R1:W-:Y:S01]  /*afd60*/  STL.64 [R1+0x10], R2 ;  /* 0x0000100201007387 */ /* 0x0003e20000100a00 */
[----:B0-----:R-:W-:Y:S02]  /*afd70*/  F2FP.F16.E4M3.UNPACK_B R4, R17 ;  /* 0x00000011ff04723e */ /* 0x001fe400020006ff */
[----:B------:R-:W-:Y:S01]  /*afd80*/  F2FP.F16.E4M3.UNPACK_B R5, R18 ;  /* 0x00000012ff05723e */ /* 0x000fe200020006ff */
[----:B--2---:R-:W-:Y:S01]  /*afd90*/  HMMA.16816.F32 R8, R12, R2, R8 ;  /* 0x000000020c08723c */ /* 0x004fe20000001808 */
[----:B-1----:R-:W-:-:S02]  /*afda0*/  F2FP.F16.E4M3.UNPACK_B R2, R19 ;  /* 0x00000013ff02723e */ /* 0x002fc400020006ff */
[----:B------:R-:W-:-:S15]  /*afdb0*/  F2FP.F16.E4M3.UNPACK_B R3, R28 ;  /* 0x0000001cff03723e */ /* 0x000fde00020006ff */
[----:B------:R-:W-:Y:S01]  /*afdc0*/  NOP ;  /* 0x0000000000007918 */ /* 0x000fe20000000000 */
[----:B------:R-:W-:Y:S04]  /*afdd0*/  STL.64 [R1+0x2f0], R8 ;  /* 0x0002f00801007387 */ /* 0x000fe80000100a00 */
[----:B------:R-:W-:Y:S04]  /*afde0*/  STL.64 [R1+0x2f8], R10 ;  /* 0x0002f80a01007387 */ /* 0x000fe80000100a00 */
[----:B------:R3:W-:Y:S02]  /*afdf0*/  STL.64 [R1+0x8], R4 ;  /* 0x0000080401007387 */ /* 0x0007e40000100a00 */
[----:B---3--:R-:W-:-:S15]  /*afe00*/  HMMA.16816.F32 R4, R12, R4, R20 ;  /* 0x000000040c04723c */ /* 0x008fde0000001814 */
[----:B------:R-:W-:-:S04]  /*afe10*/  NOP ;  /* 0x0000000000007918 */ /* 0x000fc80000000000 */
[----:B------:R-:W-:Y:S04]  /*afe20*/  STL.64 [R1+0x310], R4 ;  /* 0x0003100401007387 */ /* 0x000fe80000100a00 */
[----:B------:R0:W-:Y:S02]  /*afe30*/  STL.64 [R1+0x318], R6 ;  /* 0x0003180601007387 */ /* 0x0001e40000100a00 */
[----:B0-----:R-:W-:Y:S02]  /*afe40*/  HMMA.16816.F32 R4, R12, R2, R24 ;  /* 0x000000020c04723c */ /* 0x001fe40000001818 */
[----:B------:R-:W-:Y:S04]  /*afe50*/  STL.64 [R1], R2 ;  /* 0x0000000201007387 */ /* 0x000fe80000100a00 */
[----:B------:R-:W2:Y:S04]  /*afe60*/  LDL R25, [R1+0x1d1c] ;  /* 0x001d1c0001197983 */ /* 0x000ea80000100800 */
[----:B------:R-:W3:Y:S09]  /*afe70*/  LDL R22, [R1+0x1d28] ;  /* 0x001d280001167983 */ /* 0x000ef20000100800 */
[----:B------:R-:W-:Y:S04]  /*afe80*/  STL.64 [R1+0x330], R4 ;  /* 0x0003300401007387 */ /* 0x000fe80000100a00 */
[----:B------:R-:W-:Y:S04]  /*afe90*/  STL.64 [R1+0x338], R6 ;  /* 0x0003380601007387 */ /* 0x000fe80000100a00 */
[----:B------:R-:W4:Y:S04]  /*afea0*/  LDL R18, [R1+0x1d48] ;  /* 0x001d480001127983 */ /* 0x000f280000100800 */
[----:B------:R-:W4:Y:S04]  /*afeb0*/  LDL R19, [R1+0x1d4c] ;  /* 0x001d4c0001137983 */ /* 0x000f280000100800 */
[----:B------:R-:W2:Y:S04]  /*afec0*/  LDL R16, [R1+0x1d58] ;  /* 0x001d580001107983 */ /* 0x000ea80000100800 */
[----:B------:R-:W2:Y:S04]  /*afed0*/  LDL R17, [R1+0x1d5c] ;  /* 0x001d5c0001117983 */ /* 0x000ea80000100800 */
[----:B------:R-:W3:Y:S04]  /*afee0*/  LDL R21, [R1+0x1d3c] ;  /* 0x001d3c0001157983 */ /* 0x000ee80000100800 */
[----:B----4-:R-:W-:Y:S04]  /*afef0*/  STL.64 [R1+0x8840], R18 ;  /* 0x0088401201007387 */ /* 0x010fe80000100a00 */
[----:B--2---:R0:W-:Y:S04]  /*aff00*/  STL.64 [R1+0x8838], R16 ;  /* 0x0088381001007387 */ /* 0x0041e80000100a00 */
[----:B0-----:R-:W2:Y:S04]  /*aff10*/  LDL.LU R16, [R1+0x16c0] ;  /* 0x0016c00001107983 */ /* 0x001ea80000300800 */
[----:B------:R-:W2:Y:S04]  /*aff20*/  LDL.LU R17, [R1+0x16c4] ;  /* 0x0016c40001117983 */ /* 0x000ea80000300800 */
[----:B------:R-:W4:Y:S04]  /*aff30*/  LDL.LU R18, [R1+0x16c8] ;  /* 0x0016c80001127983 */ /* 0x000f280000300800 */
[----:B------:R-:W4:Y:S01]  /*aff40*/  LDL.LU R19, [R1+0x16cc] ;  /* 0x0016cc0001137983 */ /* 0x000f220000300800 */
[----:B------:R-:W-:-:S03]  /*aff50*/  F2FP.F16.E4M3.UNPACK_B R28, R29 ;  /* 0x0000001dff1c723e */ /* 0x000fc600020006ff */
[----:B------:R-:W2:Y:S04]  /*aff60*/  LDL R26, [R1+0x1d08] ;  /* 0x001d0800011a7983 */ /* 0x000ea80000100800 */
[----:B------:R-:W3:Y:S04]  /*aff70*/  LDL R29, [R1+0x1cfc] ;  /* 0x001cfc00011d7983 */ /* 0x000ee80000100800 */
[----:B------:R-:W3:Y:S04]  /*aff80*/  LDL R27, [R1+0x1d0c] ;  /* 0x001d0c00011b7983 */ /* 0x000ee80000100800 */
[----:B------:R-:W3:Y:S04]  /*aff90*/  LDL R24, [R1+0x1d18] ;  /* 0x001d180001187983 */ /* 0x000ee80000100800 */
        /* <DEDUP_REMOVED lines=12> */
[----:B---3--:R-:W-:-:S03]  /*b0060*/  F2FP.F16.E4M3.UNPACK_B R29, R29 ;  /* 0x0000001dff1d723e */ /* 0x008fc600020006ff */
[----:B----4-:R-:W-:Y:S04]  /*b0070*/  STL.64 [R1+0x8870], R18 ;  /* 0x0088701201007387 */ /* 0x010fe80000100a00 */
[----:B--2---:R0:W-:Y:S04]  /*b0080*/  STL.64 [R1+0x8868], R16 ;  /* 0x0088681001007387 */ /* 0x0041e80000100a00 */
[----:B0-----:R-:W2:Y:S04]  /*b0090*/  LDL.LU R16, [R1+0x1660] ;  /* 0x0016600001107983 */ /* 0x001ea80000300800 */
[----:B------:R-:W2:Y:S04]  /*b00a0*/  LDL.LU R17, [R1+0x1664] ;  /* 0x0016640001117983 */ /* 0x000ea80000300800 */
[----:B------:R-:W2:Y:S04]  /*b00b0*/  LDL.LU R18, [R1+0x1668] ;  /* 0x0016680001127983 */ /* 0x000ea80000300800 */
[----:B------:R-:W2:Y:S04]  /*b00c0*/  LDL.LU R19, [R1+0x166c] ;  /* 0x00166c0001137983 */ /* 0x000ea80000300800 */
[----:B------:R-:W3:Y:S04]  /*b00d0*/  LDL R10, [R1+0x1d68] ;  /* 0x001d6800010a7983 */ /* 0x000ee80000100800 */
[----:B------:R-:W3:Y:S04]  /*b00e0*/  LDL R11, [R1+0x1d6c] ;  /* 0x001d6c00010b7983 */ /* 0x000ee80000100800 */
[----:B------:R-:W4:Y:S04]  /*b00f0*/  LDL R9, [R1+0x1d78] ;  /* 0x001d780001097983 */ /* 0x000f280000100800 */
[----:B------:R-:W4:Y:S04]  /*b0100*/  LDL R23, [R1+0x1d2c] ;  /* 0x001d2c0001177983 */ /* 0x000f280000100800 */
[----:B------:R-:W4:Y:S01]  /*b0110*/  LDL R20, [R1+0x1d38] ;  /* 0x001d380001147983 */ /* 0x000f220000100800 */
[----:B--2---:R-:W-:Y:S03]  /*b0120*/  HMMA.16816.F32 R16, R12, R28, R16 ;  /* 0x0000001c0c10723c */ /* 0x004fe60000001810 */
[----:B---3--:R-:W-:Y:S04]  /*b0130*/  STL.64 [R1+0x8830], R10 ;  /* 0x0088300a01007387 */ /* 0x008fe80000100a00 */
[----:B----4-:R0:W-:Y:S04]  /*b0140*/  STL [R1+0x8828], R9 ;  /* 0x0088280901007387 */ /* 0x0101e80000100800 */
[----:B------:R-:W2:Y:S04]  /*b0150*/  LDL.LU R8, [R1+0x16e0] ;  /* 0x0016e00001087983 */ /* 0x000ea80000300800 */
[----:B0-----:R-:W2:Y:S04]  /*b0160*/  LDL.LU R9, [R1+0x16e4] ;  /* 0x0016e40001097983 */ /* 0x001ea80000300800 */
[----:B------:R-:W2:Y:S04]  /*b0170*/  LDL.LU R10, [R1+0x16e8] ;  /* 0x0016e800010a7983 */ /* 0x000ea80000300800 */
[----:B------:R-:W2:Y:S04]  /*b0180*/  LDL.LU R11, [R1+0x16ec] ;  /* 0x0016ec00010b7983 */ /* 0x000ea80000300800 */
[----:B------:R-:W3:Y:S04]  /*b0190*/  LDL.LU R4, [R1+0x1740] ;  /* 0x0017400001047983 */ /* 0x000ee80000300800 */
[----:B------:R-:W3:Y:S04]  /*b01a0*/  LDL.LU R5, [R1+0x1744] ;  /* 0x0017440001057983 */ /* 0x000ee80000300800 */
[----:B------:R-:W3:Y:S04]  /*b01b0*/  LDL.LU R6, [R1+0x1748] ;  /* 0x0017480001067983 */ /* 0x000ee80000300800 */
[----:B------:R-:W3:Y:S04]  /*b01c0*/  LDL.LU R7, [R1+0x174c] ;  /* 0x00174c0001077983 */ /* 0x000ee80000300800 */
[----:B------:R-:W-:Y:S04]  /*b01d0*/  STL.64 [R1+0x350], R16 ;  /* 0x0003501001007387 */ /* 0x000fe80000100a00 */
[----:B------:R0:W-:Y:S04]  /*b01e0*/  STL.64 [R1+0x358], R18 ;  /* 0x0003581201007387 */ /* 0x0001e80000100a00 */
[----:B0-----:R-:W4:Y:S04]  /*b01f0*/  LDL.LU.64 R18, [R1+0x8870] ;  /* 0x0088700001127983 */ /* 0x001f280000300a00 */
[----:B------:R-:W4:Y:S01]  /*b0200*/  LDL.LU.64 R16, [R1+0x8868] ;  /* 0x0088680001107983 */ /* 0x000f220000300a00 */
[----:B------:R-:W-:-:S02]  /*b0210*/  F2FP.F16.E4M3.UNPACK_B R26, R26 ;  /* 0x0000001aff1a723e */ /* 0x000fc400020006ff */
[----:B------:R-:W-:Y:S01]  /*b0220*/  F2FP.F16.E4M3.UNPACK_B R27, R27 ;  /* 0x0000001bff1b723e */ /* 0x000fe200020006ff */
[----:B------:R-:W-:Y:S06]  /*b0230*/  STL.64 [R1+0x8718], R28 ;  /* 0x0087181c01007387 */ /* 0x000fec0000100a00 */
[----:B----4-:R-:W-:-:S15]  /*b0240*/  HMMA.16816.F32 R16, R12, R26, R16 ;  /* 0x0000001a0c10723c */ /* 0x010fde0000001810 */
[----:B------:R-:W-:-:S04]  /*b0250*/  NOP ;  /* 0x0000000000007918 */ /* 0x000fc80000000000 */
[----:B------:R-:W-:Y:S04]  /*b0260*/  STL.64 [R1+0x370], R16 ;  /* 0x0003701001007387 */ /* 0x000fe80000100a00 */
[----:B------:R0:W-:Y:S04]  /*b0270*/  STL.64 [R1+0x378], R18 ;  /* 0x0003781201007387 */ /* 0x0001e80000100a00 */
[----:B0-----:R-:W4:Y:S04]  /*b0280*/  LDL.LU.64 R18, [R1+0x8860] ;  /* 0x0088600001127983 */ /* 0x001f280000300a00 */
[----:B------:R-:W4:Y:S01]  /*b0290*/  LDL.LU.64 R16, [R1+0x8858] ;  /* 0x0088580001107983 */ /* 0x000f220000300a00 */
[----:B------:R-:W-:-:S02]  /*b02a0*/  F2FP.F16.E4M3.UNPACK_B R24, R24 ;  /* 0x00000018ff18723e */ /* 0x000fc400020006ff */
[----:B------:R-:W-:-:S07]  /*b02b0*/  F2FP.F16.E4M3.UNPACK_B R25, R25 ;  /* 0x00000019ff19723e */ /* 0x000fce00020006ff */
[----:B----4-:R-:W-:-:S15]  /*b02c0*/  HMMA.16816.F32 R16, R12, R24, R16 ;  /* 0x000000180c10723c */ /* 0x010fde0000001810 */
[----:B------:R-:W-:-:S04]  /*b02d0*/  NOP ;  /* 0x0000000000007918 */ /* 0x000fc80000000000 */
[----:B------:R-:W-:Y:S04]  /*b02e0*/  STL.64 [R1+0x390], R16 ;  /* 0x0003901001007387 */ /* 0x000fe80000100a00 */
[----:B------:R0:W-:Y:S04]  /*b02f0*/  STL.64 [R1+0x398], R18 ;  /* 0x0003981201007387 */ /* 0x0001e80000100a00 */
[----:B0-----:R-:W4:Y:S04]  /*b0300*/  LDL.LU.64 R18, [R1+0x8850] ;  /* 0x0088500001127983 */ /* 0x001f280000300a00 */
[----:B------:R-:W4:Y:S01]  /*b0310*/  LDL.LU.64 R16, [R1+0x8848] ;  /* 0x0088480001107983 */ /* 0x000f220000300a00 */
[----:B------:R-:W-:-:S02]  /*b0320*/  F2FP.F16.E4M3.UNPACK_B R22, R22 ;  /* 0x00000016ff16723e */ /* 0x000fc400020006ff */
[----:B------:R-:W-:Y:S02]  /*b0330*/  F2FP.F16.E4M3.UNPACK_B R23, R23 ;  /* 0x00000017ff17723e */ /* 0x000fe400020006ff */
[----:B------:R-:W-:Y:S02]  /*b0340*/  F2FP.F16.E4M3.UNPACK_B R20, R20 ;  /* 0x00000014ff14723e */ /* 0x000fe400020006ff */
[----:B------:R-:W-:-:S07]  /*b0350*/  F2FP.F16.E4M3.UNPACK_B R21, R21 ;  /* 0x00000015ff15723e */ /* 0x000fce00020006ff */
[C---:B--2---:R-:W-:Y:S01]  /*b0360*/  HMMA.16816.F32 R8, R12.reuse, R20, R8 ;  /* 0x000000140c08723c */ /* 0x044fe20000001808 */
        /* <DEDUP_REMOVED lines=14> */
[----:B0-----:R-:W3:Y:S04]  /*b0450*/  LDL.LU.64 R10, [R1+0x8830] ;  /* 0x00883000010a7983 */ /* 0x001ee80000300a00 */
[----:B------:R-:W3:Y:S04]  /*b0460*/  LDL.LU R9, [R1+0x8828] ;  /* 0x0088280001097983 */ /* 0x000ee80000300800 */
[----:B------:R-:W-:Y:S04]  /*b0470*/  STL.64 [R1+0x86f0], R22 ;  /* 0x0086f01601007387 */ /* 0x000fe80000100a00 */
[----:B------:R0:W-:Y:S04]  /*b0480*/  STL.64 [R1+0x86e8], R20 ;  /* 0x0086e81401007387 */ /* 0x0001e80000100a00 */
[----:B0-----:R-:W3:Y:S04]  /*b0490*/  LDL.LU R20, [R1+0x1700] ;  /* 0x0017000001147983 */ /* 0x001ee80000300800 */
[----:B------:R-:W3:Y:S04]  /*b04a0*/  LDL.LU R21, [R1+0x1704] ;  /* 0x0017040001157983 */ /* 0x000ee80000300800 */
[----:B------:R-:W3:Y:S04]  /*b04b0*/  LDL.LU R22, [R1+0x1708] ;  /* 0x0017080001167983 */ /* 0x000ee80000300800 */
[----:B------:R-:W3:Y:S01]  /*b04c0*/  LDL.LU R23, [R1+0x170c] ;  /* 0x00170c0001177983 */ /* 0x000ee20000300800 */
[----:B----4-:R-:W-:-:S02]  /*b04d0*/  F2FP.F16.E4M3.UNPACK_B R18, R18 ;  /* 0x00000012ff12723e */ /* 0x010fc400020006ff */
[----:B------:R-:W-:Y:S02]  /*b04e0*/  F2FP.F16.E4M3.UNPACK_B R19, R19 ;  /* 0x00000013ff13723e */ /* 0x000fe400020006ff */
[----:B--2---:R-:W-:Y:S02]  /*b04f0*/  F2FP.F16.E4M3.UNPACK_B R16, R16 ;  /* 0x00000010ff10723e */ /* 0x004fe400020006ff */
[----:B------:R-:W-:Y:S02]  /*b0500*/  F2FP.F16.E4M3.UNPACK_B R17, R17 ;  /* 0x00000011ff11723e */ /* 0x000fe400020006ff */
[----:B---3--:R-:W-:Y:S02]  /*b0510*/  F2FP.F16.E4M3.UNPACK_B R10, R10 ;  /* 0x0000000aff0a723e */ /* 0x008fe400020006ff */
[----:B------:R-:W-:Y:S01]  /*b0520*/  F2FP.F16.E4M3.UNPACK_B R11, R11 ;  /* 0x0000000bff0b723e */ /* 0x000fe200020006ff */
[----:B------:R-:W-:-:S15]  /*b0530*/  HMMA.16816.F32 R20, R12, R18, R20 ;  /* 0x000000120c14723c */ /* 0x000fde0000001814 */
[----:B------:R-:W-:-:S04]  /*b0540*/  NOP ;  /* 0x0000000000007918 */ /* 0x000fc80000000000 */
[----:B------:R-:W-:Y:S04]  /*b0550*/  STL.64 [R1+0x3f0], R20 ;  /* 0x0003f01401007387 */ /* 0x000fe80000100a00 */
[----:B------:R0:W-:Y:S04]  /*b0560*/  STL.64 [R1+0x3f8], R22 ;  /* 0x0003f81601007387 */ /* 0x0001e80000100a00 */
[----:B------:R-:W-:Y:S04]  /*b0570*/  STL.64 [R1+0x86d0], R18 ;  /* 0x0086d01201007387 */ /* 0x000fe80000100a00 */
[----:B------:R1:W-:Y:S01]  /*b0580*/  STL.64 [R1+0x86c8], R16 ;  /* 0x0086c81001007387 */ /* 0x0003e20000100a00 */
[C---:B0-----:R-:W-:Y:S08]  /*b0590*/  HMMA.16816.F32 R20, R12.reuse, R16, R24 ;  /* 0x000000100c14723c */ /* 0x041ff00000001818 */
[----:B-1----:R-:W-:Y:S01]  /*b05a0*/  HMMA.16816.F32 R16, R12, R10, R4 ;  /* 0x0000000a0c10723c */ /* 0x002fe20000001804 */
[----:B------:R-:W-:-:S10]  /*b05b0*/  F2FP.F16.E4M3.UNPACK_B R8, R9 ;  /* 0x00000009ff08723e */ /* 0x000fd400020006ff */
[----:B------:R0:W-:Y:S04]  /*b05c0*/  STL.64 [R1+0x410], R20 ;  /* 0x0004101401007387 */ /* 0x0001e80000100a00 */
[----:B------:R-:W-:Y:S04]  /*b05d0*/  STL.64 [R1+0x418], R22 ;  /* 0x0004181601007387 */ /* 0x000fe80000100a00 */
[----:B------:R-:W2:Y:S04]  /*b05e0*/  LDL R9, [R1+0x1d7c] ;  /* 0x001d7c0001097983 */ /* 0x000ea80000100800 */
[----:B------:R-:W3:Y:S04]  /*b05f0*/  LDL R6, [R1+0x1d88] ;  /* 0x001d880001067983 */ /* 0x000ee80000100800 */
[----:B------:R-:W-:Y:S04]  /*b0600*/  STL.64 [R1+0x430], R16 ;  /* 0x0004301001007387 */ /* 0x000fe80000100a00 */
[----:B------:R-:W-:Y:S04]  /*b0610*/  STL.64 [R1+0x438], R18 ;  /* 0x0004381201007387 */ /* 0x000fe80000100a00 */
[----:B------:R-:W4:Y:S04]  /*b0620*/  LDL R7, [R1+0x1d8c] ;  /* 0x001d8c0001077983 */ /* 0x000f280000100800 */
[----:B------:R-:W2:Y:S04]  /*b0630*/  LDL R4, [R1+0x1d98] ;  /* 0x001d980001047983 */ /* 0x000ea80000100800 */
[----:B------:R-:W2:Y:S04]  /*b0640*/  LDL R5, [R1+0x1d9c] ;  /* 0x001d9c0001057983 */ /* 0x000ea80000100800 */
[----:B------:R-:W2:Y:S04]  /*b0650*/  LDL R2, [R1+0x1da8] ;  /* 0x001da80001027983 */ /* 0x000ea80000100800 */
[----:B------:R-:W2:Y:S04]  /*b0660*/  LDL R3, [R1+0x1dac] ;  /* 0x001dac0001037983 */ /* 0x000ea80000100800 */
[----:B0-----:R-:W2:Y:S04]  /*b0670*/  LDL.LU R20, [R1+0x21fc] ;  /* 0x0021fc0001147983 */ /* 0x001ea80000300800 */
        /* <DEDUP_REMOVED lines=20> */
[----:B------:R-:W-:-:S03]  /*b07c0*/  F2FP.F16.E4M3.UNPACK_B R9, R9 ;  /* 0x00000009ff09723e */ /* 0x000fc600020006ff */
[----:B--2---:R-:W-:Y:S04]  /*b07d0*/  STL.64 [R1+0x8820], R18 ;  /* 0x0088201201007387 */ /* 0x004fe80000100a00 */
[----:B------:R0:W-:Y:S04]  /*b07e0*/  STL.64 [R1+0x8818], R16 ;  /* 0x0088181001007387 */ /* 0x0001e80000100a00 */
[----:B0-----:R-:W2:Y:S04]  /*b07f0*/  LDL.LU R16, [R1+0x1770] ;  /* 0x0017700001107983 */ /* 0x001ea80000300800 */
[----:B------:R-:W2:Y:S04]  /*b0800*/  LDL.LU R17, [R1+0x1774] ;  /* 0x0017740001117983 */ /* 0x000ea80000300800 */
[----:B------:R-:W2:Y:S04]  /*b0810*/  LDL.LU R18, [R1+0x1778] ;  /* 0x0017780001127983 */ /* 0x000ea80000300800 */
[----:B------:R-:W2:Y:S04]  /*b0820*/  LDL.LU R19, [R1+0x177c] ;  /* 0x00177c0001137983 */ /* 0x000ea80000300800 */
[----:B------:R-:W3:Y:S04]  /*b0830*/  LDL.64 R22, [R1+0x98] ;  /* 0x0000980001167983 */ /* 0x000ee80000100a00 */
[----:B------:R-:W3:Y:S04]  /*b0840*/  LDL.LU R24, [R1+0x1b80] ;  /* 0x001b800001187983 */ /* 0x000ee80000300800 */
[----:B------:R-:W3:Y:S04]  /*b0850*/  LDL.LU R25, [R1+0x1b84] ;  /* 0x001b840001197983 */ /* 0x000ee80000300800 */
[----:B------:R-:W3:Y:S04]  /*b0860*/  LDL.LU R26, [R1+0x1b88] ;  /* 0x001b8800011a7983 */ /* 0x000ee80000300800 */
[----:B------:R-:W3:Y:S04]  /*b0870*/  LDL.LU R27, [R1+0x1b8c] ;  /* 0x001b8c00011b7983 */ /* 0x000ee80000300800 */
[----:B------:R-:W3:Y:S01]  /*b0880*/  LDL.64 R28, [R1+0x90] ;  /* 0x00009000011c7983 */ /* 0x000ee20000100a00 */
[----:B--2---:R-:W-:-:S15]  /*b0890*/  HMMA.16816.F32 R16, R12, R8, R16 ;  /* 0x000000080c10723c */ /* 0x004fde0000001810 */
[----:B------:R-:W-:-:S04]  /*b08a0*/  NOP ;  /* 0x0000000000007918 */ /* 0x000fc80000000000 */
[----:B------:R-:W-:Y:S04]  /*b08b0*/  STL.64 [R1+0x450], R16 ;  /* 0x0004501001007387 */ /* 0x000fe80000100a00 */
[----:B------:R0:W-:Y:S04]  /*b08c0*/  STL.64 [R1+0x458], R18 ;  /* 0x0004581201007387 */ /* 0x0001e80000100a00 */
[----:B0-----:R-:W2:Y:S04]  /*b08d0*/  LDL.LU.64 R18, [R1+0x8820] ;  /* 0x0088200001127983 */ /* 0x001ea80000300a00 */
[----:B------:R-:W2:Y:S01]  /*b08e0*/  LDL.LU.64 R16, [R1+0x8818] ;  /* 0x0088180001107983 */ /* 0x000ea20000300a00 */
[----:B---3--:R-:W-:-:S02]  /*b08f0*/  F2FP.F16.E4M3.UNPACK_B R6, R6 ;  /* 0x00000006ff06723e */ /* 0x008fc400020006ff */
[----:B----4-:R-:W-:Y:S01]  /*b0900*/  F2FP.F16.E4M3.UNPACK_B R7, R7 ;  /* 0x00000007ff07723e */ /* 0x010fe200020006ff */
        /* <DEDUP_REMOVED lines=12> */
[----:B------:R-:W-:-:S02]  /*b09d0*/  F2FP.F16.E4M3.UNPACK_B R4, R4 ;  /* 0x00000004ff04723e */ /* 0x000fc400020006ff */
[----:B------:R-:W-:-:S07]  /*b09e0*/  F2FP.F16.E4M3.UNPACK_B R5, R5 ;  /* 0x00000005ff05723e */ /* 0x000fce00020006ff */
[----:B--2---:R-:W-:-:S15]  /*b09f0*/  HMMA.16816.F32 R16, R12, R4, R16 ;  /* 0x000000040c10723c */ /* 0x004fde0000001810 */
[----:B------:R-:W-:-:S04]  /*b0a00*/  NOP ;  /* 0x0000000000007918 */ /* 0x000fc80000000000 */
[----:B------:R-:W-:Y:S04]  /*b0a10*/  STL.64 [R1+0x8b0], R16 ;  /* 0x0008b01001007387 */ /* 0x000fe80000100a00 */
[----:B------:R0:W-:Y:S04]  /*b0a20*/  STL.64 [R1+0x8b8], R18 ;  /* 0x0008b81201007387 */ /* 0x0001e80000100a00 */
[----:B0-----:R-:W2:Y:S04]  /*b0a30*/  LDL.LU.64 R18, [R1+0x8800] ;  /* 0x0088000001127983 */ /* 0x001ea80000300a00 */
[----:B------:R-:W2:Y:S04]  /*b0a40*/  LDL.LU.64 R16, [R1+0x87f8] ;  /* 0x0087f80001107983 */ /* 0x000ea80000300a00 */
[----:B------:R0:W-:Y:S04]  /*b0a50*/  STL.64 [R1+0x86a0], R6 ;  /* 0x0086a00601007387 */ /* 0x0001e80000100a00 */
[----:B0-----:R-:W4:Y:S04]  /*b0a60*/  LDL.LU R6, [R1+0x21ec] ;  /* 0x0021ec0001067983 */ /* 0x001f280000300800 */
[----:B------:R-:W2:Y:S04]  /*b0a70*/  LDL.LU R7, [R1+0x2200] ;  /* 0x0022000001077983 */ /* 0x000ea80000300800 */
[----:B------:R0:W-:Y:S04]  /*b0a80*/  STL.64 [R1+0x8698], R4 ;  /* 0x0086980401007387 */ /* 0x0001e80000100a00 */
[----:B0-----:R-:W2:Y:S04]  /*b0a90*/  LDL.LU R4, [R1+0x21f8] ;  /* 0x0021f80001047983 */ /* 0x001ea80000300800 */
[----:B------:R-:W2:Y:S01]  /*b0aa0*/  LDL.LU R5, [R1+0x21f4] ;  /* 0x0021f40001057983 */ /* 0x000ea20000300800 */
[----:B----4-:R-:W-:-:S03]  /*b0ab0*/  IMAD R6, R6, 0x100, R20 ;  /* 0x0000010006067824 */ /* 0x010fc600078e0214 */
[----:B------:R-:W4:Y:S01]  /*b0ac0*/  LDL.LU R20, [R1+0x87f0] ;  /* 0x0087f00001147983 */ /* 0x000f220000300800 */
[----:B------:R-:W-:Y:S02]  /*b0ad0*/  F2FP.F16.E4M3.UNPACK_B R2, R2 ;  /* 0x00000002ff02723e */ /* 0x000fe400020006ff */
[----:B------:R-:W-:Y:S01]  /*b0ae0*/  F2FP.F16.E4M3.UNPACK_B R3, R3 ;  /* 0x00000003ff03723e */ /* 0x000fe200020006ff */
[----:B------:R-:W-:Y:S02]  /*b0af0*/  IMAD R0, R0, 0x100, R21 ;  /* 0x0000010000007824 */ /* 0x000fe400078e0215 */
[----:B--2---:R-:W-:-:S04]  /*b0b00*/  IMAD R5, R5, 0x100, R4 ;  /* 0x0000010005057824 */ /* 0x004fc800078e0204 */
[----:B---3--:R-:W-:Y:S01]  /*b0b10*/  HMMA.16816.F32 R8, R12, R2, R8 ;  /* 0x000000020c08723c */ /* 0x008fe20000001808 */
[----:B------:R-:W-:Y:S02]  /*b0b20*/  F2FP.F16.E4M3.UNPACK_B R12, R6 ;  /* 0x00000006ff0c723e */ /* 0x000fe400020006ff */
[----:B------:R-:W-:Y:S02]  /*b0b30*/  F2FP.F16.E4M3.UNPACK_B R15, R0 ;  /* 0x00000000ff0f723e */ /* 0x000fe400020006ff */
[----:B------:R-:W-:Y:S01]  /*b0b40*/  F2FP.F16.E4M3.UNPACK_B R13, R5 ;  /* 0x00000005ff0d723e */ /* 0x000fe200020006ff */
[----:B------:R0:W-:Y:S04]  /*b0b50*/  STL [R1+0x861c], R2 ;  /* 0x00861c0201007387 */ /* 0x0001e80000100800 */
[----:B------:R-:W-:Y:S01]  /*b0b60*/  STL [R1+0x8618], R3 ;  /* 0x0086180301007387 */ /* 0x000fe20000100800 */
[----:B------:R-:W-:-:S02]  /*b0b70*/  IMAD.MOV.U32 R0, RZ, RZ, R23 ;  /* 0x000000ffff007224 */ /* 0x000fc400078e0017 */
[----:B0-----:R-:W-:-:S06]  /*b0b80*/  IMAD.MOV.U32 R2, RZ, RZ, R22 ;  /* 0x000000ffff027224 */ /* 0x001fcc00078e0016 */
[----:B------:R-:W-:Y:S04]  /*b0b90*/  STL.64 [R1+0x490], R8 ;  /* 0x0004900801007387 */ /* 0x000fe80000100a00 */
[----:B------:R-:W-:Y:S01]  /*b0ba0*/  STL.64 [R1+0x498], R10 ;  /* 0x0004980a01007387 */ /* 0x000fe20000100a00 */
[----:B----4-:R-:W-:-:S05]  /*b0bb0*/  IMAD R4, R20, 0x100, R7 ;  /* 0x0000010014047824 */ /* 0x010fca00078e0207 */
[----:B------:R-:W-:-:S07]  /*b0bc0*/  F2FP.F16.E4M3.UNPACK_B R14, R4 ;  /* 0x00000004ff0e723e */ /* 0x000fce00020006ff */
[----:B------:R-:W-:-:S15]  /*b0bd0*/  HMMA.16816.F32 R4, R12, R22, R16 ;  /* 0x000000160c04723c */ /* 0x000fde0000001810 */
        /* <DEDUP_REMOVED lines=751> */
[----:B------:R-:W-:Y:S04]  /*b3ad0*/  STL.64 [R1+0x570], R8 ;  /* 0x0005700801007387 */ /* 0x000fe80000100a00 */
[----:B------:R-:W-:Y:S04]  /*b3ae0*/  STL.64 [R1+0x578], R10 ;  /* 0x0005780a01007387 */ /* 0x000fe80000100a00 */
[----:B------:R-:W2:Y:S04]  /*b3af0*/  LDL.LU R5, [R1+0x17e4] ;  /* 0x0017e40001057983 */ /* 0x000ea80000300800 */
[----:B-1----:R-:W4:Y:S04]  /*b3b00*/  LDL.LU R6, [R1+0x17e8] ;  /* 0x0017e80001067983 */ /* 0x002f280000300800 */
        /* <DEDUP_REMOVED lines=32> */
[----:B----4-:R-:W-:Y:S04]  /*b3d10*/  STL.64 [R1+0x83e0], R6 ;  /* 0x0083e00601007387 */ /* 0x010fe80000100a00 */
[----:B------:R0:W-:Y:S04]  /*b3d20*/  STL.64 [R1+0x83d8], R4 ;  /* 0x0083d80401007387 */ /* 0x0001e80000100a00 */
[----:B0-----:R-:W4:Y:S04]  /*b3d30*/  LDL.LU R4, [R1+0x17f0] ;  /* 0x0017f00001047983 */ /* 0x001f280000300800 */
[----:B------:R-:W4:Y:S04]  /*b3d40*/  LDL.LU R5, [R1+0x17f4] ;  /* 0x0017f40001057983 */ /* 0x000f280000300800 */
[----:B------:R-:W4:Y:S04]  /*b3d50*/  LDL.LU R6, [R1+0x17f8] ;  /* 0x0017f80001067983 */ /* 0x000f280000300800 */
[----:B------:R-:W4:Y:S04]  /*b3d60*/  LDL.LU R7, [R1+0x17fc] ;  /* 0x0017fc0001077983 */ /* 0x000f280000300800 */
        /* <DEDUP_REMOVED lines=38> */
[----:B0-----:R-:W2:Y:S04]  /*b3fd0*/  LDL.LU R22, [R1+0x2240] ;  /* 0x0022400001167983 */ /* 0x001ea80000300800 */
        /* <DEDUP_REMOVED lines=15> */
[----:B------:R-:W2:Y:S04]  /*b40d0*/  LDL.LU.64 R8, [R1+0x83e8] ;  /* 0x0083e80001087983 */ /* 0x000ea80000300a00 */
[----:B------:R0:W-:Y:S04]  /*b40e0*/  STL.64 [R1+0x81b0], R18 ;  /* 0x0081b01201007387 */ /* 0x0001e80000100a00 */
[----:B0-----:R-:W3:Y:S04]  /*b40f0*/  LDL.LU R19, [R1+0x2230] ;  /* 0x0022300001137983 */ /* 0x001ee80000300800 */
[----:B------:R-:W-:Y:S01]  /*b4100*/  STL.64 [R1+0x81a8], R16 ;  /* 0x0081a81001007387 */ /* 0x000fe20000100a00 */
        /* <DEDUP_REMOVED lines=23> */
[----:B------:R-:W2:Y:S01]  /*b4280*/  LDL.LU.64 R24, [R1+0x83b8] ;  /* 0x0083b80001187983 */ /* 0x000ea20000300a00 */
[----:B----4-:R-:W-:Y:S03]  /*b4290*/  HMMA.16816.F32 R8, R12, R4, R8 ;  /* 0x000000040c08723c */ /* 0x010fe60000001808 */
[----:B------:R-:W-:Y:S04]  /*b42a0*/  STL.64 [R1+0x8160], R6 ;  /* 0x0081600601007387 */ /* 0x000fe80000100a00 */
[----:B------:R-:W-:-:S12]  /*b42b0*/  STL.64 [R1+0x8158], R4 ;  /* 0x0081580401007387 */ /* 0x000fd80000100a00 */
[----:B------:R3:W-:Y:S02]  /*b42c0*/  STL.64 [R1+0xdf0], R8 ;  /* 0x000df00801007387 */ /* 0x0007e40000100a00 */
[----:B---3--:R-:W-:Y:S02]  /*b42d0*/  IMAD R8, R20, 0x100, R19 ;  /* 0x0000010014087824 */ /* 0x008fe400078e0213 */
        /* <DEDUP_REMOVED lines=1207> */
[C---:B---3--:R-:W-:Y:S08]  /*b8e50*/  HMMA.16816.F32 R16, R12.reuse, R24, R16 ;  /* 0x000000180c10723c */ /* 0x048ff00000001810 */
[C---:B--2---:R-:W-:Y:S11]  /*b8e60*/  HMMA.16816.F32 R24, R12.reuse, R26, R20 ;  /* 0x0000001a0c18723c */ /* 0x044ff60000001814 */
[----:B------:R-:W-:Y:S04]  /*b8e70*/  STL.64 [R1+0x1290], R16 ;  /* 0x0012901001007387 */ /* 0x000fe80000100a00 */
[----:B------:R0:W-:Y:S04]  /*b8e80*/  STL.64 [R1+0x1298], R18 ;  /* 0x0012981201007387 */ /* 0x0001e80000100a00 */
[----:B0-----:R-:W4:Y:S04]  /*b8e90*/  LDL.LU.64 R18, [R1+0x7da8] ;  /* 0x007da80001127983 */ /* 0x001f280000300a00 */
[----:B------:R-:W2:Y:S04]  /*b8ea0*/  LDL.LU.64 R16, [R1+0x7da0] ;  /* 0x007da00001107983 */ /* 0x000ea80000300a00 */
[----:B------:R-:W3:Y:S04]  /*b8eb0*/  LDL.LU.64 R22, [R1+0x7d98] ;  /* 0x007d980001167983 */ /* 0x000ee80000300a00 */
[----:B------:R-:W3:Y:S04]  /*b8ec0*/  LDL.LU.64 R20, [R1+0x7d90] ;  /* 0x007d900001147983 */ /* 0x000ee80000300a00 */
[----:B------:R-:W-:Y:S04]  /*b8ed0*/  STL.64 [R1+0x1280], R24 ;  /* 0x0012801801007387 */ /* 0x000fe80000100a00 */
[----:B------:R0:W-:Y:S04]  /*b8ee0*/  STL.64 [R1+0x1288], R26 ;  /* 0x0012881a01007387 */ /* 0x0001e80000100a00 */
[----:B0-----:R-:W3:Y:S04]  /*b8ef0*/  LDL.LU.64 R26, [R1+0x7d88] ;  /* 0x007d8800011a7983 */ /* 0x001ee80000300a00 */
[----:B------:R-:W3:Y:S01]  /*b8f00*/  LDL.LU.64 R24, [R1+0x7d80] ;  /* 0x007d800001187983 */ /* 0x000ee20000300a00 */
[C---:B--2---:R-:W-:Y:S08]  /*b8f10*/  HMMA.16816.F32 R4, R12.reuse, R16, R4 ;  /* 0x000000100c04723c */ /* 0x044ff00000001804 */
[C---:B----4-:R-:W-:Y:S08]  /*b8f20*/  HMMA.16816.F32 R16, R12.reuse, R18, R8 ;  /* 0x000000120c10723c */ /* 0x050ff00000001808 */
[C---:B---3--:R-:W-:Y:S03]  /*b8f30*/  HMMA.16816.F32 R8, R12.reuse, R28, R20 ;  /* 0x0000001c0c08723c */ /* 0x048fe60000001814 */
[----:B------:R0:W-:Y:S04]  /*b8f40*/  STL.64 [R1+0x1270], R4 ;  /* 0x0012700401007387 */ /* 0x0001e80000100a00 */
[----:B------:R1:W-:Y:S04]  /*b8f50*/  STL.64 [R1+0x1278], R6 ;  /* 0x0012780601007387 */ /* 0x0003e80000100a00 */
[----:B0-----:R-:W2:Y:S04]  /*b8f60*/  LDL.LU R4, [R1+0xad0] ;  /* 0x000ad00001047983 */ /* 0x001ea80000300800 */
[----:B------:R-:W-:Y:S04]  /*b8f70*/  STL.64 [R1+0x1260], R16 ;  /* 0x0012601001007387 */ /* 0x000fe80000100a00 */
[----:B------:R-:W-:Y:S04]  /*b8f80*/  STL.64 [R1+0x1268], R18 ;  /* 0x0012681201007387 */ /* 0x000fe80000100a00 */
[----:B------:R-:W-:Y:S04]  /*b8f90*/  STL.64 [R1+0x1250], R8 ;  /* 0x0012500801007387 */ /* 0x000fe80000100a00 */
[----:B------:R-:W-:Y:S04]  /*b8fa0*/  STL.64 [R1+0x1258], R10 ;  /* 0x0012580a01007387 */ /* 0x000fe80000100a00 */
[----:B------:R-:W2:Y:S04]  /*b8fb0*/  LDL.LU R5, [R1+0xad4] ;  /* 0x000ad40001057983 */ /* 0x000ea80000300800 */
[----:B-1----:R-:W3:Y:S04]  /*b8fc0*/  LDL.LU R6, [R1+0xad8] ;  /* 0x000ad80001067983 */ /* 0x002ee80000300800 */
        /* <DEDUP_REMOVED lines=27> */
[C---:B------:R-:W-:Y:S03]  /*b9180*/  HMMA.16816.F32 R20, R12.reuse, R26, R20 ;  /* 0x0000001a0c14723c */ /* 0x040fe60000001814 */
[----:B----4-:R-:W-:Y:S04]  /*b9190*/  STL.64 [R1+0x7d38], R6 ;  /* 0x007d380601007387 */ /* 0x010fe80000100a00 */
[----:B---3--:R0:W-:Y:S04]  /*b91a0*/  STL.64 [R1+0x7d30], R4 ;  /* 0x007d300401007387 */ /* 0x0081e80000100a00 */
[----:B0-----:R-:W3:Y:S04]  /*b91b0*/  LDL.LU R4, [R1+0xb00] ;  /* 0x000b000001047983 */ /* 0x001ee80000300800 */
        /* <DEDUP_REMOVED lines=46> */
[----:B------:R-:W2:Y:S04]  /*b94a0*/  LDL.LU R23, [R1+0x22a0] ;  /* 0x0022a00001177983 */ /* 0x000ea80000300800 */
[----:B------:R0:W-:Y:S04]  /*b94b0*/  STL.64 [R1+0x7b48], R20 ;  /* 0x007b481401007387 */ /* 0x0001e80000100a00 */
[----:B0-----:R-:W2:Y:S04]  /*b94c0*/  LDL.LU R20, [R1+0x228c] ;  /* 0x00228c0001147983 */ /* 0x001ea80000300800 */
[----:B------:R-:W2:Y:S01]  /*b94d0*/  LDL.LU R21, [R1+0x2298] ;  /* 0x0022980001157983 */ /* 0x000ea20000300800 */
[C---:B---3--:R-:W-:Y:S08]  /*b94e0*/  HMMA.16816.F32 R4, R12.reuse, R18, R4 ;  /* 0x000000120c04723c */ /* 0x048ff00000001804 */
[C---:B----4-:R-:W-:Y:S11]  /*b94f0*/  HMMA.16816.F32 R8, R12.reuse, R16, R8 ;  /* 0x000000100c08723c */ /* 0x050ff60000001808 */
[----:B------:R-:W-:Y:S04]  /*b9500*/  STL.64 [R1+0x1200], R4 ;  /* 0x0012000401007387 */ /* 0x000fe80000100a00 */
[----:B------:R0:W-:Y:S04]  /*b9510*/  STL.64 [R1+0x1208], R6 ;  /* 0x0012080601007387 */ /* 0x0001e80000100a00 */
[----:B0-----:R-:W3:Y:S04]  /*b9520*/  LDL.LU.64 R6, [R1+0x7d38] ;  /* 0x007d380001067983 */ /* 0x001ee80000300a00 */
[----:B------:R-:W3:Y:S04]  /*b9530*/  LDL.LU.64 R4, [R1+0x7d30] ;  /* 0x007d300001047983 */ /* 0x000ee80000300a00 */
[----:B------:R0:W-:Y:S04]  /*b9540*/  STL [R1+0x7b1c], R18 ;  /* 0x007b1c1201007387 */ /* 0x0001e80000100800 */
[----:B0-----:R-:W4:Y:S04]  /*b9550*/  LDL.LU R18, [R1+0x2290] ;  /* 0x0022900001127983 */ /* 0x001f280000300800 */
[----:B------:R-:W-:Y:S04]  /*b9560*/  STL [R1+0x7b18], R19 ;  /* 0x007b181301007387 */ /* 0x000fe80000100800 */
[----:B------:R-:W-:Y:S04]  /*b9570*/  STL.64 [R1+0x11f0], R8 ;  /* 0x0011f00801007387 */ /* 0x000fe80000100a00 */
[----:B------:R0:W-:Y:S04]  /*b9580*/  STL.64 [R1+0x11f8], R10 ;  /* 0x0011f80a01007387 */ /* 0x0001e80000100a00 */
[----:B0-----:R-:W3:Y:S04]  /*b9590*/  LDL.LU.64 R10, [R1+0x7d28] ;  /* 0x007d2800010a7983 */ /* 0x001ee80000300a00 */
[----:B------:R-:W2:Y:S04]  /*b95a0*/  LDL.LU.64 R8, [R1+0x7d20] ;  /* 0x007d200001087983 */ /* 0x000ea80000300a00 */
[----:B------:R-:W-:Y:S01]  /*b95b0*/  STL.64 [R1+0x7cb8], R16 ;  /* 0x007cb81001007387 */ /* 0x000fe20000100a00 */
        /* <DEDUP_REMOVED lines=25> */
[----:B------:R0:W-:Y:S04]  /*b9750*/  STL [R1+0x7af0], R5 ;  /* 0x007af00501007387 */ /* 0x0001e80000100800 */
[----:B------:R-:W-:Y:S01]  /*b9760*/  STL.64 [R1+0x7cd0], R6 ;  /* 0x007cd00601007387 */ /* 0x000fe20000100a00 */
[----:B0-----:R-:W-:-:S11]  /*b9770*/  IMAD R5, R22, 0x100, R21 ;  /* 0x0000010016057824 */ /* 0x001fd600078e0215 */
[----:B------:R4:W-:Y:S04]  /*b9780*/  STL.64 [R1+0x11b0], R8 ;  /* 0x0011b00801007387 */ /* 0x0009e80000100a00 */
[----:B------:R-:W-:Y:S04]  /*b9790*/  STL.64 [R1+0x11b8], R10 ;  /* 0x0011b80a01007387 */ /* 0x000fe80000100a00 */
[----:B------:R0:W-:Y:S04]  /*b97a0*/  STL [R1+0x7cc8], R4 ;  /* 0x007cc80401007387 */ /* 0x0001e80000100800 */
[----:B------:R-:W-:Y:S04]  /*b97b0*/  STL [R1+0x7ac4], R2 ;  /* 0x007ac40201007387 */ /* 0x000fe80000100800 */
[----:B------:R-:W-:Y:S01]  /*b97c0*/  STL [R1+0x7ac0], R3 ;  /* 0x007ac00301007387 */ /* 0x000fe20000100800 */
[----:B----4-:R-:W-:-:S02]  /*b97d0*/  IMAD R8, R20, 0x100, R18 ;  /* 0x0000010014087824 */ /* 0x010fc400078e0212 */
[----:B0-----:R-:W-:Y:S01]  /*b97e0*/  IMAD R4, R28, 0x100, R23 ;  /* 0x000001001c047824 */ /* 0x001fe200078e0217 */
[----:B--2---:R-:W-:-:S15]  /*b97f0*/  HMMA.16816.F32 R12, R12, R2, R24 ;  /* 0x000000020c0c723c */ /* 0x004fde0000001818 */
[----:B------:R-:W-:-:S04]  /*b9800*/  NOP ;  /* 0x0000000000007918 */ /* 0x000fc80000000000 */
[----:B------:R0:W-:Y:S04]  /*b9810*/  STL.64 [R1+0xf60], R12 ;  /* 0x000f600c01007387 */ /* 0x0001e80000100a00 */
[----:B------:R-:W-:Y:S04]  /*b9820*/  STL.64 [R1+0xf68], R14 ;  /* 0x000f680e01007387 */ /* 0x000fe80000100a00 */
[----:B------:R-:W2:Y:S04]  /*b9830*/  LDL.LU R20, [R1+0xa00] ;  /* 0x000a000001147983 */ /* 0x000ea80000300800 */
[----:B------:R-:W2:Y:S04]  /*b9840*/  LDL.LU R21, [R1+0xa04] ;  /* 0x000a040001157983 */ /* 0x000ea80000300800 */
[----:B------:R-:W3:Y:S04]  /*b9850*/  LDL.LU R22, [R1+0xa08] ;  /* 0x000a080001167983 */ /* 0x000ee80000300800 */
[----:B------:R-:W3:Y:S04]  /*b9860*/  LDL.LU R23, [R1+0xa0c] ;  /* 0x000a0c0001177983 */ /* 0x000ee80000300800 */
[----:B---3--:R1:W-:Y:S04]  /*b9870*/  STL.64 [R1+0x7c50], R22 ;  /* 0x007c501601007387 */ /* 0x0083e80000100a00 */
[----:B--2---:R2:W-:Y:S04]  /*b9880*/  STL.64 [R1+0x7c48], R20 ;  /* 0x007c481401007387 */ /* 0x0045e80000100a00 */
[----:B------:R-:W3:Y:S04]  /*b9890*/  LDL R24, [R1+0x50] ;  /* 0x0000500001187983 */ /* 0x000ee80000100800 */
[----:B------:R-:W3:Y:S01]  /*b98a0*/  LDL R25, [R1+0x54] ;  /* 0x0000540001197983 */ /* 0x000ee20000100800 */
[----:B0-----:R-:W-:-:S03]  /*b98b0*/  F2FP.F16.E4M3.UNPACK_B R12, R8 ;  /* 0x00000008ff0c723e */ /* 0x001fc600020006ff */
[----:B---3--:R-:W-:Y:S04]  /*b98c0*/  STL.64 [R1+0x7cd8], R24 ;  /* 0x007cd81801007387 */ /* 0x008fe80000100a00 */
[----:B------:R-:W3:Y:S04]  /*b98d0*/  LDL.LU R8, [R1+0xa10] ;  /* 0x000a100001087983 */ /* 0x000ee80000300800 */
[----:B------:R-:W3:Y:S04]  /*b98e0*/  LDL.LU R9, [R1+0xa14] ;  /* 0x000a140001097983 */ /* 0x000ee80000300800 */
[----:B------:R-:W4:Y:S04]  /*b98f0*/  LDL.LU R10, [R1+0xa18] ;  /* 0x000a1800010a7983 */ /* 0x000f280000300800 */
[----:B------:R-:W4:Y:S04]  /*b9900*/  LDL.LU R11, [R1+0xa1c] ;  /* 0x000a1c00010b7983 */ /* 0x000f280000300800 */
[----:B----4-:R-:W-:Y:S04]  /*b9910*/  STL.64 [R1+0x7c60], R10 ;  /* 0x007c600a01007387 */ /* 0x010fe80000100a00 */
[----:B---3--:R0:W-:Y:S04]  /*b9920*/  STL.64 [R1+0x7c58], R8 ;  /* 0x007c580801007387 */ /* 0x0081e80000100a00 */
[----:B-1----:R-:W3:Y:S04]  /*b9930*/  LDL R22, [R1+0x60] ;  /* 0x0000600001167983 */ /* 0x002ee80000100800 */
[----:B------:R-:W3:Y:S04]  /*b9940*/  LDL R23, [R1+0x64] ;  /* 0x0000640001177983 */ /* 0x000ee80000100800 */
[----:B--2---:R-:W2:Y:S04]  /*b9950*/  LDL.64 R20, [R1+0x68] ;  /* 0x0000680001147983 */ /* 0x004ea80000100a00 */
[----:B---3--:R1:W-:Y:S04]  /*b9960*/  STL.64 [R1+0x7c80], R22 ;  /* 0x007c801601007387 */ /* 0x0083e80000100a00 */
[----:B--2---:R-:W-:Y:S04]  /*b9970*/  STL.64 [R1+0x7c78], R20 ;  /* 0x007c781401007387 */ /* 0x004fe80000100a00 */
[----:B0-----:R-:W2:Y:S04]  /*b9980*/  LDL.LU R8, [R1+0xa30] ;  /* 0x000a300001087983 */ /* 0x001ea80000300800 */
[----:B------:R-:W2:Y:S04]  /*b9990*/  LDL.LU R9, [R1+0xa34] ;  /* 0x000a340001097983 */ /* 0x000ea80000300800 */
[----:B------:R-:W3:Y:S04]  /*b99a0*/  LDL.LU R10, [R1+0xa38] ;  /* 0x000a3800010a7983 */ /* 0x000ee80000300800 */
[----:B------:R-:W3:Y:S04]  /*b99b0*/  LDL.LU R11, [R1+0xa3c] ;  /* 0x000a3c00010b7983 */ /* 0x000ee80000300800 */
[----:B-1----:R-:W4:Y:S04]  /*b99c0*/  LDL R22, [R1+0x70] ;  /* 0x0000700001167983 */ /* 0x002f280000100800 */
[----:B------:R-:W4:Y:S01]  /*b99d0*/  LDL R23, [R1+0x74] ;  /* 0x0000740001177983 */ /* 0x000f220000100800 */
[----:B------:R-:W-:-:S02]  /*b99e0*/  F2FP.F16.E4M3.UNPACK_B R14, R4 ;  /* 0x00000004ff0e723e */ /* 0x000fc400020006ff */
[----:B------:R-:W-:Y:S01]  /*b99f0*/  F2FP.F16.E4M3.UNPACK_B R13, R5 ;  /* 0x00000005ff0d723e */ /* 0x000fe200020006ff */
[----:B---3--:R-:W-:Y:S04]  /*b9a00*/  STL.64 [R1+0x7c70], R10 ;  /* 0x007c700a01007387 */ /* 0x008fe80000100a00 */
[----:B--2---:R0:W-:Y:S04]  /*b9a10*/  STL.64 [R1+0x7c68], R8 ;  /* 0x007c680801007387 */ /* 0x0041e80000100a00 */
[----:B0-----:R-:W2:Y:S04]  /*b9a20*/  LDL.LU R8, [R1+0xa40] ;  /* 0x000a400001087983 */ /* 0x001ea80000300800 */
[----:B------:R-:W2:Y:S04]  /*b9a30*/  LDL.LU R9, [R1+0xa44] ;  /* 0x000a440001097983 */ /* 0x000ea80000300800 */
[----:B------:R-:W3:Y:S04]  /*b9a40*/  LDL.LU R10, [R1+0xa48] ;  /* 0x000a4800010a7983 */ /* 0x000ee80000300800 */
[----:B------:R-:W3:Y:S04]  /*b9a50*/  LDL.LU R11, [R1+0xa4c] ;  /* 0x000a4c00010b7983 */ /* 0x000ee80000300800 */
[----:B------:R-:W2:Y:S04]  /*b9a60*/  LDL.LU.64 R24, [R1+0x98] ;  /* 0x0000980001187983 */ /* 0x000ea80000300a00 */
[----:B------:R-:W2:Y:S04]  /*b9a70*/  LDL.LU R4, [R1+0xa90] ;  /* 0x000a900001047983 */ /* 0x000ea80000300800 */
[----:B------:R-:W2:Y:S04]  /*b9a80*/  LDL.LU R5, [R1+0xa94] ;  /* 0x000a940001057983 */ /* 0x000ea80000300800 */
[----:B------:R-:W2:Y:S04]  /*b9a90*/  LDL.LU R6, [R1+0xa98] ;  /* 0x000a980001067983 */ /* 0x000ea80000300800 */
[----:B------:R-:W2:Y:S01]  /*b9aa0*/  LDL.LU R7, [R1+0xa9c] ;  /* 0x000a9c0001077983 */ /* 0x000ea20000300800 */
[----:B------:R-:W-:-:S03]  /*b9ab0*/  IMAD R0, R0, 0x100, R29 ;  /* 0x0000010000007824 */ /* 0x000fc600078e021d */
[----:B--2---:R-:W-:Y:S04]  /*b9ac0*/  STL.64 [R1+0x7ce8], R6 ;  /* 0x007ce80601007387 */ /* 0x004fe80000100a00 */
[----:B------:R0:W-:Y:S04]  /*b9ad0*/  STL.64 [R1+0x7ce0], R4 ;  /* 0x007ce00401007387 */ /* 0x0001e80000100a00 */
[----:B0-----:R-:W2:Y:S04]  /*b9ae0*/  LDL.LU R4, [R1+0xaa0] ;  /* 0x000aa00001047983 */ /* 0x001ea80000300800 */
        /* <DEDUP_REMOVED lines=9> */
[----:B----4-:R-:W-:Y:S01]  /*b9b80*/  STL.64 [R1+0x7cb0], R22 ;  /* 0x007cb01601007387 */ /* 0x010fe20000100a00 */
[----:B------:R-:W-:-:S03]  /*b9b90*/  F2FP.F16.E4M3.UNPACK_B R15, R0 ;  /* 0x00000000ff0f723e */ /* 0x000fc600020006ff */
        /* <DEDUP_REMOVED lines=11> */
[----:B------:R-:W-:Y:S03]  /*b9c50*/  HMMA.16816.F32 R4, R12, R24, R4 ;  /* 0x000000180c04723c */ /* 0x000fe60000001804 */
[----:B----4-:R-:W-:Y:S04]  /*b9c60*/  STL.64 [R1+0x7ca0], R10 ;  /* 0x007ca00a01007387 */ /* 0x010fe80000100a00 */
[----:B---3--:R0:W-:Y:S04]  /*b9c70*/  STL.64 [R1+0x7c98], R8 ;  /* 0x007c980801007387 */ /* 0x0081e80000100a00 */
[----:B0-----:R-:W3:Y:S04]  /*b9c80*/  LDL.LU R8, [R1+0xa60] ;  /* 0x000a600001087983 */ /* 0x001ee80000300800 */
[----:B------:R-:W3:Y:S04]  /*b9c90*/  LDL.LU R9, [R1+0xa64] ;  /* 0x000a640001097983 */ /* 0x000ee80000300800 */
[----:B------:R-:W3:Y:S04]  /*b9ca0*/  LDL.LU R10, [R1+0xa68] ;  /* 0x000a6800010a7983 */ /* 0x000ee80000300800 */
[----:B------:R-:W3:Y:S04]  /*b9cb0*/  LDL.LU R11, [R1+0xa6c] ;  /* 0x000a6c00010b7983 */ /* 0x000ee80000300800 */
[----:B------:R-:W4:Y:S04]  /*b9cc0*/  LDL.64 R26, [R1+0x48] ;  /* 0x00004800011a7983 */ /* 0x000f280000100a00 */
        /* <DEDUP_REMOVED lines=8> */
[----:B------:R0:W-:Y:S04]  /*b9d50*/  STL [R1+0x7b40], R3 ;  /* 0x007b400301007387 */ /* 0x0001e80000100800 */
[----:B0-----:R-:W3:Y:S01]  /*b9d60*/  LDL.LU.64 R2, [R1+0x88] ;  /* 0x0000880001027983 */ /* 0x001ee20000300a00 */
[----:B--2---:R-:W-:-:S15]  /*b9d70*/  HMMA.16816.F32 R4, R12, R28, R4 ;  /* 0x0000001c0c04723c */ /* 0x004fde0000001804 */
[----:B------:R-:W-:-:S04]  /*b9d80*/  NOP ;  /* 0x0000000000007918 */ /* 0x000fc80000000000 */
[----:B------:R-:W-:Y:S04]  /*b9d90*/  STL.64 [R1+0x1190], R4 ;  /* 0x0011900401007387 */ /* 0x000fe80000100a00 */
[----:B------:R0:W-:Y:S04]  /*b9da0*/  STL.64 [R1+0x1198], R6 ;  /* 0x0011980601007387 */ /* 0x0001e80000100a00 */
[----:B0-----:R-:W2:Y:S04]  /*b9db0*/  LDL.LU.64 R6, [R1+0x7cd0] ;  /* 0x007cd00001067983 */ /* 0x001ea80000300a00 */
[----:B------:R-:W4:Y:S01]  /*b9dc0*/  LDL.LU R4, [R1+0x7cc8] ;  /* 0x007cc80001047983 */ /* 0x000f220000300800 */
[----:B---3--:R-:W-:Y:S01]  /*b9dd0*/  HMMA.16816.F32 R16, R12, R2, R16 ;  /* 0x000000020c10723c */ /* 0x008fe20000001810 */
[----:B------:R-:W-:-:S02]  /*b9de0*/  IMAD.MOV.U32 R5, RZ, RZ, R28 ;  /* 0x000000ffff057224 */ /* 0x000fc400078e001c */
[----:B------:R-:W3:Y:S04]  /*b9df0*/  LDL.LU.64 R28, [R1+0x7cc0] ;  /* 0x007cc000011c7983 */ /* 0x000ee80000300a00 */
[----:B--2---:R0:W-:Y:S04]  /*b9e00*/  STL.64 [R1+0x7b00], R6 ;  /* 0x007b000601007387 */ /* 0x0041e80000100a00 */
[----:B0-----:R-:W2:Y:S04]  /*b9e10*/  LDL.64 R6, [R1+0x58] ;  /* 0x0000580001067983 */ /* 0x001ea80000100a00 */
[----:B----4-:R0:W-:Y:S04]  /*b9e20*/  STL.64 [R1+0x7af8], R4 ;  /* 0x007af80401007387 */ /* 0x0101e80000100a00 */
[----:B0-----:R-:W4:Y:S04]  /*b9e30*/  LDL.LU.64 R4, [R1+0x80] ;  /* 0x0000800001047983 */ /* 0x001f280000300a00 */
[----:B------:R0:W-:Y:S04]  /*b9e40*/  STL.64 [R1+0x1180], R16 ;  /* 0x0011801001007387 */ /* 0x0001e80000100a00 */
[----:B------:R1:W-:Y:S04]  /*b9e50*/  STL.64 [R1+0x1188], R18 ;  /* 0x0011881201007387 */ /* 0x0003e80000100a00 */
[----:B0-----:R-:W2:Y:S01]  /*b9e60*/  LDL.LU.64 R16, [R1+0x7cb8] ;  /* 0x007cb80001107983 */ /* 0x001ea20000300a00 */
[----:B-1----:R-:W-:-:S02]  /*b9e70*/  IMAD.MOV.U32 R18, RZ, RZ, R2 ;  /* 0x000000ffff127224 */ /* 0x002fc400078e0002 */
[----:B------:R-:W-:-:S05]  /*b9e80*/  IMAD.MOV.U32 R19, RZ, RZ, R3 ;  /* 0x000000ffff137224 */ /* 0x000fca00078e0003 */
[----:B------:R-:W-:Y:S01]  /*b9e90*/  STL.64 [R1+0x7b38], R18 ;  /* 0x007b381201007387 */ /* 0x000fe20000100a00 */
[C---:B----4-:R-:W-:Y:S03]  /*b9ea0*/  HMMA.16816.F32 R20, R12.reuse, R4, R20 ;  /* 0x000000040c14723c */ /* 0x050fe60000001814 */
[----:B--2---:R0:W-:Y:S04]  /*b9eb0*/  STL.64 [R1+0x7b30], R16 ;  /* 0x007b301001007387 */ /* 0x0041e80000100a00 */
[----:B0-----:R-:W2:Y:S04]  /*b9ec0*/  LDL.LU R16, [R1+0xa20] ;  /* 0x000a200001107983 */ /* 0x001ea80000300800 */
[----:B------:R-:W2:Y:S04]  /*b9ed0*/  LDL.LU R17, [R1+0xa24] ;  /* 0x000a240001117983 */ /* 0x000ea80000300800 */
[----:B------:R-:W2:Y:S04]  /*b9ee0*/  LDL.LU R18, [R1+0xa28] ;  /* 0x000a280001127983 */ /* 0x000ea80000300800 */
[----:B------:R-:W2:Y:S04]  /*b9ef0*/  LDL.LU R19, [R1+0xa2c] ;  /* 0x000a2c0001137983 */ /* 0x000ea80000300800 */
        /* <DEDUP_REMOVED lines=8> */
[----:B0-----:R-:W4:Y:S04]  /*b9f80*/  LDL.LU.64 R10, [R1+0x7ca0] ;  /* 0x007ca000010a7983 */ /* 0x001f280000300a00 */
[----:B------:R-:W4:Y:S01]  /*b9f90*/  LDL.LU.64 R8, [R1+0x7c98] ;  /* 0x007c980001087983 */ /* 0x000f220000300a00 */
[----:B------:R-:W-:-:S05]  /*b9fa0*/  IMAD.MOV.U32 R0, RZ, RZ, R21 ;  /* 0x000000ffff007224 */ /* 0x000fca00078e0015 */
[----:B------:R-:W-:Y:S01]  /*b9fb0*/  STL [R1+0x7a70], R0 ;  /* 0x007a700001007387 */ /* 0x000fe20000100800 */
[----:B----4-:R-:W-:Y:S03]  /*b9fc0*/  HMMA.16816.F32 R20, R12, R22, R8 ;  /* 0x000000160c14723c */ /* 0x010fe60000001808 */
        /* <DEDUP_REMOVED lines=20> */
[----:B------:R-:W4:Y:S01]  /*ba110*/  LDL.LU.64 R20, [R1+0x7c48] ;  /* 0x007c480001147983 */ /* 0x000f220000300a00 */
[----:B------:R-:W-:Y:S01]  /*ba120*/  HMMA.16816.F32 R16, R12, R6, R16 ;  /* 0x000000060c10723c */ /* 0x000fe20000001810 */
[----:B------:R-:W-:-:S02]  /*ba130*/  IMAD.MOV.U32 R2, RZ, RZ, R4 ;  /* 0x000000ffff027224 */ /* 0x000fc400078e0004 */
[----:B------:R-:W-:Y:S02]  /*ba140*/  IMAD.MOV.U32 R3, RZ, RZ, R5 ;  /* 0x000000ffff037224 */ /* 0x000fe400078e0005 */
[----:B------:R-:W-:-:S05]  /*ba150*/  IMAD.MOV.U32 R0, RZ, RZ, R7 ;  /* 0x000000ffff007224 */ /* 0x000fca00078e0007 */
[----:B------:R-:W-:Y:S09]  /*ba160*/  STL [R1+0x7a78], R0 ;  /* 0x007a780001007387 */ /* 0x000ff20000100800 */
[----:B------:R-:W-:Y:S04]  /*ba170*/  STL.64 [R1+0x1120], R16 ;  /* 0x0011201001007387 */ /* 0x000fe80000100a00 */
[----:B------:R-:W-:Y:S01]  /*ba180*/  STL.64 [R1+0x1128], R18 ;  /* 0x0011281201007387 */ /* 0x000fe20000100a00 */
[C---:B--2---:R-:W-:Y:S08]  /*ba190*/  HMMA.16816.F32 R8, R12.reuse, R24, R8 ;  /* 0x000000180c08723c */ /* 0x044ff00000001808 */
[----:B----4-:R-:W-:Y:S11]  /*ba1a0*/  HMMA.16816.F32 R4, R12, R26, R20 ;  /* 0x0000001a0c04723c */ /* 0x010ff60000001814 */
[----:B------:R-:W-:Y:S04]  /*ba1b0*/  STL.64 [R1+0x1110], R8 ;  /* 0x0011100801007387 */ /* 0x000fe80000100a00 */
[----:B------:R-:W-:Y:S04]  /*ba1c0*/  STL.64 [R1+0x1118], R10 ;  /* 0x0011180a01007387 */ /* 0x000fe80000100a00 */
[----:B------:R-:W2:Y:S04]  /*ba1d0*/  LDL.LU R20, [R1+0x940] ;  /* 0x0009400001147983 */ /* 0x000ea80000300800 */
[----:B------:R-:W-:Y:S04]  /*ba1e0*/  STL.64 [R1+0x1100], R4 ;  /* 0x0011000401007387 */ /* 0x000fe80000100a00 */
[----:B------:R-:W-:Y:S04]  /*ba1f0*/  STL.64 [R1+0x1108], R6 ;  /* 0x0011080601007387 */ /* 0x000fe80000100a00 */
        /* <DEDUP_REMOVED lines=9> */
[----:B------:R-:W-:-:S03]  /*ba290*/  IMAD.MOV.U32 R0, RZ, RZ, R27 ;  /* 0x000000ffff007224 */ /* 0x000fc600078e001b */
[----:B----4-:R0:W-:Y:S04]  /*ba2a0*/  STL.64 [R1+0x7b80], R22 ;  /* 0x007b801601007387 */ /* 0x0101e80000100a00 */
[----:B0-----:R-:W4:Y:S04]  /*ba2b0*/  LDL R22, [R1] ;  /* 0x0000000001167983 */ /* 0x001f280000100800 */
[----:B------:R-:W4:Y:S04]  /*ba2c0*/  LDL R23, [R1+0x4] ;  /* 0x0000040001177983 */ /* 0x000f280000100800 */
[----:B--2---:R0:W-:Y:S04]  /*ba2d0*/  STL.64 [R1+0x7b78], R20 ;  /* 0x007b781401007387 */ /* 0x0041e80000100a00 */
[----:B------:R-:W2:Y:S04]  /*ba2e0*/  LDL.LU R24, [R1+0x960] ;  /* 0x0009600001187983 */ /* 0x000ea80000300800 */
[----:B------:R-:W2:Y:S04]  /*ba2f0*/  LDL.LU R25, [R1+0x964] ;  /* 0x0009640001197983 */ /* 0x000ea80000300800 */
[----:B------:R-:W2:Y:S04]  /*ba300*/  LDL.LU R26, [R1+0x968] ;  /* 0x00096800011a7983 */ /* 0x000ea80000300800 */
[----:B------:R-:W2:Y:S04]  /*ba310*/  LDL.LU R27, [R1+0x96c] ;  /* 0x00096c00011b7983 */ /* 0x000ea80000300800 */
[----:B0-----:R-:W2:Y:S04]  /*ba320*/  LDL.64 R20, [R1+0x8] ;  /* 0x0000080001147983 */ /* 0x001ea80000100a00 */
[----:B----4-:R-:W-:Y:S04]  /*ba330*/  STL.64 [R1+0x7bb0], R22 ;  /* 0x007bb01601007387 */ /* 0x010fe80000100a00 */
[----:B--2---:R-:W-:Y:S04]  /*ba340*/  STL.64 [R1+0x7ba8], R20 ;  /* 0x007ba81401007387 */ /* 0x004fe80000100a00 */
[----:B------:R-:W-:Y:S04]  /*ba350*/  STL.64 [R1+0x7b90], R26 ;  /* 0x007b901a01007387 */ /* 0x000fe80000100a00 */
[----:B------:R0:W-:Y:S04]  /*ba360*/  STL.64 [R1+0x7b88], R24 ;  /* 0x007b881801007387 */ /* 0x0001e80000100a00 */
[----:B0-----:R-:W2:Y:S04]  /*ba370*/  LDL.LU R24, [R1+0x970] ;  /* 0x0009700001187983 */ /* 0x001ea80000300800 */
[----:B------:R-:W2:Y:S04]  /*ba380*/  LDL.LU R25, [R1+0x974] ;  /* 0x0009740001197983 */ /* 0x000ea80000300800 */
[----:B------:R-:W4:Y:S04]  /*ba390*/  LDL.LU R26, [R1+0x978] ;  /* 0x00097800011a7983 */ /* 0x000f280000300800 */
[----:B------:R-:W4:Y:S04]  /*ba3a0*/  LDL.LU R27, [R1+0x97c] ;  /* 0x00097c00011b7983 */ /* 0x000f280000300800 */
[----:B------:R-:W2:Y:S04]  /*ba3b0*/  LDL R22, [R1+0x10] ;  /* 0x0000100001167983 */ /* 0x000ea80000100800 */
[----:B------:R-:W2:Y:S04]  /*ba3c0*/  LDL R23, [R1+0x14] ;  /* 0x0000140001177983 */ /* 0x000ea80000100800 */
[----:B------:R-:W3:Y:S04]  /*ba3d0*/  LDL.64 R20, [R1+0x18] ;  /* 0x0000180001147983 */ /* 0x000ee80000100a00 */
[----:B------:R-:W4:Y:S04]  /*ba3e0*/  LDL R6, [R1+0x20] ;  /* 0x0000200001067983 */ /* 0x000f280000100800 */
[----:B------:R-:W4:Y:S04]  /*ba3f0*/  LDL R7, [R1+0x24] ;  /* 0x0000240001077983 */ /* 0x000f280000100800 */
[----:B--2---:R-:W-:Y:S04]  /*ba400*/  STL.64 [R1+0x7be0], R22 ;  /* 0x007be01601007387 */ /* 0x004fe80000100a00 */
[----:B---3--:R0:W-:Y:S04]  /*ba410*/  STL.64 [R1+0x7bd8], R20 ;  /* 0x007bd81401007387 */ /* 0x0081e80000100a00 */
        /* <DEDUP_REMOVED lines=11> */
[----:B0-----:R-:W3:Y:S04]  /*ba4d0*/  LDL R22, [R1+0x30] ;  /* 0x0000300001167983 */ /* 0x001ee80000100800 */
[----:B------:R-:W3:Y:S04]  /*ba4e0*/  LDL R23, [R1+0x34] ;  /* 0x0000340001177983 */ /* 0x000ee80000100800 */
[----:B--2---:R0:W-:Y:S04]  /*ba4f0*/  STL.64 [R1+0x7bf8], R20 ;  /* 0x007bf81401007387 */ /* 0x0041e80000100a00 */
[----:B0-----:R-:W2:Y:S04]  /*ba500*/  LDL.64 R20, [R1+0x38] ;  /* 0x0000380001147983 */ /* 0x001ea80000100a00 */
[----:B---3--:R-:W-:Y:S04]  /*ba510*/  STL.64 [R1+0x7c30], R22 ;  /* 0x007c301601007387 */ /* 0x008fe80000100a00 */
[----:B--2---:R-:W-:Y:S04]  /*ba520*/  STL.64 [R1+0x7c28], R20 ;  /* 0x007c281401007387 */ /* 0x004fe80000100a00 */
[----:B------:R-:W2:Y:S04]  /*ba530*/  LDL.64 R4, [R1+0x28] ;  /* 0x0000280001047983 */ /* 0x000ea80000100a00 */
[----:B----4-:R-:W-:Y:S04]  /*ba540*/  STL.64 [R1+0x7c10], R6 ;  /* 0x007c100601007387 */ /* 0x010fe80000100a00 */
        /* <DEDUP_REMOVED lines=31> */
[C---:B----4-:R-:W-:Y:S03]  /*ba740*/  HMMA.16816.F32 R20, R12.reuse, R22, R4 ;  /* 0x000000160c14723c */ /* 0x050fe60000001804 */
        /* <DEDUP_REMOVED lines=14> */
[----:B------:R-:W-:Y:S04]  /*ba830*/  STL [R1+0x7a7c], R0 ;  /* 0x007a7c0001007387 */ /* 0x000fe80000100800 */
[----:B------:R-:W2:Y:S04]  /*ba840*/  LDL.LU.64 R6, [R1+0x7c40] ;  /* 0x007c400001067983 */ /* 0x000ea80000300a00 */
        /* <DEDUP_REMOVED lines=33> */
[----:B0-----:R-:W3:Y:S04]  /*baa60*/  LDL.LU R4, [R1+0x900] ;  /* 0x0009000001047983 */ /* 0x001ee80000300800 */
[----:B------:R-:W3:Y:S04]  /*baa70*/  LDL.LU R5, [R1+0x904] ;  /* 0x0009040001057983 */ /* 0x000ee80000300800 */
[----:B-1----:R-:W3:Y:S04]  /*baa80*/  LDL.LU R6, [R1+0x908] ;  /* 0x0009080001067983 */ /* 0x002ee80000300800 */
[----:B------:R-:W3:Y:S01]  /*baa90*/  LDL.LU R7, [R1+0x90c] ;  /* 0x00090c0001077983 */ /* 0x000ee20000300800 */
        /* <DEDUP_REMOVED lines=49> */
[----:B------:R0:W-:Y:S02]  /*badb0*/  STL.64 [R1+0x78e8], R26 ;  /* 0x0078e81a01007387 */ /* 0x0001e40000100a00 */
[----:B0-----:R-:W-:-:S02]  /*badc0*/  IMAD.MOV.U32 R26, RZ, RZ, R2 ;  /* 0x000000ffff1a7224 */ /* 0x001fc400078e0002 */
[----:B------:R-:W-:Y:S01]  /*badd0*/  IMAD.MOV.U32 R27, RZ, RZ, R3 ;  /* 0x000000ffff1b7224 */ /* 0x000fe200078e0003 */
[----:B------:R-:W3:Y:S04]  /*bade0*/  LDL.LU R2, [R1+0x7b44] ;  /* 0x007b440001027983 */ /* 0x000ee80000300800 */
[----:B------:R-:W2:Y:S04]  /*badf0*/  LDL.LU R3, [R1+0x7b40] ;  /* 0x007b400001037983 */ /* 0x000ea80000300800 */
[----:B------:R-:W-:Y:S01]  /*bae00*/  STL.64 [R1+0x78e0], R24 ;  /* 0x0078e01801007387 */ /* 0x000fe20000100a00 */
[----:B----4-:R-:W-:-:S15]  /*bae10*/  HMMA.16816.F32 R16, R12, R22, R16 ;  /* 0x000000160c10723c */ /* 0x010fde0000001810 */
[----:B------:R-:W-:-:S04]  /*bae20*/  NOP ;  /* 0x0000000000007918 */ /* 0x000fc80000000000 */
[----:B------:R-:W-:Y:S04]  /*bae30*/  STL.64 [R1+0x1030], R16 ;  /* 0x0010301001007387 */ /* 0x000fe80000100a00 */
[----:B------:R0:W-:Y:S04]  /*bae40*/  STL.64 [R1+0x1038], R18 ;  /* 0x0010381201007387 */ /* 0x0001e80000100a00 */
[----:B0-----:R-:W4:Y:S01]  /*bae50*/  LDL.LU.64 R18, [R1+0x7b38] ;  /* 0x007b380001127983 */ /* 0x001f220000300a00 */
[----:B--2---:R-:W-:Y:S03]  /*bae60*/  HMMA.16816.F32 R8, R12, R20, R8 ;  /* 0x000000140c08723c */ /* 0x004fe60000001808 */
[----:B------:R-:W2:-:S15]  /*bae70*/  LDL.LU.64 R16, [R1+0x7b30] ;  /* 0x007b300001107983 */ /* 0x000e9e0000300a00 */
[----:B------:R-:W-:Y:S01]  /*bae80*/  NOP ;  /* 0x0000000000007918 */ /* 0x000fe20000000000 */
[----:B------:R-:W-:Y:S04]  /*bae90*/  STL.64 [R1+0x1020], R8 ;  /* 0x0010200801007387 */ /* 0x000fe80000100a00 */
[----:B------:R0:W-:Y:S04]  /*baea0*/  STL.64 [R1+0x1028], R10 ;  /* 0x0010280a01007387 */ /* 0x0001e80000100a00 */
[----:B0-----:R-:W2:Y:S04]  /*baeb0*/  LDL.LU.64 R10, [R1+0x7b28] ;  /* 0x007b2800010a7983 */ /* 0x001ea80000300a00 */
[----:B------:R-:W2:Y:S01]  /*baec0*/  LDL.LU.64 R8, [R1+0x7b20] ;  /* 0x007b200001087983 */ /* 0x000ea20000300a00 */
[----:B----4-:R-:W-:-:S02]  /*baed0*/  IMAD.MOV.U32 R24, RZ, RZ, R18 ;  /* 0x000000ffff187224 */ /* 0x010fc400078e0012 */
[----:B------:R-:W-:Y:S01]  /*baee0*/  IMAD.MOV.U32 R25, RZ, RZ, R19 ;  /* 0x000000ffff197224 */ /* 0x000fe200078e0013 */
[----:B------:R-:W4:Y:S04]  /*baef0*/  LDL.LU R18, [R1+0x7b1c] ;  /* 0x007b1c0001127983 */ /* 0x000f280000300800 */
[----:B------:R-:W4:Y:S04]  /*baf00*/  LDL.LU R19, [R1+0x7b18] ;  /* 0x007b180001137983 */ /* 0x000f280000300800 */
        /* <DEDUP_REMOVED lines=14> */
[----:B------:R4:W-:Y:S02]  /*baff0*/  STL.64 [R1+0x7aa0], R20 ;  /* 0x007aa01401007387 */ /* 0x0009e40000100a00 */
[----:B----4-:R-:W-:-:S15]  /*bb000*/  HMMA.16816.F32 R20, R12, R18, R24 ;  /* 0x000000120c14723c */ /* 0x010fde0000001818 */
[----:B------:R-:W-:-:S04]  /*bb010*/  NOP ;  /* 0x0000000000007918 */ /* 0x000fc80000000000 */
[----:B------:R0:W-:Y:S04]  /*bb020*/  STL.64 [R1+0x1010], R20 ;  /* 0x0010101401007387 */ /* 0x0001e80000100a00 */
[----:B------:R1:W-:Y:S04]  /*bb030*/  STL.64 [R1+0x1018], R22 ;  /* 0x0010181601007387 */ /* 0x0003e80000100a00 */
[----:B------:R2:W-:Y:S04]  /*bb040*/  STL.64 [R1+0x1000], R4 ;  /* 0x0010000401007387 */ /* 0x0005e80000100a00 */
[----:B------:R3:W-:Y:S04]  /*bb050*/  STL.64 [R1+0x1008], R6 ;  /* 0x0010080601007387 */ /* 0x0007e80000100a00 */
[----:B0-----:R-:W4:Y:S04]  /*bb060*/  LDL.LU R20, [R1+0x4b0] ;  /* 0x0004b00001147983 */ /* 0x001f280000300800 */
[----:B------:R-:W4:Y:S04]  /*bb070*/  LDL.LU R21, [R1+0x4b4] ;  /* 0x0004b40001157983 */ /* 0x000f280000300800 */
[----:B-1----:R-:W4:Y:S04]  /*bb080*/  LDL.LU R22, [R1+0x4b8] ;  /* 0x0004b80001167983 */ /* 0x002f280000300800 */
[----:B------:R-:W4:Y:S04]  /*bb090*/  LDL.LU R23, [R1+0x4bc] ;  /* 0x0004bc0001177983 */ /* 0x000f280000300800 */
[----:B--2---:R-:W2:Y:S04]  /*bb0a0*/  LDL.LU R4, [R1+0x8e0] ;  /* 0x0008e00001047983 */ /* 0x004ea80000300800 */
[----:B------:R-:W2:Y:S04]  /*bb0b0*/  LDL.LU R5, [R1+0x8e4] ;  /* 0x0008e40001057983 */ /* 0x000ea80000300800 */
[----:B---3--:R-:W3:Y:S04]  /*bb0c0*/  LDL.LU R6, [R1+0x8e8] ;  /* 0x0008e80001067983 */ /* 0x008ee80000300800 */
        /* <DEDUP_REMOVED lines=8> */
[----:B------:R-:W2:Y:S04]  /*bb150*/  LDL.LU R25, [R1+0x22ac] ;  /* 0x0022ac0001197983 */ /* 0x000ea80000300800 */
[----:B------:R-:W2:Y:S04]  /*bb160*/  LDL.LU R0, [R1+0x22b8] ;  /* 0x0022b80001007983 */ /* 0x000ea80000300800 */
[----:B------:R-:W2:Y:S01]  /*bb170*/  LDL.LU R24, [R1+0x22b4] ;  /* 0x0022b40001187983 */ /* 0x000ea20000300800 */
[----:B------:R-:W-:-:S02]  /*bb180*/  IMAD.MOV.U32 R26, RZ, RZ, R3 ;  /* 0x000000ffff1a7224 */ /* 0x000fc400078e0003 */
[----:B------:R-:W-:-:S05]  /*bb190*/  IMAD.MOV.U32 R27, RZ, RZ, R2 ;  /* 0x000000ffff1b7224 */ /* 0x000fca00078e0002 */
[----:B------:R-:W-:Y:S04]  /*bb1a0*/  STL.64 [R1+0x7ad8], R26 ;  /* 0x007ad81a01007387 */ /* 0x000fe80000100a00 */
[----:B--2---:R0:W-:Y:S04]  /*bb1b0*/  STL.64 [R1+0x7ad0], R24 ;  /* 0x007ad01801007387 */ /* 0x0041e80000100a00 */
        /* <DEDUP_REMOVED lines=35> */
[----:B------:R3:W-:Y:S01]  /*bb3f0*/  STL.64 [R1+0x7888], R10 ;  /* 0x0078880a01007387 */ /* 0x0007e20000100a00 */
[----:B--2---:R-:W-:Y:S01]  /*bb400*/  HMMA.16816.F32 R24, R12, R6, R24 ;  /* 0x000000060c18723c */ /* 0x004fe20000001818 */
[----:B---3--:R-:W-:-:S02]  /*bb410*/  IMAD.MOV.U32 R10, RZ, RZ, R5 ;  /* 0x000000ffff0a7224 */ /* 0x008fc400078e0005 */
[----:B------:R-:W2:Y:S04]  /*bb420*/  LDL.LU R5, [R1+0x7af0] ;  /* 0x007af00001057983 */ /* 0x000ea80000300800 */
[----:B------:R-:W3:Y:S04]  /*bb430*/  LDL.LU R11, [R1+0x94] ;  /* 0x00009400010b7983 */ /* 0x000ee80000300800 */
        /* <DEDUP_REMOVED lines=12> */
[----:B------:R-:W2:Y:S04]  /*bb500*/  LDL.LU.64 R24, [R1+0x7ad0] ;  /* 0x007ad00001187983 */ /* 0x000ea80000300a00 */
[----:B------:R-:W-:Y:S04]  /*bb510*/  STL.64 [R1+0x7898], R6 ;  /* 0x0078980601007387 */ /* 0x000fe80000100a00 */
[----:B------:R0:W-:Y:S01]  /*bb520*/  STL.64 [R1+0x7890], R4 ;  /* 0x0078900401007387 */ /* 0x0001e20000100a00 */
[----:B------:R-:W-:-:S02]  /*bb530*/  IMAD R9, R9, 0x100, R2 ;  /* 0x0000010009097824 */ /* 0x000fc400078e0202 */
[----:B------:R-:W-:Y:S01]  /*bb540*/  IMAD R8, R8, 0x100, R3 ;  /* 0x0000010008087824 */ /* 0x000fe200078e0203 */
[----:B0-----:R-:W3:Y:S04]  /*bb550*/  LDL.LU R4, [R1+0x460] ;  /* 0x0004600001047983 */ /* 0x001ee80000300800 */
[----:B------:R-:W3:Y:S04]  /*bb560*/  LDL.LU R5, [R1+0x464] ;  /* 0x0004640001057983 */ /* 0x000ee80000300800 */
[----:B------:R-:W3:Y:S04]  /*bb570*/  LDL.LU R6, [R1+0x468] ;  /* 0x0004680001067983 */ /* 0x000ee80000300800 */
[----:B------:R-:W3:Y:S01]  /*bb580*/  LDL.LU R7, [R1+0x46c] ;  /* 0x00046c0001077983 */ /* 0x000ee20000300800 */
[----:B--2---:R-:W-:-:S02]  /*bb590*/  IMAD R25, R25, 0x100, R29 ;  /* 0x0000010019197824 */ /* 0x004fc400078e021d */
[----:B------:R-:W-:Y:S01]  /*bb5a0*/  IMAD R24, R24, 0x100, R0 ;  /* 0x0000010018187824 */ /* 0x000fe200078e0200 */
[----:B------:R-:W2:Y:S04]  /*bb5b0*/  LDL.LU R29, [R1+0x7acc] ;  /* 0x007acc00011d7983 */ /* 0x000ea80000300800 */
[----:B------:R-:W2:Y:S04]  /*bb5c0*/  LDL.LU R0, [R1+0x7ac8] ;  /* 0x007ac80001007983 */ /* 0x000ea80000300800 */
[----:B------:R-:W4:Y:S04]  /*bb5d0*/  LDL.LU R2, [R1+0x7ac4] ;  /* 0x007ac40001027983 */ /* 0x000f280000300800 */
[----:B------:R-:W4:Y:S02]  /*bb5e0*/  LDL.LU R3, [R1+0x7ac0] ;  /* 0x007ac00001037983 */ /* 0x000f240000300800 */
[----:B----4-:R-:W-:Y:S02]  /*bb5f0*/  HMMA.16816.F32 R12, R12, R2, R20 ;  /* 0x000000020c0c723c */ /* 0x010fe40000001814 */
[----:B------:R-:W4:Y:S04]  /*bb600*/  LDL.LU.64 R22, [R1+0x7ab8] ;  /* 0x007ab80001167983 */ /* 0x000f280000300a00 */
[----:B------:R-:W4:Y:S04]  /*bb610*/  LDL.LU.64 R20, [R1+0x7ab0] ;  /* 0x007ab00001147983 */ /* 0x000f280000300a00 */
[----:B------:R-:W-:Y:S04]  /*bb620*/  STL [R1+0x7858], R2 ;  /* 0x0078580201007387 */ /* 0x000fe80000100800 */
[----:B------:R-:W-:Y:S05]  /*bb630*/  STL [R1+0x7854], R3 ;  /* 0x0078540301007387 */ /* 0x000fea0000100800 */
[----:B------:R0:W-:Y:S04]  /*bb640*/  STL.64 [R1+0xf50], R12 ;  /* 0x000f500c01007387 */ /* 0x0001e80000100a00 */
[----:B------:R1:W-:Y:S01]  /*bb650*/  STL.64 [R1+0xf58], R14 ;  /* 0x000f580e01007387 */ /* 0x0003e20000100a00 */
[----:B0-----:R-:W-:-:S02]  /*bb660*/  F2FP.F16.E4M3.UNPACK_B R12, R25 ;  /* 0x00000019ff0c723e */ /* 0x001fc400020006ff */
[----:B------:R-:W-:Y:S02]  /*bb670*/  F2FP.F16.E4M3.UNPACK_B R13, R24 ;  /* 0x00000018ff0d723e */ /* 0x000fe400020006ff */
[----:B-1----:R-:W-:Y:S02]  /*bb680*/  F2FP.F16.E4M3.UNPACK_B R14, R9 ;  /* 0x00000009ff0e723e */ /* 0x002fe400020006ff */
[----:B------:R-:W-:-:S07]  /*bb690*/  F2FP.F16.E4M3.UNPACK_B R15, R8 ;  /* 0x00000008ff0f723e */ /* 0x000fce00020006ff */
[----:B----4-:R-:W-:Y:S01]  /*bb6a0*/  HMMA.16816.F32 R24, R12, R26, R20 ;  /* 0x0000001a0c18723c */ /* 0x010fe20000001814 */
[----:B------:R-:W4:Y:S04]  /*bb6b0*/  LDL.LU.64 R22, [R1+0x7aa8] ;  /* 0x007aa80001167983 */ /* 0x000f280000300a00 */
[----:B------:R-:W4:-:S14]  /*bb6c0*/  LDL.LU.64 R20, [R1+0x7aa0] ;  /* 0x007aa00001147983 */ /* 0x000f1c0000300a00 */
[----:B------:R-:W-:Y:S04]  /*bb6d0*/  STL.64 [R1+0xf30], R24 ;  /* 0x000f301801007387 */ /* 0x000fe80000100a00 */
[----:B------:R0:W-:Y:S04]  /*bb6e0*/  STL.64 [R1+0xf38], R26 ;  /* 0x000f381a01007387 */ /* 0x0001e80000100a00 */
[----:B0-----:R-:W4:Y:S04]  /*bb6f0*/  LDL.LU.64 R26, [R1+0x7a98] ;  /* 0x007a9800011a7983 */ /* 0x001f280000300a00 */
[----:B------:R-:W2:Y:S01]  /*bb700*/  LDL.LU.64 R24, [R1+0x7a90] ;  /* 0x007a900001187983 */ /* 0x000ea20000300a00 */
[----:B---3--:R-:W-:-:S15]  /*bb710*/  HMMA.16816.F32 R4, R12, R10, R4 ;  /* 0x0000000a0c04723c */ /* 0x008fde0000001804 */
[----:B------:R-:W-:-:S04]  /*bb720*/  NOP ;  /* 0x0000000000007918 */ /* 0x000fc80000000000 */
[----:B------:R-:W-:Y:S04]  /*bb730*/  STL.64 [R1+0xf00], R4 ;  /* 0x000f000401007387 */ /* 0x000fe80000100a00 */
[----:B------:R4:W-:Y:S01]  /*bb740*/  STL.64 [R1+0xf08], R6 ;  /* 0x000f080601007387 */ /* 0x0009e20000100a00 */
[C---:B--2---:R-:W-:Y:S08]  /*bb750*/  HMMA.16816.F32 R8, R12.reuse, R24, R16 ;  /* 0x000000180c08723c */ /* 0x044ff00000001810 */
[----:B----4-:R-:W-:Y:S01]  /*bb760*/  HMMA.16816.F32 R4, R12, R26, R20 ;  /* 0x0000001a0c04723c */ /* 0x010fe20000001814 */
[----:B------:R-:W2:Y:S10]  /*bb770*/  LDL.LU R16, [R1+0x170] ;  /* 0x0001700001107983 */ /* 0x000eb40000300800 */
[----:B------:R-:W-:Y:S04]  /*bb780*/  STL.64 [R1+0xef0], R8 ;  /* 0x000ef00801007387 */ /* 0x000fe80000100a00 */
[----:B------:R-:W-:Y:S04]  /*bb790*/  STL.64 [R1+0xef8], R10 ;  /* 0x000ef80a01007387 */ /* 0x000fe80000100a00 */
        /* <DEDUP_REMOVED lines=13> */
[----:B------:R-:W4:Y:S04]  /*bb870*/  LDL.LU R22, [R1+0x1d8] ;  /* 0x0001d80001167983 */ /* 0x000f280000300800 */
[----:B------:R-:W4:Y:S04]  /*bb880*/  LDL.LU R23, [R1+0x1dc] ;  /* 0x0001dc0001177983 */ /* 0x000f280000300800 */
[----:B------:R-:W2:Y:S04]  /*bb890*/  LDL.LU R2, [R1] ;  /* 0x0000000001027983 */ /* 0x000ea80000300800 */
[----:B------:R-:W3:Y:S04]  /*bb8a0*/  LDL.LU R3, [R1+0x4] ;  /* 0x0000040001037983 */ /* 0x000ee80000300800 */
[----:B----4-:R-:W-:Y:S04]  /*bb8b0*/  STL.64 [R1+0x78f8], R22 ;  /* 0x0078f81601007387 */ /* 0x010fe80000100a00 */
[----:B--2---:R0:W-:Y:S04]  /*bb8c0*/  STL.64 [R1+0x78f0], R20 ;  /* 0x0078f01401007387 */ /* 0x0041e80000100a00 */
[----:B0-----:R-:W2:Y:S04]  /*bb8d0*/  LDL.LU R20, [R1+0x210] ;  /* 0x0002100001147983 */ /* 0x001ea80000300800 */
[----:B------:R-:W2:Y:S04]  /*bb8e0*/  LDL.LU R21, [R1+0x214] ;  /* 0x0002140001157983 */ /* 0x000ea80000300800 */
[----:B------:R-:W4:Y:S04]  /*bb8f0*/  LDL.LU R22, [R1+0x218] ;  /* 0x0002180001167983 */ /* 0x000f280000300800 */
[----:B------:R-:W4:Y:S04]  /*bb900*/  LDL.LU R23, [R1+0x21c] ;  /* 0x00021c0001177983 */ /* 0x000f280000300800 */
[----:B----4-:R0:W-:Y:S04]  /*bb910*/  STL.64 [R1+0x7908], R22 ;  /* 0x0079081601007387 */ /* 0x0101e80000100a00 */
[----:B0-----:R-:W4:Y:S01]  /*bb920*/  LDL.LU R22, [R1+0x8] ;  /* 0x0000080001167983 */ /* 0x001f220000300800 */
[----:B------:R-:W-:-:S03]  /*bb930*/  IMAD.MOV.U32 R23, RZ, RZ, R0 ;  /* 0x000000ffff177224 */ /* 0x000fc600078e0000 */
[----:B------:R-:W3:Y:S04]  /*bb940*/  LDL.LU R0, [R1+0x7a88] ;  /* 0x007a880001007983 */ /* 0x000ee80000300800 */
[----:B--2---:R0:W-:Y:S04]  /*bb950*/  STL.64 [R1+0x7900], R20 ;  /* 0x0079001401007387 */ /* 0x0041e80000100a00 */
[----:B----4-:R-:W-:Y:S04]  /*bb960*/  STL.64 [R1+0x7920], R22 ;  /* 0x0079201601007387 */ /* 0x010fe80000100a00 */
[----:B------:R-:W2:Y:S04]  /*bb970*/  LDL.LU R24, [R1+0x1f0] ;  /* 0x0001f00001187983 */ /* 0x000ea80000300800 */
[----:B------:R-:W2:Y:S04]  /*bb980*/  LDL.LU R25, [R1+0x1f4] ;  /* 0x0001f40001197983 */ /* 0x000ea80000300800 */
[----:B------:R-:W4:Y:S04]  /*bb990*/  LDL.LU R26, [R1+0x1f8] ;  /* 0x0001f800011a7983 */ /* 0x000f280000300800 */
[----:B------:R-:W4:Y:S04]  /*bb9a0*/  LDL.LU R27, [R1+0x1fc] ;  /* 0x0001fc00011b7983 */ /* 0x000f280000300800 */
[----:B0-----:R-:W2:Y:S04]  /*bb9b0*/  LDL.LU R20, [R1+0x10] ;  /* 0x0000100001147983 */ /* 0x001ea80000300800 */
[----:B------:R-:W2:Y:S04]  /*bb9c0*/  LDL.LU R21, [R1+0x14] ;  /* 0x0000140001157983 */ /* 0x000ea80000300800 */
[----:B--2---:R-:W-:Y:S04]  /*bb9d0*/  STL.64 [R1+0x7938], R20 ;  /* 0x0079381401007387 */ /* 0x004fe80000100a00 */
[----:B----4-:R-:W-:Y:S04]  /*bb9e0*/  STL.64 [R1+0x7918], R26 ;  /* 0x0079181a01007387 */ /* 0x010fe80000100a00 */
[----:B------:R0:W-:Y:S04]  /*bb9f0*/  STL.64 [R1+0x7910], R24 ;  /* 0x0079101801007387 */ /* 0x0001e80000100a00 */
[----:B0-----:R-:W2:Y:S04]  /*bba00*/  LDL.LU R24, [R1+0x230] ;  /* 0x0002300001187983 */ /* 0x001ea80000300800 */
[----:B------:R-:W2:Y:S04]  /*bba10*/  LDL.LU R25, [R1+0x234] ;  /* 0x0002340001197983 */ /* 0x000ea80000300800 */
[----:B------:R-:W4:Y:S04]  /*bba20*/  LDL.LU R26, [R1+0x238] ;  /* 0x00023800011a7983 */ /* 0x000f280000300800 */
[----:B------:R-:W4:Y:S04]  /*bba30*/  LDL.LU R27, [R1+0x23c] ;  /* 0x00023c00011b7983 */ /* 0x000f280000300800 */
[----:B------:R-:W2:Y:S01]  /*bba40*/  LDL.LU R22, [R1+0x18] ;  /* 0x0000180001167983 */ /* 0x000ea20000300800 */
[----:B---3--:R-:W-:-:S03]  /*bba50*/  IMAD.MOV.U32 R23, RZ, RZ, R0 ;  /* 0x000000ffff177224 */ /* 0x008fc600078e0000 */
[----:B------:R-:W3:Y:S04]  /*bba60*/  LDL.LU R0, [R1+0x7a84] ;  /* 0x007a840001007983 */ /* 0x000ee80000300800 */
[----:B--2---:R-:W-:Y:S04]  /*bba70*/  STL.64 [R1+0x7950], R22 ;  /* 0x0079501601007387 */ /* 0x004fe80000100a00 */
[----:B----4-:R-:W-:Y:S04]  /*bba80*/  STL.64 [R1+0x7930], R26 ;  /* 0x0079301a01007387 */ /* 0x010fe80000100a00 */
[----:B------:R0:W-:Y:S04]  /*bba90*/  STL.64 [R1+0x7928], R24 ;  /* 0x0079281801007387 */ /* 0x0001e80000100a00 */
[----:B0-----:R-:W2:Y:S04]  /*bbaa0*/  LDL.LU R24, [R1+0x250] ;  /* 0x0002500001187983 */ /* 0x001ea80000300800 */
[----:B------:R-:W2:Y:S04]  /*bbab0*/  LDL.LU R25, [R1+0x254] ;  /* 0x0002540001197983 */ /* 0x000ea80000300800 */
[----:B------:R-:W4:Y:S04]  /*bbac0*/  LDL.LU R26, [R1+0x258] ;  /* 0x00025800011a7983 */ /* 0x000f280000300800 */
[----:B------:R-:W4:Y:S04]  /*bbad0*/  LDL.LU R27, [R1+0x25c] ;  /* 0x00025c00011b7983 */ /* 0x000f280000300800 */
[----:B------:R-:W2:Y:S04]  /*bbae0*/  LDL.LU R20, [R1+0x20] ;  /* 0x0000200001147983 */ /* 0x000ea80000300800 */
[----:B------:R-:W2:Y:S01]  /*bbaf0*/  LDL.LU R21, [R1+0x24] ;  /* 0x0000240001157983 */ /* 0x000ea20000300800 */
[----:B---3--:R-:W-:-:S03]  /*bbb00*/  IMAD.MOV.U32 R23, RZ, RZ, R0 ;  /* 0x000000ffff177224 */ /* 0x008fc600078e0000 */
[----:B--2---:R-:W-:Y:S04]  /*bbb10*/  STL.64 [R1+0x7968], R20 ;  /* 0x0079681401007387 */ /* 0x004fe80000100a00 */
[----:B----4-:R-:W-:Y:S04]  /*bbb20*/  STL.64 [R1+0x7948], R26 ;  /* 0x0079481a01007387 */ /* 0x010fe80000100a00 */
[----:B------:R0:W-:Y:S04]  /*bbb30*/  STL.64 [R1+0x7940], R24 ;  /* 0x0079401801007387 */ /* 0x0001e80000100a00 */
        /* <DEDUP_REMOVED lines=16> */
[----:B------:R-:W4:Y:S01]  /*bbc40*/  LDL.LU R22, [R1+0x38] ;  /* 0x0000380001167983 */ /* 0x000f220000300800 */
[----:B------:R-:W-:-:S03]  /*bbc50*/  IMAD.MOV.U32 R23, RZ, RZ, R0 ;  /* 0x000000ffff177224 */ /* 0x000fc600078e0000 */
[----:B------:R-:W2:Y:S04]  /*bbc60*/  LDL.LU R0, [R1+0x7a7c] ;  /* 0x007a7c0001007983 */ /* 0x000ea80000300800 */
[----:B----4-:R-:W-:Y:S04]  /*bbc70*/  STL.64 [R1+0x79b0], R22 ;  /* 0x0079b01601007387 */ /* 0x010fe80000100a00 */
        /* <DEDUP_REMOVED lines=8> */
[----:B----4-:R-:W-:Y:S04]  /*bbd00*/  STL.64 [R1+0x79c8], R20 ;  /* 0x0079c81401007387 */ /* 0x010fe80000100a00 */
[----:B---3--:R-:W-:Y:S04]  /*bbd10*/  STL.64 [R1+0x7990], R26 ;  /* 0x0079901a01007387 */ /* 0x008fe80000100a00 */
[----:B--2---:R0:W-:Y:S04]  /*bbd20*/  STL.64 [R1+0x7988], R24 ;  /* 0x0079881801007387 */ /* 0x0041e80000100a00 */
        /* <DEDUP_REMOVED lines=15> */
[----:B------:R-:W4:Y:S01]  /*bbe20*/  LDL.LU R21, [R1+0x54] ;  /* 0x0000540001157983 */ /* 0x000f220000300800 */
[----:B------:R-:W-:-:S03]  /*bbe30*/  IMAD.MOV.U32 R23, RZ, RZ, R0 ;  /* 0x000000ffff177224 */ /* 0x000fc600078e0000 */
        /* <DEDUP_REMOVED lines=77> */
[----:B------:R-:W2:Y:S01]  /*bc310*/  LDL.LU R11, [R1+0x13c] ;  /* 0x00013c00010b7983 */ /* 0x000ea20000300800 */
        /* <DEDUP_REMOVED lines=90> */
[----:B------:R-:W2:Y:S01]  /*bc8c0*/  LDL.LU.64 R20, [R1+0x7900] ;  /* 0x0079000001147983 */ /* 0x000ea20000300a00 */
[C---:B----4-:R-:W-:Y:S08]  /*bc8d0*/  HMMA.16816.F32 R24, R12.reuse, R28, R24 ;  /* 0x0000001c0c18723c */ /* 0x050ff00000001818 */
[----:B--2---:R-:W-:-:S15]  /*bc8e0*/  HMMA.16816.F32 R20, R12, R2, R20 ;  /* 0x000000020c14723c */ /* 0x004fde0000001814 */
[----:B------:R-:W-:-:S04]  /*bc8f0*/  NOP ;  /* 0x0000000000007918 */ /* 0x000fc80000000000 */
[----:B------:R-:W-:Y:S04]  /*bc900*/  STL.64 [R1+0x210], R20 ;  /* 0x0002101401007387 */ /* 0x000fe80000100a00 */
[----:B------:R0:W-:Y:S04]  /*bc910*/  STL.64 [R1+0x218], R22 ;  /* 0x0002181601007387 */ /* 0x0001e80000100a00 */
[----:B0-----:R-:W2:Y:S04]  /*bc920*/  LDL.LU.64 R22, [R1+0x78f8] ;  /* 0x0078f80001167983 */ /* 0x001ea80000300a00 */
[----:B------:R-:W2:Y:S04]  /*bc930*/  LDL.LU.64 R20, [R1+0x78f0] ;  /* 0x0078f00001147983 */ /* 0x000ea80000300a00 */
[----:B------:R-:W-:Y:S04]  /*bc940*/  STL.64 [R1+0x1f0], R24 ;  /* 0x0001f01801007387 */ /* 0x000fe80000100a00 */
[----:B------:R0:W-:Y:S04]  /*bc950*/  STL.64 [R1+0x1f8], R26 ;  /* 0x0001f81a01007387 */ /* 0x0001e80000100a00 */
[----:B0-----:R-:W2:Y:S04]  /*bc960*/  LDL.LU.64 R26, [R1+0x78e8] ;  /* 0x0078e800011a7983 */ /* 0x001ea80000300a00 */
[----:B------:R-:W4:Y:S01]  /*bc970*/  LDL.LU.64 R24, [R1+0x78e0] ;  /* 0x0078e00001187983 */ /* 0x000f220000300a00 */
[----:B--2---:R-:W-:-:S15]  /*bc980*/  HMMA.16816.F32 R20, R12, R26, R20 ;  /* 0x0000001a0c14723c */ /* 0x004fde0000001814 */
[----:B------:R-:W-:-:S04]  /*bc990*/  NOP ;  /* 0x0000000000007918 */ /* 0x000fc80000000000 */
[----:B------:R-:W-:Y:S04]  /*bc9a0*/  STL.64 [R1+0x1d0], R20 ;  /* 0x0001d01401007387 */ /* 0x000fe80000100a00 */
[----:B------:R0:W-:Y:S04]  /*bc9b0*/  STL.64 [R1+0x1d8], R22 ;  /* 0x0001d81601007387 */ /* 0x0001e80000100a00 */
[----:B0-----:R-:W4:Y:S04]  /*bc9c0*/  LDL.LU.64 R22, [R1+0x78d8] ;  /* 0x0078d80001167983 */ /* 0x001f280000300a00 */
[----:B------:R-:W4:Y:S02]  /*bc9d0*/  LDL.LU.64 R20, [R1+0x78d0] ;  /* 0x0078d00001147983 */ /* 0x000f240000300a00 */
[----:B----4-:R-:W-:Y:S02]  /*bc9e0*/  HMMA.16816.F32 R24, R12, R24, R20 ;  /* 0x000000180c18723c */ /* 0x010fe40000001814 */
[----:B------:R-:W2:Y:S04]  /*bc9f0*/  LDL.LU.64 R22, [R1+0x78c8] ;  /* 0x0078c80001167983 */ /* 0x000ea80000300a00 */
[----:B------:R-:W4:-:S13]  /*bca00*/  LDL.LU.64 R20, [R1+0x78c0] ;  /* 0x0078c00001147983 */ /* 0x000f1a0000300a00 */
        /* <DEDUP_REMOVED lines=10> */
[----:B0-----:R-:W4:Y:S04]  /*bcab0*/  LDL.LU.64 R18, [R1+0x78b8] ;  /* 0x0078b80001127983 */ /* 0x001f280000300a00 */
[----:B------:R-:W4:Y:S02]  /*bcac0*/  LDL.LU.64 R16, [R1+0x78b0] ;  /* 0x0078b00001107983 */ /* 0x000f240000300a00 */
[----:B----4-:R-:W-:Y:S02]  /*bcad0*/  HMMA.16816.F32 R20, R12, R20, R16 ;  /* 0x000000140c14723c */ /* 0x010fe40000001810 */
[----:B------:R-:W3:Y:S04]  /*bcae0*/  LDL.LU.64 R18, [R1+0x78a8] ;  /* 0x0078a80001127983 */ /* 0x000ee80000300a00 */
[----:B------:R-:W2:-:S13]  /*bcaf0*/  LDL.LU.64 R16, [R1+0x78a0] ;  /* 0x0078a00001107983 */ /* 0x000e9a0000300a00 */
[----:B------:R0:W-:Y:S04]  /*bcb00*/  STL.64 [R1+0x170], R20 ;  /* 0x0001701401007387 */ /* 0x0001e80000100a00 */
[----:B------:R1:W-:Y:S04]  /*bcb10*/  STL.64 [R1+0x178], R22 ;  /* 0x0001781601007387 */ /* 0x0003e80000100a00 */
[----:B0-----:R-:W4:Y:S04]  /*bcb20*/  LDL.LU R20, [R1+0x110] ;  /* 0x0001100001147983 */ /* 0x001f280000300800 */
[----:B------:R-:W4:Y:S04]  /*bcb30*/  LDL.LU R21, [R1+0x114] ;  /* 0x0001140001157983 */ /* 0x000f280000300800 */
[----:B-1----:R-:W4:Y:S04]  /*bcb40*/  LDL.LU R22, [R1+0x118] ;  /* 0x0001180001167983 */ /* 0x002f280000300800 */
[----:B------:R-:W4:Y:S01]  /*bcb50*/  LDL.LU R23, [R1+0x11c] ;  /* 0x00011c0001177983 */ /* 0x000f220000300800 */
[C---:B---3--:R-:W-:Y:S08]  /*bcb60*/  HMMA.16816.F32 R4, R12.reuse, R18, R4 ;  /* 0x000000120c04723c */ /* 0x048ff00000001804 */
[C---:B--2---:R-:W-:Y:S11]  /*bcb70*/  HMMA.16816.F32 R16, R12.reuse, R16, R8 ;  /* 0x000000100c10723c */ /* 0x044ff60000001808 */
[----:B------:R-:W-:Y:S04]  /*bcb80*/  STL.64 [R1+0x150], R4 ;  /* 0x0001500401007387 */ /* 0x000fe80000100a00 */
[----:B------:R0:W-:Y:S04]  /*bcb90*/  STL.64 [R1+0x158], R6 ;  /* 0x0001580601007387 */ /* 0x0001e80000100a00 */
[----:B0-----:R-:W2:Y:S04]  /*bcba0*/  LDL.LU.64 R6, [R1+0x7898] ;  /* 0x0078980001067983 */ /* 0x001ea80000300a00 */
[----:B------:R-:W3:Y:S04]  /*bcbb0*/  LDL.LU.64 R4, [R1+0x7890] ;  /* 0x0078900001047983 */ /* 0x000ee80000300a00 */
[----:B------:R-:W4:Y:S04]  /*bcbc0*/  LDL.LU.64 R10, [R1+0x7888] ;  /* 0x00788800010a7983 */ /* 0x000f280000300a00 */
[----:B------:R-:W2:Y:S04]  /*bcbd0*/  LDL.LU.64 R8, [R1+0x7880] ;  /* 0x0078800001087983 */ /* 0x000ea80000300a00 */
[----:B------:R-:W-:Y:S04]  /*bcbe0*/  STL.64 [R1+0x130], R16 ;  /* 0x0001301001007387 */ /* 0x000fe80000100a00 */
[----:B------:R4:W-:Y:S02]  /*bcbf0*/  STL.64 [R1+0x138], R18 ;  /* 0x0001381201007387 */ /* 0x0009e40000100a00 */
[C---:B----4-:R-:W-:Y:S08]  /*bcc00*/  HMMA.16816.F32 R16, R12.reuse, R10, R20 ;  /* 0x0000000a0c10723c */ /* 0x050ff00000001814 */
[C---:B--2---:R-:W-:Y:S01]  /*bcc10*/  HMMA.16816.F32 R8, R12.reuse, R8, R24 ;  /* 0x000000080c08723c */ /* 0x044fe20000001818 */
[----:B------:R-:W2:Y:S10]  /*bcc20*/  LDL.LU R20, [R1+0x120] ;  /* 0x0001200001147983 */ /* 0x000eb40000300800 */
[----:B------:R-:W-:Y:S04]  /*bcc30*/  STL.64 [R1+0x110], R16 ;  /* 0x0001101001007387 */ /* 0x000fe80000100a00 */
[----:B------:R-:W-:Y:S04]  /*bcc40*/  STL.64 [R1+0x118], R18 ;  /* 0x0001181201007387 */ /* 0x000fe80000100a00 */
        /* <DEDUP_REMOVED lines=8> */
[----:B------:R-:W4:Y:S04]  /*bccd0*/  LDL.LU R8, [R1+0x100] ;  /* 0x0001000001087983 */ /* 0x000f280000300800 */
[----:B------:R-:W4:Y:S04]  /*bcce0*/  LDL.LU R9, [R1+0x104] ;  /* 0x0001040001097983 */ /* 0x000f280000300800 */
[----:B------:R-:W2:Y:S04]  /*bccf0*/  LDL.LU R10, [R1+0x108] ;  /* 0x00010800010a7983 */ /* 0x000ea80000300800 */
[----:B------:R-:W2:Y:S04]  /*bcd00*/  LDL.LU R11, [R1+0x10c] ;  /* 0x00010c00010b7983 */ /* 0x000ea80000300800 */
[----:B------:R-:W3:Y:S04]  /*bcd10*/  LDL.LU R2, [R1+0x22d0] ;  /* 0x0022d00001027983 */ /* 0x000ee80000300800 */
[----:B------:R-:W3:Y:S04]  /*bcd20*/  LDL.LU R3, [R1+0x22d8] ;  /* 0x0022d80001037983 */ /* 0x000ee80000300800 */
[----:B------:R-:W3:Y:S04]  /*bcd30*/  LDL.LU R0, [R1+0x22e0] ;  /* 0x0022e00001007983 */ /* 0x000ee80000300800 */
        /* <DEDUP_REMOVED lines=25> */
[----:B------:R-:W3:Y:S04]  /*bced0*/  LDL.LU R22, [R1+0x1bcc] ;  /* 0x001bcc0001167983 */ /* 0x000ee80000300800 */
[----:B------:R-:W3:Y:S04]  /*bcee0*/  LDL.LU R23, [R1+0x1bd8] ;  /* 0x001bd80001177983 */ /* 0x000ee80000300800 */
[----:B------:R-:W3:Y:S04]  /*bcef0*/  LDL.LU R16, [R1+0x1bdc] ;  /* 0x001bdc0001107983 */ /* 0x000ee80000300800 */
[----:B------:R-:W3:Y:S01]  /*bcf00*/  LDL.LU R17, [R1+0x1be8] ;  /* 0x001be80001117983 */ /* 0x000ee20000300800 */
[C---:B--2---:R-:W-:Y:S03]  /*bcf10*/  HMMA.16816.F32 R8, R12.reuse, R6, R8 ;  /* 0x000000060c08723c */ /* 0x044fe60000001808 */
[----:B---3--:R0:W-:Y:S04]  /*bcf20*/  STL.64 [R1+0x7838], R16 ;  /* 0x0078381001007387 */ /* 0x0081e80000100a00 */
[----:B0-----:R-:W2:Y:S04]  /*bcf30*/  LDL.LU R16, [R1+0x22e4] ;  /* 0x0022e40001107983 */ /* 0x001ea80000300800 */
        /* <DEDUP_REMOVED lines=20> */
[----:B------:R-:W2:Y:S04]  /*bd080*/  LDL.LU.64 R8, [R1+0x7860] ;  /* 0x0078600001087983 */ /* 0x000ea80000300a00 */
[----:B------:R-:W2:Y:S04]  /*bd090*/  LDL.LU R4, [R1+0x22cc] ;  /* 0x0022cc0001047983 */ /* 0x000ea80000300800 */
[----:B------:R-:W3:Y:S01]  /*bd0a0*/  LDL.LU R5, [R1+0x22d4] ;  /* 0x0022d40001057983 */ /* 0x000ee20000300800 */
[----:B--2---:R-:W-:-:S02]  /*bd0b0*/  IMAD R4, R4, 0x100, R2 ;  /* 0x0000010004047824 */ /* 0x004fc400078e0202 */
[----:B---3--:R-:W-:Y:S01]  /*bd0c0*/  IMAD R5, R5, 0x100, R3 ;  /* 0x0000010005057824 */ /* 0x008fe200078e0203 */
[----:B------:R-:W2:Y:S04]  /*bd0d0*/  LDL.LU R2, [R1+0x7858] ;  /* 0x0078580001027983 */ /* 0x000ea80000300800 */
[----:B------:R-:W2:Y:S01]  /*bd0e0*/  LDL.LU R3, [R1+0x7854] ;  /* 0x0078540001037983 */ /* 0x000ea20000300800 */
[----:B------:R-:W-:Y:S02]  /*bd0f0*/  IMAD R6, R6, 0x100, R0 ;  /* 0x0000010006067824 */ /* 0x000fe400078e0200 */
[----:B------:R-:W-:Y:S01]  /*bd100*/  IMAD R7, R16, 0x100, R7 ;  /* 0x0000010010077824 */ /* 0x000fe200078e0207 */
[----:B------:R-:W3:Y:S01]  /*bd110*/  LDL.LU R0, [R1+0x7850] ;  /* 0x0078500001007983 */ /* 0x000ee20000300800 */
[----:B------:R-:W-:-:S02]  /*bd120*/  F2FP.F16.E4M3.UNPACK_B R16, R17.H1 ;  /* 0x00000011ff10723e */ /* 0x000fc400030006ff */
[----:B------:R-:W-:Y:S01]  /*bd130*/  F2FP.F16.E4M3.UNPACK_B R17, R20.H1 ;  /* 0x00000014ff11723e */ /* 0x000fe200030006ff */
[----:B--2---:R-:W-:Y:S01]  /*bd140*/  HMMA.16816.F32 R12, R12, R2, R8 ;  /* 0x000000020c0c723c */ /* 0x004fe20000001808 */
[----:B------:R-:W2:Y:S04]  /*bd150*/  LDL.LU.64 R10, [R1+0x7848] ;  /* 0x00784800010a7983 */ /* 0x000ea80000300a00 */
[----:B------:R-:W2:-:S14]  /*bd160*/  LDL.LU.64 R8, [R1+0x7840] ;  /* 0x0078400001087983 */ /* 0x000e9c0000300a00 */
[----:B------:R0:W-:Y:S04]  /*bd170*/  STL.64 [R1+0xa0], R12 ;  /* 0x0000a00c01007387 */ /* 0x0001e80000100a00 */
[----:B------:R1:W-:Y:S04]  /*bd180*/  STL.64 [R1+0xa8], R14 ;  /* 0x0000a80e01007387 */ /* 0x0003e80000100a00 */
[----:B------:R-:W-:Y:S04]  /*bd190*/  STL [R1+0x98], R16 ;  /* 0x0000981001007387 */ /* 0x000fe80000100800 */
[----:B------:R2:W-:Y:S01]  /*bd1a0*/  STL [R1+0x9c], R17 ;  /* 0x00009c1101007387 */ /* 0x0005e20000100800 */
[----:B0-----:R-:W-:-:S02]  /*bd1b0*/  F2FP.F16.E4M3.UNPACK_B R12, R4 ;  /* 0x00000004ff0c723e */ /* 0x001fc400020006ff */
[----:B------:R-:W-:Y:S01]  /*bd1c0*/  F2FP.F16.E4M3.UNPACK_B R13, R5 ;  /* 0x00000005ff0d723e */ /* 0x000fe200020006ff */
[----:B------:R-:W2:Y:S01]  /*bd1d0*/  LDL.LU R4, [R1+0xc0] ;  /* 0x0000c00001047983 */ /* 0x000ea20000300800 */
[----:B-1----:R-:W-:-:S03]  /*bd1e0*/  F2FP.F16.E4M3.UNPACK_B R14, R6 ;  /* 0x00000006ff0e723e */ /* 0x002fc600020006ff */
[----:B------:R-:W2:Y:S01]  /*bd1f0*/  LDL.LU R5, [R1+0xc4] ;  /* 0x0000c40001057983 */ /* 0x000ea20000300800 */
[----:B------:R-:W-:-:S03]  /*bd200*/  F2FP.F16.E4M3.UNPACK_B R15, R7 ;  /* 0x00000007ff0f723e */ /* 0x000fc600020006ff */
[----:B------:R-:W2:Y:S04]  /*bd210*/  LDL.LU R6, [R1+0xc8] ;  /* 0x0000c80001067983 */ /* 0x000ea80000300800 */
[----:B------:R-:W2:Y:S01]  /*bd220*/  LDL.LU R7, [R1+0xcc] ;  /* 0x0000cc0001077983 */ /* 0x000ea20000300800 */
[----:B----4-:R-:W-:Y:S01]  /*bd230*/  F2FP.F16.E4M3.UNPACK_B R20, R21.H1 ;  /* 0x00000015ff14723e */ /* 0x010fe200030006ff */
[----:B------:R-:W-:Y:S02]  /*bd240*/  IMAD.MOV.U32 R3, RZ, RZ, R16 ;  /* 0x000000ffff037224 */ /* 0x000fe400078e0010 */
[----:B------:R-:W-:Y:S01]  /*bd250*/  IMAD.MOV.U32 R2, RZ, RZ, R17 ;  /* 0x000000ffff027224 */ /* 0x000fe200078e0011 */
[----:B------:R-:W-:Y:S01]  /*bd260*/  F2FP.F16.E4M3.UNPACK_B R21, R22.H1 ;  /* 0x00000016ff15723e */ /* 0x000fe200030006ff */
[----:B--2---:R-:W-:-:S15]  /*bd270*/  HMMA.16816.F32 R4, R12, R16, R4 ;  /* 0x000000100c04723c */ /* 0x004fde0000001804 */
[----:B------:R-:W-:-:S04]  /*bd280*/  NOP ;  /* 0x0000000000007918 */ /* 0x000fc80000000000 */
[----:B------:R0:W-:Y:S04]  /*bd290*/  STL.64 [R1+0xc0], R4 ;  /* 0x0000c00401007387 */ /* 0x0001e80000100a00 */
[----:B------:R-:W-:Y:S04]  /*bd2a0*/  STL.64 [R1+0xc8], R6 ;  /* 0x0000c80601007387 */ /* 0x000fe80000100a00 */
[----:B------:R-:W2:Y:S04]  /*bd2b0*/  LDL.LU.64 R16, [R1+0x7838] ;  /* 0x0078380001107983 */ /* 0x000ea80000300a00 */
[----:B------:R-:W-:Y:S04]  /*bd2c0*/  STL [R1+0x90], R20 ;  /* 0x0000901401007387 */ /* 0x000fe80000100800 */
[----:B------:R-:W-:Y:S04]  /*bd2d0*/  STL.64 [R1+0x7748], R2 ;  /* 0x0077480201007387 */ /* 0x000fe80000100a00 */
[----:B------:R1:W-:Y:S01]  /*bd2e0*/  STL [R1+0x94], R21 ;  /* 0x0000941501007387 */ /* 0x0003e20000100800 */
[----:B0-----:R-:W-:-:S02]  /*bd2f0*/  F2FP.F16.E4M3.UNPACK_B R4, R23.H1 ;  /* 0x00000017ff04723e */ /* 0x001fc400030006ff */
[----:B-1----:R-:W-:Y:S01]  /*bd300*/  HMMA.16816.F32 R20, R12, R20, R8 ;  /* 0x000000140c14723c */ /* 0x002fe20000001808 */
[----:B------:R-:W4:Y:S04]  /*bd310*/  LDL.LU.64 R10, [R1+0x7830] ;  /* 0x00783000010a7983 */ /* 0x000f280000300a00 */
[----:B------:R-:W4:-:S14]  /*bd320*/  LDL.LU.64 R8, [R1+0x7828] ;  /* 0x0078280001087983 */ /* 0x000f1c0000300a00 */
[----:B------:R-:W-:Y:S04]  /*bd330*/  STL.64 [R1+0xe0], R20 ;  /* 0x0000e01401007387 */ /* 0x000fe80000100a00 */
[----:B------:R0:W-:Y:S04]  /*bd340*/  STL.64 [R1+0xe8], R22 ;  /* 0x0000e81601007387 */ /* 0x0001e80000100a00 */
[----:B0-----:R-:W3:Y:S04]  /*bd350*/  LDL.LU.64 R22, [R1+0x7820] ;  /* 0x0078200001167983 */ /* 0x001ee80000300a00 */
[----:B------:R-:W3:Y:S01]  /*bd360*/  LDL.LU.64 R20, [R1+0x7818] ;  /* 0x0078180001147983 */ /* 0x000ee20000300a00 */
[----:B------:R-:W-:-:S02]  /*bd370*/  F2FP.F16.E4M3.UNPACK_B R3, R18.H1 ;  /* 0x00000012ff03723e */ /* 0x000fc400030006ff */
[----:B--2---:R-:W-:Y:S02]  /*bd380*/  F2FP.F16.E4M3.UNPACK_B R5, R16.H1 ;  /* 0x00000010ff05723e */ /* 0x004fe400030006ff */
[----:B------:R-:W-:-:S05]  /*bd390*/  F2FP.F16.E4M3.UNPACK_B R2, R17.H1 ;  /* 0x00000011ff02723e */ /* 0x000fca00030006ff */
[----:B----4-:R-:W-:Y:S01]  /*bd3a0*/  HMMA.16816.F32 R8, R12, R4, R8 ;  /* 0x000000040c08723c */ /* 0x010fe20000001808 */
[----:B------:R-:W-:-:S15]  /*bd3b0*/  STL.64 [R1+0x88], R4 ;  /* 0x0000880401007387 */ /* 0x000fde0000100a00 */
[----:B------:R-:W-:-:S03]  /*bd3c0*/  NOP ;  /* 0x0000000000007918 */ /* 0x000fc60000000000 */
[----:B------:R-:W-:Y:S04]  /*bd3d0*/  STL.64 [R1+0x100], R8 ;  /* 0x0001000801007387 */ /* 0x000fe80000100a00 */
[----:B------:R3:W-:Y:S02]  /*bd3e0*/  STL.64 [R1+0x108], R10 ;  /* 0x0001080a01007387 */ /* 0x0007e40000100a00 */
[----:B---3--:R-:W-:Y:S01]  /*bd3f0*/  HMMA.16816.F32 R8, R12, R2, R20 ;  /* 0x000000020c08723c */ /* 0x008fe20000001814 */
[----:B------:R-:W-:Y:S02]  /*bd400*/  F2FP.F16.E4M3.UNPACK_B R4, R19.H1 ;  /* 0x00000013ff04723e */ /* 0x000fe400030006ff */
[----:B------:R-:W-:Y:S01]  /*bd410*/  F2FP.F16.E4M3.UNPACK_B R5, R28.H1 ;  /* 0x0000001cff05723e */ /* 0x000fe200030006ff */
[----:B------:R0:W-:-:S15]  /*bd420*/  STL.64 [R1+0x80], R2 ;  /* 0x0000800201007387 */ /* 0x0001de0000100a00 */
[----:B------:R1:W-:Y:S04]  /*bd430*/  STL.64 [R1+0x120], R8 ;  /* 0x0001200801007387 */ /* 0x0003e80000100a00 */
[----:B------:R-:W-:Y:S04]  /*bd440*/  STL.64 [R1+0x128], R10 ;  /* 0x0001280a01007387 */ /* 0x000fe80000100a00 */
[----:B------:R2:W-:Y:S01]  /*bd450*/  STL.64 [R1+0x78], R4 ;  /* 0x0000780401007387 */ /* 0x0005e20000100a00 */
[----:B0-----:R-:W-:-:S03]  /*bd460*/  F2FP.F16.E4M3.UNPACK_B R2, R29.H1 ;  /* 0x0000001dff02723e */ /* 0x001fc600030006ff */
[----:B-1----:R-:W3:Y:S01]  /*bd470*/  LDL.LU R8, [R1+0x1c0] ;  /* 0x0001c00001087983 */ /* 0x002ee20000300800 */
[----:B--2---:R-:W-:-:S15]  /*bd480*/  HMMA.16816.F32 R4, R12, R4, R24 ;  /* 0x000000040c04723c */ /* 0x004fde0000001818 */
[----:B------:R-:W-:-:S04]  /*bd490*/  NOP ;  /* 0x0000000000007918 */ /* 0x000fc80000000000 */
[----:B------:R-:W-:Y:S04]  /*bd4a0*/  STL.64 [R1+0x140], R4 ;  /* 0x0001400401007387 */ /* 0x000fe80000100a00 */
[----:B------:R0:W-:Y:S04]  /*bd4b0*/  STL.64 [R1+0x148], R6 ;  /* 0x0001480601007387 */ /* 0x0001e80000100a00 */
[----:B------:R-:W3:Y:S04]  /*bd4c0*/  LDL.LU R9, [R1+0x1c4] ;  /* 0x0001c40001097983 */ /* 0x000ee80000300800 */
[----:B------:R-:W-:Y:S04]  /*bd4d0*/  STL [R1+0x70], R2 ;  /* 0x0000700201007387 */ /* 0x000fe80000100800 */
[----:B------:R-:W2:Y:S04]  /*bd4e0*/  LDL.LU R10, [R1+0x1c8] ;  /* 0x0001c800010a7983 */ /* 0x000ea80000300800 */
[----:B------:R-:W2:Y:S04]  /*bd4f0*/  LDL.LU R11, [R1+0x1cc] ;  /* 0x0001cc00010b7983 */ /* 0x000ea80000300800 */
[----:B------:R-:W4:Y:S04]  /*bd500*/  LDL.LU R29, [R1+0x1c0c] ;  /* 0x001c0c00011d7983 */ /* 0x000f280000300800 */
[----:B------:R-:W4:Y:S04]  /*bd510*/  LDL.LU R3, [R1+0x1c1c] ;  /* 0x001c1c0001037983 */ /* 0x000f280000300800 */
[----:B0-----:R-:W4:Y:S04]  /*bd520*/  LDL.LU R6, [R1+0x1c28] ;  /* 0x001c280001067983 */ /* 0x001f280000300800 */
[----:B------:R-:W4:Y:S04]  /*bd530*/  LDL.LU R7, [R1+0x1c2c] ;  /* 0x001c2c0001077983 */ /* 0x000f280000300800 */
[----:B------:R-:W4:Y:S04]  /*bd540*/  LDL.LU R5, [R1+0x1c38] ;  /* 0x001c380001057983 */ /* 0x000f280000300800 */
        /* <DEDUP_REMOVED lines=13> */
[----:B--2---:R-:W-:Y:S04]  /*bd620*/  STL.64 [R1+0x77f0], R8 ;  /* 0x0077f00801007387 */ /* 0x004fe80000100a00 */
        /* <DEDUP_REMOVED lines=8> */
[----:B------:R-:W3:Y:S04]  /*bd6b0*/  LDL.LU R20, [R1+0x1c48] ;  /* 0x001c480001147983 */ /* 0x000ee80000300800 */
[----:B------:R-:W4:Y:S04]  /*bd6c0*/  LDL.LU R21, [R1+0x1c4c] ;  /* 0x001c4c0001157983 */ /* 0x000f280000300800 */
[----:B------:R-:W3:Y:S04]  /*bd6d0*/  LDL.LU R22, [R1+0x1c58] ;  /* 0x001c580001167983 */ /* 0x000ee80000300800 */
[----:B------:R-:W3:Y:S04]  /*bd6e0*/  LDL.LU R16, [R1+0x1e0] ;  /* 0x0001e00001107983 */ /* 0x000ee80000300800 */
[----:B------:R-:W3:Y:S04]  /*bd6f0*/  LDL.LU R17, [R1+0x1e4] ;  /* 0x0001e40001117983 */ /* 0x000ee80000300800 */
[----:B------:R-:W3:Y:S04]  /*bd700*/  LDL.LU R18, [R1+0x1e8] ;  /* 0x0001e80001127983 */ /* 0x000ee80000300800 */
[----:B------:R-:W3:Y:S04]  /*bd710*/  LDL.LU R0, [R1+0x7810] ;  /* 0x0078100001007983 */ /* 0x000ee80000300800 */
[----:B------:R-:W4:Y:S01]  /*bd720*/  LDL.LU R23, [R1+0x1c5c] ;  /* 0x001c5c0001177983 */ /* 0x000f220000300800 */
[----:B------:R-:W-:-:S03]  /*bd730*/  IMAD.MOV.U32 R10, RZ, RZ, R2 ;  /* 0x000000ffff0a7224 */ /* 0x000fc600078e0002 */
[----:B------:R-:W4:Y:S01]  /*bd740*/  LDL.LU R28, [R1+0x1c68] ;  /* 0x001c6800011c7983 */ /* 0x000f220000300800 */
[----:B------:R-:W-:-:S03]  /*bd750*/  F2FP.F16.E4M3.UNPACK_B R11, R29.H1 ;  /* 0x0000001dff0b723e */ /* 0x000fc600030006ff */
[----:B------:R-:W4:Y:S04]  /*bd760*/  LDL.LU R24, [R1+0x200] ;  /* 0x0002000001187983 */ /* 0x000f280000300800 */
[----:B------:R-:W4:Y:S04]  /*bd770*/  LDL.LU R25, [R1+0x204] ;  /* 0x0002040001197983 */ /* 0x000f280000300800 */
[----:B------:R-:W4:Y:S04]  /*bd780*/  LDL.LU R26, [R1+0x208] ;  /* 0x00020800011a7983 */ /* 0x000f280000300800 */
[----:B------:R-:W4:Y:S04]  /*bd790*/  LDL.LU R27, [R1+0x20c] ;  /* 0x00020c00011b7983 */ /* 0x000f280000300800 */
[----:B------:R-:W4:Y:S04]  /*bd7a0*/  LDL.LU R29, [R1+0x1c6c] ;  /* 0x001c6c00011d7983 */ /* 0x000f280000300800 */
[----:B------:R2:W-:Y:S02]  /*bd7b0*/  STL [R1+0x74], R11 ;  /* 0x0000740b01007387 */ /* 0x0005e40000100800 */
[----:B--2---:R-:W-:Y:S02]  /*bd7c0*/  HMMA.16816.F32 R8, R12, R10, R4 ;  /* 0x0000000a0c08723c */ /* 0x004fe40000001804 */
[----:B------:R-:W2:Y:S04]  /*bd7d0*/  LDL.LU.64 R6, [R1+0x7808] ;  /* 0x0078080001067983 */ /* 0x000ea80000300a00 */
[----:B------:R-:W2:Y:S01]  /*bd7e0*/  LDL.LU.64 R4, [R1+0x7800] ;  /* 0x0078000001047983 */ /* 0x000ea20000300a00 */
[----:B---3--:R-:W-:-:S12]  /*bd7f0*/  F2FP.F16.E4M3.UNPACK_B R2, R0.H1 ;  /* 0x00000000ff02723e */ /* 0x008fd800030006ff */
[----:B------:R-:W-:Y:S04]  /*bd800*/  STL.64 [R1+0x440], R8 ;  /* 0x0004400801007387 */ /* 0x000fe80000100a00 */
[----:B------:R0:W-:Y:S01]  /*bd810*/  STL [R1+0x448], R10 ;  /* 0x0004480a01007387 */ /* 0x0001e20000100800 */
[----:B------:R-:W-:-:S03]  /*bd820*/  IMAD.MOV.U32 R0, RZ, RZ, R11 ;  /* 0x000000ffff007224 */ /* 0x000fc600078e000b */
[----:B0-----:R-:W3:Y:S04]  /*bd830*/  LDL.LU.64 R10, [R1+0x77f8] ;  /* 0x0077f800010a7983 */ /* 0x001ee80000300a00 */
[----:B------:R-:W3:Y:S01]  /*bd840*/  LDL.LU.64 R8, [R1+0x77f0] ;  /* 0x0077f00001087983 */ /* 0x000ee20000300a00 */
[----:B------:R-:W-:-:S03]  /*bd850*/  F2FP.F16.E4M3.UNPACK_B R3, R3.H1 ;  /* 0x00000003ff03723e */ /* 0x000fc600030006ff */
        /* <DEDUP_REMOVED lines=8> */
[----:B------:R-:W3:Y:S01]  /*bd8e0*/  LDL.LU.64 R8, [R1+0x77e0] ;  /* 0x0077e00001087983 */ /* 0x000ee20000300a00 */
[----:B--2---:R-:W-:-:S02]  /*bd8f0*/  F2FP.F16.E4M3.UNPACK_B R6, R6.H1 ;  /* 0x00000006ff06723e */ /* 0x004fc400030006ff */
[----:B------:R-:W-:Y:S01]  /*bd900*/  F2FP.F16.E4M3.UNPACK_B R7, R7.H1 ;  /* 0x00000007ff07723e */ /* 0x000fe200030006ff */
[----:B------:R-:W-:-:S05]  /*bd910*/  IMAD.MOV.U32 R0, RZ, RZ, R3 ;  /* 0x000000ffff007224 */ /* 0x000fca00078e0003 */
[----:B------:R-:W-:Y:S04]  /*bd920*/  STL [R1+0x7690], R0 ;  /* 0x0076900001007387 */ /* 0x000fe80000100800 */
        /* <DEDUP_REMOVED lines=8> */
[----:B------:R-:W-:-:S02]  /*bd9b0*/  F2FP.F16.E4M3.UNPACK_B R2, R5.H1 ;  /* 0x00000005ff02723e */ /* 0x000fc400030006ff */
[----:B------:R-:W-:Y:S01]  /*bd9c0*/  F2FP.F16.E4M3.UNPACK_B R3, R4.H1 ;  /* 0x00000004ff03723e */ /* 0x000fe200030006ff */
[----:B------:R-:W-:Y:S01]  /*bd9d0*/  IMAD.MOV.U32 R0, RZ, RZ, R7 ;  /* 0x000000ffff007224 */ /* 0x000fe200078e0007 */
[----:B------:R-:W-:Y:S02]  /*bd9e0*/  F2FP.F16.E4M3.UNPACK_B R4, R20.H1 ;  /* 0x00000014ff04723e */ /* 0x000fe400030006ff */
[----:B----4-:R-:W-:Y:S02]  /*bd9f0*/  F2FP.F16.E4M3.UNPACK_B R5, R21.H1 ;  /* 0x00000015ff05723e */ /* 0x010fe400030006ff */
[----:B------:R0:W-:Y:S04]  /*bda00*/  STL [R1+0x7694], R0 ;  /* 0x0076940001007387 */ /* 0x0001e80000100800 */
[----:B------:R-:W-:Y:S04]  /*bda10*/  STL [R1+0x58], R2 ;  /* 0x0000580201007387 */ /* 0x000fe80000100800 */
[----:B------:R-:W-:Y:S01]  /*bda20*/  STL [R1+0x5c], R3 ;  /* 0x00005c0301007387 */ /* 0x000fe20000100800 */
[----:B0-----:R-:W-:-:S05]  /*bda30*/  IMAD.MOV.U32 R0, RZ, RZ, R3 ;  /* 0x000000ffff007224 */ /* 0x001fca00078e0003 */
[----:B------:R0:W-:Y:S02]  /*bda40*/  STL [R1+0x7698], R0 ;  /* 0x0076980001007387 */ /* 0x0001e40000100800 */
[----:B0-----:R-:W-:Y:S01]  /*bda50*/  IMAD.MOV.U32 R0, RZ, RZ, R5 ;  /* 0x000000ffff007224 */ /* 0x001fe200078e0005 */
[----:B--2---:R-:W-:Y:S01]  /*bda60*/  HMMA.16816.F32 R8, R12, R2, R8 ;  /* 0x000000020c08723c */ /* 0x004fe20000001808 */
[----:B------:R-:W-:Y:S02]  /*bda70*/  F2FP.F16.E4M3.UNPACK_B R2, R22.H1 ;  /* 0x00000016ff02723e */ /* 0x000fe400030006ff */
[----:B------:R-:W-:-:S15]  /*bda80*/  F2FP.F16.E4M3.UNPACK_B R3, R23.H1 ;  /* 0x00000017ff03723e */ /* 0x000fde00030006ff */
[----:B------:R-:W-:Y:S01]  /*bda90*/  NOP ;  /* 0x0000000000007918 */ /* 0x000fe20000000000 */
[----:B------:R-:W-:Y:S04]  /*bdaa0*/  STL.64 [R1+0x4c0], R8 ;  /* 0x0004c00801007387 */ /* 0x000fe80000100a00 */
[----:B------:R0:W-:Y:S04]  /*bdab0*/  STL.64 [R1+0x4c8], R10 ;  /* 0x0004c80a01007387 */ /* 0x0001e80000100a00 */
[----:B------:R-:W-:Y:S04]  /*bdac0*/  STL [R1+0x50], R4 ;  /* 0x0000500401007387 */ /* 0x000fe80000100800 */
[----:B------:R1:W-:Y:S01]  /*bdad0*/  STL [R1+0x54], R5 ;  /* 0x0000540501007387 */ /* 0x0003e20000100800 */
[C---:B0-----:R-:W-:Y:S08]  /*bdae0*/  HMMA.16816.F32 R8, R12.reuse, R4, R16 ;  /* 0x000000040c08723c */ /* 0x041ff00000001810 */
[----:B-1----:R-:W-:Y:S01]  /*bdaf0*/  HMMA.16816.F32 R4, R12, R2, R24 ;  /* 0x000000020c04723c */ /* 0x002fe20000001818 */
[----:B------:R0:W-:Y:S02]  /*bdb00*/  STL [R1+0x769c], R0 ;  /* 0x00769c0001007387 */ /* 0x0001e40000100800 */
[----:B0-----:R-:W-:-:S08]  /*bdb10*/  IMAD.MOV.U32 R0, RZ, RZ, R3 ;  /* 0x000000ffff007224 */ /* 0x001fd000078e0003 */
[----:B------:R0:W-:Y:S04]  /*bdb20*/  STL.64 [R1+0x4d0], R8 ;  /* 0x0004d00801007387 */ /* 0x0001e80000100a00 */
[----:B------:R-:W-:Y:S04]  /*bdb30*/  STL.64 [R1+0x4d8], R10 ;  /* 0x0004d80a01007387 */ /* 0x000fe80000100a00 */
[----:B------:R-:W-:Y:S04]  /*bdb40*/  STL [R1+0x48], R2 ;  /* 0x0000480201007387 */ /* 0x000fe80000100800 */
[----:B------:R-:W-:Y:S04]  /*bdb50*/  STL [R1+0x4c], R3 ;  /* 0x00004c0301007387 */ /* 0x000fe80000100800 */
[----:B------:R-:W-:Y:S04]  /*bdb60*/  STL [R1+0x76a0], R0 ;  /* 0x0076a00001007387 */ /* 0x000fe80000100800 */
[----:B------:R1:W-:Y:S04]  /*bdb70*/  STL.64 [R1+0xe80], R4 ;  /* 0x000e800401007387 */ /* 0x0003e80000100a00 */
[----:B------:R2:W-:Y:S01]  /*bdb80*/  STL.64 [R1+0xe88], R6 ;  /* 0x000e880601007387 */ /* 0x0005e20000100a00 */
[----:B0-----:R-:W-:-:S02]  /*bdb90*/  F2FP.F16.E4M3.UNPACK_B R8, R28.H1 ;  /* 0x0000001cff08723e */ /* 0x001fc400030006ff */
[----:B-1----:R-:W-:-:S03]  /*bdba0*/  F2FP.F16.E4M3.UNPACK_B R4, R29.H1 ;  /* 0x0000001dff04723e */ /* 0x002fc600030006ff */
[----:B------:R-:W-:Y:S04]  /*bdbb0*/  STL [R1+0x40], R8 ;  /* 0x0000400801007387 */ /* 0x000fe80000100800 */
[----:B------:R-:W3:Y:S04]  /*bdbc0*/  LDL.LU R16, [R1+0x2d0] ;  /* 0x0002d00001107983 */ /* 0x000ee80000300800 */
[----:B------:R-:W3:Y:S04]  /*bdbd0*/  LDL.LU R17, [R1+0x2d4] ;  /* 0x0002d40001117983 */ /* 0x000ee80000300800 */
[----:B------:R-:W4:Y:S04]  /*bdbe0*/  LDL.LU R18, [R1+0x2d8] ;  /* 0x0002d80001127983 */ /* 0x000f280000300800 */
[----:B------:R-:W-:Y:S04]  /*bdbf0*/  STL [R1+0x44], R4 ;  /* 0x0000440401007387 */ /* 0x000fe80000100800 */
[----:B------:R-:W4:Y:S04]  /*bdc00*/  LDL.LU R19, [R1+0x2dc] ;  /* 0x0002dc0001137983 */ /* 0x000f280000300800 */
[----:B--2---:R-:W2:Y:S04]  /*bdc10*/  LDL.LU R7, [R1+0x1c9c] ;  /* 0x001c9c0001077983 */ /* 0x004ea80000300800 */
[----:B------:R-:W2:Y:S04]  /*bdc20*/  LDL.LU R5, [R1+0x1ca8] ;  /* 0x001ca80001057983 */ /* 0x000ea80000300800 */
[----:B----4-:R-:W-:Y:S04]  /*bdc30*/  STL.64 [R1+0x7780], R18 ;  /* 0x0077801201007387 */ /* 0x010fe80000100a00 */
[----:B---3--:R0:W-:Y:S04]  /*bdc40*/  STL.64 [R1+0x7778], R16 ;  /* 0x0077781001007387 */ /* 0x0081e80000100a00 */
[----:B0-----:R-:W3:Y:S04]  /*bdc50*/  LDL.LU R16, [R1+0x280] ;  /* 0x0002800001107983 */ /* 0x001ee80000300800 */
        /* <DEDUP_REMOVED lines=8> */
[----:B----4-:R-:W-:Y:S04]  /*bdce0*/  STL.64 [R1+0x7790], R18 ;  /* 0x0077901201007387 */ /* 0x010fe80000100a00 */
[----:B---3--:R0:W-:Y:S04]  /*bdcf0*/  STL.64 [R1+0x7788], R16 ;  /* 0x0077881001007387 */ /* 0x0081e80000100a00 */
        /* <DEDUP_REMOVED lines=11> */
[----:B---3--:R0:W-:Y:S04]  /*bddb0*/  STL.64 [R1+0x77b8], R18 ;  /* 0x0077b81201007387 */ /* 0x0081e80000100a00 */
[----:B--2---:R-:W-:Y:S01]  /*bddc0*/  STL.64 [R1+0x77b0], R16 ;  /* 0x0077b01001007387 */ /* 0x004fe20000100a00 */
[----:B0-----:R-:W-:-:S02]  /*bddd0*/  IMAD.MOV.U32 R19, RZ, RZ, R4 ;  /* 0x000000ffff137224 */ /* 0x001fc400078e0004 */
[----:B------:R-:W-:Y:S01]  /*bdde0*/  IMAD.MOV.U32 R18, RZ, RZ, R8 ;  /* 0x000000ffff127224 */ /* 0x000fe200078e0008 */
[----:B------:R-:W2:Y:S04]  /*bddf0*/  LDL.LU R4, [R1+0x1cac] ;  /* 0x001cac0001047983 */ /* 0x000ea80000300800 */
        /* <DEDUP_REMOVED lines=20> */
[----:B--2---:R-:W-:Y:S03]  /*bdf40*/  HMMA.16816.F32 R16, R12, R18, R8 ;  /* 0x000000120c10723c */ /* 0x004fe60000001808 */
[----:B------:R-:W2:Y:S04]  /*bdf50*/  LDL.LU.64 R10, [R1+0x77c8] ;  /* 0x0077c800010a7983 */ /* 0x000ea80000300a00 */
[----:B------:R-:W2:-:S12]  /*bdf60*/  LDL.LU.64 R8, [R1+0x77c0] ;  /* 0x0077c00001087983 */ /* 0x000e980000300a00 */
[----:B------:R-:W-:Y:S04]  /*bdf70*/  STL.64 [R1+0xf10], R16 ;  /* 0x000f101001007387 */ /* 0x000fe80000100a00 */
[----:B------:R0:W-:Y:S04]  /*bdf80*/  STL.64 [R1+0xf18], R18 ;  /* 0x000f181201007387 */ /* 0x0001e80000100a00 */
[----:B0-----:R-:W2:Y:S04]  /*bdf90*/  LDL.LU.64 R18, [R1+0x77b8] ;  /* 0x0077b80001127983 */ /* 0x001ea80000300a00 */
[----:B------:R-:W2:Y:S01]  /*bdfa0*/  LDL.LU.64 R16, [R1+0x77b0] ;  /* 0x0077b00001107983 */ /* 0x000ea20000300a00 */
[----:B----4-:R-:W-:-:S02]  /*bdfb0*/  F2FP.F16.E4M3.UNPACK_B R6, R7.H1 ;  /* 0x00000007ff06723e */ /* 0x010fc400030006ff */
        /* <DEDUP_REMOVED lines=10> */
[----:B------:R-:W-:Y:S02]  /*be060*/  IMAD.MOV.U32 R0, RZ, RZ, R7 ;  /* 0x000000ffff007224 */ /* 0x000fe400078e0007 */
[----:B------:R-:W4:Y:S04]  /*be070*/  LDL.LU.64 R6, [R1+0x7798] ;  /* 0x0077980001067983 */ /* 0x000f280000300a00 */
        /* <DEDUP_REMOVED lines=9> */
[----:B----4-:R-:W-:-:S02]  /*be110*/  F2FP.F16.E4M3.UNPACK_B R6, R6.H1 ;  /* 0x00000006ff06723e */ /* 0x010fc400030006ff */
        /* <DEDUP_REMOVED lines=15> */
[----:B---3--:R-:W-:Y:S02]  /*be210*/  F2FP.F16.E4M3.UNPACK_B R4, R20.H1 ;  /* 0x00000014ff04723e */ /* 0x008fe400030006ff */
[----:B------:R-:W-:Y:S02]  /*be220*/  F2FP.F16.E4M3.UNPACK_B R5, R21.H1 ;  /* 0x00000015ff05723e */ /* 0x000fe400030006ff */
[----:B------:R0:W-:Y:S04]  /*be230*/  STL [R1+0x76ac], R0 ;  /* 0x0076ac0001007387 */ /* 0x0001e80000100800 */
[----:B------:R1:W-:Y:S04]  /*be240*/  STL [R1+0x20], R2 ;  /* 0x0000200201007387 */ /* 0x0003e80000100800 */
[----:B------:R3:W-:Y:S01]  /*be250*/  STL [R1+0x24], R3 ;  /* 0x0000240301007387 */ /* 0x0007e20000100800 */
[----:B0-----:R-:W-:-:S05]  /*be260*/  IMAD.MOV.U32 R0, RZ, RZ, R3 ;  /* 0x000000ffff007224 */ /* 0x001fca00078e0003 */
[----:B------:R0:W-:Y:S04]  /*be270*/  STL [R1+0x76b0], R0 ;  /* 0x0076b00001007387 */ /* 0x0001e80000100800 */
[----:B------:R-:W-:Y:S04]  /*be280*/  STL.64 [R1+0x1710], R8 ;  /* 0x0017100801007387 */ /* 0x000fe80000100a00 */
[----:B------:R-:W-:Y:S01]  /*be290*/  STL.64 [R1+0x1718], R10 ;  /* 0x0017180a01007387 */ /* 0x000fe20000100a00 */
[----:B-1----:R-:W-:Y:S02]  /*be2a0*/  F2FP.F16.E4M3.UNPACK_B R2, R22.H1 ;  /* 0x00000016ff02723e */ /* 0x002fe400030006ff */
[----:B---3--:R-:W-:Y:S01]  /*be2b0*/  F2FP.F16.E4M3.UNPACK_B R3, R23.H1 ;  /* 0x00000017ff03723e */ /* 0x008fe200030006ff */
[----:B------:R-:W-:Y:S04]  /*be2c0*/  STL [R1+0x18], R4 ;  /* 0x0000180401007387 */ /* 0x000fe80000100800 */
[----:B------:R-:W-:Y:S01]  /*be2d0*/  STL [R1+0x1c], R5 ;  /* 0x00001c0501007387 */ /* 0x000fe20000100800 */
[----:B0-----:R-:W-:-:S05]  /*be2e0*/  IMAD.MOV.U32 R0, RZ, RZ, R5 ;  /* 0x000000ffff007224 */ /* 0x001fca00078e0005 */
[----:B------:R0:W-:Y:S02]  /*be2f0*/  STL [R1+0x76b4], R0 ;  /* 0x0076b40001007387 */ /* 0x0001e40000100800 */
[----:B0-----:R-:W-:Y:S01]  /*be300*/  F2FP.F16.E4M3.UNPACK_B R0, R28.H1 ;  /* 0x0000001cff00723e */ /* 0x001fe200030006ff */
[----:B--2---:R-:W-:-:S15]  /*be310*/  HMMA.16816.F32 R8, R12, R4, R16 ;  /* 0x000000040c08723c */ /* 0x004fde0000001810 */
[----:B------:R-:W-:-:S04]  /*be320*/  NOP ;  /* 0x0000000000007918 */ /* 0x000fc80000000000 */
[----:B------:R-:W-:Y:S04]  /*be330*/  STL.64 [R1+0x1740], R8 ;  /* 0x0017400801007387 */ /* 0x000fe80000100a00 */
[----:B------:R0:W-:Y:S02]  /*be340*/  STL.64 [R1+0x1748], R10 ;  /* 0x0017480a01007387 */ /* 0x0001e40000100a00 */
[----:B0-----:R-:W-:Y:S02]  /*be350*/  HMMA.16816.F32 R8, R12, R2, R24 ;  /* 0x000000020c08723c */ /* 0x001fe40000001818 */
[----:B------:R-:W-:Y:S04]  /*be360*/  STL [R1+0x10], R2 ;  /* 0x0000100201007387 */ /* 0x000fe80000100800 */
[----:B------:R-:W-:Y:S04]  /*be370*/  STL [R1+0x14], R3 ;  /* 0x0000140301007387 */ /* 0x000fe80000100800 */
[----:B------:R0:W-:Y:S04]  /*be380*/  STL [R1+0x8], R0 ;  /* 0x0000080001007387 */ /* 0x0001e80000100800 */
[----:B------:R-:W2:Y:S01]  /*be390*/  LDL.LU R4, [R1+0x3d0] ;  /* 0x0003d00001047983 */ /* 0x000ea20000300800 */
[----:B0-----:R-:W-:-:S04]  /*be3a0*/  F2FP.F16.E4M3.UNPACK_B R0, R29.H1 ;  /* 0x0000001dff00723e */ /* 0x001fc800030006ff */
[----:B------:R-:W-:Y:S04]  /*be3b0*/  STL.64 [R1+0x1780], R8 ;  /* 0x0017800801007387 */ /* 0x000fe80000100a00 */
[----:B------:R-:W-:Y:S04]  /*be3c0*/  STL.64 [R1+0x1788], R10 ;  /* 0x0017880a01007387 */ /* 0x000fe80000100a00 */
[----:B------:R-:W-:Y:S04]  /*be3d0*/  STL [R1+0xc], R0 ;  /* 0x00000c0001007387 */ /* 0x000fe80000100800 */
[----:B------:R-:W2:Y:S04]  /*be3e0*/  LDL.LU R5, [R1+0x3d4] ;  /* 0x0003d40001057983 */ /* 0x000ea80000300800 */
[----:B------:R-:W3:Y:S04]  /*be3f0*/  LDL.LU R6, [R1+0x3d8] ;  /* 0x0003d80001067983 */ /* 0x000ee80000300800 */
[----:B------:R-:W3:Y:S04]  /*be400*/  LDL.LU R7, [R1+0x3dc] ;  /* 0x0003dc0001077983 */ /* 0x000ee80000300800 */
        /* <DEDUP_REMOVED lines=12> */
[----:B--2---:R0:W-:Y:S04]  /*be4d0*/  STL.64 [R1+0x7760], R28 ;  /* 0x0077601c01007387 */ /* 0x0041e80000100a00 */
[----:B0-----:R-:W2:Y:S04]  /*be4e0*/  LDL.64 R28, [R1+0x8] ;  /* 0x00000800011c7983 */ /* 0x001ea80000100a00 */
[----:B------:R-:W2:Y:S04]  /*be4f0*/  LDL.LU R26, [R1+0x1d08] ;  /* 0x001d0800011a7983 */ /* 0x000ea80000300800 */
[----:B------:R-:W2:Y:S04]  /*be500*/  LDL.LU R27, [R1+0x1d0c] ;  /* 0x001d0c00011b7983 */ /* 0x000ea80000300800 */
[----:B------:R-:W4:Y:S04]  /*be510*/  LDL.LU R24, [R1+0x1d18] ;  /* 0x001d180001187983 */ /* 0x000f280000300800 */
        /* <DEDUP_REMOVED lines=18> */
[----:B------:R-:W-:Y:S01]  /*be640*/  IMAD.MOV.U32 R0, RZ, RZ, R29 ;  /* 0x000000ffff007224 */ /* 0x000fe200078e001d */
[----:B--2---:R-:W-:Y:S02]  /*be650*/  HMMA.16816.F32 R24, R12, R28, R24 ;  /* 0x0000001c0c18723c */ /* 0x004fe40000001818 */
[----:B----4-:R-:W-:Y:S04]  /*be660*/  STL.64 [R1+0x7740], R6 ;  /* 0x0077400601007387 */ /* 0x010fe80000100a00 */
[----:B---3--:R0:W-:Y:S04]  /*be670*/  STL.64 [R1+0x7738], R4 ;  /* 0x0077380401007387 */ /* 0x0081e80000100a00 */
        /* <DEDUP_REMOVED lines=18> */
[----:B------:R-:W3:Y:S01]  /*be7a0*/  LDL.LU.64 R28, [R1+0x7760] ;  /* 0x00776000011c7983 */ /* 0x000ee20000300a00 */
[----:B------:R-:W-:-:S02]  /*be7b0*/  F2FP.F16.E4M3.UNPACK_B R2, R17.H1 ;  /* 0x00000011ff02723e */ /* 0x000fc400030006ff */
[----:B------:R-:W-:Y:S01]  /*be7c0*/  F2FP.F16.E4M3.UNPACK_B R3, R3.H1 ;  /* 0x00000003ff03723e */ /* 0x000fe200030006ff */
[----:B------:R-:W4:Y:S04]  /*be7d0*/  LDL.LU R17, [R1+0x1d5c] ;  /* 0x001d5c0001117983 */ /* 0x000f280000300800 */
[----:B------:R-:W-:Y:S04]  /*be7e0*/  STL [R1], R2 ;  /* 0x0000000201007387 */ /* 0x000fe80000100800 */
[----:B------:R0:W-:Y:S04]  /*be7f0*/  STL [R1+0x76b8], R0 ;  /* 0x0076b80001007387 */ /* 0x0001e80000100800 */
[----:B------:R-:W-:Y:S01]  /*be800*/  STL [R1+0x4], R3 ;  /* 0x0000040301007387 */ /* 0x000fe20000100800 */
[----:B0-----:R-:W-:Y:S01]  /*be810*/  IMAD.MOV.U32 R0, RZ, RZ, R3 ;  /* 0x000000ffff007224 */ /* 0x001fe200078e0003 */
[----:B--2---:R-:W-:Y:S01]  /*be820*/  HMMA.16816.F32 R24, R12, R2, R24 ;  /* 0x000000020c18723c */ /* 0x004fe20000001818 */
[----:B---3--:R-:W-:-:S02]  /*be830*/  F2FP.F16.E4M3.UNPACK_B R28, R28.H1 ;  /* 0x0000001cff1c723e */ /* 0x008fc400030006ff */
[----:B------:R-:W-:-:S07]  /*be840*/  F2FP.F16.E4M3.UNPACK_B R29, R29.H1 ;  /* 0x0000001dff1d723e */ /* 0x000fce00030006ff */
[----:B------:R-:W-:Y:S09]  /*be850*/  HMMA.16816.F32 R4, R12, R28, R4 ;  /* 0x0000001c0c04723c */ /* 0x000ff20000001804 */
[----:B------:R-:W-:Y:S04]  /*be860*/  STL.64 [R1+0x17c0], R24 ;  /* 0x0017c01801007387 */ /* 0x000fe80000100a00 */
[----:B------:R0:W-:Y:S04]  /*be870*/  STL.64 [R1+0x17c8], R26 ;  /* 0x0017c81a01007387 */ /* 0x0001e80000100a00 */
[----:B0-----:R-:W2:Y:S04]  /*be880*/  LDL.LU.64 R26, [R1+0x7758] ;  /* 0x00775800011a7983 */ /* 0x001ea80000300a00 */
[----:B------:R-:W3:Y:S04]  /*be890*/  LDL.LU.64 R24, [R1+0x7750] ;  /* 0x0077500001187983 */ /* 0x000ee80000300a00 */
[----:B------:R-:W3:Y:S04]  /*be8a0*/  LDL.LU.64 R2, [R1+0x7748] ;  /* 0x0077480001027983 */ /* 0x000ee80000300a00 */
[----:B------:R-:W-:Y:S04]  /*be8b0*/  STL [R1+0x76bc], R0 ;  /* 0x0076bc0001007387 */ /* 0x000fe80000100800 */
[----:B------:R-:W-:Y:S04]  /*be8c0*/  STL.64 [R1+0x17f0], R4 ;  /* 0x0017f00401007387 */ /* 0x000fe80000100a00 */
[----:B------:R0:W-:Y:S04]  /*be8d0*/  STL.64 [R1+0x17f8], R6 ;  /* 0x0017f80601007387 */ /* 0x0001e80000100a00 */
[----:B0-----:R-:W3:Y:S04]  /*be8e0*/  LDL.LU.64 R6, [R1+0x7740] ;  /* 0x0077400001067983 */ /* 0x001ee80000300a00 */
[----:B------:R-:W3:Y:S04]  /*be8f0*/  LDL.LU.64 R4, [R1+0x7738] ;  /* 0x0077380001047983 */ /* 0x000ee80000300a00 */
[----:B------:R-:W-:Y:S01]  /*be900*/  STL [R1+0x76c0], R29 ;  /* 0x0076c01d01007387 */ /* 0x000fe20000100800 */
[----:B--2---:R-:W-:-:S02]  /*be910*/  F2FP.F16.E4M3.UNPACK_B R26, R26.H1 ;  /* 0x0000001aff1a723e */ /* 0x004fc400030006ff */
[----:B------:R-:W-:-:S07]  /*be920*/  F2FP.F16.E4M3.UNPACK_B R27, R27.H1 ;  /* 0x0000001bff1b723e */ /* 0x000fce00030006ff */
[----:B---3--:R-:W-:-:S15]  /*be930*/  HMMA.16816.F32 R4, R12, R26, R4 ;  /* 0x0000001a0c04723c */ /* 0x008fde0000001804 */
[----:B------:R-:W-:-:S04]  /*be940*/  NOP ;  /* 0x0000000000007918 */ /* 0x000fc80000000000 */
[----:B------:R-:W-:Y:S04]  /*be950*/  STL.64 [R1+0x1820], R4 ;  /* 0x0018200401007387 */ /* 0x000fe80000100a00 */
[----:B------:R0:W-:Y:S04]  /*be960*/  STL.64 [R1+0x1828], R6 ;  /* 0x0018280601007387 */ /* 0x0001e80000100a00 */
[----:B0-----:R-:W2:Y:S04]  /*be970*/  LDL.LU.64 R6, [R1+0x7730] ;  /* 0x0077300001067983 */ /* 0x001ea80000300a00 */
[----:B------:R-:W2:Y:S01]  /*be980*/  LDL.LU.64 R4, [R1+0x7728] ;  /* 0x0077280001047983 */ /* 0x000ea20000300a00 */
[----:B------:R-:W-:-:S02]  /*be990*/  F2FP.F16.E4M3.UNPACK_B R24, R24.H1 ;  /* 0x00000018ff18723e */ /* 0x000fc400030006ff */
[----:B------:R-:W-:-:S07]  /*be9a0*/  F2FP.F16.E4M3.UNPACK_B R25, R25.H1 ;  /* 0x00000019ff19723e */ /* 0x000fce00030006ff */
        /* <DEDUP_REMOVED lines=8> */
[----:B0-----:R-:W3:Y:S04]  /*bea30*/  LDL.LU R24, [R1+0x3b0] ;  /* 0x0003b00001187983 */ /* 0x001ee80000300800 */
[----:B------:R-:W3:Y:S04]  /*bea40*/  LDL.LU R25, [R1+0x3b4] ;  /* 0x0003b40001197983 */ /* 0x000ee80000300800 */
[----:B------:R-:W3:Y:S04]  /*bea50*/  LDL.LU R26, [R1+0x3b8] ;  /* 0x0003b800011a7983 */ /* 0x000ee80000300800 */
[----:B------:R-:W3:Y:S01]  /*bea60*/  LDL.LU R27, [R1+0x3bc] ;  /* 0x0003bc00011b7983 */ /* 0x000ee20000300800 */
[----:B------:R-:W-:-:S02]  /*bea70*/  F2FP.F16.E4M3.UNPACK_B R22, R22.H1 ;  /* 0x00000016ff16723e */ /* 0x000fc400030006ff */
[----:B------:R-:W-:Y:S02]  /*bea80*/  F2FP.F16.E4M3.UNPACK_B R23, R23.H1 ;  /* 0x00000017ff17723e */ /* 0x000fe400030006ff */
[----:B----4-:R-:W-:Y:S02]  /*bea90*/  F2FP.F16.E4M3.UNPACK_B R20, R20.H1 ;  /* 0x00000014ff14723e */ /* 0x010fe400030006ff */
[----:B------:R-:W-:Y:S02]  /*beaa0*/  F2FP.F16.E4M3.UNPACK_B R21, R21.H1 ;  /* 0x00000015ff15723e */ /* 0x000fe400030006ff */
[----:B------:R-:W-:Y:S02]  /*beab0*/  F2FP.F16.E4M3.UNPACK_B R18, R18.H1 ;  /* 0x00000012ff12723e */ /* 0x000fe400030006ff */
[----:B------:R-:W-:-:S03]  /*beac0*/  F2FP.F16.E4M3.UNPACK_B R19, R19.H1 ;  /* 0x00000013ff13723e */ /* 0x000fc600030006ff */
[C---:B--2---:R-:W-:Y:S08]  /*bead0*/  HMMA.16816.F32 R4, R12.reuse, R20, R4 ;  /* 0x000000140c04723c */ /* 0x044ff00000001804 */
[----:B---3--:R-:W-:-:S15]  /*beae0*/  HMMA.16816.F32 R24, R12, R22, R24 ;  /* 0x000000160c18723c */ /* 0x008fde0000001818 */
[----:B------:R-:W-:-:S04]  /*beaf0*/  NOP ;  /* 0x0000000000007918 */ /* 0x000fc80000000000 */
[----:B------:R-:W-:Y:S04]  /*beb00*/  STL.64 [R1+0x1880], R24 ;  /* 0x0018801801007387 */ /* 0x000fe80000100a00 */
[----:B------:R-:W-:Y:S04]  /*beb10*/  STL.64 [R1+0x1888], R26 ;  /* 0x0018881a01007387 */ /* 0x000fe80000100a00 */
[----:B------:R-:W-:Y:S04]  /*beb20*/  STL.64 [R1+0x74b8], R22 ;  /* 0x0074b81601007387 */ /* 0x000fe80000100a00 */
[----:B------:R-:W-:Y:S04]  /*beb30*/  STL.64 [R1+0x74b0], R20 ;  /* 0x0074b01401007387 */ /* 0x000fe80000100a00 */
[----:B------:R-:W-:Y:S04]  /*beb40*/  STL.64 [R1+0x18a0], R4 ;  /* 0x0018a00401007387 */ /* 0x000fe80000100a00 */
[----:B------:R0:W-:Y:S02]  /*beb50*/  STL.64 [R1+0x18a8], R6 ;  /* 0x0018a80601007387 */ /* 0x0001e40000100a00 */
[----:B0-----:R-:W-:Y:S02]  /*beb60*/  HMMA.16816.F32 R4, R12, R18, R8 ;  /* 0x000000120c04723c */ /* 0x001fe40000001808 */
[----:B------:R-:W-:Y:S01]  /*beb70*/  STL [R1+0x7498], R19 ;  /* 0x0074981301007387 */ /* 0x000fe20000100800 */
[----:B------:R-:W-:-:S15]  /*beb80*/  IMAD.MOV.U32 R26, RZ, RZ, R3 ;  /* 0x000000ffff1a7224 */ /* 0x000fde00078e0003 */
[----:B------:R-:W-:Y:S01]  /*beb90*/  NOP ;  /* 0x0000000000007918 */ /* 0x000fe20000000000 */
[----:B------:R0:W-:Y:S04]  /*beba0*/  STL.64 [R1+0x18d0], R4 ;  /* 0x0018d00401007387 */ /* 0x0001e80000100a00 */
[----:B------:R1:W-:Y:S04]  /*bebb0*/  STL.64 [R1+0x18d8], R6 ;  /* 0x0018d80601007387 */ /* 0x0003e80000100a00 */
[----:B------:R-:W2:Y:S04]  /*bebc0*/  LDL.LU R3, [R1+0x1d7c] ;  /* 0x001d7c0001037983 */ /* 0x000ea80000300800 */
[----:B0-----:R-:W3:Y:S04]  /*bebd0*/  LDL.LU R4, [R1+0x1d88] ;  /* 0x001d880001047983 */ /* 0x001ee80000300800 */
[----:B------:R-:W3:Y:S04]  /*bebe0*/  LDL.LU R5, [R1+0x1d8c] ;  /* 0x001d8c0001057983 */ /* 0x000ee80000300800 */
[----:B------:R-:W4:Y:S04]  /*bebf0*/  LDL.LU R8, [R1+0x1d98] ;  /* 0x001d980001087983 */ /* 0x000f280000300800 */
[----:B------:R-:W2:Y:S04]  /*bec00*/  LDL.LU R9, [R1+0x1d9c] ;  /* 0x001d9c0001097983 */ /* 0x000ea80000300800 */
[----:B-1----:R-:W2:Y:S04]  /*bec10*/  LDL.LU R6, [R1+0x1da8] ;  /* 0x001da80001067983 */ /* 0x002ea80000300800 */
[----:B------:R-:W2:Y:S04]  /*bec20*/  LDL.LU R7, [R1+0x1dac] ;  /* 0x001dac0001077983 */ /* 0x000ea80000300800 */
[----:B--2---:R-:W-:Y:S04]  /*bec30*/  STL.64 [R1+0x7700], R6 ;  /* 0x0077000601007387 */ /* 0x004fe80000100a00 */
[----:B---3--:R0:W-:Y:S04]  /*bec40*/  STL.64 [R1+0x76f8], R4 ;  /* 0x0076f80401007387 */ /* 0x0081e80000100a00 */
[----:B0-----:R-:W2:Y:S04]  /*bec50*/  LDL.LU R4, [R1+0x430] ;  /* 0x0004300001047983 */ /* 0x001ea80000300800 */
[----:B------:R-:W2:Y:S04]  /*bec60*/  LDL.LU R5, [R1+0x434] ;  /* 0x0004340001057983 */ /* 0x000ea80000300800 */
[----:B------:R-:W3:Y:S04]  /*bec70*/  LDL.LU R6, [R1+0x438] ;  /* 0x0004380001067983 */ /* 0x000ee80000300800 */
[----:B------:R-:W3:Y:S04]  /*bec80*/  LDL.LU R7, [R1+0x43c] ;  /* 0x00043c0001077983 */ /* 0x000ee80000300800 */
[----:B------:R-:W2:Y:S01]  /*bec90*/  LDL.LU R10, [R1+0x1d68] ;  /* 0x001d6800010a7983 */ /* 0x000ea20000300800 */
[----:B------:R-:W-:-:S03]  /*beca0*/  IMAD.MOV.U32 R27, RZ, RZ, R2 ;  /* 0x000000ffff1b7224 */ /* 0x000fc600078e0002 */
        /* <DEDUP_REMOVED lines=12> */
[----:B------:R-:W-:Y:S04]  /*bed70*/  STL.64 [R1+0x76d0], R26 ;  /* 0x0076d01a01007387 */ /* 0x000fe80000100a00 */
[----:B--2---:R0:W-:Y:S04]  /*bed80*/  STL.64 [R1+0x76c8], R24 ;  /* 0x0076c81801007387 */ /* 0x0041e80000100a00 */
[----:B0-----:R-:W2:Y:S04]  /*bed90*/  LDL.LU R24, [R1+0x8b0] ;  /* 0x0008b00001187983 */ /* 0x001ea80000300800 */
[----:B------:R-:W2:Y:S04]  /*beda0*/  LDL.LU R25, [R1+0x8b4] ;  /* 0x0008b40001197983 */ /* 0x000ea80000300800 */
[----:B------:R-:W2:Y:S04]  /*bedb0*/  LDL.LU R26, [R1+0x8b8] ;  /* 0x0008b800011a7983 */ /* 0x000ea80000300800 */
[----:B------:R-:W2:Y:S01]  /*bedc0*/  LDL.LU R27, [R1+0x8bc] ;  /* 0x0008bc00011b7983 */ /* 0x000ea20000300800 */
[----:B------:R-:W-:-:S02]  /*bedd0*/  F2FP.F16.E4M3.UNPACK_B R16, R16.H1 ;  /* 0x00000010ff10723e */ /* 0x000fc400030006ff */
[----:B------:R-:W-:Y:S01]  /*bede0*/  F2FP.F16.E4M3.UNPACK_B R17, R17.H1 ;  /* 0x00000011ff11723e */ /* 0x000fe200030006ff */
[----:B--2---:R-:W-:Y:S04]  /*bedf0*/  STL.64 [R1+0x76e0], R26 ;  /* 0x0076e01a01007387 */ /* 0x004fe80000100a00 */
[----:B------:R0:W-:Y:S04]  /*bee00*/  STL.64 [R1+0x76d8], R24 ;  /* 0x0076d81801007387 */ /* 0x0001e80000100a00 */
[----:B0-----:R-:W2:Y:S04]  /*bee10*/  LDL.LU R24, [R1+0x4a0] ;  /* 0x0004a00001187983 */ /* 0x001ea80000300800 */
[----:B------:R-:W2:Y:S04]  /*bee20*/  LDL.LU R25, [R1+0x4a4] ;  /* 0x0004a40001197983 */ /* 0x000ea80000300800 */
[----:B------:R-:W2:Y:S04]  /*bee30*/  LDL.LU R26, [R1+0x4a8] ;  /* 0x0004a800011a7983 */ /* 0x000ea80000300800 */
[----:B------:R-:W2:Y:S01]  /*bee40*/  LDL.LU R27, [R1+0x4ac] ;  /* 0x0004ac00011b7983 */ /* 0x000ea20000300800 */
[----:B------:R-:W-:Y:S03]  /*bee50*/  HMMA.16816.F32 R4, R12, R16, R4 ;  /* 0x000000100c04723c */ /* 0x000fe60000001804 */
[----:B--2---:R-:W-:Y:S04]  /*bee60*/  STL.64 [R1+0x76f0], R26 ;  /* 0x0076f01a01007387 */ /* 0x004fe80000100a00 */
[----:B------:R0:W-:Y:S04]  /*bee70*/  STL.64 [R1+0x76e8], R24 ;  /* 0x0076e81801007387 */ /* 0x0001e80000100a00 */
        /* <DEDUP_REMOVED lines=8> */
[----:B------:R-:W-:Y:S04]  /*bef00*/  STL.64 [R1+0x18f0], R4 ;  /* 0x0018f00401007387 */ /* 0x000fe80000100a00 */
[----:B------:R0:W-:Y:S04]  /*bef10*/  STL.64 [R1+0x18f8], R6 ;  /* 0x0018f80601007387 */ /* 0x0001e80000100a00 */
[----:B0-----:R-:W4:Y:S04]  /*bef20*/  LDL.LU.64 R6, [R1+0x7710] ;  /* 0x0077100001067983 */ /* 0x001f280000300a00 */
[----:B------:R-:W4:Y:S01]  /*bef30*/  LDL.LU.64 R4, [R1+0x7708] ;  /* 0x0077080001047983 */ /* 0x000f220000300a00 */
[----:B------:R-:W-:-:S02]  /*bef40*/  F2FP.F16.E4M3.UNPACK_B R10, R10.H1 ;  /* 0x0000000aff0a723e */ /* 0x000fc400030006ff */
[----:B---3--:R-:W-:Y:S02]  /*bef50*/  F2FP.F16.E4M3.UNPACK_B R11, R11.H1 ;  /* 0x0000000bff0b723e */ /* 0x008fe400030006ff */
[----:B------:R-:W-:Y:S02]  /*bef60*/  F2FP.F16.E4M3.UNPACK_B R2, R2.H1 ;  /* 0x00000002ff02723e */ /* 0x000fe400030006ff */
[----:B------:R-:W-:Y:S01]  /*bef70*/  F2FP.F16.E4M3.UNPACK_B R3, R3.H1 ;  /* 0x00000003ff03723e */ /* 0x000fe200030006ff */
[----:B------:R-:W-:Y:S04]  /*bef80*/  STL [R1+0x7670], R18 ;  /* 0x0076701201007387 */ /* 0x000fe80000100800 */
[----:B------:R0:W-:Y:S04]  /*bef90*/  STL.64 [R1+0x7668], R16 ;  /* 0x0076681001007387 */ /* 0x0001e80000100a00 */
[----:B0-----:R-:W3:Y:S04]  /*befa0*/  LDL.LU R16, [R1+0x490] ;  /* 0x0004900001107983 */ /* 0x001ee80000300800 */
[----:B------:R-:W3:Y:S04]  /*befb0*/  LDL.LU R17, [R1+0x494] ;  /* 0x0004940001117983 */ /* 0x000ee80000300800 */
[----:B------:R-:W3:Y:S04]  /*befc0*/  LDL.LU R18, [R1+0x498] ;  /* 0x0004980001127983 */ /* 0x000ee80000300800 */
[----:B------:R-:W3:Y:S01]  /*befd0*/  LDL.LU R19, [R1+0x49c] ;  /* 0x00049c0001137983 */ /* 0x000ee20000300800 */
[C---:B--2---:R-:W-:Y:S08]  /*befe0*/  HMMA.16816.F32 R24, R12.reuse, R2, R24 ;  /* 0x000000020c18723c */ /* 0x044ff00000001818 */
[----:B----4-:R-:W-:-:S15]  /*beff0*/  HMMA.16816.F32 R4, R12, R10, R4 ;  /* 0x0000000a0c04723c */ /* 0x010fde0000001804 */
[----:B------:R-:W-:-:S04]  /*bf000*/  NOP ;  /* 0x0000000000007918 */ /* 0x000fc80000000000 */
[----:B------:R-:W-:Y:S04]  /*bf010*/  STL.64 [R1+0x1910], R4 ;  /* 0x0019100401007387 */ /* 0x000fe80000100a00 */
[----:B------:R0:W-:Y:S04]  /*bf020*/  STL.64 [R1+0x1918], R6 ;  /* 0x0019180601007387 */ /* 0x0001e80000100a00 */
[----:B0-----:R-:W2:Y:S04]  /*bf030*/  LDL.LU.64 R6, [R1+0x7700] ;  /* 0x0077000001067983 */ /* 0x001ea80000300a00 */
[----:B------:R-:W4:Y:S04]  /*bf040*/  LDL.LU.64 R4, [R1+0x76f8] ;  /* 0x0076f80001047983 */ /* 0x000f280000300a00 */
        /* <DEDUP_REMOVED lines=19> */
[----:B------:R-:W4:Y:S04]  /*bf180*/  LDL.LU.64 R24, [R1+0x76c8] ;  /* 0x0076c80001187983 */ /* 0x000f280000300a00 */
[----:B------:R0:W-:Y:S04]  /*bf190*/  STL.64 [R1+0x74a8], R10 ;  /* 0x0074a80a01007387 */ /* 0x0001e80000100a00 */
[----:B0-----:R-:W2:Y:S04]  /*bf1a0*/  LDL.LU R11, [R1+0x22ec] ;  /* 0x0022ec00010b7983 */ /* 0x001ea80000300800 */
[----:B------:R-:W4:Y:S04]  /*bf1b0*/  LDL.LU R10, [R1+0x22f4] ;  /* 0x0022f400010a7983 */ /* 0x000f280000300800 */
[----:B------:R0:W-:Y:S04]  /*bf1c0*/  STL.64 [R1+0x74a0], R8 ;  /* 0x0074a00801007387 */ /* 0x0001e80000100a00 */
[----:B0-----:R-:W4:Y:S04]  /*bf1d0*/  LDL.LU R8, [R1+0x2300] ;  /* 0x0023000001087983 */ /* 0x001f280000300800 */
[----:B------:R-:W4:Y:S01]  /*bf1e0*/  LDL.LU R9, [R1+0x22fc] ;  /* 0x0022fc0001097983 */ /* 0x000f220000300800 */
[----:B------:R-:W-:-:S02]  /*bf1f0*/  F2FP.F16.E4M3.UNPACK_B R6, R6.H1 ;  /* 0x00000006ff06723e */ /* 0x000fc400030006ff */
[----:B------:R-:W-:-:S07]  /*bf200*/  F2FP.F16.E4M3.UNPACK_B R7, R7.H1 ;  /* 0x00000007ff07723e */ /* 0x000fce00030006ff */
[----:B---3--:R-:W-:Y:S01]  /*bf210*/  HMMA.16816.F32 R12, R12, R6, R16 ;  /* 0x000000060c0c723c */ /* 0x008fe20000001810 */
[----:B--2---:R-:W-:Y:S02]  /*bf220*/  IMAD R11, R11, 0x100, R29 ;  /* 0x000001000b0b7824 */ /* 0x004fe400078e021d */
[----:B----4-:R-:W-:Y:S01]  /*bf230*/  IMAD R10, R10, 0x100, R0 ;  /* 0x000001000a0a7824 */ /* 0x010fe200078e0200 */
[----:B------:R-:W2:Y:S04]  /*bf240*/  LDL.LU R29, [R1+0x76c0] ;  /* 0x0076c000011d7983 */ /* 0x000ea80000300800 */
[----:B------:R-:W3:Y:S04]  /*bf250*/  LDL.LU R0, [R1+0x76bc] ;  /* 0x0076bc0001007983 */ /* 0x000ee80000300800 */
[----:B------:R-:W-:Y:S04]  /*bf260*/  STL [R1+0x744c], R6 ;  /* 0x00744c0601007387 */ /* 0x000fe80000100800 */
[----:B------:R-:W-:Y:S04]  /*bf270*/  STL [R1+0x7448], R7 ;  /* 0x0074480701007387 */ /* 0x000fe80000100800 */
[----:B------:R0:W-:Y:S04]  /*bf280*/  STL.64 [R1+0x1940], R12 ;  /* 0x0019400c01007387 */ /* 0x0001e80000100a00 */
[----:B------:R1:W-:Y:S01]  /*bf290*/  STL.64 [R1+0x1948], R14 ;  /* 0x0019480e01007387 */ /* 0x0003e20000100a00 */
[----:B------:R-:W-:-:S02]  /*bf2a0*/  IMAD R9, R9, 0x100, R8 ;  /* 0x0000010009097824 */ /* 0x000fc400078e0208 */
[----:B------:R-:W-:Y:S01]  /*bf2b0*/  IMAD R8, R25, 0x100, R24 ;  /* 0x0000010019087824 */ /* 0x000fe200078e0218 */
[----:B0-----:R-:W-:Y:S02]  /*bf2c0*/  F2FP.F16.E4M3.UNPACK_B R12, R11 ;  /* 0x0000000bff0c723e */ /* 0x001fe400020006ff */
[----:B------:R-:W-:Y:S02]  /*bf2d0*/  F2FP.F16.E4M3.UNPACK_B R13, R10 ;  /* 0x0000000aff0d723e */ /* 0x000fe400020006ff */
[----:B-1----:R-:W-:Y:S02]  /*bf2e0*/  F2FP.F16.E4M3.UNPACK_B R14, R9 ;  /* 0x00000009ff0e723e */ /* 0x002fe400020006ff */
[----:B------:R-:W-:Y:S01]  /*bf2f0*/  F2FP.F16.E4M3.UNPACK_B R15, R8 ;  /* 0x00000008ff0f723e */ /* 0x000fe200020006ff */
[----:B------:R0:W-:Y:S06]  /*bf300*/  STL.64 [R1+0x7688], R4 ;  /* 0x0076880401007387 */ /* 0x0001ec0000100a00 */
[----:B0-----:R-:W-:Y:S01]  /*bf310*/  HMMA.16816.F32 R4, R12, R26, R20 ;  /* 0x0000001a0c04723c */ /* 0x001fe20000001814 */
[----:B------:R-:W4:-:S15]  /*bf320*/  LDL.LU R20, [R1+0x740] ;  /* 0x0007400001147983 */ /* 0x000f1e0000300800 */
[----:B------:R-:W-:-:S03]  /*bf330*/  NOP ;  /* 0x0000000000007918 */ /* 0x000fc60000000000 */
[----:B------:R-:W-:Y:S04]  /*bf340*/  STL.64 [R1+0x1a40], R4 ;  /* 0x001a400401007387 */ /* 0x000fe80000100a00 */
[----:B------:R-:W-:Y:S04]  /*bf350*/  STL.64 [R1+0x1a48], R6 ;  /* 0x001a480601007387 */ /* 0x000fe80000100a00 */
        /* <DEDUP_REMOVED lines=8> */
[----:B0-----:R-:W2:Y:S01]  /*bf3e0*/  LDL R26, [R1] ;  /* 0x00000000011a7983 */ /* 0x001ea20000100800 */
[----:B---3--:R-:W-:-:S03]  /*bf3f0*/  IMAD.MOV.U32 R27, RZ, RZ, R0 ;  /* 0x000000ffff1b7224 */ /* 0x008fc600078e0000 */
[----:B------:R-:W3:Y:S04]  /*bf400*/  LDL.LU R0, [R1+0x76b8] ;  /* 0x0076b80001007983 */ /* 0x000ee80000300800 */
        /* <DEDUP_REMOVED lines=8> */
[----:B------:R-:W2:Y:S01]  /*bf490*/  LDL R24, [R1+0x8] ;  /* 0x0000080001187983 */ /* 0x000ea20000100800 */
        /* <DEDUP_REMOVED lines=9> */
[----:B------:R-:W2:Y:S04]  /*bf530*/  LDL R26, [R1+0x10] ;  /* 0x00001000011a7983 */ /* 0x000ea80000100800 */
[----:B------:R-:W2:Y:S04]  /*bf540*/  LDL R27, [R1+0x14] ;  /* 0x00001400011b7983 */ /* 0x000ea80000100800 */
[----:B------:R-:W4:Y:S01]  /*bf550*/  LDL R24, [R1+0x18] ;  /* 0x0000180001187983 */ /* 0x000f220000100800 */
[----:B---3--:R-:W-:-:S03]  /*bf560*/  IMAD.MOV.U32 R25, RZ, RZ, R0 ;  /* 0x000000ffff197224 */ /* 0x008fc600078e0000 */
[----:B------:R-:W3:Y:S04]  /*bf570*/  LDL.LU R0, [R1+0x76b0] ;  /* 0x0076b00001007983 */ /* 0x000ee80000300800 */
[----:B--2---:R-:W-:Y:S04]  /*bf580*/  STL.64 [R1+0x7530], R26 ;  /* 0x0075301a01007387 */ /* 0x004fe80000100a00 */
[----:B----4-:R-:W-:Y:S04]  /*bf590*/  STL.64 [R1+0x7548], R24 ;  /* 0x0075481801007387 */ /* 0x010fe80000100a00 */
[----:B------:R-:W-:Y:S04]  /*bf5a0*/  STL.64 [R1+0x7510], R22 ;  /* 0x0075101601007387 */ /* 0x000fe80000100a00 */
[----:B------:R0:W-:Y:S04]  /*bf5b0*/  STL.64 [R1+0x7508], R20 ;  /* 0x0075081401007387 */ /* 0x0001e80000100a00 */
        /* <DEDUP_REMOVED lines=88> */
[----:B---3--:R-:W-:-:S05]  /*bfb40*/  IMAD.MOV.U32 R25, RZ, RZ, R0 ;  /* 0x000000ffff197224 */ /* 0x008fca00078e0000 */
[----:B--2---:R-:W-:Y:S04]  /*bfb50*/  STL.64 [R1+0x7638], R24 ;  /* 0x0076381801007387 */ /* 0x004fe80000100a00 */
[----:B----4-:R-:W-:Y:S04]  /*bfb60*/  STL.64 [R1+0x75e8], R22 ;  /* 0x0075e81601007387 */ /* 0x010fe80000100a00 */
[----:B------:R0:W-:Y:S04]  /*bfb70*/  STL.64 [R1+0x75e0], R20 ;  /* 0x0075e01401007387 */ /* 0x0001e80000100a00 */
        /* <DEDUP_REMOVED lines=25> */
[----:B------:R-:W3:Y:S04]  /*bfd10*/  LDL.64 R8, [R1+0x90] ;  /* 0x0000900001087983 */ /* 0x000ee80000100a00 */
[----:B--2---:R-:W-:Y:S04]  /*bfd20*/  STL.64 [R1+0x7680], R18 ;  /* 0x0076801201007387 */ /* 0x004fe80000100a00 */
[----:B------:R0:W-:Y:S04]  /*bfd30*/  STL.64 [R1+0x7678], R16 ;  /* 0x0076781001007387 */ /* 0x0001e80000100a00 */
[----:B0-----:R-:W4:Y:S04]  /*bfd40*/  LDL.LU R16, [R1+0x880] ;  /* 0x0008800001107983 */ /* 0x001f280000300800 */
[----:B------:R-:W4:Y:S04]  /*bfd50*/  LDL.LU R17, [R1+0x884] ;  /* 0x0008840001117983 */ /* 0x000f280000300800 */
[----:B------:R-:W4:Y:S04]  /*bfd60*/  LDL.LU R18, [R1+0x888] ;  /* 0x0008880001127983 */ /* 0x000f280000300800 */
[----:B------:R-:W4:Y:S04]  /*bfd70*/  LDL.LU R19, [R1+0x88c] ;  /* 0x00088c0001137983 */ /* 0x000f280000300800 */
[----:B------:R-:W2:Y:S04]  /*bfd80*/  LDL.64 R26, [R1+0x80] ;  /* 0x00008000011a7983 */ /* 0x000ea80000100a00 */
[----:B---3--:R-:W-:Y:S04]  /*bfd90*/  STL.64 [R1+0x7618], R22 ;  /* 0x0076181601007387 */ /* 0x008fe80000100a00 */
        /* <DEDUP_REMOVED lines=11> */
[----:B------:R-:W-:Y:S03]  /*bfe50*/  HMMA.16816.F32 R4, R12, R8, R4 ;  /* 0x000000080c04723c */ /* 0x000fe60000001804 */
        /* <DEDUP_REMOVED lines=13> */
[----:B------:R0:W-:Y:S04]  /*bff30*/  STL.64 [R1+0x1a30], R4 ;  /* 0x001a300401007387 */ /* 0x0001e80000100a00 */
[----:B------:R1:W-:Y:S04]  /*bff40*/  STL.64 [R1+0x1a38], R6 ;  /* 0x001a380601007387 */ /* 0x0003e80000100a00 */
[----:B0-----:R-:W3:Y:S01]  /*bff50*/  LDL.LU.64 R4, [R1+0x7688] ;  /* 0x0076880001047983 */ /* 0x001ee20000300a00 */
[----:B-1----:R-:W-:-:S02]  /*bff60*/  IMAD.MOV.U32 R6, RZ, RZ, R8 ;  /* 0x000000ffff067224 */ /* 0x002fc400078e0008 */
[----:B----4-:R-:W-:Y:S01]  /*bff70*/  HMMA.16816.F32 R8, R12, R10, R16 ;  /* 0x0000000a0c08723c */ /* 0x010fe20000001810 */
[----:B------:R-:W4:Y:S04]  /*bff80*/  LDL.LU.64 R18, [R1+0x7680] ;  /* 0x0076800001127983 */ /* 0x000f280000300a00 */
[----:B------:R-:W4:Y:S01]  /*bff90*/  LDL.LU.64 R16, [R1+0x7678] ;  /* 0x0076780001107983 */ /* 0x000f220000300a00 */
[----:B------:R-:W-:-:S13]  /*bffa0*/  IMAD.MOV.U32 R7, RZ, RZ, R27 ;  /* 0x000000ffff077224 */ /* 0x000fda00078e001b */
[----:B------:R0:W-:Y:S04]  /*bffb0*/  STL.64 [R1+0x1a20], R8 ;  /* 0x001a200801007387 */ /* 0x0001e80000100a00 */
[----:B------:R1:W-:Y:S04]  /*bffc0*/  STL.64 [R1+0x1a28], R10 ;  /* 0x001a280a01007387 */ /* 0x0003e80000100a00 */
[----:B0-----:R-:W2:Y:S04]  /*bffd0*/  LDL.LU R8, [R1+0x730] ;  /* 0x0007300001087983 */ /* 0x001ea80000300800 */
[----:B------:R-:W2:Y:S04]  /*bffe0*/  LDL.LU R9, [R1+0x734] ;  /* 0x0007340001097983 */ /* 0x000ea80000300800 */
[----:B-1----:R-:W2:Y:S04]  /*bfff0*/  LDL.LU R10, [R1+0x738] ;  /* 0x00073800010a7983 */ /* 0x002ea80000300800 */
[----:B------:R-:W2:Y:S01]  /*c0000*/  LDL.LU R11, [R1+0x73c] ;  /* 0x00073c00010b7983 */ /* 0x000ea20000300800 */
[----:B----4-:R-:W-:-:S15]  /*c0010*/  HMMA.16816.F32 R16, R12, R26, R16 ;  /* 0x0000001a0c10723c */ /* 0x010fde0000001810 */
[----:B------:R-:W-:-:S04]  /*c0020*/  NOP ;  /* 0x0000000000007918 */ /* 0x000fc80000000000 */
[----:B------:R-:W-:Y:S04]  /*c0030*/  STL.64 [R1+0x1a10], R16 ;  /* 0x001a101001007387 */ /* 0x000fe80000100a00 */
[----:B------:R0:W-:Y:S02]  /*c0040*/  STL.64 [R1+0x1a18], R18 ;  /* 0x001a181201007387 */ /* 0x0001e40000100a00 */
[----:B0-----:R-:W-:Y:S02]  /*c0050*/  IMAD.MOV.U32 R19, RZ, RZ, R26 ;  /* 0x000000ffff137224 */ /* 0x001fe400078e001a */
[----:B------:R-:W4:Y:S01]  /*c0060*/  LDL.LU R18, [R1+0x7670] ;  /* 0x0076700001127983 */ /* 0x000f220000300800 */
[C---:B--2---:R-:W-:Y:S03]  /*c0070*/  HMMA.16816.F32 R24, R12.reuse, R24, R20 ;  /* 0x000000180c18723c */ /* 0x044fe60000001814 */
[----:B------:R-:W2:Y:S04]  /*c0080*/  LDL.LU.64 R16, [R1+0x7668] ;  /* 0x0076680001107983 */ /* 0x000ea80000300a00 */
[----:B------:R-:W2:Y:S04]  /*c0090*/  LDL.LU.64 R22, [R1+0x7660] ;  /* 0x0076600001167983 */ /* 0x000ea80000300a00 */
[----:B------:R-:W2:Y:S08]  /*c00a0*/  LDL.LU.64 R20, [R1+0x7658] ;  /* 0x0076580001147983 */ /* 0x000eb00000300a00 */
        /* <DEDUP_REMOVED lines=120> */
[C---:B--2---:R-:W-:Y:S08]  /*c0830*/  HMMA.16816.F32 R8, R12.reuse, R22, R8 ;  /* 0x000000160c08723c */ /* 0x044ff00000001808 */
[----:B---3--:R-:W-:Y:S11]  /*c0840*/  HMMA.16816.F32 R24, R12, R20, R24 ;  /* 0x000000140c18723c */ /* 0x008ff60000001818 */
[----:B------:R-:W-:Y:S04]  /*c0850*/  STL.64 [R1+0x1840], R8 ;  /* 0x0018400801007387 */ /* 0x000fe80000100a00 */
[----:B------:R0:W-:Y:S04]  /*c0860*/  STL.64 [R1+0x1848], R10 ;  /* 0x0018480a01007387 */ /* 0x0001e80000100a00 */
[----:B0-----:R-:W2:Y:S04]  /*c0870*/  LDL.LU.64 R10, [R1+0x74a8] ;  /* 0x0074a800010a7983 */ /* 0x001ea80000300a00 */
[----:B------:R-:W3:Y:S04]  /*c0880*/  LDL.LU.64 R8, [R1+0x74a0] ;  /* 0x0074a00001087983 */ /* 0x000ee80000300a00 */
[----:B------:R0:W-:Y:S04]  /*c0890*/  STL.64 [R1+0x1830], R24 ;  /* 0x0018301801007387 */ /* 0x0001e80000100a00 */
[----:B------:R1:W-:Y:S01]  /*c08a0*/  STL.64 [R1+0x1838], R26 ;  /* 0x0018381a01007387 */ /* 0x0003e20000100a00 */
[----:B0-----:R-:W-:-:S03]  /*c08b0*/  IMAD.MOV.U32 R24, RZ, RZ, R19 ;  /* 0x000000ffff187224 */ /* 0x001fc600078e0013 */
[----:B------:R-:W4:Y:S04]  /*c08c0*/  LDL.LU R19, [R1+0x7498] ;  /* 0x0074980001137983 */ /* 0x000f280000300800 */
[----:B-1----:R-:W2:Y:S01]  /*c08d0*/  LDL.64 R26, [R1+0x78] ;  /* 0x00007800011a7983 */ /* 0x002ea20000100a00 */
[----:B------:R-:W-:-:S03]  /*c08e0*/  IMAD.MOV.U32 R25, RZ, RZ, R7 ;  /* 0x000000ffff197224 */ /* 0x000fc600078e0007 */
        /* <DEDUP_REMOVED lines=17> */
[----:B------:R-:W4:Y:S02]  /*c0a00*/  LDL.LU R23, [R1+0x71c] ;  /* 0x00071c0001177983 */ /* 0x000f240000300800 */
[----:B----4-:R-:W-:-:S15]  /*c0a10*/  HMMA.16816.F32 R20, R12, R18, R20 ;  /* 0x000000120c14723c */ /* 0x010fde0000001814 */
[----:B------:R-:W-:-:S04]  /*c0a20*/  NOP ;  /* 0x0000000000007918 */ /* 0x000fc80000000000 */
[----:B------:R-:W-:Y:S04]  /*c0a30*/  STL.64 [R1+0x1810], R20 ;  /* 0x0018101401007387 */ /* 0x000fe80000100a00 */
[----:B------:R0:W-:Y:S02]  /*c0a40*/  STL.64 [R1+0x1818], R22 ;  /* 0x0018181601007387 */ /* 0x0001e40000100a00 */
[----:B0-----:R-:W-:-:S15]  /*c0a50*/  HMMA.16816.F32 R20, R12, R16, R24 ;  /* 0x000000100c14723c */ /* 0x001fde0000001818 */
[----:B------:R-:W-:-:S04]  /*c0a60*/  NOP ;  /* 0x0000000000007918 */ /* 0x000fc80000000000 */
[----:B------:R-:W-:Y:S04]  /*c0a70*/  STL.64 [R1+0x1800], R20 ;  /* 0x0018001401007387 */ /* 0x000fe80000100a00 */
[----:B------:R-:W-:Y:S04]  /*c0a80*/  STL.64 [R1+0x1808], R22 ;  /* 0x0018081601007387 */ /* 0x000fe80000100a00 */
[----:B------:R-:W2:Y:S04]  /*c0a90*/  LDL.LU R29, [R1+0x230c] ;  /* 0x00230c00011d7983 */ /* 0x000ea80000300800 */
[----:B------:R-:W4:Y:S01]  /*c0aa0*/  LDL.LU R28, [R1+0x2318] ;  /* 0x00231800011c7983 */ /* 0x000f220000300800 */
[----:B------:R-:W-:-:S03]  /*c0ab0*/  IMAD.MOV.U32 R26, RZ, RZ, R6 ;  /* 0x000000ffff1a7224 */ /* 0x000fc600078e0006 */
[----:B----4-:R0:W-:Y:S04]  /*c0ac0*/  STL [R1+0x7454], R28 ;  /* 0x0074541c01007387 */ /* 0x0101e80000100800 */
[----:B0-----:R-:W2:Y:S04]  /*c0ad0*/  LDL.LU R28, [R1+0x2310] ;  /* 0x00231000011c7983 */ /* 0x001ea80000300800 */
[----:B------:R-:W4:Y:S04]  /*c0ae0*/  LDL.LU R6, [R1+0x2320] ;  /* 0x0023200001067983 */ /* 0x000f280000300800 */
[----:B------:R-:W4:Y:S04]  /*c0af0*/  LDL.LU R7, [R1+0x2328] ;  /* 0x0023280001077983 */ /* 0x000f280000300800 */
[----:B----4-:R-:W-:Y:S04]  /*c0b00*/  STL.64 [R1+0x7480], R6 ;  /* 0x0074800601007387 */ /* 0x010fe80000100a00 */
[----:B------:R0:W-:Y:S04]  /*c0b10*/  STL.64 [R1+0x7478], R4 ;  /* 0x0074780401007387 */ /* 0x0001e80000100a00 */
[----:B0-----:R-:W4:Y:S04]  /*c0b20*/  LDL.LU R4, [R1+0x6e0] ;  /* 0x0006e00001047983 */ /* 0x001f280000300800 */
[----:B------:R-:W4:Y:S04]  /*c0b30*/  LDL.LU R5, [R1+0x6e4] ;  /* 0x0006e40001057983 */ /* 0x000f280000300800 */
[----:B------:R-:W2:Y:S04]  /*c0b40*/  LDL.LU R6, [R1+0x6e8] ;  /* 0x0006e80001067983 */ /* 0x000ea80000300800 */
[----:B------:R-:W2:Y:S01]  /*c0b50*/  LDL.LU R7, [R1+0x6ec] ;  /* 0x0006ec0001077983 */ /* 0x000ea20000300800 */
[----:B------:R-:W-:-:S03]  /*c0b60*/  IMAD.MOV.U32 R27, RZ, RZ, R0 ;  /* 0x000000ffff1b7224 */ /* 0x000fc600078e0000 */
[----:B--2---:R-:W-:Y:S04]  /*c0b70*/  STL.64 [R1+0x7490], R6 ;  /* 0x0074900601007387 */ /* 0x004fe80000100a00 */
[----:B----4-:R0:W-:Y:S04]  /*c0b80*/  STL.64 [R1+0x7488], R4 ;  /* 0x0074880401007387 */ /* 0x0101e80000100a00 */
[----:B0-----:R-:W2:Y:S04]  /*c0b90*/  LDL.LU R4, [R1+0x6f0] ;  /* 0x0006f00001047983 */ /* 0x001ea80000300800 */
[----:B------:R-:W2:Y:S04]  /*c0ba0*/  LDL.LU R5, [R1+0x6f4] ;  /* 0x0006f40001057983 */ /* 0x000ea80000300800 */
[----:B------:R-:W2:Y:S04]  /*c0bb0*/  LDL.LU R6, [R1+0x6f8] ;  /* 0x0006f80001067983 */ /* 0x000ea80000300800 */
[----:B------:R-:W2:Y:S04]  /*c0bc0*/  LDL.LU R7, [R1+0x6fc] ;  /* 0x0006fc0001077983 */ /* 0x000ea80000300800 */
[----:B------:R-:W4:Y:S04]  /*c0bd0*/  LDL.LU R0, [R1+0x2324] ;  /* 0x0023240001007983 */ /* 0x000f280000300800 */
[----:B------:R-:W2:Y:S04]  /*c0be0*/  LDL.64 R24, [R1+0x98] ;  /* 0x0000980001187983 */ /* 0x000ea80000100a00 */
[----:B------:R-:W-:Y:S04]  /*c0bf0*/  STL.64 [R1+0x7440], R26 ;  /* 0x0074401a01007387 */ /* 0x000fe80000100a00 */
[----:B--2---:R0:W-:Y:S04]  /*c0c00*/  STL.64 [R1+0x7438], R24 ;  /* 0x0074381801007387 */ /* 0x0041e80000100a00 */
        /* <DEDUP_REMOVED lines=47> */
[----:B0-----:R-:W3:Y:S04]  /*c0f00*/  LDL.LU.64 R26, [R1+0x7470] ;  /* 0x00747000011a7983 */ /* 0x001ee80000300a00 */
[----:B------:R-:W3:Y:S01]  /*c0f10*/  LDL.LU.64 R24, [R1+0x7468] ;  /* 0x0074680001187983 */ /* 0x000ee20000300a00 */
[----:B------:R-:W-:Y:S01]  /*c0f20*/  IMAD R29, R29, 0x100, R28 ;  /* 0x000001001d1d7824 */ /* 0x000fe200078e021c */
[----:B---3--:R-:W-:-:S15]  /*c0f30*/  HMMA.16816.F32 R24, R12, R8, R24 ;  /* 0x000000080c18723c */ /* 0x008fde0000001818 */
[----:B------:R-:W-:-:S04]  /*c0f40*/  NOP ;  /* 0x0000000000007918 */ /* 0x000fc80000000000 */
[----:B------:R-:W-:Y:S04]  /*c0f50*/  STL.64 [R1+0x17a0], R24 ;  /* 0x0017a01801007387 */ /* 0x000fe80000100a00 */
[----:B------:R0:W-:Y:S04]  /*c0f60*/  STL.64 [R1+0x17a8], R26 ;  /* 0x0017a81a01007387 */ /* 0x0001e80000100a00 */
[----:B0-----:R-:W2:Y:S04]  /*c0f70*/  LDL.LU.64 R26, [R1+0x7460] ;  /* 0x00746000011a7983 */ /* 0x001ea80000300a00 */
[----:B------:R-:W2:Y:S04]  /*c0f80*/  LDL.LU.64 R24, [R1+0x7458] ;  /* 0x0074580001187983 */ /* 0x000ea80000300a00 */
[----:B------:R0:W-:Y:S04]  /*c0f90*/  STL.64 [R1+0x7258], R10 ;  /* 0x0072580a01007387 */ /* 0x0001e80000100a00 */
[----:B0-----:R-:W3:Y:S04]  /*c0fa0*/  LDL.64 R10, [R1+0x88] ;  /* 0x00008800010a7983 */ /* 0x001ee80000100a00 */
[----:B------:R0:W-:Y:S04]  /*c0fb0*/  STL.64 [R1+0x7250], R8 ;  /* 0x0072500801007387 */ /* 0x0001e80000100a00 */
[----:B0-----:R-:W2:Y:S04]  /*c0fc0*/  LDL.LU R9, [R1+0x2314] ;  /* 0x0023140001097983 */ /* 0x001ea80000300800 */
[----:B------:R-:W2:Y:S04]  /*c0fd0*/  LDL.LU R8, [R1+0x231c] ;  /* 0x00231c0001087983 */ /* 0x000ea80000300800 */
[----:B------:R-:W3:Y:S01]  /*c0fe0*/  LDL.LU R28, [R1+0x7454] ;  /* 0x00745400011c7983 */ /* 0x000ee20000300800 */
[----:B----4-:R-:W-:-:S02]  /*c0ff0*/  IMAD R0, R0, 0x100, R7 ;  /* 0x0000010000007824 */ /* 0x010fc400078e0207 */
[----:B--2---:R-:W-:Y:S02]  /*c1000*/  IMAD R8, R8, 0x100, R6 ;  /* 0x0000010008087824 */ /* 0x004fe400078e0206 */
[----:B---3--:R-:W-:Y:S02]  /*c1010*/  IMAD R9, R9, 0x100, R28 ;  /* 0x0000010009097824 */ /* 0x008fe400078e021c */
[----:B------:R-:W2:Y:S04]  /*c1020*/  LDL.LU R28, [R1+0x7450] ;  /* 0x00745000011c7983 */ /* 0x000ea80000300800 */
[----:B------:R-:W3:Y:S04]  /*c1030*/  LDL.LU R6, [R1+0x744c] ;  /* 0x00744c0001067983 */ /* 0x000ee80000300800 */
[----:B------:R-:W3:Y:S02]  /*c1040*/  LDL.LU R7, [R1+0x7448] ;  /* 0x0074480001077983 */ /* 0x000ee40000300800 */
[----:B---3--:R-:W-:Y:S02]  /*c1050*/  HMMA.16816.F32 R12, R12, R6, R24 ;  /* 0x000000060c0c723c */ /* 0x008fe40000001818 */
[----:B------:R-:W3:Y:S04]  /*c1060*/  LDL.LU.64 R26, [R1+0x7440] ;  /* 0x00744000011a7983 */ /* 0x000ee80000300a00 */
[----:B------:R-:W4:Y:S04]  /*c1070*/  LDL.LU.64 R24, [R1+0x7438] ;  /* 0x0074380001187983 */ /* 0x000f280000300a00 */
[----:B------:R-:W-:Y:S04]  /*c1080*/  STL.64 [R1+0x7238], R6 ;  /* 0x0072380601007387 */ /* 0x000fe80000100a00 */
[----:B------:R0:W-:Y:S05]  /*c1090*/  STL.64 [R1+0x7230], R4 ;  /* 0x0072300401007387 */ /* 0x0001ea0000100a00 */
[----:B------:R1:W-:Y:S04]  /*c10a0*/  STL.64 [R1+0x1770], R12 ;  /* 0x0017700c01007387 */ /* 0x0003e80000100a00 */
[----:B------:R1:W-:Y:S04]  /*c10b0*/  STL.64 [R1+0x1778], R14 ;  /* 0x0017780e01007387 */ /* 0x0003e80000100a00 */
[----:B0-----:R-:W2:Y:S04]  /*c10c0*/  LDL.LU R4, [R1+0x690] ;  /* 0x0006900001047983 */ /* 0x001ea80000300800 */
[----:B------:R-:W2:Y:S04]  /*c10d0*/  LDL.LU R5, [R1+0x694] ;  /* 0x0006940001057983 */ /* 0x000ea80000300800 */
[----:B------:R-:W2:Y:S04]  /*c10e0*/  LDL.LU R6, [R1+0x698] ;  /* 0x0006980001067983 */ /* 0x000ea80000300800 */
[----:B------:R-:W2:Y:S01]  /*c10f0*/  LDL.LU R7, [R1+0x69c] ;  /* 0x00069c0001077983 */ /* 0x000ea20000300800 */
[----:B-1----:R-:W-:-:S02]  /*c1100*/  F2FP.F16.E4M3.UNPACK_B R12, R29 ;  /* 0x0000001dff0c723e */ /* 0x002fc400020006ff */
[----:B------:R-:W-:Y:S02]  /*c1110*/  F2FP.F16.E4M3.UNPACK_B R13, R9 ;  /* 0x00000009ff0d723e */ /* 0x000fe400020006ff */
[----:B------:R-:W-:Y:S02]  /*c1120*/  F2FP.F16.E4M3.UNPACK_B R14, R8 ;  /* 0x00000008ff0e723e */ /* 0x000fe400020006ff */
[----:B------:R-:W-:Y:S01]  /*c1130*/  F2FP.F16.E4M3.UNPACK_B R15, R0 ;  /* 0x00000000ff0f723e */ /* 0x000fe200020006ff */
[----:B------:R-:W2:Y:S06]  /*c1140*/  LDL.LU R29, [R1+0x7430] ;  /* 0x00743000011d7983 */ /* 0x000eac0000300800 */
[----:B----4-:R-:W-:-:S15]  /*c1150*/  HMMA.16816.F32 R20, R12, R24, R20 ;  /* 0x000000180c14723c */ /* 0x010fde0000001814 */
        /* <DEDUP_REMOVED lines=8> */
[----:B------:R-:W3:Y:S04]  /*c11e0*/  LDL.LU.64 R22, [R1+0x7418] ;  /* 0x0074180001167983 */ /* 0x000ee80000300a00 */
[----:B------:R-:W3:-:S12]  /*c11f0*/  LDL.LU.64 R20, [R1+0x7410] ;  /* 0x0074100001147983 */ /* 0x000ed80000300a00 */
[----:B------:R-:W-:Y:S04]  /*c1200*/  STL.64 [R1+0x1750], R24 ;  /* 0x0017501801007387 */ /* 0x000fe80000100a00 */
[----:B------:R0:W-:Y:S04]  /*c1210*/  STL.64 [R1+0x1758], R26 ;  /* 0x0017581a01007387 */ /* 0x0001e80000100a00 */
[----:B0-----:R-:W3:Y:S04]  /*c1220*/  LDL.LU.64 R26, [R1+0x7408] ;  /* 0x00740800011a7983 */ /* 0x001ee80000300a00 */
[----:B------:R-:W4:Y:S01]  /*c1230*/  LDL.LU.64 R24, [R1+0x7400] ;  /* 0x0074000001187983 */ /* 0x000f220000300a00 */
[----:B--2---:R-:W-:Y:S01]  /*c1240*/  HMMA.16816.F32 R4, R12, R10, R4 ;  /* 0x0000000a0c04723c */ /* 0x004fe20000001804 */
[----:B------:R-:W-:-:S05]  /*c1250*/  IMAD.MOV.U32 R0, RZ, RZ, R11 ;  /* 0x000000ffff007224 */ /* 0x000fca00078e000b */
[----:B------:R-:W-:-:S13]  /*c1260*/  STL [R1+0x71ec], R0 ;  /* 0x0071ec0001007387 */ /* 0x000fda0000100800 */
[----:B------:R-:W-:Y:S04]  /*c1270*/  STL.64 [R1+0x1730], R4 ;  /* 0x0017300401007387 */ /* 0x000fe80000100a00 */
[----:B------:R3:W-:Y:S01]  /*c1280*/  STL.64 [R1+0x1738], R6 ;  /* 0x0017380601007387 */ /* 0x0007e20000100a00 */
[C---:B----4-:R-:W-:Y:S08]  /*c1290*/  HMMA.16816.F32 R8, R12.reuse, R24, R16 ;  /* 0x000000180c08723c */ /* 0x050ff00000001810 */
[----:B---3--:R-:W-:Y:S11]  /*c12a0*/  HMMA.16816.F32 R4, R12, R26, R20 ;  /* 0x0000001a0c04723c */ /* 0x008ff60000001814 */
[----:B------:R-:W-:Y:S04]  /*c12b0*/  STL.64 [R1+0x1720], R8 ;  /* 0x0017200801007387 */ /* 0x000fe80000100a00 */
[----:B------:R-:W-:Y:S04]  /*c12c0*/  STL.64 [R1+0x1728], R10 ;  /* 0x0017280a01007387 */ /* 0x000fe80000100a00 */
[----:B------:R-:W2:Y:S04]  /*c12d0*/  LDL.LU R16, [R1+0x550] ;  /* 0x0005500001107983 */ /* 0x000ea80000300800 */
[----:B------:R0:W-:Y:S04]  /*c12e0*/  STL.64 [R1+0x1700], R4 ;  /* 0x0017000401007387 */ /* 0x0001e80000100a00 */
[----:B------:R1:W-:Y:S04]  /*c12f0*/  STL.64 [R1+0x1708], R6 ;  /* 0x0017080601007387 */ /* 0x0003e80000100a00 */
        /* <DEDUP_REMOVED lines=8> */
[----:B------:R-:W4:Y:S01]  /*c1380*/  LDL.LU R7, [R1+0x57c] ;  /* 0x00057c0001077983 */ /* 0x000f220000300800 */
[----:B------:R-:W-:-:S03]  /*c1390*/  IMAD.MOV.U32 R0, RZ, RZ, R27 ;  /* 0x000000ffff007224 */ /* 0x000fc600078e001b */
[----:B----4-:R0:W-:Y:S04]  /*c13a0*/  STL.64 [R1+0x72c8], R6 ;  /* 0x0072c80601007387 */ /* 0x0101e80000100a00 */
[----:B---3--:R-:W-:Y:S04]  /*c13b0*/  STL.64 [R1+0x72c0], R4 ;  /* 0x0072c00401007387 */ /* 0x008fe80000100a00 */
[----:B------:R-:W3:Y:S04]  /*c13c0*/  LDL R26, [R1] ;  /* 0x00000000011a7983 */ /* 0x000ee80000100800 */
[----:B------:R-:W3:Y:S04]  /*c13d0*/  LDL R27, [R1+0x4] ;  /* 0x00000400011b7983 */ /* 0x000ee80000100800 */
[----:B------:R-:W4:Y:S04]  /*c13e0*/  LDL.LU R20, [R1+0x580] ;  /* 0x0005800001147983 */ /* 0x000f280000300800 */
[----:B------:R-:W4:Y:S04]  /*c13f0*/  LDL.LU R21, [R1+0x584] ;  /* 0x0005840001157983 */ /* 0x000f280000300800 */
[----:B------:R-:W2:Y:S04]  /*c1400*/  LDL.LU R22, [R1+0x588] ;  /* 0x0005880001167983 */ /* 0x000ea80000300800 */
        /* <DEDUP_REMOVED lines=9> */
[----:B0-----:R-:W2:Y:S04]  /*c14a0*/  LDL R6, [R1+0x10] ;  /* 0x0000100001067983 */ /* 0x001ea80000100800 */
[----:B------:R-:W2:Y:S04]  /*c14b0*/  LDL R7, [R1+0x14] ;  /* 0x0000140001077983 */ /* 0x000ea80000100800 */
[----:B-1----:R-:W4:Y:S04]  /*c14c0*/  LDL.LU R16, [R1+0x5b0] ;  /* 0x0005b00001107983 */ /* 0x002f280000300800 */
[----:B------:R-:W4:Y:S04]  /*c14d0*/  LDL.LU R17, [R1+0x5b4] ;  /* 0x0005b40001117983 */ /* 0x000f280000300800 */
[----:B------:R-:W2:Y:S04]  /*c14e0*/  LDL.LU R18, [R1+0x5b8] ;  /* 0x0005b80001127983 */ /* 0x000ea80000300800 */
[----:B------:R-:W2:Y:S04]  /*c14f0*/  LDL.LU R19, [R1+0x5bc] ;  /* 0x0005bc0001137983 */ /* 0x000ea80000300800 */
[----:B--2---:R0:W-:Y:S04]  /*c1500*/  STL.64 [R1+0x72f8], R18 ;  /* 0x0072f81201007387 */ /* 0x0041e80000100a00 */
[----:B0-----:R-:W2:Y:S04]  /*c1510*/  LDL R18, [R1+0x20] ;  /* 0x0000200001127983 */ /* 0x001ea80000100800 */
[----:B------:R-:W2:Y:S04]  /*c1520*/  LDL R19, [R1+0x24] ;  /* 0x0000240001137983 */ /* 0x000ea80000100800 */
[----:B----4-:R0:W-:Y:S04]  /*c1530*/  STL.64 [R1+0x72f0], R16 ;  /* 0x0072f01001007387 */ /* 0x0101e80000100a00 */
[----:B0-----:R-:W4:Y:S04]  /*c1540*/  LDL.64 R16, [R1+0x28] ;  /* 0x0000280001107983 */ /* 0x001f280000100a00 */
[----:B--2---:R-:W-:Y:S04]  /*c1550*/  STL.64 [R1+0x7328], R18 ;  /* 0x0073281201007387 */ /* 0x004fe80000100a00 */
[----:B----4-:R-:W-:Y:S04]  /*c1560*/  STL.64 [R1+0x7320], R16 ;  /* 0x0073201001007387 */ /* 0x010fe80000100a00 */
[----:B------:R-:W2:Y:S04]  /*c1570*/  LDL.64 R4, [R1+0x18] ;  /* 0x0000180001047983 */ /* 0x000ea80000100a00 */
[----:B------:R-:W-:Y:S04]  /*c1580*/  STL.64 [R1+0x7308], R6 ;  /* 0x0073080601007387 */ /* 0x000fe80000100a00 */
[----:B--2---:R0:W-:Y:S04]  /*c1590*/  STL.64 [R1+0x7300], R4 ;  /* 0x0073000401007387 */ /* 0x0041e80000100a00 */
[----:B0-----:R-:W2:Y:S04]  /*c15a0*/  LDL.LU R4, [R1+0x5c0] ;  /* 0x0005c00001047983 */ /* 0x001ea80000300800 */
[----:B------:R-:W2:Y:S04]  /*c15b0*/  LDL.LU R5, [R1+0x5c4] ;  /* 0x0005c40001057983 */ /* 0x000ea80000300800 */
[----:B------:R-:W4:Y:S04]  /*c15c0*/  LDL.LU R6, [R1+0x5c8] ;  /* 0x0005c80001067983 */ /* 0x000f280000300800 */
[----:B------:R-:W4:Y:S04]  /*c15d0*/  LDL.LU R7, [R1+0x5cc] ;  /* 0x0005cc0001077983 */ /* 0x000f280000300800 */
[----:B------:R-:W2:Y:S04]  /*c15e0*/  LDL R18, [R1+0x30] ;  /* 0x0000300001127983 */ /* 0x000ea80000100800 */
[----:B------:R-:W2:Y:S04]  /*c15f0*/  LDL R19, [R1+0x34] ;  /* 0x0000340001137983 */ /* 0x000ea80000100800 */
[----:B------:R-:W3:Y:S04]  /*c1600*/  LDL.64 R16, [R1+0x38] ;  /* 0x0000380001107983 */ /* 0x000ee80000100a00 */
        /* <DEDUP_REMOVED lines=16> */
[----:B------:R-:W2:Y:S04]  /*c1710*/  LDL.64 R16, [R1+0x48] ;  /* 0x0000480001107983 */ /* 0x000ea80000100a00 */
        /* <DEDUP_REMOVED lines=66> */
[----:B------:R-:W3:Y:S04]  /*c1b40*/  LDL.64 R24, [R1+0x8] ;  /* 0x0000080001187983 */ /* 0x000ee80000100a00 */
[----:B------:R-:W2:Y:S04]  /*c1b50*/  LDL.LU R8, [R1+0x560] ;  /* 0x0005600001087983 */ /* 0x000ea80000300800 */
[----:B------:R-:W2:Y:S04]  /*c1b60*/  LDL.LU R9, [R1+0x564] ;  /* 0x0005640001097983 */ /* 0x000ea80000300800 */
[----:B------:R-:W2:Y:S04]  /*c1b70*/  LDL.LU R10, [R1+0x568] ;  /* 0x00056800010a7983 */ /* 0x000ea80000300800 */
[----:B------:R-:W2:Y:S04]  /*c1b80*/  LDL.LU R11, [R1+0x56c] ;  /* 0x00056c00010b7983 */ /* 0x000ea80000300800 */
[----:B------:R-:W-:Y:S01]  /*c1b90*/  STL [R1+0x71f0], R0 ;  /* 0x0071f00001007387 */ /* 0x000fe20000100800 */
[----:B----4-:R-:W-:Y:S03]  /*c1ba0*/  HMMA.16816.F32 R16, R12, R18, R4 ;  /* 0x000000120c10723c */ /* 0x010fe60000001804 */
[----:B------:R-:W4:Y:S04]  /*c1bb0*/  LDL.LU.64 R6, [R1+0x73f8] ;  /* 0x0073f80001067983 */ /* 0x000f280000300a00 */
[----:B------:R-:W4:-:S12]  /*c1bc0*/  LDL.LU.64 R4, [R1+0x73f0] ;  /* 0x0073f00001047983 */ /* 0x000f180000300a00 */
        /* <DEDUP_REMOVED lines=74> */
[----:B------:R-:W4:-:S12]  /*c2070*/  LDL.LU.64 R4, [R1+0x7300] ;  /* 0x0073000001047983 */ /* 0x000f180000300a00 */
[----:B------:R-:W-:Y:S04]  /*c2080*/  STL.64 [R1+0xf20], R16 ;  /* 0x000f201001007387 */ /* 0x000fe80000100a00 */
[----:B------:R0:W-:Y:S04]  /*c2090*/  STL.64 [R1+0xf28], R18 ;  /* 0x000f281201007387 */ /* 0x0001e80000100a00 */
[----:B0-----:R-:W2:Y:S04]  /*c20a0*/  LDL.LU.64 R18, [R1+0x72f8] ;  /* 0x0072f80001127983 */ /* 0x001ea80000300a00 */
[----:B------:R-:W2:Y:S01]  /*c20b0*/  LDL.LU.64 R16, [R1+0x72f0] ;  /* 0x0072f00001107983 */ /* 0x000ea20000300a00 */
[----:B----4-:R-:W-:Y:S01]  /*c20c0*/  IMAD.MOV.U32 R0, RZ, RZ, R5 ;  /* 0x000000ffff007224 */ /* 0x010fe200078e0005 */
[C---:B--2---:R-:W-:Y:S08]  /*c20d0*/  HMMA.16816.F32 R16, R12.reuse, R4, R16 ;  /* 0x000000040c10723c */ /* 0x044ff00000001810 */
[----:B------:R-:W-:Y:S11]  /*c20e0*/  HMMA.16816.F32 R4, R12, R6, R20 ;  /* 0x000000060c04723c */ /* 0x000ff60000001814 */
[----:B------:R-:W-:Y:S04]  /*c20f0*/  STL.64 [R1+0xee0], R16 ;  /* 0x000ee01001007387 */ /* 0x000fe80000100a00 */
[----:B------:R0:W-:Y:S04]  /*c2100*/  STL.64 [R1+0xee8], R18 ;  /* 0x000ee81201007387 */ /* 0x0001e80000100a00 */
[----:B0-----:R-:W2:Y:S04]  /*c2110*/  LDL.LU.64 R18, [R1+0x72e8] ;  /* 0x0072e80001127983 */ /* 0x001ea80000300a00 */
[----:B------:R-:W2:Y:S04]  /*c2120*/  LDL.LU.64 R16, [R1+0x72e0] ;  /* 0x0072e00001107983 */ /* 0x000ea80000300a00 */
[----:B------:R3:W-:Y:S04]  /*c2130*/  STL [R1+0x7208], R0 ;  /* 0x0072080001007387 */ /* 0x0007e80000100800 */
[----:B------:R-:W4:Y:S04]  /*c2140*/  LDL.LU.64 R22, [R1+0x72d8] ;  /* 0x0072d80001167983 */ /* 0x000f280000300a00 */
[----:B------:R-:W4:Y:S04]  /*c2150*/  LDL.LU.64 R20, [R1+0x72d0] ;  /* 0x0072d00001147983 */ /* 0x000f280000300a00 */
[----:B------:R-:W-:Y:S04]  /*c2160*/  STL.64 [R1+0xed0], R4 ;  /* 0x000ed00401007387 */ /* 0x000fe80000100a00 */
[----:B------:R0:W-:Y:S01]  /*c2170*/  STL.64 [R1+0xed8], R6 ;  /* 0x000ed80601007387 */ /* 0x0001e20000100a00 */
[----:B---3--:R-:W-:-:S03]  /*c2180*/  IMAD.MOV.U32 R0, RZ, RZ, R25 ;  /* 0x000000ffff007224 */ /* 0x008fc600078e0019 */
[----:B0-----:R-:W3:Y:S04]  /*c2190*/  LDL.LU.64 R6, [R1+0x72c8] ;  /* 0x0072c80001067983 */ /* 0x001ee80000300a00 */
[----:B------:R-:W3:Y:S01]  /*c21a0*/  LDL.LU.64 R4, [R1+0x72c0] ;  /* 0x0072c00001047983 */ /* 0x000ee20000300a00 */
        /* <DEDUP_REMOVED lines=10> */
[----:B0-----:R-:W2:Y:S04]  /*c2250*/  LDL.LU.64 R26, [R1+0x7298] ;  /* 0x00729800011a7983 */ /* 0x001ea80000300a00 */
[----:B------:R-:W4:Y:S01]  /*c2260*/  LDL.LU.64 R24, [R1+0x7290] ;  /* 0x0072900001187983 */ /* 0x000f220000300a00 */
[----:B---3--:R-:W-:-:S15]  /*c2270*/  HMMA.16816.F32 R4, R12, R28, R4 ;  /* 0x0000001c0c04723c */ /* 0x008fde0000001804 */
[----:B------:R-:W-:-:S04]  /*c2280*/  NOP ;  /* 0x0000000000007918 */ /* 0x000fc80000000000 */
[----:B------:R-:W-:Y:S04]  /*c2290*/  STL.64 [R1+0xea0], R4 ;  /* 0x000ea00401007387 */ /* 0x000fe80000100a00 */
[----:B------:R2:W-:Y:S02]  /*c22a0*/  STL.64 [R1+0xea8], R6 ;  /* 0x000ea80601007387 */ /* 0x0005e40000100a00 */
[C---:B--2---:R-:W-:Y:S08]  /*c22b0*/  HMMA.16816.F32 R4, R12.reuse, R26, R8 ;  /* 0x0000001a0c04723c */ /* 0x044ff00000001808 */
[C---:B----4-:R-:W-:Y:S11]  /*c22c0*/  HMMA.16816.F32 R8, R12.reuse, R24, R16 ;  /* 0x000000180c08723c */ /* 0x050ff60000001810 */
[----:B------:R0:W-:Y:S04]  /*c22d0*/  STL.64 [R1+0xe90], R4 ;  /* 0x000e900401007387 */ /* 0x0001e80000100a00 */
[----:B------:R1:W-:Y:S04]  /*c22e0*/  STL.64 [R1+0xe98], R6 ;  /* 0x000e980601007387 */ /* 0x0003e80000100a00 */
[----:B0-----:R-:W2:Y:S04]  /*c22f0*/  LDL.LU R4, [R1+0x4f0] ;  /* 0x0004f00001047983 */ /* 0x001ea80000300800 */
[----:B------:R0:W-:Y:S04]  /*c2300*/  STL.64 [R1+0xe70], R8 ;  /* 0x000e700801007387 */ /* 0x0001e80000100a00 */
[----:B------:R3:W-:Y:S04]  /*c2310*/  STL.64 [R1+0xe78], R10 ;  /* 0x000e780a01007387 */ /* 0x0007e80000100a00 */
[----:B------:R-:W2:Y:S04]  /*c2320*/  LDL.LU R5, [R1+0x4f4] ;  /* 0x0004f40001057983 */ /* 0x000ea80000300800 */
[----:B-1----:R-:W4:Y:S04]  /*c2330*/  LDL.LU R6, [R1+0x4f8] ;  /* 0x0004f80001067983 */ /* 0x002f280000300800 */
[----:B------:R-:W4:Y:S04]  /*c2340*/  LDL.LU R7, [R1+0x4fc] ;  /* 0x0004fc0001077983 */ /* 0x000f280000300800 */
[----:B0-----:R-:W2:Y:S04]  /*c2350*/  LDL.LU R8, [R1+0x510] ;  /* 0x0005100001087983 */ /* 0x001ea80000300800 */
[----:B------:R-:W2:Y:S04]  /*c2360*/  LDL.LU R9, [R1+0x514] ;  /* 0x0005140001097983 */ /* 0x000ea80000300800 */
[----:B---3--:R-:W3:Y:S04]  /*c2370*/  LDL.LU R10, [R1+0x518] ;  /* 0x00051800010a7983 */ /* 0x008ee80000300800 */
        /* <DEDUP_REMOVED lines=72> */
[----:B------:R-:W3:Y:S04]  /*c2800*/  LDL.LU R19, [R1+0x2340] ;  /* 0x0023400001137983 */ /* 0x000ee80000300800 */
[----:B------:R0:W-:Y:S04]  /*c2810*/  STL.64 [R1+0x6fe0], R16 ;  /* 0x006fe01001007387 */ /* 0x0001e80000100a00 */
[----:B0-----:R-:W2:Y:S04]  /*c2820*/  LDL.LU R16, [R1+0x233c] ;  /* 0x00233c0001107983 */ /* 0x001ea80000300800 */
[----:B------:R-:W2:Y:S01]  /*c2830*/  LDL.LU R17, [R1+0x2338] ;  /* 0x0023380001117983 */ /* 0x000ea20000300800 */
[----:B----4-:R-:W-:-:S15]  /*c2840*/  HMMA.16816.F32 R4, R12, R10, R4 ;  /* 0x0000000a0c04723c */ /* 0x010fde0000001804 */
        /* <DEDUP_REMOVED lines=24> */
[----:B------:R-:W-:Y:S04]  /*c29d0*/  STL.64 [R1+0x6fc0], R8 ;  /* 0x006fc00801007387 */ /* 0x000fe80000100a00 */
[----:B----4-:R-:W-:Y:S04]  /*c29e0*/  STL.64 [R1+0x6fa8], R6 ;  /* 0x006fa80601007387 */ /* 0x010fe80000100a00 */
[----:B------:R0:W-:Y:S01]  /*c29f0*/  STL.64 [R1+0x6fa0], R4 ;  /* 0x006fa00401007387 */ /* 0x0001e20000100a00 */
[----:B--2---:R-:W-:-:S15]  /*c2a00*/  HMMA.16816.F32 R12, R12, R6, R24 ;  /* 0x000000060c0c723c */ /* 0x004fde0000001818 */
[----:B------:R-:W-:-:S04]  /*c2a10*/  NOP ;  /* 0x0000000000007918 */ /* 0x000fc80000000000 */
[----:B------:R-:W-:Y:S04]  /*c2a20*/  STL.64 [R1+0x610], R12 ;  /* 0x0006100c01007387 */ /* 0x000fe80000100a00 */
[----:B------:R-:W-:Y:S04]  /*c2a30*/  STL.64 [R1+0x618], R14 ;  /* 0x0006180e01007387 */ /* 0x000fe80000100a00 */
[----:B0-----:R-:W2:Y:S04]  /*c2a40*/  LDL.LU R4, [R1+0x15d0] ;  /* 0x0015d00001047983 */ /* 0x001ea80000300800 */
[----:B------:R-:W2:Y:S04]  /*c2a50*/  LDL.LU R5, [R1+0x15d4] ;  /* 0x0015d40001057983 */ /* 0x000ea80000300800 */
[----:B------:R-:W4:Y:S04]  /*c2a60*/  LDL.LU R6, [R1+0x15d8] ;  /* 0x0015d80001067983 */ /* 0x000f280000300800 */
[----:B------:R-:W4:Y:S01]  /*c2a70*/  LDL.LU R7, [R1+0x15dc] ;  /* 0x0015dc0001077983 */ /* 0x000f220000300800 */
[----:B------:R-:W-:-:S02]  /*c2a80*/  IMAD R9, R21, 0x100, R20 ;  /* 0x0000010015097824 */ /* 0x000fc400078e0214 */
[----:B------:R-:W-:Y:S01]  /*c2a90*/  IMAD R8, R23, 0x100, R22 ;  /* 0x0000010017087824 */ /* 0x000fe200078e0216 */
[----:B----4-:R-:W-:Y:S04]  /*c2aa0*/  STL.64 [R1+0x7028], R6 ;  /* 0x0070280601007387 */ /* 0x010fe80000100a00 */
[----:B--2---:R0:W-:Y:S04]  /*c2ab0*/  STL.64 [R1+0x7020], R4 ;  /* 0x0070200401007387 */ /* 0x0041e80000100a00 */
[----:B------:R-:W2:Y:S04]  /*c2ac0*/  LDL R26, [R1] ;  /* 0x00000000011a7983 */ /* 0x000ea80000100800 */
[----:B------:R-:W2:Y:S04]  /*c2ad0*/  LDL R27, [R1+0x4] ;  /* 0x00000400011b7983 */ /* 0x000ea80000100800 */
[----:B------:R-:W4:Y:S04]  /*c2ae0*/  LDL.LU R20, [R1+0xca0] ;  /* 0x000ca00001147983 */ /* 0x000f280000300800 */
[----:B------:R-:W4:Y:S04]  /*c2af0*/  LDL.LU R21, [R1+0xca4] ;  /* 0x000ca40001157983 */ /* 0x000f280000300800 */
[----:B------:R-:W2:Y:S04]  /*c2b00*/  LDL.LU R22, [R1+0xca8] ;  /* 0x000ca80001167983 */ /* 0x000ea80000300800 */
[----:B------:R-:W2:Y:S01]  /*c2b10*/  LDL.LU R23, [R1+0xcac] ;  /* 0x000cac0001177983 */ /* 0x000ea20000300800 */
[----:B------:R-:W-:-:S03]  /*c2b20*/  IMAD.MOV.U32 R25, RZ, RZ, R0 ;  /* 0x000000ffff197224 */ /* 0x000fc600078e0000 */
[----:B--2---:R-:W-:Y:S04]  /*c2b30*/  STL.64 [R1+0x7038], R22 ;  /* 0x0070381601007387 */ /* 0x004fe80000100a00 */
[----:B----4-:R1:W-:Y:S04]  /*c2b40*/  STL.64 [R1+0x7030], R20 ;  /* 0x0070301401007387 */ /* 0x0103e80000100a00 */
[----:B------:R-:W2:Y:S04]  /*c2b50*/  LDL R24, [R1+0x8] ;  /* 0x0000080001187983 */ /* 0x000ea80000100800 */
[----:B------:R-:W1:Y:S04]  /*c2b60*/  LDL.LU R0, [R1+0x7208] ;  /* 0x0072080001007983 */ /* 0x000e680000300800 */
[----:B------:R-:W-:Y:S04]  /*c2b70*/  STL.64 [R1+0x7048], R26 ;  /* 0x0070481a01007387 */ /* 0x000fe80000100a00 */
[----:B--2---:R-:W-:Y:S04]  /*c2b80*/  STL.64 [R1+0x7040], R24 ;  /* 0x0070401801007387 */ /* 0x004fe80000100a00 */
[----:B0-----:R-:W2:Y:S04]  /*c2b90*/  LDL.LU R4, [R1+0x15e0] ;  /* 0x0015e00001047983 */ /* 0x001ea80000300800 */
[----:B------:R-:W2:Y:S04]  /*c2ba0*/  LDL.LU R5, [R1+0x15e4] ;  /* 0x0015e40001057983 */ /* 0x000ea80000300800 */
[----:B------:R-:W4:Y:S04]  /*c2bb0*/  LDL.LU R6, [R1+0x15e8] ;  /* 0x0015e80001067983 */ /* 0x000f280000300800 */
[----:B------:R-:W4:Y:S01]  /*c2bc0*/  LDL.LU R7, [R1+0x15ec] ;  /* 0x0015ec0001077983 */ /* 0x000f220000300800 */
[----:B-1----:R-:W-:-:S03]  /*c2bd0*/  IMAD.MOV.U32 R21, RZ, RZ, R0 ;  /* 0x000000ffff157224 */ /* 0x002fc600078e0000 */
[----:B----4-:R-:W-:Y:S04]  /*c2be0*/  STL.64 [R1+0x7058], R6 ;  /* 0x0070580601007387 */ /* 0x010fe80000100a00 */
[----:B--2---:R0:W-:Y:S04]  /*c2bf0*/  STL.64 [R1+0x7050], R4 ;  /* 0x0070500401007387 */ /* 0x0041e80000100a00 */
[----:B------:R-:W2:Y:S04]  /*c2c00*/  LDL R22, [R1+0x10] ;  /* 0x0000100001167983 */ /* 0x000ea80000100800 */
[----:B------:R-:W2:Y:S04]  /*c2c10*/  LDL R23, [R1+0x14] ;  /* 0x0000140001177983 */ /* 0x000ea80000100800 */
[----:B------:R-:W4:Y:S04]  /*c2c20*/  LDL R20, [R1+0x18] ;  /* 0x0000180001147983 */ /* 0x000f280000100800 */
[----:B------:R-:W3:Y:S04]  /*c2c30*/  LDL.LU R0, [R1+0x7204] ;  /* 0x0072040001007983 */ /* 0x000ee80000300800 */
[----:B--2---:R1:W-:Y:S04]  /*c2c40*/  STL.64 [R1+0x7068], R22 ;  /* 0x0070681601007387 */ /* 0x0043e80000100a00 */
[----:B----4-:R-:W-:Y:S04]  /*c2c50*/  STL.64 [R1+0x7060], R20 ;  /* 0x0070601401007387 */ /* 0x010fe80000100a00 */
[----:B0-----:R-:W2:Y:S04]  /*c2c60*/  LDL.LU R4, [R1+0x15f0] ;  /* 0x0015f00001047983 */ /* 0x001ea80000300800 */
[----:B------:R-:W2:Y:S04]  /*c2c70*/  LDL.LU R5, [R1+0x15f4] ;  /* 0x0015f40001057983 */ /* 0x000ea80000300800 */
[----:B------:R-:W4:Y:S04]  /*c2c80*/  LDL.LU R6, [R1+0x15f8] ;  /* 0x0015f80001067983 */ /* 0x000f280000300800 */
[----:B------:R-:W4:Y:S04]  /*c2c90*/  LDL.LU R7, [R1+0x15fc] ;  /* 0x0015fc0001077983 */ /* 0x000f280000300800 */
[----:B----4-:R-:W-:Y:S04]  /*c2ca0*/  STL.64 [R1+0x7078], R6 ;  /* 0x0070780601007387 */ /* 0x010fe80000100a00 */
[----:B--2---:R0:W-:Y:S04]  /*c2cb0*/  STL.64 [R1+0x7070], R4 ;  /* 0x0070700401007387 */ /* 0x0041e80000100a00 */
[----:B-1----:R-:W2:Y:S04]  /*c2cc0*/  LDL R22, [R1+0x20] ;  /* 0x0000200001167983 */ /* 0x002ea80000100800 */
[----:B------:R-:W2:Y:S04]  /*c2cd0*/  LDL R23, [R1+0x24] ;  /* 0x0000240001177983 */ /* 0x000ea80000100800 */
        /* <DEDUP_REMOVED lines=9> */
[----:B------:R-:W3:Y:S04]  /*c2d70*/  LDL.LU R0, [R1+0x7200] ;  /* 0x0072000001007983 */ /* 0x000ee80000300800 */
[----:B--2---:R1:W-:Y:S04]  /*c2d80*/  STL.64 [R1+0x7098], R20 ;  /* 0x0070981401007387 */ /* 0x0043e80000100a00 */
[----:B0-----:R-:W2:Y:S04]  /*c2d90*/  LDL.LU R4, [R1+0x1600] ;  /* 0x0016000001047983 */ /* 0x001ea80000300800 */
[----:B------:R-:W2:Y:S04]  /*c2da0*/  LDL.LU R5, [R1+0x1604] ;  /* 0x0016040001057983 */ /* 0x000ea80000300800 */
[----:B------:R-:W4:Y:S04]  /*c2db0*/  LDL.LU R6, [R1+0x1608] ;  /* 0x0016080001067983 */ /* 0x000f280000300800 */
[----:B------:R-:W4:Y:S04]  /*c2dc0*/  LDL.LU R7, [R1+0x160c] ;  /* 0x00160c0001077983 */ /* 0x000f280000300800 */
[----:B----4-:R-:W-:Y:S04]  /*c2dd0*/  STL.64 [R1+0x70a8], R6 ;  /* 0x0070a80601007387 */ /* 0x010fe80000100a00 */
[----:B--2---:R0:W-:Y:S04]  /*c2de0*/  STL.64 [R1+0x70a0], R4 ;  /* 0x0070a00401007387 */ /* 0x0041e80000100a00 */
[----:B------:R-:W2:Y:S04]  /*c2df0*/  LDL R22, [R1+0x30] ;  /* 0x0000300001167983 */ /* 0x000ea80000100800 */
[----:B------:R-:W2:Y:S04]  /*c2e00*/  LDL R23, [R1+0x34] ;  /* 0x0000340001177983 */ /* 0x000ea80000100800 */
[----:B-1----:R-:W4:Y:S01]  /*c2e10*/  LDL R20, [R1+0x38] ;  /* 0x0000380001147983 */ /* 0x002f220000100800 */
[----:B---3--:R-:W-:-:S03]  /*c2e20*/  IMAD.MOV.U32 R21, RZ, RZ, R0 ;  /* 0x000000ffff157224 */ /* 0x008fc600078e0000 */
[----:B------:R-:W3:Y:S04]  /*c2e30*/  LDL.LU R0, [R1+0x71fc] ;  /* 0x0071fc0001007983 */ /* 0x000ee80000300800 */
[----:B--2---:R1:W-:Y:S04]  /*c2e40*/  STL.64 [R1+0x70b0], R22 ;  /* 0x0070b01601007387 */ /* 0x0043e80000100a00 */
[----:B----4-:R-:W-:Y:S04]  /*c2e50*/  STL.64 [R1+0x70c8], R20 ;  /* 0x0070c81401007387 */ /* 0x010fe80000100a00 */
[----:B0-----:R-:W2:Y:S04]  /*c2e60*/  LDL.LU R4, [R1+0xd00] ;  /* 0x000d000001047983 */ /* 0x001ea80000300800 */
[----:B------:R-:W2:Y:S04]  /*c2e70*/  LDL.LU R5, [R1+0xd04] ;  /* 0x000d040001057983 */ /* 0x000ea80000300800 */
[----:B------:R-:W4:Y:S04]  /*c2e80*/  LDL.LU R6, [R1+0xd08] ;  /* 0x000d080001067983 */ /* 0x000f280000300800 */
[----:B------:R-:W4:Y:S04]  /*c2e90*/  LDL.LU R7, [R1+0xd0c] ;  /* 0x000d0c0001077983 */ /* 0x000f280000300800 */
[----:B-1----:R-:W2:Y:S04]  /*c2ea0*/  LDL R22, [R1+0x40] ;  /* 0x0000400001167983 */ /* 0x002ea80000100800 */
[----:B------:R-:W2:Y:S04]  /*c2eb0*/  LDL R23, [R1+0x44] ;  /* 0x0000440001177983 */ /* 0x000ea80000100800 */
        /* <DEDUP_REMOVED lines=10> */
[----:B----4-:R-:W-:Y:S04]  /*c2f60*/  STL.64 [R1+0x70d8], R6 ;  /* 0x0070d80601007387 */ /* 0x010fe80000100a00 */
[----:B--2---:R0:W-:Y:S04]  /*c2f70*/  STL.64 [R1+0x70d0], R4 ;  /* 0x0070d00401007387 */ /* 0x0041e80000100a00 */
[----:B0-----:R-:W2:Y:S04]  /*c2f80*/  LDL.LU R4, [R1+0xd20] ;  /* 0x000d200001047983 */ /* 0x001ea80000300800 */
[----:B------:R-:W2:Y:S04]  /*c2f90*/  LDL.LU R5, [R1+0xd24] ;  /* 0x000d240001057983 */ /* 0x000ea80000300800 */
[----:B------:R-:W4:Y:S04]  /*c2fa0*/  LDL.LU R6, [R1+0xd28] ;  /* 0x000d280001067983 */ /* 0x000f280000300800 */
[----:B------:R-:W4:Y:S04]  /*c2fb0*/  LDL.LU R7, [R1+0xd2c] ;  /* 0x000d2c0001077983 */ /* 0x000f280000300800 */
[----:B------:R-:W2:Y:S04]  /*c2fc0*/  LDL.64 R22, [R1+0x50] ;  /* 0x0000500001167983 */ /* 0x000ea80000100a00 */
[----:B--2---:R-:W-:Y:S04]  /*c2fd0*/  STL.64 [R1+0x7110], R22 ;  /* 0x0071101601007387 */ /* 0x004fe80000100a00 */
[----:B------:R-:W-:Y:S04]  /*c2fe0*/  STL.64 [R1+0x7108], R20 ;  /* 0x0071081401007387 */ /* 0x000fe80000100a00 */
        /* <DEDUP_REMOVED lines=18> */
[----:B------:R-:W4:Y:S01]  /*c3110*/  LDL R22, [R1+0x68] ;  /* 0x0000680001167983 */ /* 0x000f220000100800 */
[----:B------:R-:W-:-:S03]  /*c3120*/  IMAD.MOV.U32 R23, RZ, RZ, R0 ;  /* 0x000000ffff177224 */ /* 0x000fc600078e0000 */
[----:B------:R-:W2:Y:S04]  /*c3130*/  LDL.LU R0, [R1+0x71f0] ;  /* 0x0071f00001007983 */ /* 0x000ea80000300800 */
        /* <DEDUP_REMOVED lines=78> */
[----:B------:R-:W-:Y:S01]  /*c3620*/  IMAD.MOV.U32 R23, RZ, RZ, R0 ;  /* 0x000000ffff177224 */ /* 0x000fe200078e0000 */
        /* <DEDUP_REMOVED lines=78> */
[----:B------:R-:W4:Y:S01]  /*c3b10*/  LDL.LU.64 R4, [R1+0x70f8] ;  /* 0x0070f80001047983 */ /* 0x000f220000300a00 */
[----:B------:R-:W-:-:S02]  /*c3b20*/  IMAD.MOV.U32 R0, RZ, RZ, R23 ;  /* 0x000000ffff007224 */ /* 0x000fc400078e0017 */
[----:B----4-:R-:W-:Y:S01]  /*c3b30*/  HMMA.16816.F32 R20, R12, R20, R4 ;  /* 0x000000140c14723c */ /* 0x010fe20000001804 */
        /* <DEDUP_REMOVED lines=34> */
[----:B0-----:R-:W4:Y:S04]  /*c3d60*/  LDL.LU.64 R22, [R1+0x7068] ;  /* 0x0070680001167983 */ /* 0x001f280000300a00 */
[----:B------:R-:W2:Y:S02]  /*c3d70*/  LDL.LU.64 R20, [R1+0x7060] ;  /* 0x0070600001147983 */ /* 0x000ea40000300a00 */
        /* <DEDUP_REMOVED lines=12> */
[C---:B--2---:R-:W-:Y:S08]  /*c3e40*/  HMMA.16816.F32 R4, R12.reuse, R24, R4 ;  /* 0x000000180c04723c */ /* 0x044ff00000001804 */
[C---:B----4-:R-:W-:Y:S11]  /*c3e50*/  HMMA.16816.F32 R24, R12.reuse, R26, R20 ;  /* 0x0000001a0c18723c */ /* 0x050ff60000001814 */
[----:B------:R-:W-:Y:S04]  /*c3e60*/  STL.64 [R1+0xcb0], R4 ;  /* 0x000cb00401007387 */ /* 0x000fe80000100a00 */
[----:B------:R0:W-:Y:S04]  /*c3e70*/  STL.64 [R1+0xcb8], R6 ;  /* 0x000cb80601007387 */ /* 0x0001e80000100a00 */
[----:B0-----:R-:W2:Y:S04]  /*c3e80*/  LDL.LU.64 R6, [R1+0x7028] ;  /* 0x0070280001067983 */ /* 0x001ea80000300a00 */
[----:B------:R-:W2:Y:S04]  /*c3e90*/  LDL.LU.64 R4, [R1+0x7020] ;  /* 0x0070200001047983 */ /* 0x000ea80000300a00 */
[----:B------:R-:W4:Y:S04]  /*c3ea0*/  LDL.LU.64 R22, [R1+0x7018] ;  /* 0x0070180001167983 */ /* 0x000f280000300a00 */
[----:B------:R-:W3:Y:S04]  /*c3eb0*/  LDL.LU.64 R20, [R1+0x7010] ;  /* 0x0070100001147983 */ /* 0x000ee80000300a00 */
[----:B------:R-:W-:Y:S04]  /*c3ec0*/  STL.64 [R1+0xca0], R24 ;  /* 0x000ca01801007387 */ /* 0x000fe80000100a00 */
[----:B------:R0:W-:Y:S04]  /*c3ed0*/  STL.64 [R1+0xca8], R26 ;  /* 0x000ca81a01007387 */ /* 0x0001e80000100a00 */
[----:B0-----:R-:W3:Y:S04]  /*c3ee0*/  LDL.LU.64 R26, [R1+0x7008] ;  /* 0x00700800011a7983 */ /* 0x001ee80000300a00 */
[----:B------:R-:W3:Y:S04]  /*c3ef0*/  LDL.LU.64 R24, [R1+0x7000] ;  /* 0x0070000001187983 */ /* 0x000ee80000300a00 */
[----:B------:R0:W-:Y:S01]  /*c3f00*/  STL.64 [R1+0x6e20], R28 ;  /* 0x006e201c01007387 */ /* 0x0001e20000100a00 */
[----:B--2---:R-:W-:Y:S03]  /*c3f10*/  HMMA.16816.F32 R4, R12, R28, R4 ;  /* 0x0000001c0c04723c */ /* 0x004fe60000001804 */
[----:B0-----:R-:W2:-:S15]  /*c3f20*/  LDL.LU R28, [R1+0x2374] ;  /* 0x00237400011c7983 */ /* 0x001e9e0000300800 */
[----:B------:R-:W-:Y:S01]  /*c3f30*/  NOP ;  /* 0x0000000000007918 */ /* 0x000fe20000000000 */
[----:B------:R-:W-:Y:S04]  /*c3f40*/  STL.64 [R1+0xc90], R4 ;  /* 0x000c900401007387 */ /* 0x000fe80000100a00 */
[----:B------:R3:W-:Y:S04]  /*c3f50*/  STL.64 [R1+0xc98], R6 ;  /* 0x000c980601007387 */ /* 0x0007e80000100a00 */
[----:B------:R-:W2:Y:S01]  /*c3f60*/  LDL.LU R29, [R1+0x2370] ;  /* 0x00237000011d7983 */ /* 0x000ea20000300800 */
[C---:B---3--:R-:W-:Y:S08]  /*c3f70*/  HMMA.16816.F32 R4, R12.reuse, R26, R8 ;  /* 0x0000001a0c04723c */ /* 0x048ff00000001808 */
[C---:B------:R-:W-:Y:S11]  /*c3f80*/  HMMA.16816.F32 R8, R12.reuse, R24, R16 ;  /* 0x000000180c08723c */ /* 0x040ff60000001810 */
[----:B------:R0:W-:Y:S04]  /*c3f90*/  STL.64 [R1+0xc80], R4 ;  /* 0x000c800401007387 */ /* 0x0001e80000100a00 */
[----:B------:R1:W-:Y:S04]  /*c3fa0*/  STL.64 [R1+0xc88], R6 ;  /* 0x000c880601007387 */ /* 0x0003e80000100a00 */
[----:B0-----:R-:W3:Y:S04]  /*c3fb0*/  LDL.LU R4, [R1+0x1590] ;  /* 0x0015900001047983 */ /* 0x001ee80000300800 */
[----:B------:R0:W-:Y:S04]  /*c3fc0*/  STL.64 [R1+0xc70], R8 ;  /* 0x000c700801007387 */ /* 0x0001e80000100a00 */
[----:B------:R0:W-:Y:S04]  /*c3fd0*/  STL.64 [R1+0xc78], R10 ;  /* 0x000c780a01007387 */ /* 0x0001e80000100a00 */
[----:B------:R-:W3:Y:S04]  /*c3fe0*/  LDL.LU R5, [R1+0x1594] ;  /* 0x0015940001057983 */ /* 0x000ee80000300800 */
[----:B-1----:R-:W2:Y:S04]  /*c3ff0*/  LDL.LU R6, [R1+0x1598] ;  /* 0x0015980001067983 */ /* 0x002ea80000300800 */
        /* <DEDUP_REMOVED lines=22> */
[----:B---3--:R0:W-:Y:S04]  /*c4160*/  STL.64 [R1+0x6fb0], R4 ;  /* 0x006fb00401007387 */ /* 0x0081e80000100a00 */
[----:B0-----:R-:W3:Y:S04]  /*c4170*/  LDL.LU R4, [R1+0xc20] ;  /* 0x000c200001047983 */ /* 0x001ee80000300800 */
[----:B------:R-:W3:Y:S04]  /*c4180*/  LDL.LU R5, [R1+0xc24] ;  /* 0x000c240001057983 */ /* 0x000ee80000300800 */
[----:B------:R-:W3:Y:S04]  /*c4190*/  LDL.LU R6, [R1+0xc28] ;  /* 0x000c280001067983 */ /* 0x000ee80000300800 */
[----:B------:R-:W3:Y:S04]  /*c41a0*/  LDL.LU R7, [R1+0xc2c] ;  /* 0x000c2c0001077983 */ /* 0x000ee80000300800 */
        /* <DEDUP_REMOVED lines=21> */
[----:B0-----:R-:W4:Y:S04]  /*c4300*/  LDL.LU.64 R18, [R1+0x6ff8] ;  /* 0x006ff80001127983 */ /* 0x001f280000300a00 */
[----:B------:R-:W4:Y:S04]  /*c4310*/  LDL.LU.64 R16, [R1+0x6ff0] ;  /* 0x006ff00001107983 */ /* 0x000f280000300a00 */
        /* <DEDUP_REMOVED lines=8> */
[----:B------:R-:W2:Y:S04]  /*c43a0*/  LDL.LU.64 R16, [R1+0x6fe0] ;  /* 0x006fe00001107983 */ /* 0x000ea80000300a00 */
[----:B------:R0:W-:Y:S04]  /*c43b0*/  STL [R1+0x6dec], R20 ;  /* 0x006dec1401007387 */ /* 0x0001e80000100800 */
[----:B0-----:R-:W2:Y:S04]  /*c43c0*/  LDL.LU R20, [R1+0x2360] ;  /* 0x0023600001147983 */ /* 0x001ea80000300800 */
[----:B------:R0:W-:Y:S04]  /*c43d0*/  STL [R1+0x6de8], R21 ;  /* 0x006de81501007387 */ /* 0x0001e80000100800 */
[----:B0-----:R-:W2:Y:S01]  /*c43e0*/  LDL.LU R21, [R1+0x2364] ;  /* 0x0023640001157983 */ /* 0x001ea20000300800 */
        /* <DEDUP_REMOVED lines=14> */
[----:B------:R-:W4:Y:S04]  /*c44d0*/  LDL.LU R19, [R1+0x2358] ;  /* 0x0023580001137983 */ /* 0x000f280000300800 */
[----:B------:R-:W-:Y:S01]  /*c44e0*/  STL.64 [R1+0x6dd0], R16 ;  /* 0x006dd01001007387 */ /* 0x000fe20000100a00 */
[----:B---3--:R-:W-:-:S15]  /*c44f0*/  HMMA.16816.F32 R4, R12, R10, R4 ;  /* 0x0000000a0c04723c */ /* 0x008fde0000001804 */
        /* <DEDUP_REMOVED lines=11> */
[----:B------:R-:W-:Y:S01]  /*c45b0*/  STL.64 [R1+0x6ed0], R2 ;  /* 0x006ed00201007387 */ /* 0x000fe20000100a00 */
        /* <DEDUP_REMOVED lines=14> */
[----:B---3--:R-:W-:Y:S04]  /*c46a0*/  STL [R1+0x6d74], R6 ;  /* 0x006d740601007387 */ /* 0x008fe80000100800 */
[----:B------:R-:W-:Y:S01]  /*c46b0*/  STL [R1+0x6d70], R7 ;  /* 0x006d700701007387 */ /* 0x000fe20000100800 */
[----:B------:R-:W-:Y:S01]  /*c46c0*/  IMAD R2, R29, 0x100, R28 ;  /* 0x000001001d027824 */ /* 0x000fe200078e021c */
[----:B--2---:R-:W-:-:S15]  /*c46d0*/  HMMA.16816.F32 R12, R12, R6, R24 ;  /* 0x000000060c0c723c */ /* 0x004fde0000001818 */
[----:B------:R-:W-:-:S04]  /*c46e0*/  NOP ;  /* 0x0000000000007918 */ /* 0x000fc80000000000 */
[----:B------:R0:W-:Y:S04]  /*c46f0*/  STL.64 [R1+0x600], R12 ;  /* 0x0006000c01007387 */ /* 0x0001e80000100a00 */
[----:B------:R1:W-:Y:S04]  /*c4700*/  STL.64 [R1+0x608], R14 ;  /* 0x0006080e01007387 */ /* 0x0003e80000100a00 */
[----:B------:R-:W-:Y:S04]  /*c4710*/  STL.64 [R1+0x6f48], R4 ;  /* 0x006f480401007387 */ /* 0x000fe80000100a00 */
[----:B------:R-:W2:Y:S04]  /*c4720*/  LDL R28, [R1+0x48] ;  /* 0x00004800011c7983 */ /* 0x000ea80000100800 */
[----:B------:R-:W2:Y:S01]  /*c4730*/  LDL R29, [R1+0x4c] ;  /* 0x00004c00011d7983 */ /* 0x000ea20000100800 */
[----:B----4-:R-:W-:-:S02]  /*c4740*/  IMAD R16, R19, 0x100, R18 ;  /* 0x0000010013107824 */ /* 0x010fc400078e0212 */
[----:B------:R-:W-:Y:S01]  /*c4750*/  IMAD.MOV.U32 R19, RZ, RZ, R0 ;  /* 0x000000ffff137224 */ /* 0x000fe200078e0000 */
[----:B--2---:R-:W-:Y:S04]  /*c4760*/  STL.64 [R1+0x6ee8], R28 ;  /* 0x006ee81c01007387 */ /* 0x004fe80000100a00 */
[----:B------:R-:W2:Y:S04]  /*c4770*/  LDL R18, [R1+0x50] ;  /* 0x0000500001127983 */ /* 0x000ea80000100800 */
[----:B------:R-:W3:Y:S04]  /*c4780*/  LDL.LU R0, [R1+0x6f7c] ;  /* 0x006f7c0001007983 */ /* 0x000ee80000300800 */
[----:B------:R-:W4:Y:S04]  /*c4790*/  LDL.LU R24, [R1+0x14e0] ;  /* 0x0014e00001187983 */ /* 0x000f280000300800 */
[----:B------:R-:W4:Y:S04]  /*c47a0*/  LDL.LU R25, [R1+0x14e4] ;  /* 0x0014e40001197983 */ /* 0x000f280000300800 */
[----:B------:R-:W2:Y:S04]  /*c47b0*/  LDL.LU R26, [R1+0x14e8] ;  /* 0x0014e800011a7983 */ /* 0x000ea80000300800 */
[----:B------:R-:W2:Y:S01]  /*c47c0*/  LDL.LU R27, [R1+0x14ec] ;  /* 0x0014ec00011b7983 */ /* 0x000ea20000300800 */
[----:B0-----:R-:W-:Y:S01]  /*c47d0*/  F2FP.F16.E4M3.UNPACK_B R12, R16 ;  /* 0x00000010ff0c723e */ /* 0x001fe200020006ff */
[----:B------:R-:W-:-:S02]  /*c47e0*/  IMAD R3, R23, 0x100, R22 ;  /* 0x0000010017037824 */ /* 0x000fc400078e0216 */
[----:B--2---:R-:W-:Y:S04]  /*c47f0*/  STL.64 [R1+0x6ef8], R26 ;  /* 0x006ef81a01007387 */ /* 0x004fe80000100a00 */
[----:B----4-:R0:W-:Y:S04]  /*c4800*/  STL.64 [R1+0x6ef0], R24 ;  /* 0x006ef01801007387 */ /* 0x0101e80000100a00 */
[----:B------:R-:W2:Y:S04]  /*c4810*/  LDL.64 R16, [R1+0x58] ;  /* 0x0000580001107983 */ /* 0x000ea80000100a00 */
[----:B------:R-:W-:Y:S01]  /*c4820*/  STL.64 [R1+0x6f08], R18 ;  /* 0x006f081201007387 */ /* 0x000fe20000100a00 */
[----:B-1----:R-:W-:-:S02]  /*c4830*/  F2FP.F16.E4M3.UNPACK_B R14, R3 ;  /* 0x00000003ff0e723e */ /* 0x002fc400020006ff */
[----:B------:R-:W-:Y:S01]  /*c4840*/  F2FP.F16.E4M3.UNPACK_B R15, R2 ;  /* 0x00000002ff0f723e */ /* 0x000fe200020006ff */
[----:B---3--:R-:W-:Y:S01]  /*c4850*/  IMAD.MOV.U32 R3, RZ, RZ, R0 ;  /* 0x000000ffff037224 */ /* 0x008fe200078e0000 */
[----:B--2---:R-:W-:Y:S04]  /*c4860*/  STL.64 [R1+0x6f00], R16 ;  /* 0x006f001001007387 */ /* 0x004fe80000100a00 */
[----:B------:R-:W2:Y:S04]  /*c4870*/  LDL R2, [R1+0x60] ;  /* 0x0000600001027983 */ /* 0x000ea80000100800 */
[----:B------:R-:W3:Y:S04]  /*c4880*/  LDL.LU R0, [R1+0x6f78] ;  /* 0x006f780001007983 */ /* 0x000ee80000300800 */
[----:B0-----:R-:W4:Y:S04]  /*c4890*/  LDL.LU R24, [R1+0x1520] ;  /* 0x0015200001187983 */ /* 0x001f280000300800 */
        /* <DEDUP_REMOVED lines=8> */
[----:B------:R-:W2:Y:S04]  /*c4920*/  LDL.64 R10, [R1+0x98] ;  /* 0x00009800010a7983 */ /* 0x000ea80000100a00 */
[----:B0-----:R-:W2:Y:S04]  /*c4930*/  LDL R6, [R1+0x90] ;  /* 0x0000900001067983 */ /* 0x001ea80000100800 */
[----:B------:R-:W2:Y:S04]  /*c4940*/  LDL R7, [R1+0x94] ;  /* 0x0000940001077983 */ /* 0x000ea80000100800 */
[----:B------:R0:W-:Y:S01]  /*c4950*/  STL.64 [R1+0x6f50], R4 ;  /* 0x006f500401007387 */ /* 0x0001e20000100a00 */
[----:B------:R-:W-:-:S03]  /*c4960*/  IMAD R8, R20, 0x100, R21 ;  /* 0x0000010014087824 */ /* 0x000fc600078e0215 */
[----:B--2---:R1:W-:Y:S04]  /*c4970*/  STL.64 [R1+0x6f70], R6 ;  /* 0x006f700601007387 */ /* 0x0043e80000100a00 */
[----:B0-----:R-:W2:Y:S04]  /*c4980*/  LDL.LU R4, [R1+0xbe0] ;  /* 0x000be00001047983 */ /* 0x001ea80000300800 */
[----:B------:R-:W2:Y:S04]  /*c4990*/  LDL.LU R5, [R1+0xbe4] ;  /* 0x000be40001057983 */ /* 0x000ea80000300800 */
[----:B-1----:R-:W2:Y:S04]  /*c49a0*/  LDL.LU R6, [R1+0xbe8] ;  /* 0x000be80001067983 */ /* 0x002ea80000300800 */
[----:B------:R-:W2:Y:S04]  /*c49b0*/  LDL.LU R7, [R1+0xbec] ;  /* 0x000bec0001077983 */ /* 0x000ea80000300800 */
[----:B------:R-:W2:Y:S04]  /*c49c0*/  LDL.64 R20, [R1+0x88] ;  /* 0x0000880001147983 */ /* 0x000ea80000100a00 */
[----:B------:R-:W-:Y:S04]  /*c49d0*/  STL.64 [R1+0x6f18], R26 ;  /* 0x006f181a01007387 */ /* 0x000fe80000100a00 */
[----:B----4-:R-:W-:Y:S04]  /*c49e0*/  STL.64 [R1+0x6f10], R24 ;  /* 0x006f101801007387 */ /* 0x010fe80000100a00 */
[----:B------:R-:W4:Y:S04]  /*c49f0*/  LDL.64 R22, [R1+0x80] ;  /* 0x0000800001167983 */ /* 0x000f280000100a00 */
[----:B------:R-:W2:Y:S04]  /*c4a00*/  LDL R18, [R1+0x70] ;  /* 0x0000700001127983 */ /* 0x000ea80000100800 */
[----:B----4-:R-:W-:Y:S04]  /*c4a10*/  STL.64 [R1+0x6f68], R22 ;  /* 0x006f681601007387 */ /* 0x010fe80000100a00 */
[----:B--2---:R0:W-:Y:S04]  /*c4a20*/  STL.64 [R1+0x6f60], R20 ;  /* 0x006f601401007387 */ /* 0x0041e80000100a00 */
[----:B0-----:R-:W2:Y:S04]  /*c4a30*/  LDL.LU R20, [R1+0x1570] ;  /* 0x0015700001147983 */ /* 0x001ea80000300800 */
[----:B------:R-:W2:Y:S04]  /*c4a40*/  LDL.LU R21, [R1+0x1574] ;  /* 0x0015740001157983 */ /* 0x000ea80000300800 */
[----:B------:R-:W2:Y:S04]  /*c4a50*/  LDL.LU R22, [R1+0x1578] ;  /* 0x0015780001167983 */ /* 0x000ea80000300800 */
[----:B------:R-:W2:Y:S04]  /*c4a60*/  LDL.LU R23, [R1+0x157c] ;  /* 0x00157c0001177983 */ /* 0x000ea80000300800 */
[----:B------:R-:W4:Y:S01]  /*c4a70*/  LDL.64 R16, [R1+0x78] ;  /* 0x0000780001107983 */ /* 0x000f220000100a00 */
[----:B---3--:R-:W-:-:S05]  /*c4a80*/  IMAD.MOV.U32 R19, RZ, RZ, R0 ;  /* 0x000000ffff137224 */ /* 0x008fca00078e0000 */
[----:B------:R-:W-:Y:S01]  /*c4a90*/  STL.64 [R1+0x6f40], R18 ;  /* 0x006f401201007387 */ /* 0x000fe20000100a00 */
[----:B------:R-:W-:-:S03]  /*c4aa0*/  F2FP.F16.E4M3.UNPACK_B R13, R8 ;  /* 0x00000008ff0d723e */ /* 0x000fc600020006ff */
[----:B----4-:R0:W-:Y:S04]  /*c4ab0*/  STL.64 [R1+0x6f38], R16 ;  /* 0x006f381001007387 */ /* 0x0101e80000100a00 */
[----:B0-----:R-:W3:Y:S04]  /*c4ac0*/  LDL.LU R16, [R1+0x1550] ;  /* 0x0015500001107983 */ /* 0x001ee80000300800 */
[----:B------:R-:W3:Y:S04]  /*c4ad0*/  LDL.LU R17, [R1+0x1554] ;  /* 0x0015540001117983 */ /* 0x000ee80000300800 */
[----:B------:R-:W3:Y:S04]  /*c4ae0*/  LDL.LU R18, [R1+0x1558] ;  /* 0x0015580001127983 */ /* 0x000ee80000300800 */
[----:B------:R-:W3:Y:S04]  /*c4af0*/  LDL.LU R19, [R1+0x155c] ;  /* 0x00155c0001137983 */ /* 0x000ee80000300800 */
[----:B------:R-:W4:Y:S04]  /*c4b00*/  LDL.LU R24, [R1+0x1530] ;  /* 0x0015300001187983 */ /* 0x000f280000300800 */
[----:B------:R-:W4:Y:S04]  /*c4b10*/  LDL.LU R25, [R1+0x1534] ;  /* 0x0015340001197983 */ /* 0x000f280000300800 */
[----:B------:R-:W2:Y:S04]  /*c4b20*/  LDL.LU R26, [R1+0x1538] ;  /* 0x00153800011a7983 */ /* 0x000ea80000300800 */
[----:B------:R-:W2:Y:S01]  /*c4b30*/  LDL.LU R27, [R1+0x153c] ;  /* 0x00153c00011b7983 */ /* 0x000ea20000300800 */
[----:B------:R-:W-:Y:S03]  /*c4b40*/  HMMA.16816.F32 R4, R12, R10, R4 ;  /* 0x0000000a0c04723c */ /* 0x000fe60000001804 */
[----:B--2---:R-:W-:Y:S04]  /*c4b50*/  STL.64 [R1+0x6f28], R26 ;  /* 0x006f281a01007387 */ /* 0x004fe80000100a00 */
[----:B----4-:R0:W-:Y:S04]  /*c4b60*/  STL.64 [R1+0x6f20], R24 ;  /* 0x006f201801007387 */ /* 0x0101e80000100a00 */
[----:B0-----:R-:W2:Y:S04]  /*c4b70*/  LDL.LU R24, [R1+0x1540] ;  /* 0x0015400001187983 */ /* 0x001ea80000300800 */
[----:B------:R-:W2:Y:S04]  /*c4b80*/  LDL.LU R25, [R1+0x1544] ;  /* 0x0015440001197983 */ /* 0x000ea80000300800 */
[----:B------:R-:W2:Y:S04]  /*c4b90*/  LDL.LU R26, [R1+0x1548] ;  /* 0x00154800011a7983 */ /* 0x000ea80000300800 */
[----:B------:R-:W2:Y:S04]  /*c4ba0*/  LDL.LU R27, [R1+0x154c] ;  /* 0x00154c00011b7983 */ /* 0x000ea80000300800 */
[----:B------:R-:W4:Y:S04]  /*c4bb0*/  LDL.64 R28, [R1+0x68] ;  /* 0x00006800011c7983 */ /* 0x000f280000100a00 */
[----:B------:R-:W-:Y:S04]  /*c4bc0*/  STL.64 [R1+0xbe0], R4 ;  /* 0x000be00401007387 */ /* 0x000fe80000100a00 */
[----:B------:R0:W-:Y:S04]  /*c4bd0*/  STL.64 [R1+0xbe8], R6 ;  /* 0x000be80601007387 */ /* 0x0001e80000100a00 */
[----:B0-----:R-:W2:Y:S01]  /*c4be0*/  LDL.LU.64 R6, [R1+0x6f70] ;  /* 0x006f700001067983 */ /* 0x001ea20000300a00 */
[----:B------:R-:W-:-:S02]  /*c4bf0*/  IMAD.MOV.U32 R9, RZ, RZ, R10 ;  /* 0x000000ffff097224 */ /* 0x000fc400078e000a */
[----:B------:R-:W-:-:S05]  /*c4c00*/  IMAD.MOV.U32 R8, RZ, RZ, R11 ;  /* 0x000000ffff087224 */ /* 0x000fca00078e000b */
[----:B------:R0:W-:Y:S04]  /*c4c10*/  STL.64 [R1+0x6de0], R8 ;  /* 0x006de00801007387 */ /* 0x0001e80000100a00 */
[----:B0-----:R-:W3:Y:S04]  /*c4c20*/  LDL.LU R8, [R1+0x14f0] ;  /* 0x0014f00001087983 */ /* 0x001ee80000300800 */
[----:B------:R-:W3:Y:S04]  /*c4c30*/  LDL.LU R9, [R1+0x14f4] ;  /* 0x0014f40001097983 */ /* 0x000ee80000300800 */
[----:B------:R-:W3:Y:S04]  /*c4c40*/  LDL.LU R10, [R1+0x14f8] ;  /* 0x0014f800010a7983 */ /* 0x000ee80000300800 */
[----:B------:R-:W3:Y:S01]  /*c4c50*/  LDL.LU R11, [R1+0x14fc] ;  /* 0x0014fc00010b7983 */ /* 0x000ee20000300800 */
[----:B--2---:R-:W-:Y:S03]  /*c4c60*/  HMMA.16816.F32 R4, R12, R6, R20 ;  /* 0x000000060c04723c */ /* 0x004fe60000001814 */
[----:B------:R-:W3:Y:S04]  /*c4c70*/  LDL.LU.64 R22, [R1+0x6f68] ;  /* 0x006f680001167983 */ /* 0x000ee80000300a00 */
[----:B------:R-:W2:-:S12]  /*c4c80*/  LDL.LU.64 R20, [R1+0x6f60] ;  /* 0x006f600001147983 */ /* 0x000e980000300a00 */
[----:B------:R-:W-:Y:S04]  /*c4c90*/  STL.64 [R1+0xbd0], R4 ;  /* 0x000bd00401007387 */ /* 0x000fe80000100a00 */
[----:B------:R0:W-:Y:S04]  /*c4ca0*/  STL.64 [R1+0xbd8], R6 ;  /* 0x000bd80601007387 */ /* 0x0001e80000100a00 */
[----:B0-----:R-:W2:Y:S04]  /*c4cb0*/  LDL.LU.64 R6, [R1+0x6f58] ;  /* 0x006f580001067983 */ /* 0x001ea80000300a00 */
[----:B------:R-:W2:Y:S02]  /*c4cc0*/  LDL.LU.64 R4, [R1+0x6f50] ;  /* 0x006f500001047983 */ /* 0x000ea40000300a00 */
[----:B--2---:R-:W-:-:S15]  /*c4cd0*/  HMMA.16816.F32 R4, R12, R20, R4 ;  /* 0x000000140c04723c */ /* 0x004fde0000001804 */
[----:B------:R-:W-:-:S04]  /*c4ce0*/  NOP ;  /* 0x0000000000007918 */ /* 0x000fc80000000000 */
[----:B------:R0:W-:Y:S04]  /*c4cf0*/  STL.64 [R1+0xbc0], R4 ;  /* 0x000bc00401007387 */ /* 0x0001e80000100a00 */
[----:B------:R1:W-:Y:S04]  /*c4d00*/  STL.64 [R1+0xbc8], R6 ;  /* 0x000bc80601007387 */ /* 0x0003e80000100a00 */
[----:B0-----:R-:W2:Y:S01]  /*c4d10*/  LDL.LU.64 R4, [R1+0x6f48] ;  /* 0x006f480001047983 */ /* 0x001ea20000300a00 */
[----:B---3--:R-:W-:Y:S01]  /*c4d20*/  HMMA.16816.F32 R16, R12, R22, R16 ;  /* 0x000000160c10723c */ /* 0x008fe20000001810 */
[----:B-1----:R-:W-:-:S02]  /*c4d30*/  IMAD.MOV.U32 R7, RZ, RZ, R20 ;  /* 0x000000ffff077224 */ /* 0x002fc400078e0014 */
[----:B------:R-:W-:-:S05]  /*c4d40*/  IMAD.MOV.U32 R6, RZ, RZ, R21 ;  /* 0x000000ffff067224 */ /* 0x000fca00078e0015 */
[----:B------:R-:W-:Y:S01]  /*c4d50*/  STL.64 [R1+0x6df8], R6 ;  /* 0x006df80601007387 */ /* 0x000fe20000100a00 */
[----:B------:R-:W-:Y:S02]  /*c4d60*/  IMAD.MOV.U32 R20, RZ, RZ, R22 ;  /* 0x000000ffff147224 */ /* 0x000fe400078e0016 */
[----:B------:R-:W-:Y:S01]  /*c4d70*/  IMAD.MOV.U32 R21, RZ, RZ, R23 ;  /* 0x000000ffff157224 */ /* 0x000fe200078e0017 */
[----:B--2---:R0:W-:Y:S04]  /*c4d80*/  STL.64 [R1+0x6df0], R4 ;  /* 0x006df00401007387 */ /* 0x0041e80000100a00 */
[----:B0-----:R-:W2:Y:S04]  /*c4d90*/  LDL.LU R4, [R1+0x1500] ;  /* 0x0015000001047983 */ /* 0x001ea80000300800 */
[----:B------:R-:W2:Y:S04]  /*c4da0*/  LDL.LU R5, [R1+0x1504] ;  /* 0x0015040001057983 */ /* 0x000ea80000300800 */
[----:B------:R-:W2:Y:S04]  /*c4db0*/  LDL.LU R6, [R1+0x1508] ;  /* 0x0015080001067983 */ /* 0x000ea80000300800 */
[----:B------:R-:W2:Y:S04]  /*c4dc0*/  LDL.LU R7, [R1+0x150c] ;  /* 0x00150c0001077983 */ /* 0x000ea80000300800 */
[----:B------:R-:W-:Y:S04]  /*c4dd0*/  STL.64 [R1+0xbb0], R16 ;  /* 0x000bb01001007387 */ /* 0x000fe80000100a00 */
[----:B------:R0:W-:Y:S04]  /*c4de0*/  STL.64 [R1+0xbb8], R18 ;  /* 0x000bb81201007387 */ /* 0x0001e80000100a00 */
[----:B0-----:R-:W3:Y:S04]  /*c4df0*/  LDL.LU.64 R18, [R1+0x6f40] ;  /* 0x006f400001127983 */ /* 0x001ee80000300a00 */
[----:B------:R-:W2:Y:S04]  /*c4e00*/  LDL.LU.64 R16, [R1+0x6f38] ;  /* 0x006f380001107983 */ /* 0x000ea80000300a00 */
[----:B------:R-:W3:Y:S01]  /*c4e10*/  LDL.LU.64 R22, [R1+0x6f30] ;  /* 0x006f300001167983 */ /* 0x000ee20000300a00 */
[----:B--2---:R-:W-:Y:S03]  /*c4e20*/  HMMA.16816.F32 R24, R12, R16, R24 ;  /* 0x000000100c18723c */ /* 0x004fe60000001818 */
        /* <DEDUP_REMOVED lines=17> */
[----:B0-----:R-:W2:Y:S04]  /*c4f40*/  LDL.LU.64 R18, [R1+0x6f08] ;  /* 0x006f080001127983 */ /* 0x001ea80000300a00 */
[----:B------:R-:W2:Y:S01]  /*c4f50*/  LDL.LU.64 R16, [R1+0x6f00] ;  /* 0x006f000001107983 */ /* 0x000ea20000300a00 */
[----:B----4-:R-:W-:Y:S01]  /*c4f60*/  IMAD.MOV.U32 R0, RZ, RZ, R29 ;  /* 0x000000ffff007224 */ /* 0x010fe200078e001d */
[----:B---3--:R-:W-:-:S15]  /*c4f70*/  HMMA.16816.F32 R24, R12, R28, R24 ;  /* 0x0000001c0c18723c */ /* 0x008fde0000001818 */
[----:B------:R-:W-:-:S04]  /*c4f80*/  NOP ;  /* 0x0000000000007918 */ /* 0x000fc80000000000 */
[----:B------:R-:W-:Y:S04]  /*c4f90*/  STL.64 [R1+0xb80], R24 ;  /* 0x000b801801007387 */ /* 0x000fe80000100a00 */
[----:B------:R0:W-:Y:S04]  /*c4fa0*/  STL.64 [R1+0xb88], R26 ;  /* 0x000b881a01007387 */ /* 0x0001e80000100a00 */
[----:B0-----:R-:W3:Y:S04]  /*c4fb0*/  LDL.LU.64 R26, [R1+0x6ef8] ;  /* 0x006ef800011a7983 */ /* 0x001ee80000300a00 */
[----:B------:R-:W3:Y:S04]  /*c4fc0*/  LDL.LU.64 R24, [R1+0x6ef0] ;  /* 0x006ef00001187983 */ /* 0x000ee80000300a00 */
[----:B------:R-:W3:Y:S01]  /*c4fd0*/  LDL.LU.64 R28, [R1+0x6ee8] ;  /* 0x006ee800011c7983 */ /* 0x000ee20000300a00 */
[C---:B--2---:R-:W-:Y:S08]  /*c4fe0*/  HMMA.16816.F32 R20, R12.reuse, R2, R20 ;  /* 0x000000020c14723c */ /* 0x044ff00000001814 */
[C---:B------:R-:W-:Y:S01]  /*c4ff0*/  HMMA.16816.F32 R4, R12.reuse, R16, R4 ;  /* 0x000000100c04723c */ /* 0x040fe20000001804 */
[----:B------:R0:W-:Y:S07]  /*c5000*/  STL [R1+0x6d24], R0 ;  /* 0x006d240001007387 */ /* 0x0001ee0000100800 */
[----:B------:R-:W-:Y:S01]  /*c5010*/  HMMA.16816.F32 R8, R12, R18, R8 ;  /* 0x000000120c08723c */ /* 0x000fe20000001808 */
[----:B0-----:R-:W-:-:S02]  /*c5020*/  IMAD.MOV.U32 R0, RZ, RZ, R17 ;  /* 0x000000ffff007224 */ /* 0x001fc400078e0011 */
[----:B------:R0:W-:Y:S04]  /*c5030*/  STL.64 [R1+0xb70], R20 ;  /* 0x000b701401007387 */ /* 0x0001e80000100a00 */
[----:B------:R-:W-:Y:S04]  /*c5040*/  STL.64 [R1+0xb78], R22 ;  /* 0x000b781601007387 */ /* 0x000fe80000100a00 */
[----:B------:R-:W-:Y:S04]  /*c5050*/  STL [R1+0x6d28], R0 ;  /* 0x006d280001007387 */ /* 0x000fe80000100800 */
[----:B------:R-:W-:Y:S04]  /*c5060*/  STL.64 [R1+0xb60], R4 ;  /* 0x000b600401007387 */ /* 0x000fe80000100a00 */
[----:B------:R3:W-:Y:S04]  /*c5070*/  STL.64 [R1+0xb68], R6 ;  /* 0x000b680601007387 */ /* 0x0007e80000100a00 */
[----:B0-----:R-:W2:Y:S04]  /*c5080*/  LDL.LU R20, [R1+0x1430] ;  /* 0x0014300001147983 */ /* 0x001ea80000300800 */
[----:B------:R-:W-:Y:S04]  /*c5090*/  STL.64 [R1+0xb50], R8 ;  /* 0x000b500801007387 */ /* 0x000fe80000100a00 */
[----:B------:R-:W-:Y:S01]  /*c50a0*/  STL.64 [R1+0xb58], R10 ;  /* 0x000b580a01007387 */ /* 0x000fe20000100a00 */
[----:B---3--:R-:W-:-:S15]  /*c50b0*/  HMMA.16816.F32 R4, R12, R28, R24 ;  /* 0x0000001c0c04723c */ /* 0x008fde0000001818 */
[----:B------:R-:W-:-:S04]  /*c50c0*/  NOP ;  /* 0x0000000000007918 */ /* 0x000fc80000000000 */
        /* <DEDUP_REMOVED lines=15> */
[----:B------:R-:W2:Y:S04]  /*c51c0*/  LDL.64 R28, [R1] ;  /* 0x00000000011c7983 */ /* 0x000ea80000100a00 */
[----:B------:R-:W4:Y:S04]  /*c51d0*/  LDL.LU R24, [R1+0x1440] ;  /* 0x0014400001187983 */ /* 0x000f280000300800 */
[----:B------:R-:W4:Y:S04]  /*c51e0*/  LDL.LU R25, [R1+0x1444] ;  /* 0x0014440001197983 */ /* 0x000f280000300800 */
[----:B------:R-:W2:Y:S04]  /*c51f0*/  LDL.LU R26, [R1+0x1448] ;  /* 0x00144800011a7983 */ /* 0x000ea80000300800 */
[----:B------:R-:W2:Y:S04]  /*c5200*/  LDL.LU R27, [R1+0x144c] ;  /* 0x00144c00011b7983 */ /* 0x000ea80000300800 */
[----:B0-----:R-:W2:Y:S04]  /*c5210*/  LDL.64 R20, [R1+0x10] ;  /* 0x0000100001147983 */ /* 0x001ea80000100a00 */
[----:B---3--:R0:W-:Y:S04]  /*c5220*/  STL.64 [R1+0x6e70], R22 ;  /* 0x006e701601007387 */ /* 0x0081e80000100a00 */
[----:B0-----:R-:W3:Y:S04]  /*c5230*/  LDL R22, [R1+0x18] ;  /* 0x0000180001167983 */ /* 0x001ee80000100800 */
[----:B------:R-:W3:Y:S04]  /*c5240*/  LDL R23, [R1+0x1c] ;  /* 0x00001c0001177983 */ /* 0x000ee80000100800 */
[----:B--2---:R-:W-:Y:S04]  /*c5250*/  STL.64 [R1+0x6e68], R20 ;  /* 0x006e681401007387 */ /* 0x004fe80000100a00 */
[----:B------:R-:W-:Y:S04]  /*c5260*/  STL.64 [R1+0x6e50], R26 ;  /* 0x006e501a01007387 */ /* 0x000fe80000100a00 */
[----:B----4-:R0:W-:Y:S04]  /*c5270*/  STL.64 [R1+0x6e48], R24 ;  /* 0x006e481801007387 */ /* 0x0101e80000100a00 */
[----:B0-----:R-:W2:Y:S04]  /*c5280*/  LDL.LU R24, [R1+0x1460] ;  /* 0x0014600001187983 */ /* 0x001ea80000300800 */
[----:B------:R-:W2:Y:S04]  /*c5290*/  LDL.LU R25, [R1+0x1464] ;  /* 0x0014640001197983 */ /* 0x000ea80000300800 */
[----:B------:R-:W4:Y:S04]  /*c52a0*/  LDL.LU R26, [R1+0x1468] ;  /* 0x00146800011a7983 */ /* 0x000f280000300800 */
[----:B------:R-:W4:Y:S04]  /*c52b0*/  LDL.LU R27, [R1+0x146c] ;  /* 0x00146c00011b7983 */ /* 0x000f280000300800 */
[----:B------:R-:W2:Y:S04]  /*c52c0*/  LDL.64 R20, [R1+0x20] ;  /* 0x0000200001147983 */ /* 0x000ea80000100a00 */
[----:B---3--:R-:W-:Y:S04]  /*c52d0*/  STL.64 [R1+0x6ea0], R22 ;  /* 0x006ea01601007387 */ /* 0x008fe80000100a00 */
        /* <DEDUP_REMOVED lines=9> */
[----:B----4-:R0:W-:Y:S04]  /*c5370*/  STL.64 [R1+0x6eb8], R22 ;  /* 0x006eb81601007387 */ /* 0x0101e80000100a00 */
[----:B------:R-:W4:Y:S04]  /*c5380*/  LDL.LU R20, [R1+0x14b0] ;  /* 0x0014b00001147983 */ /* 0x000f280000300800 */
[----:B------:R-:W4:Y:S04]  /*c5390*/  LDL.LU R21, [R1+0x14b4] ;  /* 0x0014b40001157983 */ /* 0x000f280000300800 */
[----:B0-----:R-:W2:Y:S04]  /*c53a0*/  LDL.LU R22, [R1+0x14b8] ;  /* 0x0014b80001167983 */ /* 0x001ea80000300800 */
[----:B------:R-:W2:Y:S04]  /*c53b0*/  LDL.LU R23, [R1+0x14bc] ;  /* 0x0014bc0001177983 */ /* 0x000ea80000300800 */
[----:B------:R-:W3:Y:S04]  /*c53c0*/  LDL R16, [R1+0x38] ;  /* 0x0000380001107983 */ /* 0x000ee80000100800 */
[----:B------:R-:W3:Y:S04]  /*c53d0*/  LDL R17, [R1+0x3c] ;  /* 0x00003c0001117983 */ /* 0x000ee80000100800 */
[----:B------:R-:W3:Y:S04]  /*c53e0*/  LDL.64 R2, [R1+0x40] ;  /* 0x0000400001027983 */ /* 0x000ee80000100a00 */
        /* <DEDUP_REMOVED lines=12> */
[----:B------:R-:W4:Y:S04]  /*c54b0*/  LDL.64 R18, [R1+0x30] ;  /* 0x0000300001127983 */ /* 0x000f280000100a00 */
        /* <DEDUP_REMOVED lines=27> */
[----:B------:R-:W-:Y:S04]  /*c5670*/  STL.64 [R1+0xb30], R20 ;  /* 0x000b301401007387 */ /* 0x000fe80000100a00 */
[----:B------:R0:W-:Y:S04]  /*c5680*/  STL.64 [R1+0xb38], R22 ;  /* 0x000b381601007387 */ /* 0x0001e80000100a00 */
[----:B0-----:R-:W2:Y:S04]  /*c5690*/  LDL.LU.64 R22, [R1+0x6ee0] ;  /* 0x006ee00001167983 */ /* 0x001ea80000300a00 */
[----:B------:R-:W2:Y:S01]  /*c56a0*/  LDL.LU.64 R20, [R1+0x6ed8] ;  /* 0x006ed80001147983 */ /* 0x000ea20000300a00 */
[----:B------:R-:W-:-:S03]  /*c56b0*/  IMAD.MOV.U32 R0, RZ, RZ, R3 ;  /* 0x000000ffff007224 */ /* 0x000fc600078e0003 */
[----:B------:R-:W3:Y:S04]  /*c56c0*/  LDL.LU.64 R2, [R1+0x6ed0] ;  /* 0x006ed00001027983 */ /* 0x000ee80000300a00 */
[----:B------:R-:W-:Y:S01]  /*c56d0*/  STL [R1+0x6d2c], R0 ;  /* 0x006d2c0001007387 */ /* 0x000fe20000100800 */
[----:B--2---:R-:W-:-:S15]  /*c56e0*/  HMMA.16816.F32 R20, R12, R16, R20 ;  /* 0x000000100c14723c */ /* 0x004fde0000001814 */
        /* <DEDUP_REMOVED lines=9> */
[----:B0-----:R-:W2:Y:S01]  /*c5780*/  LDL.LU.64 R22, [R1+0x6eb8] ;  /* 0x006eb80001167983 */ /* 0x001ea20000300a00 */
[----:B------:R-:W-:-:S03]  /*c5790*/  IMAD.MOV.U32 R0, RZ, RZ, R19 ;  /* 0x000000ffff007224 */ /* 0x000fc600078e0013 */
[----:B------:R-:W4:Y:S04]  /*c57a0*/  LDL.LU R16, [R1+0x1400] ;  /* 0x0014000001107983 */ /* 0x000f280000300800 */
[----:B------:R-:W4:Y:S04]  /*c57b0*/  LDL.LU R17, [R1+0x1404] ;  /* 0x0014040001117983 */ /* 0x000f280000300800 */
[----:B------:R-:W4:Y:S04]  /*c57c0*/  LDL.LU R18, [R1+0x1408] ;  /* 0x0014080001127983 */ /* 0x000f280000300800 */
[----:B------:R-:W4:Y:S04]  /*c57d0*/  LDL.LU R19, [R1+0x140c] ;  /* 0x00140c0001137983 */ /* 0x000f280000300800 */
        /* <DEDUP_REMOVED lines=37> */
[----:B------:R-:W2:Y:S01]  /*c5a30*/  LDL.LU.64 R20, [R1+0x6e38] ;  /* 0x006e380001147983 */ /* 0x000ea20000300a00 */
[----:B------:R-:W-:Y:S01]  /*c5a40*/  IMAD.MOV.U32 R0, RZ, RZ, R29 ;  /* 0x000000ffff007224 */ /* 0x000fe200078e001d */
[----:B--2---:R-:W-:-:S15]  /*c5a50*/  HMMA.16816.F32 R20, R12, R28, R20 ;  /* 0x0000001c0c14723c */ /* 0x004fde0000001814 */
[----:B------:R-:W-:-:S04]  /*c5a60*/  NOP ;  /* 0x0000000000007918 */ /* 0x000fc80000000000 */
[----:B------:R-:W-:Y:S04]  /*c5a70*/  STL.64 [R1+0xab0], R20 ;  /* 0x000ab01401007387 */ /* 0x000fe80000100a00 */
[----:B------:R0:W-:Y:S04]  /*c5a80*/  STL.64 [R1+0xab8], R22 ;  /* 0x000ab81601007387 */ /* 0x0001e80000100a00 */
[----:B0-----:R-:W2:Y:S04]  /*c5a90*/  LDL.LU.64 R22, [R1+0x6e30] ;  /* 0x006e300001167983 */ /* 0x001ea80000300a00 */
[----:B------:R-:W2:Y:S04]  /*c5aa0*/  LDL.LU.64 R20, [R1+0x6e28] ;  /* 0x006e280001147983 */ /* 0x000ea80000300a00 */
[----:B------:R-:W2:Y:S04]  /*c5ab0*/  LDL.LU.64 R28, [R1+0x6e20] ;  /* 0x006e2000011c7983 */ /* 0x000ea80000300a00 */
[----:B------:R-:W-:Y:S01]  /*c5ac0*/  STL [R1+0x6d78], R0 ;  /* 0x006d780001007387 */ /* 0x000fe20000100800 */
[----:B--2---:R-:W-:-:S15]  /*c5ad0*/  HMMA.16816.F32 R24, R12, R28, R24 ;  /* 0x0000001c0c18723c */ /* 0x004fde0000001818 */
[----:B------:R-:W-:-:S04]  /*c5ae0*/  NOP ;  /* 0x0000000000007918 */ /* 0x000fc80000000000 */
[----:B------:R-:W-:Y:S04]  /*c5af0*/  STL.64 [R1+0xaa0], R24 ;  /* 0x000aa01801007387 */ /* 0x000fe80000100a00 */
[----:B------:R0:W-:Y:S04]  /*c5b00*/  STL.64 [R1+0xaa8], R26 ;  /* 0x000aa81a01007387 */ /* 0x0001e80000100a00 */
[----:B0-----:R-:W2:Y:S04]  /*c5b10*/  LDL.LU.64 R26, [R1+0x6e18] ;  /* 0x006e1800011a7983 */ /* 0x001ea80000300a00 */
[----:B------:R-:W3:Y:S04]  /*c5b20*/  LDL.LU.64 R24, [R1+0x6e10] ;  /* 0x006e100001187983 */ /* 0x000ee80000300a00 */
[----:B------:R-:W-:Y:S01]  /*c5b30*/  STL [R1+0x6d7c], R29 ;  /* 0x006d7c1d01007387 */ /* 0x000fe20000100800 */
[----:B--2---:R-:W-:-:S15]  /*c5b40*/  HMMA.16816.F32 R20, R12, R26, R20 ;  /* 0x0000001a0c14723c */ /* 0x004fde0000001814 */
[----:B------:R-:W-:-:S04]  /*c5b50*/  NOP ;  /* 0x0000000000007918 */ /* 0x000fc80000000000 */
        /* <DEDUP_REMOVED lines=9> */
[----:B------:R-:W4:Y:S04]  /*c5bf0*/  LDL.LU.64 R4, [R1+0x6df0] ;  /* 0x006df00001047983 */ /* 0x000f280000300a00 */
[----:B------:R2:W-:Y:S02]  /*c5c00*/  STL.64 [R1+0x6ba0], R26 ;  /* 0x006ba01a01007387 */ /* 0x0005e40000100a00 */
[----:B--2---:R-:W-:-:S02]  /*c5c10*/  IMAD.MOV.U32 R26, RZ, RZ, R20 ;  /* 0x000000ffff1a7224 */ /* 0x004fc400078e0014 */
[----:B------:R-:W-:Y:S01]  /*c5c20*/  IMAD.MOV.U32 R27, RZ, RZ, R21 ;  /* 0x000000ffff1b7224 */ /* 0x000fe200078e0015 */
[----:B------:R-:W4:Y:S04]  /*c5c30*/  LDL.LU R20, [R1+0x6dec] ;  /* 0x006dec0001147983 */ /* 0x000f280000300800 */
[----:B------:R-:W4:Y:S01]  /*c5c40*/  LDL.LU R21, [R1+0x6de8] ;  /* 0x006de80001157983 */ /* 0x000f220000300800 */
[----:B------:R-:W-:Y:S03]  /*c5c50*/  HMMA.16816.F32 R8, R12, R22, R8 ;  /* 0x000000160c08723c */ /* 0x000fe60000001808 */
[----:B------:R3:W-:-:S15]  /*c5c60*/  STL.64 [R1+0x6b98], R24 ;  /* 0x006b981801007387 */ /* 0x0007de0000100a00 */
[----:B------:R-:W-:Y:S01]  /*c5c70*/  NOP ;  /* 0x0000000000007918 */ /* 0x000fe20000000000 */
[----:B------:R0:W-:Y:S04]  /*c5c80*/  STL.64 [R1+0xa70], R8 ;  /* 0x000a700801007387 */ /* 0x0001e80000100a00 */
[----:B------:R-:W-:Y:S01]  /*c5c90*/  STL.64 [R1+0xa78], R10 ;  /* 0x000a780a01007387 */ /* 0x000fe20000100a00 */
[----:B---3--:R-:W-:Y:S02]  /*c5ca0*/  IMAD.MOV.U32 R24, RZ, RZ, R7 ;  /* 0x000000ffff187224 */ /* 0x008fe400078e0007 */
[----:B------:R-:W-:Y:S01]  /*c5cb0*/  IMAD.MOV.U32 R25, RZ, RZ, R6 ;  /* 0x000000ffff197224 */ /* 0x000fe200078e0006 */
[----:B0-----:R-:W2:Y:S04]  /*c5cc0*/  LDL.LU.64 R8, [R1+0x6de0] ;  /* 0x006de00001087983 */ /* 0x001ea80000300a00 */
[----:B------:R-:W-:Y:S04]  /*c5cd0*/  STL.64 [R1+0x6d48], R26 ;  /* 0x006d481a01007387 */ /* 0x000fe80000100a00 */
[----:B------:R0:W-:Y:S04]  /*c5ce0*/  STL.64 [R1+0x6d40], R24 ;  /* 0x006d401801007387 */ /* 0x0001e80000100a00 */
[----:B0-----:R-:W3:Y:S04]  /*c5cf0*/  LDL.LU R24, [R1+0x13f0] ;  /* 0x0013f00001187983 */ /* 0x001ee80000300800 */
[----:B------:R-:W3:Y:S04]  /*c5d00*/  LDL.LU R25, [R1+0x13f4] ;  /* 0x0013f40001197983 */ /* 0x000ee80000300800 */
[----:B------:R-:W3:Y:S04]  /*c5d10*/  LDL.LU R26, [R1+0x13f8] ;  /* 0x0013f800011a7983 */ /* 0x000ee80000300800 */
[----:B------:R-:W3:Y:S01]  /*c5d20*/  LDL.LU R27, [R1+0x13fc] ;  /* 0x0013fc00011b7983 */ /* 0x000ee20000300800 */
        /* <DEDUP_REMOVED lines=14> */
[----:B------:R-:W2:Y:S01]  /*c5e10*/  LDL.LU R29, [R1+0x2380] ;  /* 0x00238000011d7983 */ /* 0x000ea20000300800 */
[----:B---3--:R-:W-:Y:S03]  /*c5e20*/  HMMA.16816.F32 R20, R12, R18, R24 ;  /* 0x000000120c14723c */ /* 0x008fe60000001818 */
[----:B------:R-:W3:-:S15]  /*c5e30*/  LDL.LU R25, [R1+0x237c] ;  /* 0x00237c0001197983 */ /* 0x000ede0000300800 */
[----:B------:R-:W-:Y:S01]  /*c5e40*/  NOP ;  /* 0x0000000000007918 */ /* 0x000fe20000000000 */
[----:B------:R-:W-:Y:S04]  /*c5e50*/  STL.64 [R1+0xa50], R20 ;  /* 0x000a501401007387 */ /* 0x000fe80000100a00 */
[----:B------:R-:W-:Y:S04]  /*c5e60*/  STL.64 [R1+0xa58], R22 ;  /* 0x000a581601007387 */ /* 0x000fe80000100a00 */
[----:B------:R-:W2:Y:S04]  /*c5e70*/  LDL.LU R0, [R1+0x2388] ;  /* 0x0023880001007983 */ /* 0x000ea80000300800 */
[----:B------:R-:W3:Y:S04]  /*c5e80*/  LDL.LU R24, [R1+0x2384] ;  /* 0x0023840001187983 */ /* 0x000ee80000300800 */
[----:B------:R-:W2:Y:S04]  /*c5e90*/  LDL.LU R6, [R1+0x2390] ;  /* 0x0023900001067983 */ /* 0x000ea80000300800 */
[----:B------:R-:W2:Y:S01]  /*c5ea0*/  LDL.LU R7, [R1+0x2398] ;  /* 0x0023980001077983 */ /* 0x000ea20000300800 */
[----:B------:R-:W-:-:S02]  /*c5eb0*/  IMAD.MOV.U32 R27, RZ, RZ, R8 ;  /* 0x000000ffff1b7224 */ /* 0x000fc400078e0008 */
[----:B------:R-:W-:Y:S01]  /*c5ec0*/  IMAD.MOV.U32 R26, RZ, RZ, R9 ;  /* 0x000000ffff1a7224 */ /* 0x000fe200078e0009 */
[----:B--2---:R-:W-:Y:S04]  /*c5ed0*/  STL.64 [R1+0x6da8], R6 ;  /* 0x006da80601007387 */ /* 0x004fe80000100a00 */
[----:B------:R0:W-:Y:S04]  /*c5ee0*/  STL.64 [R1+0x6da0], R4 ;  /* 0x006da00401007387 */ /* 0x0001e80000100a00 */
[----:B------:R-:W4:Y:S04]  /*c5ef0*/  LDL.LU R8, [R1+0x13e0] ;  /* 0x0013e00001087983 */ /* 0x000f280000300800 */
[----:B------:R-:W4:Y:S04]  /*c5f00*/  LDL.LU R9, [R1+0x13e4] ;  /* 0x0013e40001097983 */ /* 0x000f280000300800 */
[----:B------:R-:W4:Y:S04]  /*c5f10*/  LDL.LU R10, [R1+0x13e8] ;  /* 0x0013e800010a7983 */ /* 0x000f280000300800 */
[----:B------:R-:W4:Y:S04]  /*c5f20*/  LDL.LU R11, [R1+0x13ec] ;  /* 0x0013ec00010b7983 */ /* 0x000f280000300800 */
        /* <DEDUP_REMOVED lines=14> */
[----:B------:R-:W2:Y:S04]  /*c6010*/  LDL.LU R26, [R1+0x13a8] ;  /* 0x0013a800011a7983 */ /* 0x000ea80000300800 */
[----:B------:R-:W2:Y:S01]  /*c6020*/  LDL.LU R27, [R1+0x13ac] ;  /* 0x0013ac00011b7983 */ /* 0x000ea20000300800 */
[C---:B----4-:R-:W-:Y:S03]  /*c6030*/  HMMA.16816.F32 R8, R12.reuse, R16, R8 ;  /* 0x000000100c08723c */ /* 0x050fe60000001808 */
[----:B--2---:R-:W-:Y:S04]  /*c6040*/  STL.64 [R1+0x6d98], R26 ;  /* 0x006d981a01007387 */ /* 0x004fe80000100a00 */
[----:B---3--:R0:W-:Y:S04]  /*c6050*/  STL.64 [R1+0x6d90], R24 ;  /* 0x006d901801007387 */ /* 0x0081e80000100a00 */
        /* <DEDUP_REMOVED lines=8> */
[----:B----4-:R-:W-:Y:S04]  /*c60e0*/  STL.64 [R1+0x6d68], R22 ;  /* 0x006d681601007387 */ /* 0x010fe80000100a00 */
[----:B---3--:R0:W-:Y:S04]  /*c60f0*/  STL.64 [R1+0x6d60], R20 ;  /* 0x006d601401007387 */ /* 0x0081e80000100a00 */
[----:B0-----:R-:W3:Y:S04]  /*c6100*/  LDL.LU R20, [R1+0xf80] ;  /* 0x000f800001147983 */ /* 0x001ee80000300800 */
[----:B------:R-:W3:Y:S04]  /*c6110*/  LDL.LU R21, [R1+0xf84] ;  /* 0x000f840001157983 */ /* 0x000ee80000300800 */
[----:B------:R-:W3:Y:S04]  /*c6120*/  LDL.LU R22, [R1+0xf88] ;  /* 0x000f880001167983 */ /* 0x000ee80000300800 */
[----:B------:R-:W3:Y:S04]  /*c6130*/  LDL.LU R23, [R1+0xf8c] ;  /* 0x000f8c0001177983 */ /* 0x000ee80000300800 */
[----:B------:R-:W-:Y:S04]  /*c6140*/  STL.64 [R1+0xa40], R8 ;  /* 0x000a400801007387 */ /* 0x000fe80000100a00 */
[----:B------:R0:W-:Y:S04]  /*c6150*/  STL.64 [R1+0xa48], R10 ;  /* 0x000a480a01007387 */ /* 0x0001e80000100a00 */
[----:B0-----:R-:W4:Y:S04]  /*c6160*/  LDL.LU.64 R10, [R1+0x6dc8] ;  /* 0x006dc800010a7983 */ /* 0x001f280000300a00 */
[----:B------:R-:W2:Y:S04]  /*c6170*/  LDL.LU.64 R8, [R1+0x6dc0] ;  /* 0x006dc00001087983 */ /* 0x000ea80000300a00 */
        /* <DEDUP_REMOVED lines=30> */
[----:B------:R0:W-:Y:S04]  /*c6360*/  STL.64 [R1+0x6b60], R10 ;  /* 0x006b600a01007387 */ /* 0x0001e80000100a00 */
[----:B0-----:R-:W3:Y:S04]  /*c6370*/  LDL R10, [R1+0x90] ;  /* 0x00009000010a7983 */ /* 0x001ee80000100800 */
[----:B------:R-:W3:Y:S04]  /*c6380*/  LDL R11, [R1+0x94] ;  /* 0x00009400010b7983 */ /* 0x000ee80000100800 */
[----:B------:R0:W-:Y:S04]  /*c6390*/  STL.64 [R1+0x6b58], R8 ;  /* 0x006b580801007387 */ /* 0x0001e80000100a00 */
[----:B0-----:R-:W4:Y:S04]  /*c63a0*/  LDL.LU R9, [R1+0x238c] ;  /* 0x00238c0001097983 */ /* 0x001f280000300800 */
[----:B------:R-:W3:Y:S01]  /*c63b0*/  LDL.LU R8, [R1+0x2394] ;  /* 0x0023940001087983 */ /* 0x000ee20000300800 */
[----:B--2---:R-:W-:-:S02]  /*c63c0*/  IMAD R25, R25, 0x100, R29 ;  /* 0x0000010019197824 */ /* 0x004fc400078e021d */
[----:B------:R-:W-:Y:S01]  /*c63d0*/  IMAD R24, R24, 0x100, R0 ;  /* 0x0000010018187824 */ /* 0x000fe200078e0200 */
[----:B------:R-:W2:Y:S04]  /*c63e0*/  LDL.LU R29, [R1+0x6d7c] ;  /* 0x006d7c00011d7983 */ /* 0x000ea80000300800 */
[----:B------:R-:W2:Y:S01]  /*c63f0*/  LDL.LU R0, [R1+0x6d78] ;  /* 0x006d780001007983 */ /* 0x000ea20000300800 */
[----:B----4-:R-:W-:Y:S02]  /*c6400*/  IMAD R9, R9, 0x100, R6 ;  /* 0x0000010009097824 */ /* 0x010fe400078e0206 */
[----:B---3--:R-:W-:Y:S01]  /*c6410*/  IMAD R8, R8, 0x100, R7 ;  /* 0x0000010008087824 */ /* 0x008fe200078e0207 */
[----:B------:R-:W3:Y:S04]  /*c6420*/  LDL.LU R6, [R1+0x6d74] ;  /* 0x006d740001067983 */ /* 0x000ee80000300800 */
[----:B------:R-:W3:Y:S02]  /*c6430*/  LDL.LU R7, [R1+0x6d70] ;  /* 0x006d700001077983 */ /* 0x000ee40000300800 */
[----:B---3--:R-:W-:Y:S02]  /*c6440*/  HMMA.16816.F32 R12, R12, R6, R20 ;  /* 0x000000060c0c723c */ /* 0x008fe40000001814 */
[----:B------:R-:W3:Y:S04]  /*c6450*/  LDL.LU.64 R22, [R1+0x6d68] ;  /* 0x006d680001167983 */ /* 0x000ee80000300a00 */
[----:B------:R-:W3:Y:S04]  /*c6460*/  LDL.LU.64 R20, [R1+0x6d60] ;  /* 0x006d600001147983 */ /* 0x000ee80000300a00 */
        /* <DEDUP_REMOVED lines=10> */
[----:B----4-:R-:W-:Y:S02]  /*c6510*/  F2FP.F16.E4M3.UNPACK_B R14, R9 ;  /* 0x00000009ff0e723e */ /* 0x010fe400020006ff */
[----:B------:R-:W-:-:S07]  /*c6520*/  F2FP.F16.E4M3.UNPACK_B R15, R8 ;  /* 0x00000008ff0f723e */ /* 0x000fce00020006ff */
[----:B---3--:R-:W-:Y:S01]  /*c6530*/  HMMA.16816.F32 R24, R12, R26, R20 ;  /* 0x0000001a0c18723c */ /* 0x008fe20000001814 */
[----:B------:R-:W3:Y:S04]  /*c6540*/  LDL.LU.64 R22, [R1+0x6d58] ;  /* 0x006d580001167983 */ /* 0x000ee80000300a00 */
[----:B------:R-:W3:-:S14]  /*c6550*/  LDL.LU.64 R20, [R1+0x6d50] ;  /* 0x006d500001147983 */ /* 0x000edc0000300a00 */
[----:B------:R-:W-:Y:S04]  /*c6560*/  STL.64 [R1+0x9f0], R24 ;  /* 0x0009f01801007387 */ /* 0x000fe80000100a00 */
[----:B------:R0:W-:Y:S04]  /*c6570*/  STL.64 [R1+0x9f8], R26 ;  /* 0x0009f81a01007387 */ /* 0x0001e80000100a00 */
[----:B0-----:R-:W3:Y:S04]  /*c6580*/  LDL.LU.64 R26, [R1+0x6d48] ;  /* 0x006d4800011a7983 */ /* 0x001ee80000300a00 */
[----:B------:R-:W4:Y:S01]  /*c6590*/  LDL.LU.64 R24, [R1+0x6d40] ;  /* 0x006d400001187983 */ /* 0x000f220000300a00 */
[----:B--2---:R-:W-:-:S15]  /*c65a0*/  HMMA.16816.F32 R4, R12, R10, R4 ;  /* 0x0000000a0c04723c */ /* 0x004fde0000001804 */
[----:B------:R-:W-:-:S04]  /*c65b0*/  NOP ;  /* 0x0000000000007918 */ /* 0x000fc80000000000 */
[----:B------:R0:W-:Y:S04]  /*c65c0*/  STL.64 [R1+0x9e0], R4 ;  /* 0x0009e00401007387 */ /* 0x0001e80000100a00 */
[----:B------:R1:W-:Y:S04]  /*c65d0*/  STL.64 [R1+0x9e8], R6 ;  /* 0x0009e80601007387 */ /* 0x0003e80000100a00 */
[----:B0-----:R-:W2:Y:S01]  /*c65e0*/  LDL.LU R4, [R1+0x1250] ;  /* 0x0012500001047983 */ /* 0x001ea20000300800 */
[C---:B----4-:R-:W-:Y:S08]  /*c65f0*/  HMMA.16816.F32 R16, R12.reuse, R24, R16 ;  /* 0x000000180c10723c */ /* 0x050ff00000001810 */
[----:B---3--:R-:W-:Y:S11]  /*c6600*/  HMMA.16816.F32 R8, R12, R26, R20 ;  /* 0x0000001a0c08723c */ /* 0x008ff60000001814 */
[----:B------:R-:W-:Y:S04]  /*c6610*/  STL.64 [R1+0x9d0], R16 ;  /* 0x0009d01001007387 */ /* 0x000fe80000100a00 */
[----:B------:R-:W-:Y:S04]  /*c6620*/  STL.64 [R1+0x9d8], R18 ;  /* 0x0009d81201007387 */ /* 0x000fe80000100a00 */
[----:B------:R-:W-:Y:S04]  /*c6630*/  STL.64 [R1+0x9c0], R8 ;  /* 0x0009c00801007387 */ /* 0x000fe80000100a00 */
[----:B------:R-:W-:Y:S04]  /*c6640*/  STL.64 [R1+0x9c8], R10 ;  /* 0x0009c80a01007387 */ /* 0x000fe80000100a00 */
[----:B------:R-:W2:Y:S04]  /*c6650*/  LDL.LU R5, [R1+0x1254] ;  /* 0x0012540001057983 */ /* 0x000ea80000300800 */
[----:B-1----:R-:W3:Y:S04]  /*c6660*/  LDL.LU R6, [R1+0x1258] ;  /* 0x0012580001067983 */ /* 0x002ee80000300800 */
[----:B------:R-:W3:Y:S01]  /*c6670*/  LDL.LU R7, [R1+0x125c] ;  /* 0x00125c0001077983 */ /* 0x000ee20000300800 */
[----:B------:R-:W-:-:S03]  /*c6680*/  IMAD.MOV.U32 R27, RZ, RZ, R0 ;  /* 0x000000ffff1b7224 */ /* 0x000fc600078e0000 */
[----:B---3--:R-:W-:Y:S04]  /*c6690*/  STL.64 [R1+0x6bc0], R6 ;  /* 0x006bc00601007387 */ /* 0x008fe80000100a00 */
[----:B--2---:R0:W-:Y:S04]  /*c66a0*/  STL.64 [R1+0x6bb8], R4 ;  /* 0x006bb80401007387 */ /* 0x0041e80000100a00 */
[----:B------:R-:W2:Y:S04]  /*c66b0*/  LDL R26, [R1] ;  /* 0x00000000011a7983 */ /* 0x000ea80000100800 */
[----:B------:R-:W3:Y:S04]  /*c66c0*/  LDL.LU R0, [R1+0x6d38] ;  /* 0x006d380001007983 */ /* 0x000ee80000300800 */
[----:B0-----:R-:W4:Y:S04]  /*c66d0*/  LDL.LU R4, [R1+0x1270] ;  /* 0x0012700001047983 */ /* 0x001f280000300800 */
[----:B------:R-:W4:Y:S04]  /*c66e0*/  LDL.LU R5, [R1+0x1274] ;  /* 0x0012740001057983 */ /* 0x000f280000300800 */
[----:B------:R-:W2:Y:S04]  /*c66f0*/  LDL.LU R6, [R1+0x1278] ;  /* 0x0012780001067983 */ /* 0x000ea80000300800 */
[----:B------:R-:W2:Y:S04]  /*c6700*/  LDL.LU R7, [R1+0x127c] ;  /* 0x00127c0001077983 */ /* 0x000ea80000300800 */
[----:B--2---:R0:W-:Y:S04]  /*c6710*/  STL.64 [R1+0x6bd0], R6 ;  /* 0x006bd00601007387 */ /* 0x0041e80000100a00 */
[----:B0-----:R-:W2:Y:S01]  /*c6720*/  LDL R6, [R1+0x10] ;  /* 0x0000100001067983 */ /* 0x001ea20000100800 */
[----:B---3--:R-:W-:-:S03]  /*c6730*/  IMAD.MOV.U32 R7, RZ, RZ, R0 ;  /* 0x000000ffff077224 */ /* 0x008fc600078e0000 */
[----:B------:R-:W3:Y:S04]  /*c6740*/  LDL.LU R0, [R1+0x6d34] ;  /* 0x006d340001007983 */ /* 0x000ee80000300800 */
        /* <DEDUP_REMOVED lines=22> */
[----:B------:R-:W2:Y:S01]  /*c68b0*/  LDL R5, [R1+0x2c] ;  /* 0x00002c0001057983 */ /* 0x000ea20000100800 */
        /* <DEDUP_REMOVED lines=21> */
[----:B------:R-:W4:Y:S04]  /*c6a10*/  LDL.LU R0, [R1+0x6d28] ;  /* 0x006d280001007983 */ /* 0x000f280000300800 */
[----:B---3--:R-:W-:Y:S04]  /*c6a20*/  STL.64 [R1+0x6c40], R26 ;  /* 0x006c401a01007387 */ /* 0x008fe80000100a00 */
[----:B--2---:R0:W-:Y:S04]  /*c6a30*/  STL.64 [R1+0x6c38], R24 ;  /* 0x006c381801007387 */ /* 0x0041e80000100a00 */
[----:B0-----:R-:W2:Y:S04]  /*c6a40*/  LDL.LU R24, [R1+0x12c0] ;  /* 0x0012c00001187983 */ /* 0x001ea80000300800 */
[----:B------:R-:W2:Y:S04]  /*c6a50*/  LDL.LU R25, [R1+0x12c4] ;  /* 0x0012c40001197983 */ /* 0x000ea80000300800 */
[----:B------:R-:W3:Y:S04]  /*c6a60*/  LDL.LU R26, [R1+0x12c8] ;  /* 0x0012c800011a7983 */ /* 0x000ee80000300800 */
[----:B------:R-:W3:Y:S04]  /*c6a70*/  LDL.LU R27, [R1+0x12cc] ;  /* 0x0012cc00011b7983 */ /* 0x000ee80000300800 */
[----:B------:R-:W2:Y:S04]  /*c6a80*/  LDL.64 R4, [R1+0x48] ;  /* 0x0000480001047983 */ /* 0x000ea80000100a00 */
[----:B----4-:R0:W-:Y:S04]  /*c6a90*/  STL.64 [R1+0x6c90], R6 ;  /* 0x006c900601007387 */ /* 0x0101e80000100a00 */
[----:B0-----:R-:W4:Y:S04]  /*c6aa0*/  LDL R6, [R1+0x50] ;  /* 0x0000500001067983 */ /* 0x001f280000100800 */
[----:B------:R-:W4:Y:S04]  /*c6ab0*/  LDL R7, [R1+0x54] ;  /* 0x0000540001077983 */ /* 0x000f280000100800 */
[----:B--2---:R-:W-:Y:S04]  /*c6ac0*/  STL.64 [R1+0x6c88], R4 ;  /* 0x006c880401007387 */ /* 0x004fe80000100a00 */
[----:B----4-:R-:W-:Y:S04]  /*c6ad0*/  STL.64 [R1+0x6ca8], R6 ;  /* 0x006ca80601007387 */ /* 0x010fe80000100a00 */
        /* <DEDUP_REMOVED lines=178> */
[C---:B------:R-:W-:Y:S11]  /*c7600*/  HMMA.16816.F32 R24, R12.reuse, R26, R20 ;  /* 0x0000001a0c18723c */ /* 0x040ff60000001814 */
[----:B------:R-:W-:Y:S04]  /*c7610*/  STL.64 [R1+0x8d0], R4 ;  /* 0x0008d00401007387 */ /* 0x000fe80000100a00 */
[----:B------:R0:W-:Y:S04]  /*c7620*/  STL.64 [R1+0x8d8], R6 ;  /* 0x0008d80601007387 */ /* 0x0001e80000100a00 */
[----:B0-----:R-:W2:Y:S04]  /*c7630*/  LDL.LU.64 R6, [R1+0x6bc0] ;  /* 0x006bc00001067983 */ /* 0x001ea80000300a00 */
[----:B------:R-:W2:Y:S04]  /*c7640*/  LDL.LU.64 R4, [R1+0x6bb8] ;  /* 0x006bb80001047983 */ /* 0x000ea80000300a00 */
[----:B------:R-:W-:Y:S04]  /*c7650*/  STL [R1+0x6b08], R0 ;  /* 0x006b080001007387 */ /* 0x000fe80000100800 */
[----:B------:R-:W4:Y:S04]  /*c7660*/  LDL.LU.64 R22, [R1+0x6bb0] ;  /* 0x006bb00001167983 */ /* 0x000f280000300a00 */
[----:B------:R-:W3:Y:S04]  /*c7670*/  LDL.LU.64 R20, [R1+0x6ba8] ;  /* 0x006ba80001147983 */ /* 0x000ee80000300a00 */
[----:B------:R-:W-:Y:S04]  /*c7680*/  STL.64 [R1+0x8c0], R24 ;  /* 0x0008c01801007387 */ /* 0x000fe80000100a00 */
[----:B------:R0:W-:Y:S04]  /*c7690*/  STL.64 [R1+0x8c8], R26 ;  /* 0x0008c81a01007387 */ /* 0x0001e80000100a00 */
[----:B0-----:R-:W3:Y:S04]  /*c76a0*/  LDL.LU.64 R26, [R1+0x6ba0] ;  /* 0x006ba000011a7983 */ /* 0x001ee80000300a00 */
[----:B------:R-:W4:Y:S04]  /*c76b0*/  LDL.LU.64 R24, [R1+0x6b98] ;  /* 0x006b980001187983 */ /* 0x000f280000300a00 */
[----:B------:R-:W4:Y:S04]  /*c76c0*/  LDL.LU R0, [R1+0x23ac] ;  /* 0x0023ac0001007983 */ /* 0x000f280000300800 */
        /* <DEDUP_REMOVED lines=8> */
[C---:B----4-:R-:W-:Y:S11]  /*c7750*/  HMMA.16816.F32 R8, R12.reuse, R24, R16 ;  /* 0x000000180c08723c */ /* 0x050ff60000001810 */
        /* <DEDUP_REMOVED lines=96> */
[----:B------:R-:W-:Y:S04]  /*c7d60*/  STL [R1+0x6b10], R2 ;  /* 0x006b100201007387 */ /* 0x000fe80000100800 */
[----:B------:R-:W-:Y:S01]  /*c7d70*/  STL [R1+0x6b0c], R3 ;  /* 0x006b0c0301007387 */ /* 0x000fe20000100800 */
        /* <DEDUP_REMOVED lines=11> */
[----:B------:R-:W3:Y:S04]  /*c7e30*/  LDL.LU.64 R24, [R1+0x6b18] ;  /* 0x006b180001187983 */ /* 0x000ee80000300a00 */
[----:B------:R-:W-:Y:S04]  /*c7e40*/  STL.64 [R1+0x6918], R10 ;  /* 0x0069180a01007387 */ /* 0x000fe80000100a00 */
[----:B------:R3:W-:Y:S02]  /*c7e50*/  STL.64 [R1+0x6910], R8 ;  /* 0x0069100801007387 */ /* 0x0007e40000100a00 */
[----:B---3--:R-:W-:Y:S02]  /*c7e60*/  HMMA.16816.F32 R8, R12, R6, R24 ;  /* 0x000000060c08723c */ /* 0x008fe40000001818 */
[----:B------:R-:W2:-:S15]  /*c7e70*/  LDL.LU R24, [R1+0x1110] ;  /* 0x0011100001187983 */ /* 0x000e9e0000300800 */
[----:B------:R-:W-:Y:S02]  /*c7e80*/  NOP ;  /* 0x0000000000007918 */ /* 0x000fe40000000000 */
[----:B------:R0:W-:Y:S04]  /*c7e90*/  STL.64 [R1+0x5e0], R8 ;  /* 0x0005e00801007387 */ /* 0x0001e80000100a00 */
[----:B------:R1:W-:Y:S04]  /*c7ea0*/  STL.64 [R1+0x5e8], R10 ;  /* 0x0005e80a01007387 */ /* 0x0003e80000100a00 */
[----:B------:R-:W2:Y:S04]  /*c7eb0*/  LDL.LU R25, [R1+0x1114] ;  /* 0x0011140001197983 */ /* 0x000ea80000300800 */
[----:B------:R-:W3:Y:S04]  /*c7ec0*/  LDL.LU R26, [R1+0x1118] ;  /* 0x00111800011a7983 */ /* 0x000ee80000300800 */
[----:B------:R-:W3:Y:S01]  /*c7ed0*/  LDL.LU R27, [R1+0x111c] ;  /* 0x00111c00011b7983 */ /* 0x000ee20000300800 */
[----:B------:R-:W-:-:S02]  /*c7ee0*/  IMAD R3, R22, 0x100, R21 ;  /* 0x0000010016037824 */ /* 0x000fc400078e0215 */
[----:B------:R-:W-:Y:S01]  /*c7ef0*/  IMAD R0, R0, 0x100, R23 ;  /* 0x0000010000007824 */ /* 0x000fe200078e0217 */
[----:B---3--:R-:W-:Y:S04]  /*c7f00*/  STL.64 [R1+0x6a60], R26 ;  /* 0x006a601a01007387 */ /* 0x008fe80000100a00 */
[----:B--2---:R2:W-:Y:S04]  /*c7f10*/  STL.64 [R1+0x6a58], R24 ;  /* 0x006a581801007387 */ /* 0x0045e80000100a00 */
[----:B------:R-:W3:Y:S04]  /*c7f20*/  LDL R22, [R1+0x58] ;  /* 0x0000580001167983 */ /* 0x000ee80000100800 */
[----:B------:R-:W3:Y:S04]  /*c7f30*/  LDL R23, [R1+0x5c] ;  /* 0x00005c0001177983 */ /* 0x000ee80000100800 */
[----:B0-----:R-:W3:Y:S04]  /*c7f40*/  LDL.LU R8, [R1+0x1130] ;  /* 0x0011300001087983 */ /* 0x001ee80000300800 */
[----:B------:R-:W3:Y:S04]  /*c7f50*/  LDL.LU R9, [R1+0x1134] ;  /* 0x0011340001097983 */ /* 0x000ee80000300800 */
[----:B-1----:R-:W3:Y:S04]  /*c7f60*/  LDL.LU R10, [R1+0x1138] ;  /* 0x00113800010a7983 */ /* 0x002ee80000300800 */
[----:B------:R-:W3:Y:S04]  /*c7f70*/  LDL.LU R11, [R1+0x113c] ;  /* 0x00113c00010b7983 */ /* 0x000ee80000300800 */
[----:B--2---:R-:W2:Y:S04]  /*c7f80*/  LDL.LU.64 R24, [R1+0x70] ;  /* 0x0000700001187983 */ /* 0x004ea80000300a00 */
[----:B---3--:R-:W-:Y:S04]  /*c7f90*/  STL.64 [R1+0x6a70], R10 ;  /* 0x006a700a01007387 */ /* 0x008fe80000100a00 */
[----:B------:R0:W-:Y:S04]  /*c7fa0*/  STL.64 [R1+0x6a68], R8 ;  /* 0x006a680801007387 */ /* 0x0001e80000100a00 */
[----:B------:R-:W3:Y:S04]  /*c7fb0*/  LDL R26, [R1+0x68] ;  /* 0x00006800011a7983 */ /* 0x000ee80000100800 */
[----:B------:R-:W3:Y:S04]  /*c7fc0*/  LDL R27, [R1+0x6c] ;  /* 0x00006c00011b7983 */ /* 0x000ee80000100800 */
[----:B---3--:R1:W-:Y:S04]  /*c7fd0*/  STL.64 [R1+0x6a90], R26 ;  /* 0x006a901a01007387 */ /* 0x0083e80000100a00 */
[----:B--2---:R2:W-:Y:S04]  /*c7fe0*/  STL.64 [R1+0x6a88], R24 ;  /* 0x006a881801007387 */ /* 0x0045e80000100a00 */
[----:B0-----:R-:W3:Y:S04]  /*c7ff0*/  LDL.LU R8, [R1+0x1140] ;  /* 0x0011400001087983 */ /* 0x001ee80000300800 */
[----:B------:R-:W3:Y:S04]  /*c8000*/  LDL.LU R9, [R1+0x1144] ;  /* 0x0011440001097983 */ /* 0x000ee80000300800 */
[----:B------:R-:W3:Y:S04]  /*c8010*/  LDL.LU R10, [R1+0x1148] ;  /* 0x00114800010a7983 */ /* 0x000ee80000300800 */
[----:B------:R-:W3:Y:S04]  /*c8020*/  LDL.LU R11, [R1+0x114c] ;  /* 0x00114c00010b7983 */ /* 0x000ee80000300800 */
[----:B-1----:R-:W3:Y:S04]  /*c8030*/  LDL R26, [R1+0x78] ;  /* 0x00007800011a7983 */ /* 0x002ee80000100800 */
[----:B------:R-:W3:Y:S04]  /*c8040*/  LDL R27, [R1+0x7c] ;  /* 0x00007c00011b7983 */ /* 0x000ee80000100800 */
[----:B--2---:R-:W2:Y:S04]  /*c8050*/  LDL.LU.64 R24, [R1+0x80] ;  /* 0x0000800001187983 */ /* 0x004ea80000300a00 */
[----:B---3--:R-:W-:Y:S04]  /*c8060*/  STL.64 [R1+0x6ac0], R26 ;  /* 0x006ac01a01007387 */ /* 0x008fe80000100a00 */
[----:B--2---:R-:W-:Y:S04]  /*c8070*/  STL.64 [R1+0x6ab8], R24 ;  /* 0x006ab81801007387 */ /* 0x004fe80000100a00 */
        /* <DEDUP_REMOVED lines=8> */
[----:B------:R-:W3:Y:S04]  /*c8100*/  LDL.LU.64 R24, [R1+0x90] ;  /* 0x0000900001187983 */ /* 0x000ee80000300a00 */
        /* <DEDUP_REMOVED lines=29> */
[----:B----4-:R-:W-:Y:S02]  /*c82e0*/  IMAD R2, R20, 0x100, R19 ;  /* 0x0000010014027824 */ /* 0x010fe400078e0213 */
[----:B------:R-:W-:Y:S01]  /*c82f0*/  IMAD.MOV.U32 R15, RZ, RZ, R16 ;  /* 0x000000ffff0f7224 */ /* 0x000fe200078e0010 */
        /* <DEDUP_REMOVED lines=8> */
[----:B------:R-:W-:Y:S02]  /*c8380*/  F2FP.F16.E4M3.UNPACK_B R14, R0 ;  /* 0x00000000ff0e723e */ /* 0x000fe400020006ff */
[----:B------:R-:W-:Y:S01]  /*c8390*/  F2FP.F16.E4M3.UNPACK_B R15, R15 ;  /* 0x0000000fff0f723e */ /* 0x000fe200020006ff */
[----:B------:R-:W3:Y:S04]  /*c83a0*/  LDL.LU.64 R20, [R1+0x60] ;  /* 0x0000600001147983 */ /* 0x000ee80000300a00 */
[----:B------:R-:W4:Y:S04]  /*c83b0*/  LDL.LU R16, [R1+0x1120] ;  /* 0x0011200001107983 */ /* 0x000f280000300800 */
[----:B------:R-:W4:Y:S04]  /*c83c0*/  LDL.LU R17, [R1+0x1124] ;  /* 0x0011240001117983 */ /* 0x000f280000300800 */
[----:B------:R-:W4:Y:S04]  /*c83d0*/  LDL.LU R18, [R1+0x1128] ;  /* 0x0011280001127983 */ /* 0x000f280000300800 */
[----:B------:R-:W4:Y:S04]  /*c83e0*/  LDL.LU R19, [R1+0x112c] ;  /* 0x00112c0001137983 */ /* 0x000f280000300800 */
[----:B------:R-:W3:Y:S04]  /*c83f0*/  LDL.LU.64 R28, [R1+0x50] ;  /* 0x00005000011c7983 */ /* 0x000ee80000300a00 */
[----:B------:R-:W-:Y:S04]  /*c8400*/  STL [R1+0x6894], R6 ;  /* 0x0068940601007387 */ /* 0x000fe80000100800 */
[----:B------:R-:W-:Y:S04]  /*c8410*/  STL [R1+0x6890], R7 ;  /* 0x0068900701007387 */ /* 0x000fe80000100800 */
        /* <DEDUP_REMOVED lines=17> */
[----:B------:R-:W-:-:S05]  /*c8530*/  IMAD.MOV.U32 R7, RZ, RZ, R25 ;  /* 0x000000ffff077224 */ /* 0x000fca00078e0019 */
[----:B------:R-:W-:Y:S04]  /*c8540*/  STL [R1+0x689c], R7 ;  /* 0x00689c0701007387 */ /* 0x000fe80000100800 */
        /* <DEDUP_REMOVED lines=42> */
[----:B----4-:R-:W-:Y:S01]  /*c87f0*/  HMMA.16816.F32 R16, R12, R22, R16 ;  /* 0x000000160c10723c */ /* 0x010fe20000001810 */
[----:B---3--:R-:W-:-:S02]  /*c8800*/  IMAD.MOV.U32 R6, RZ, RZ, R21 ;  /* 0x000000ffff067224 */ /* 0x008fc400078e0015 */
[----:B------:R-:W-:-:S05]  /*c8810*/  IMAD.MOV.U32 R7, RZ, RZ, R20 ;  /* 0x000000ffff077224 */ /* 0x000fca00078e0014 */
[----:B--2---:R-:W-:-:S15]  /*c8820*/  HMMA.16816.F32 R8, R12, R20, R8 ;  /* 0x000000140c08723c */ /* 0x004fde0000001808 */
[----:B------:R-:W-:-:S04]  /*c8830*/  NOP ;  /* 0x0000000000007918 */ /* 0x000fc80000000000 */
[----:B------:R-:W-:Y:S04]  /*c8840*/  STL.64 [R1+0x790], R8 ;  /* 0x0007900801007387 */ /* 0x000fe80000100a00 */
[----:B------:R0:W-:Y:S02]  /*c8850*/  STL.64 [R1+0x798], R10 ;  /* 0x0007980a01007387 */ /* 0x0001e40000100a00 */
[----:B0-----:R-:W-:Y:S02]  /*c8860*/  HMMA.16816.F32 R8, R12, R28, R24 ;  /* 0x0000001c0c08723c */ /* 0x001fe40000001818 */
[----:B------:R-:W-:Y:S04]  /*c8870*/  STL [R1+0x68b4], R6 ;  /* 0x0068b40601007387 */ /* 0x000fe80000100800 */
[----:B------:R-:W-:Y:S04]  /*c8880*/  STL [R1+0x68b0], R7 ;  /* 0x0068b00701007387 */ /* 0x000fe80000100800 */
[----:B------:R-:W-:Y:S04]  /*c8890*/  STL.64 [R1+0x780], R16 ;  /* 0x0007801001007387 */ /* 0x000fe80000100a00 */
[----:B------:R-:W-:Y:S05]  /*c88a0*/  STL.64 [R1+0x788], R18 ;  /* 0x0007881201007387 */ /* 0x000fea0000100a00 */
[----:B------:R0:W-:Y:S04]  /*c88b0*/  STL.64 [R1+0x770], R8 ;  /* 0x0007700801007387 */ /* 0x0001e80000100a00 */
[----:B------:R1:W-:Y:S04]  /*c88c0*/  STL.64 [R1+0x778], R10 ;  /* 0x0007780a01007387 */ /* 0x0003e80000100a00 */
[----:B0-----:R-:W2:Y:S04]  /*c88d0*/  LDL.LU R8, [R1+0x1070] ;  /* 0x0010700001087983 */ /* 0x001ea80000300800 */
[----:B------:R-:W2:Y:S04]  /*c88e0*/  LDL.LU R9, [R1+0x1074] ;  /* 0x0010740001097983 */ /* 0x000ea80000300800 */
[----:B-1----:R-:W3:Y:S04]  /*c88f0*/  LDL.LU R10, [R1+0x1078] ;  /* 0x00107800010a7983 */ /* 0x002ee80000300800 */
[----:B------:R-:W3:Y:S01]  /*c8900*/  LDL.LU R11, [R1+0x107c] ;  /* 0x00107c00010b7983 */ /* 0x000ee20000300800 */
[----:B------:R-:W-:-:S03]  /*c8910*/  IMAD.MOV.U32 R27, RZ, RZ, R0 ;  /* 0x000000ffff1b7224 */ /* 0x000fc600078e0000 */
[----:B---3--:R-:W-:Y:S04]  /*c8920*/  STL.64 [R1+0x6988], R10 ;  /* 0x0069880a01007387 */ /* 0x008fe80000100a00 */
[----:B--2---:R0:W-:Y:S04]  /*c8930*/  STL.64 [R1+0x6980], R8 ;  /* 0x0069800801007387 */ /* 0x0041e80000100a00 */
[----:B------:R-:W2:Y:S04]  /*c8940*/  LDL R26, [R1+0x8] ;  /* 0x00000800011a7983 */ /* 0x000ea80000100800 */
[----:B------:R-:W3:Y:S04]  /*c8950*/  LDL.LU R0, [R1+0x6a50] ;  /* 0x006a500001007983 */ /* 0x000ee80000300800 */
[----:B------:R-:W4:Y:S01]  /*c8960*/  LDL.LU.64 R24, [R1+0x10] ;  /* 0x0000100001187983 */ /* 0x000f220000300a00 */
[----:B------:R-:W-:-:S02]  /*c8970*/  IMAD.MOV.U32 R6, RZ, RZ, R28 ;  /* 0x000000ffff067224 */ /* 0x000fc400078e001c */
[----:B------:R-:W-:Y:S01]  /*c8980*/  IMAD.MOV.U32 R7, RZ, RZ, R29 ;  /* 0x000000ffff077224 */ /* 0x000fe200078e001d */
[----:B--2---:R-:W-:Y:S04]  /*c8990*/  STL.64 [R1+0x69a8], R26 ;  /* 0x0069a81a01007387 */ /* 0x004fe80000100a00 */
        /* <DEDUP_REMOVED lines=8> */
[----:B------:R-:W2:Y:S04]  /*c8a20*/  LDL.LU.64 R28, [R1+0x20] ;  /* 0x00002000011c7983 */ /* 0x000ea80000300a00 */
[----:B-1----:R-:W2:Y:S04]  /*c8a30*/  LDL.LU R24, [R1+0x10a0] ;  /* 0x0010a00001187983 */ /* 0x002ea80000300800 */
        /* <DEDUP_REMOVED lines=9> */
[----:B--2---:R0:W-:Y:S04]  /*c8ad0*/  STL.64 [R1+0x69d0], R26 ;  /* 0x0069d01a01007387 */ /* 0x0041e80000100a00 */
[----:B0-----:R-:W2:Y:S04]  /*c8ae0*/  LDL R26, [R1+0x28] ;  /* 0x00002800011a7983 */ /* 0x001ea80000100800 */
[----:B------:R-:W2:Y:S04]  /*c8af0*/  LDL R27, [R1+0x2c] ;  /* 0x00002c00011b7983 */ /* 0x000ea80000100800 */
[----:B------:R0:W-:Y:S04]  /*c8b00*/  STL.64 [R1+0x69c8], R24 ;  /* 0x0069c81801007387 */ /* 0x0001e80000100a00 */
[----:B0-----:R-:W4:Y:S04]  /*c8b10*/  LDL.LU.64 R24, [R1+0x30] ;  /* 0x0000300001187983 */ /* 0x001f280000300a00 */
[----:B--2---:R0:W-:Y:S04]  /*c8b20*/  STL.64 [R1+0x6a00], R26 ;  /* 0x006a001a01007387 */ /* 0x0041e80000100a00 */
[----:B0-----:R-:W2:Y:S01]  /*c8b30*/  LDL R26, [R1+0x38] ;  /* 0x00003800011a7983 */ /* 0x001ea20000100800 */
[----:B---3--:R-:W-:-:S03]  /*c8b40*/  IMAD.MOV.U32 R27, RZ, RZ, R0 ;  /* 0x000000ffff1b7224 */ /* 0x008fc600078e0000 */
[----:B------:R-:W3:Y:S04]  /*c8b50*/  LDL.LU R0, [R1+0x6a48] ;  /* 0x006a480001007983 */ /* 0x000ee80000300800 */
[----:B----4-:R0:W-:Y:S04]  /*c8b60*/  STL.64 [R1+0x69f8], R24 ;  /* 0x0069f81801007387 */ /* 0x0101e80000100a00 */
[----:B0-----:R-:W4:Y:S04]  /*c8b70*/  LDL.LU.64 R24, [R1+0x40] ;  /* 0x0000400001187983 */ /* 0x001f280000300a00 */
        /* <DEDUP_REMOVED lines=8> */
[----:B------:R-:W2:Y:S04]  /*c8c00*/  LDL R26, [R1+0x48] ;  /* 0x00004800011a7983 */ /* 0x000ea80000100800 */
        /* <DEDUP_REMOVED lines=24> */
[----:B---3--:R-:W-:-:S03]  /*c8d90*/  IMAD.MOV.U32 R27, RZ, RZ, R0 ;  /* 0x000000ffff1b7224 */ /* 0x008fc600078e0000 */
[----:B----4-:R-:W-:Y:S04]  /*c8da0*/  STL.64 [R1+0x6a40], R10 ;  /* 0x006a400a01007387 */ /* 0x010fe80000100a00 */
[----:B--2---:R0:W-:Y:S04]  /*c8db0*/  STL.64 [R1+0x6a38], R8 ;  /* 0x006a380801007387 */ /* 0x0041e80000100a00 */
[----:B0-----:R-:W2:Y:S04]  /*c8dc0*/  LDL.LU R8, [R1+0x1100] ;  /* 0x0011000001087983 */ /* 0x001ea80000300800 */
[----:B------:R-:W2:Y:S04]  /*c8dd0*/  LDL.LU R9, [R1+0x1104] ;  /* 0x0011040001097983 */ /* 0x000ea80000300800 */
[----:B------:R-:W2:Y:S04]  /*c8de0*/  LDL.LU R10, [R1+0x1108] ;  /* 0x00110800010a7983 */ /* 0x000ea80000300800 */
[----:B------:R-:W2:Y:S04]  /*c8df0*/  LDL.LU R11, [R1+0x110c] ;  /* 0x00110c00010b7983 */ /* 0x000ea80000300800 */
[----:B------:R-:W3:Y:S04]  /*c8e00*/  LDL.LU.64 R18, [R1] ;  /* 0x0000000001127983 */ /* 0x000ee80000300a00 */
[----:B------:R-:W4:Y:S04]  /*c8e10*/  LDL.LU R20, [R1+0x1060] ;  /* 0x0010600001147983 */ /* 0x000f280000300800 */
[----:B------:R-:W4:Y:S04]  /*c8e20*/  LDL.LU R21, [R1+0x1064] ;  /* 0x0010640001157983 */ /* 0x000f280000300800 */
[----:B------:R-:W4:Y:S04]  /*c8e30*/  LDL.LU R22, [R1+0x1068] ;  /* 0x0010680001167983 */ /* 0x000f280000300800 */
[----:B------:R-:W4:Y:S04]  /*c8e40*/  LDL.LU R23, [R1+0x106c] ;  /* 0x00106c0001177983 */ /* 0x000f280000300800 */
        /* <DEDUP_REMOVED lines=51> */
[----:B------:R-:W4:Y:S04]  /*c9180*/  LDL.LU.64 R28, [R1+0x69b0] ;  /* 0x0069b000011c7983 */ /* 0x000f280000300a00 */
        /* <DEDUP_REMOVED lines=23> */
[----:B0-----:R-:W4:Y:S04]  /*c9300*/  LDL.LU.64 R26, [R1+0x6978] ;  /* 0x00697800011a7983 */ /* 0x001f280000300a00 */
[----:B------:R-:W4:Y:S01]  /*c9310*/  LDL.LU.64 R24, [R1+0x6970] ;  /* 0x0069700001187983 */ /* 0x000f220000300a00 */
[----:B---3--:R-:W-:-:S02]  /*c9320*/  IMAD.MOV.U32 R7, RZ, RZ, R18 ;  /* 0x000000ffff077224 */ /* 0x008fc400078e0012 */
[----:B------:R-:W-:Y:S01]  /*c9330*/  IMAD.MOV.U32 R6, RZ, RZ, R19 ;  /* 0x000000ffff067224 */ /* 0x000fe200078e0013 */
[----:B--2---:R-:W-:-:S15]  /*c9340*/  HMMA.16816.F32 R8, R12, R18, R8 ;  /* 0x000000120c08723c */ /* 0x004fde0000001808 */
[----:B------:R-:W-:-:S04]  /*c9350*/  NOP ;  /* 0x0000000000007918 */ /* 0x000fc80000000000 */
[----:B------:R-:W-:Y:S04]  /*c9360*/  STL.64 [R1+0x6d0], R8 ;  /* 0x0006d00801007387 */ /* 0x000fe80000100a00 */
[----:B------:R4:W-:Y:S02]  /*c9370*/  STL.64 [R1+0x6d8], R10 ;  /* 0x0006d80a01007387 */ /* 0x0009e40000100a00 */
[C---:B----4-:R-:W-:Y:S02]  /*c9380*/  HMMA.16816.F32 R8, R12.reuse, R28, R20 ;  /* 0x0000001c0c08723c */ /* 0x050fe40000001814 */
[----:B------:R-:W-:Y:S04]  /*c9390*/  STL.64 [R1+0x68f8], R6 ;  /* 0x0068f80601007387 */ /* 0x000fe80000100a00 */
[----:B------:R0:W-:Y:S04]  /*c93a0*/  STL.64 [R1+0x68f0], R4 ;  /* 0x0068f00401007387 */ /* 0x0001e80000100a00 */
[----:B0-----:R-:W2:Y:S09]  /*c93b0*/  LDL.LU R4, [R1+0xfe0] ;  /* 0x000fe00001047983 */ /* 0x001eb20000300800 */
        /* <DEDUP_REMOVED lines=56> */
[----:B------:R-:W3:Y:S04]  /*c9740*/  LDL.LU R0, [R1+0x23d4] ;  /* 0x0023d40001007983 */ /* 0x000ee80000300800 */
        /* <DEDUP_REMOVED lines=55> */
[----:B------:R-:W2:Y:S01]  /*c9ac0*/  LDL.LU.64 R4, [R1+0x68f0] ;  /* 0x0068f00001047983 */ /* 0x000ea20000300a00 */
[C---:B----4-:R-:W-:Y:S03]  /*c9ad0*/  HMMA.16816.F32 R16, R12.reuse, R8, R16 ;  /* 0x000000080c10723c */ /* 0x050fe60000001810 */
[----:B------:R-:W-:Y:S05]  /*c9ae0*/  STL [R1+0x6880], R3 ;  /* 0x0068800301007387 */ /* 0x000fea0000100800 */
        /* <DEDUP_REMOVED lines=8> */
[----:B------:R1:W-:Y:S04]  /*c9b70*/  STL.64 [R1+0x620], R16 ;  /* 0x0006201001007387 */ /* 0x0003e80000100a00 */
[----:B------:R1:W-:Y:S04]  /*c9b80*/  STL.64 [R1+0x628], R18 ;  /* 0x0006281201007387 */ /* 0x0003e80000100a00 */
[----:B0-----:R-:W2:Y:S04]  /*c9b90*/  LDL.LU R8, [R1+0x1d0] ;  /* 0x0001d00001087983 */ /* 0x001ea80000300800 */
[----:B------:R-:W2:Y:S04]  /*c9ba0*/  LDL.LU R9, [R1+0x1d4] ;  /* 0x0001d40001097983 */ /* 0x000ea80000300800 */
[----:B------:R-:W2:Y:S04]  /*c9bb0*/  LDL.LU R10, [R1+0x1d8] ;  /* 0x0001d800010a7983 */ /* 0x000ea80000300800 */
[----:B------:R-:W2:Y:S04]  /*c9bc0*/  LDL.LU R11, [R1+0x1dc] ;  /* 0x0001dc00010b7983 */ /* 0x000ea80000300800 */
[----:B--2---:R-:W-:Y:S04]  /*c9bd0*/  STL.64 [R1+0x66b8], R10 ;  /* 0x0066b80a01007387 */ /* 0x004fe80000100a00 */
[----:B------:R0:W-:Y:S04]  /*c9be0*/  STL.64 [R1+0x66b0], R8 ;  /* 0x0066b00801007387 */ /* 0x0001e80000100a00 */
[----:B-1----:R-:W2:Y:S04]  /*c9bf0*/  LDL.LU R16, [R1+0x1b0] ;  /* 0x0001b00001107983 */ /* 0x002ea80000300800 */
[----:B------:R-:W2:Y:S04]  /*c9c00*/  LDL.LU R17, [R1+0x1b4] ;  /* 0x0001b40001117983 */ /* 0x000ea80000300800 */
[----:B------:R-:W2:Y:S04]  /*c9c10*/  LDL.LU R18, [R1+0x1b8] ;  /* 0x0001b80001127983 */ /* 0x000ea80000300800 */
[----:B------:R-:W2:Y:S01]  /*c9c20*/  LDL.LU R19, [R1+0x1bc] ;  /* 0x0001bc0001137983 */ /* 0x000ea20000300800 */
[----:B------:R-:W-:-:S02]  /*c9c30*/  IMAD R29, R29, 0x100, R26 ;  /* 0x000001001d1d7824 */ /* 0x000fc400078e021a */
[----:B------:R-:W-:Y:S02]  /*c9c40*/  IMAD R0, R0, 0x100, R27 ;  /* 0x0000010000007824 */ /* 0x000fe400078e021b */
[----:B---3--:R-:W-:Y:S02]  /*c9c50*/  IMAD.MOV.U32 R26, RZ, RZ, R7 ;  /* 0x000000ffff1a7224 */ /* 0x008fe400078e0007 */
[----:B------:R-:W-:Y:S02]  /*c9c60*/  IMAD.MOV.U32 R27, RZ, RZ, R6 ;  /* 0x000000ffff1b7224 */ /* 0x000fe400078e0006 */
[----:B----4-:R-:W-:Y:S02]  /*c9c70*/  IMAD R3, R24, 0x100, R23 ;  /* 0x0000010018037824 */ /* 0x010fe400078e0217 */
[----:B------:R-:W-:Y:S01]  /*c9c80*/  IMAD R28, R28, 0x100, R25 ;  /* 0x000001001c1c7824 */ /* 0x000fe200078e0219 */
[----:B--2---:R1:W-:Y:S04]  /*c9c90*/  STL.64 [R1+0x66c8], R18 ;  /* 0x0066c81201007387 */ /* 0x0043e80000100a00 */
[----:B------:R-:W-:Y:S04]  /*c9ca0*/  STL.64 [R1+0x66c0], R16 ;  /* 0x0066c01001007387 */ /* 0x000fe80000100a00 */
[----:B------:R-:W2:Y:S04]  /*c9cb0*/  LDL.LU R7, [R1+0x68dc] ;  /* 0x0068dc0001077983 */ /* 0x000ea80000300800 */
[----:B------:R-:W1:Y:S04]  /*c9cc0*/  LDL.LU R6, [R1+0x68d8] ;  /* 0x0068d80001067983 */ /* 0x000e680000300800 */
[----:B------:R-:W3:Y:S04]  /*c9cd0*/  LDL.LU R24, [R1+0x8] ;  /* 0x0000080001187983 */ /* 0x000ee80000300800 */
[----:B------:R-:W3:Y:S04]  /*c9ce0*/  LDL.LU R25, [R1+0xc] ;  /* 0x00000c0001197983 */ /* 0x000ee80000300800 */
[----:B------:R-:W-:Y:S04]  /*c9cf0*/  STL.64 [R1+0x66d8], R26 ;  /* 0x0066d81a01007387 */ /* 0x000fe80000100a00 */
[----:B---3--:R3:W-:Y:S04]  /*c9d00*/  STL.64 [R1+0x66d0], R24 ;  /* 0x0066d01801007387 */ /* 0x0087e80000100a00 */
[----:B0-----:R-:W4:Y:S04]  /*c9d10*/  LDL.LU R8, [R1+0x230] ;  /* 0x0002300001087983 */ /* 0x001f280000300800 */
[----:B------:R-:W4:Y:S04]  /*c9d20*/  LDL.LU R9, [R1+0x234] ;  /* 0x0002340001097983 */ /* 0x000f280000300800 */
[----:B------:R-:W3:Y:S04]  /*c9d30*/  LDL.LU R10, [R1+0x238] ;  /* 0x00023800010a7983 */ /* 0x000ee80000300800 */
[----:B------:R-:W3:Y:S01]  /*c9d40*/  LDL.LU R11, [R1+0x23c] ;  /* 0x00023c00010b7983 */ /* 0x000ee20000300800 */
[----:B-1----:R-:W-:-:S02]  /*c9d50*/  IMAD.MOV.U32 R18, RZ, RZ, R6 ;  /* 0x000000ffff127224 */ /* 0x002fc400078e0006 */
[----:B--2---:R-:W-:Y:S01]  /*c9d60*/  IMAD.MOV.U32 R19, RZ, RZ, R7 ;  /* 0x000000ffff137224 */ /* 0x004fe200078e0007 */
[----:B---3--:R-:W-:Y:S04]  /*c9d70*/  STL.64 [R1+0x66e8], R10 ;  /* 0x0066e80a01007387 */ /* 0x008fe80000100a00 */
[----:B----4-:R0:W-:Y:S04]  /*c9d80*/  STL.64 [R1+0x66e0], R8 ;  /* 0x0066e00801007387 */ /* 0x0101e80000100a00 */
[----:B------:R-:W2:Y:S04]  /*c9d90*/  LDL.LU R6, [R1+0x68d4] ;  /* 0x0068d40001067983 */ /* 0x000ea80000300800 */
[----:B------:R-:W3:Y:S04]  /*c9da0*/  LDL.LU R7, [R1+0x68d0] ;  /* 0x0068d00001077983 */ /* 0x000ee80000300800 */
[----:B------:R-:W4:Y:S04]  /*c9db0*/  LDL.LU R24, [R1+0x250] ;  /* 0x0002500001187983 */ /* 0x000f280000300800 */
[----:B------:R-:W4:Y:S04]  /*c9dc0*/  LDL.LU R25, [R1+0x254] ;  /* 0x0002540001197983 */ /* 0x000f280000300800 */
[----:B------:R-:W2:Y:S04]  /*c9dd0*/  LDL.LU R26, [R1+0x258] ;  /* 0x00025800011a7983 */ /* 0x000ea80000300800 */
[----:B------:R-:W2:Y:S04]  /*c9de0*/  LDL.LU R27, [R1+0x25c] ;  /* 0x00025c00011b7983 */ /* 0x000ea80000300800 */
[----:B--2---:R3:W-:Y:S04]  /*c9df0*/  STL.64 [R1+0x66f8], R26 ;  /* 0x0066f81a01007387 */ /* 0x0047e80000100a00 */
[----:B----4-:R1:W-:Y:S04]  /*c9e00*/  STL.64 [R1+0x66f0], R24 ;  /* 0x0066f01801007387 */ /* 0x0103e80000100a00 */
[----:B------:R-:W2:Y:S04]  /*c9e10*/  LDL.LU R16, [R1+0x18] ;  /* 0x0000180001107983 */ /* 0x000ea80000300800 */
[----:B------:R-:W2:Y:S04]  /*c9e20*/  LDL.LU R17, [R1+0x1c] ;  /* 0x00001c0001117983 */ /* 0x000ea80000300800 */
[----:B------:R-:W-:Y:S04]  /*c9e30*/  STL.64 [R1+0x6708], R18 ;  /* 0x0067081201007387 */ /* 0x000fe80000100a00 */
[----:B--2---:R-:W-:Y:S04]  /*c9e40*/  STL.64 [R1+0x6700], R16 ;  /* 0x0067001001007387 */ /* 0x004fe80000100a00 */
[----:B0-----:R-:W2:Y:S04]  /*c9e50*/  LDL.LU R8, [R1+0x270] ;  /* 0x0002700001087983 */ /* 0x001ea80000300800 */
[----:B------:R-:W2:Y:S04]  /*c9e60*/  LDL.LU R9, [R1+0x274] ;  /* 0x0002740001097983 */ /* 0x000ea80000300800 */
[----:B------:R-:W4:Y:S04]  /*c9e70*/  LDL.LU R10, [R1+0x278] ;  /* 0x00027800010a7983 */ /* 0x000f280000300800 */
[----:B------:R-:W4:Y:S01]  /*c9e80*/  LDL.LU R11, [R1+0x27c] ;  /* 0x00027c00010b7983 */ /* 0x000f220000300800 */
[----:B---3--:R-:W-:-:S02]  /*c9e90*/  IMAD.MOV.U32 R26, RZ, RZ, R7 ;  /* 0x000000ffff1a7224 */ /* 0x008fc400078e0007 */
[----:B------:R-:W-:Y:S01]  /*c9ea0*/  IMAD.MOV.U32 R27, RZ, RZ, R6 ;  /* 0x000000ffff1b7224 */ /* 0x000fe200078e0006 */
[----:B----4-:R-:W-:Y:S04]  /*c9eb0*/  STL.64 [R1+0x6718], R10 ;  /* 0x0067180a01007387 */ /* 0x010fe80000100a00 */
[----:B--2---:R0:W-:Y:S04]  /*c9ec0*/  STL.64 [R1+0x6710], R8 ;  /* 0x0067100801007387 */ /* 0x0041e80000100a00 */
[----:B------:R-:W2:Y:S04]  /*c9ed0*/  LDL.LU R7, [R1+0x68cc] ;  /* 0x0068cc0001077983 */ /* 0x000ea80000300800 */
[----:B------:R-:W3:Y:S04]  /*c9ee0*/  LDL.LU R6, [R1+0x68c8] ;  /* 0x0068c80001067983 */ /* 0x000ee80000300800 */
[----:B-1----:R-:W4:Y:S04]  /*c9ef0*/  LDL.LU R24, [R1+0x28] ;  /* 0x0000280001187983 */ /* 0x002f280000300800 */
[----:B------:R-:W4:Y:S04]  /*c9f00*/  LDL.LU R25, [R1+0x2c] ;  /* 0x00002c0001197983 */ /* 0x000f280000300800 */
[----:B------:R3:W-:Y:S04]  /*c9f10*/  STL.64 [R1+0x6728], R26 ;  /* 0x0067281a01007387 */ /* 0x0007e80000100a00 */
[----:B----4-:R-:W-:Y:S04]  /*c9f20*/  STL.64 [R1+0x6720], R24 ;  /* 0x0067201801007387 */ /* 0x010fe80000100a00 */
[----:B0-----:R-:W4:Y:S04]  /*c9f30*/  LDL.LU R8, [R1+0x2c0] ;  /* 0x0002c00001087983 */ /* 0x001f280000300800 */
[----:B------:R-:W4:Y:S04]  /*c9f40*/  LDL.LU R9, [R1+0x2c4] ;  /* 0x0002c40001097983 */ /* 0x000f280000300800 */
[----:B------:R-:W4:Y:S04]  /*c9f50*/  LDL.LU R10, [R1+0x2c8] ;  /* 0x0002c800010a7983 */ /* 0x000f280000300800 */
[----:B------:R-:W4:Y:S01]  /*c9f60*/  LDL.LU R11, [R1+0x2cc] ;  /* 0x0002cc00010b7983 */ /* 0x000f220000300800 */
[----:B---3--:R-:W-:-:S02]  /*c9f70*/  IMAD.MOV.U32 R26, RZ, RZ, R6 ;  /* 0x000000ffff1a7224 */ /* 0x008fc400078e0006 */
[----:B--2---:R-:W-:Y:S01]  /*c9f80*/  IMAD.MOV.U32 R27, RZ, RZ, R7 ;  /* 0x000000ffff1b7224 */ /* 0x004fe200078e0007 */
        /* <DEDUP_REMOVED lines=8> */
[----:B------:R-:W2:Y:S04]  /*ca010*/  LDL.LU R11, [R1+0x2ec] ;  /* 0x0002ec00010b7983 */ /* 0x000ea80000300800 */
[----:B--2---:R-:W-:Y:S04]  /*ca020*/  STL.64 [R1+0x6750], R10 ;  /* 0x0067500a01007387 */ /* 0x004fe80000100a00 */
[----:B----4-:R0:W-:Y:S04]  /*ca030*/  STL.64 [R1+0x6748], R8 ;  /* 0x0067480801007387 */ /* 0x0101e80000100a00 */
[----:B------:R-:W2:Y:S04]  /*ca040*/  LDL.LU R24, [R1+0x38] ;  /* 0x0000380001187983 */ /* 0x000ea80000300800 */
[----:B------:R-:W2:Y:S04]  /*ca050*/  LDL.LU R25, [R1+0x3c] ;  /* 0x00003c0001197983 */ /* 0x000ea80000300800 */
[----:B--2---:R1:W-:Y:S04]  /*ca060*/  STL.64 [R1+0x6758], R24 ;  /* 0x0067581801007387 */ /* 0x0043e80000100a00 */
        /* <DEDUP_REMOVED lines=28> */
[----:B------:R-:W2:Y:S04]  /*ca230*/  LDL.LU R11, [R1+0x34c] ;  /* 0x00034c00010b7983 */ /* 0x000ea80000300800 */
[----:B------:R-:W2:Y:S04]  /*ca240*/  LDL.LU R24, [R1+0x58] ;  /* 0x0000580001187983 */ /* 0x000ea80000300800 */
[----:B------:R-:W2:Y:S04]  /*ca250*/  LDL.LU R25, [R1+0x5c] ;  /* 0x00005c0001197983 */ /* 0x000ea80000300800 */
[----:B--2---:R-:W-:Y:S04]  /*ca260*/  STL.64 [R1+0x67b8], R24 ;  /* 0x0067b81801007387 */ /* 0x004fe80000100a00 */
[----:B------:R-:W-:Y:S04]  /*ca270*/  STL.64 [R1+0x6798], R10 ;  /* 0x0067980a01007387 */ /* 0x000fe80000100a00 */
        /* <DEDUP_REMOVED lines=15> */
[----:B------:R-:W4:Y:S04]  /*ca370*/  LDL.LU R11, [R1+0x38c] ;  /* 0x00038c00010b7983 */ /* 0x000f280000300800 */
[----:B------:R-:W2:Y:S04]  /*ca380*/  LDL.LU R24, [R1+0x68] ;  /* 0x0000680001187983 */ /* 0x000ea80000300800 */
[----:B------:R-:W2:Y:S01]  /*ca390*/  LDL.LU R25, [R1+0x6c] ;  /* 0x00006c0001197983 */ /* 0x000ea20000300800 */
[----:B---3--:R-:W-:-:S02]  /*ca3a0*/  IMAD.MOV.U32 R26, RZ, RZ, R6 ;  /* 0x000000ffff1a7224 */ /* 0x008fc400078e0006 */
[----:B------:R-:W-:Y:S01]  /*ca3b0*/  IMAD.MOV.U32 R27, RZ, RZ, R7 ;  /* 0x000000ffff1b7224 */ /* 0x000fe200078e0007 */
        /* <DEDUP_REMOVED lines=11> */
[----:B------:R-:W-:Y:S04]  /*ca470*/  STL.64 [R1+0x6800], R26 ;  /* 0x0068001a01007387 */ /* 0x000fe80000100a00 */
[----:B--2---:R-:W-:Y:S04]  /*ca480*/  STL.64 [R1+0x6818], R24 ;  /* 0x0068181801007387 */ /* 0x004fe80000100a00 */
[----:B---3--:R-:W-:Y:S04]  /*ca490*/  STL.64 [R1+0x67e0], R10 ;  /* 0x0067e00a01007387 */ /* 0x008fe80000100a00 */
[----:B------:R0:W-:Y:S04]  /*ca4a0*/  STL.64 [R1+0x67d8], R8 ;  /* 0x0067d80801007387 */ /* 0x0001e80000100a00 */
[----:B0-----:R-:W2:Y:S04]  /*ca4b0*/  LDL.LU R8, [R1+0x3c0] ;  /* 0x0003c00001087983 */ /* 0x001ea80000300800 */
[----:B------:R-:W2:Y:S04]  /*ca4c0*/  LDL.LU R9, [R1+0x3c4] ;  /* 0x0003c40001097983 */ /* 0x000ea80000300800 */
[----:B------:R-:W3:Y:S04]  /*ca4d0*/  LDL.LU R10, [R1+0x3c8] ;  /* 0x0003c800010a7983 */ /* 0x000ee80000300800 */
[----:B------:R-:W3:Y:S01]  /*ca4e0*/  LDL.LU R11, [R1+0x3cc] ;  /* 0x0003cc00010b7983 */ /* 0x000ee20000300800 */
[----:B------:R-:W-:-:S02]  /*ca4f0*/  IMAD.MOV.U32 R26, RZ, RZ, R7 ;  /* 0x000000ffff1a7224 */ /* 0x000fc400078e0007 */
[----:B----4-:R-:W-:Y:S01]  /*ca500*/  IMAD.MOV.U32 R27, RZ, RZ, R6 ;  /* 0x000000ffff1b7224 */ /* 0x010fe200078e0006 */
[----:B------:R-:W4:Y:S04]  /*ca510*/  LDL.LU R7, [R1+0x689c] ;  /* 0x00689c0001077983 */ /* 0x000f280000300800 */
[----:B------:R-:W4:Y:S04]  /*ca520*/  LDL.LU R6, [R1+0x6898] ;  /* 0x0068980001067983 */ /* 0x000f280000300800 */
[----:B------:R-:W-:Y:S04]  /*ca530*/  STL.64 [R1+0x6830], R26 ;  /* 0x0068301a01007387 */ /* 0x000fe80000100a00 */
        /* <DEDUP_REMOVED lines=8> */
[----:B--2---:R-:W-:Y:S04]  /*ca5c0*/  STL.64 [R1+0x6848], R24 ;  /* 0x0068481801007387 */ /* 0x004fe80000100a00 */
[----:B---3--:R-:W-:Y:S04]  /*ca5d0*/  STL.64 [R1+0x6810], R10 ;  /* 0x0068100a01007387 */ /* 0x008fe80000100a00 */
[----:B------:R0:W-:Y:S04]  /*ca5e0*/  STL.64 [R1+0x6808], R8 ;  /* 0x0068080801007387 */ /* 0x0001e80000100a00 */
[----:B0-----:R-:W2:Y:S04]  /*ca5f0*/  LDL.LU R8, [R1+0x400] ;  /* 0x0004000001087983 */ /* 0x001ea80000300800 */
[----:B------:R-:W2:Y:S04]  /*ca600*/  LDL.LU R9, [R1+0x404] ;  /* 0x0004040001097983 */ /* 0x000ea80000300800 */
[----:B------:R-:W3:Y:S04]  /*ca610*/  LDL.LU R10, [R1+0x408] ;  /* 0x00040800010a7983 */ /* 0x000ee80000300800 */
[----:B------:R-:W3:Y:S01]  /*ca620*/  LDL.LU R11, [R1+0x40c] ;  /* 0x00040c00010b7983 */ /* 0x000ee20000300800 */
[----:B----4-:R-:W-:-:S02]  /*ca630*/  IMAD.MOV.U32 R26, RZ, RZ, R6 ;  /* 0x000000ffff1a7224 */ /* 0x010fc400078e0006 */
[----:B------:R-:W-:Y:S01]  /*ca640*/  IMAD.MOV.U32 R27, RZ, RZ, R7 ;  /* 0x000000ffff1b7224 */ /* 0x000fe200078e0007 */
        /* <DEDUP_REMOVED lines=11> */
[----:B--2---:R0:W-:Y:S04]  /*ca700*/  STL.64 [R1+0x6888], R24 ;  /* 0x0068881801007387 */ /* 0x0041e80000100a00 */
[----:B0-----:R-:W4:Y:S04]  /*ca710*/  LDL.LU R24, [R1+0xf50] ;  /* 0x000f500001187983 */ /* 0x001f280000300800 */
[----:B------:R-:W4:Y:S04]  /*ca720*/  LDL.LU R25, [R1+0xf54] ;  /* 0x000f540001197983 */ /* 0x000f280000300800 */
[----:B------:R-:W4:Y:S04]  /*ca730*/  LDL.LU R26, [R1+0xf58] ;  /* 0x000f5800011a7983 */ /* 0x000f280000300800 */
[----:B------:R-:W4:Y:S04]  /*ca740*/  LDL.LU R27, [R1+0xf5c] ;  /* 0x000f5c00011b7983 */ /* 0x000f280000300800 */
[----:B---3--:R-:W-:Y:S04]  /*ca750*/  STL.64 [R1+0x6840], R10 ;  /* 0x0068400a01007387 */ /* 0x008fe80000100a00 */
        /* <DEDUP_REMOVED lines=11> */
[----:B----4-:R-:W-:Y:S03]  /*ca810*/  HMMA.16816.F32 R12, R12, R6, R24 ;  /* 0x000000060c0c723c */ /* 0x010fe60000001818 */
        /* <DEDUP_REMOVED lines=14> */
[----:B------:R-:W2:Y:S04]  /*ca900*/  LDL.LU.64 R24, [R1+0x6888] ;  /* 0x0068880001187983 */ /* 0x000ea80000300a00 */
[----:B------:R-:W-:Y:S04]  /*ca910*/  STL.64 [R1+0x6638], R6 ;  /* 0x0066380601007387 */ /* 0x000fe80000100a00 */
[----:B------:R0:W-:Y:S04]  /*ca920*/  STL.64 [R1+0x6630], R4 ;  /* 0x0066300401007387 */ /* 0x0001e80000100a00 */
[----:B------:R1:W-:Y:S04]  /*ca930*/  STL.64 [R1+0x5d0], R12 ;  /* 0x0005d00c01007387 */ /* 0x0003e80000100a00 */
[----:B------:R1:W-:Y:S04]  /*ca940*/  STL.64 [R1+0x5d8], R14 ;  /* 0x0005d80e01007387 */ /* 0x0003e80000100a00 */
[----:B0-----:R-:W3:Y:S01]  /*ca950*/  LDL.LU R4, [R1+0x1f0] ;  /* 0x0001f00001047983 */ /* 0x001ee20000300800 */
[----:B-1----:R-:W-:-:S02]  /*ca960*/  F2FP.F16.E4M3.UNPACK_B R12, R3 ;  /* 0x00000003ff0c723e */ /* 0x002fc400020006ff */
[----:B------:R-:W-:Y:S02]  /*ca970*/  F2FP.F16.E4M3.UNPACK_B R13, R28 ;  /* 0x0000001cff0d723e */ /* 0x000fe400020006ff */
[----:B------:R-:W-:Y:S02]  /*ca980*/  F2FP.F16.E4M3.UNPACK_B R14, R29 ;  /* 0x0000001dff0e723e */ /* 0x000fe400020006ff */
[----:B------:R-:W-:Y:S01]  /*ca990*/  F2FP.F16.E4M3.UNPACK_B R15, R0 ;  /* 0x00000000ff0f723e */ /* 0x000fe200020006ff */
        /* <DEDUP_REMOVED lines=126> */
[----:B------:R-:W3:Y:S01]  /*cb180*/  LDL.LU.64 R24, [R1+0x6690] ;  /* 0x0066900001187983 */ /* 0x000ee20000300a00 */
[----:B------:R-:W-:-:S15]  /*cb190*/  HMMA.16816.F32 R4, R12, R28, R4 ;  /* 0x0000001c0c04723c */ /* 0x000fde0000001804 */
[----:B------:R-:W-:-:S04]  /*cb1a0*/  NOP ;  /* 0x0000000000007918 */ /* 0x000fc80000000000 */
[----:B------:R-:W-:Y:S04]  /*cb1b0*/  STL.64 [R1+0x2a0], R4 ;  /* 0x0002a00401007387 */ /* 0x000fe80000100a00 */
[----:B------:R3:W-:Y:S01]  /*cb1c0*/  STL.64 [R1+0x2a8], R6 ;  /* 0x0002a80601007387 */ /* 0x0007e20000100a00 */
[C---:B--2---:R-:W-:Y:S08]  /*cb1d0*/  HMMA.16816.F32 R8, R12.reuse, R26, R8 ;  /* 0x0000001a0c08723c */ /* 0x044ff00000001808 */
[C---:B---3--:R-:W-:Y:S01]  /*cb1e0*/  HMMA.16816.F32 R4, R12.reuse, R24, R16 ;  /* 0x000000180c04723c */ /* 0x048fe20000001810 */
        /* <DEDUP_REMOVED lines=38> */
[----:B---3--:R0:W-:Y:S04]  /*cb450*/  STL.64 [R1+0x6608], R26 ;  /* 0x0066081a01007387 */ /* 0x0081e80000100a00 */
[----:B0-----:R-:W3:Y:S04]  /*cb460*/  LDL.LU R26, [R1+0x23e8] ;  /* 0x0023e800011a7983 */ /* 0x001ee80000300800 */
[----:B------:R-:W3:Y:S04]  /*cb470*/  LDL.LU R27, [R1+0x23e4] ;  /* 0x0023e400011b7983 */ /* 0x000ee80000300800 */
[----:B------:R0:W-:Y:S04]  /*cb480*/  STL.64 [R1+0x6600], R24 ;  /* 0x0066001801007387 */ /* 0x0001e80000100a00 */
[----:B0-----:R-:W2:Y:S04]  /*cb490*/  LDL.LU R24, [R1+0x23e0] ;  /* 0x0023e00001187983 */ /* 0x001ea80000300800 */
[----:B------:R-:W2:Y:S04]  /*cb4a0*/  LDL.LU R25, [R1+0x23dc] ;  /* 0x0023dc0001197983 */ /* 0x000ea80000300800 */
        /* <DEDUP_REMOVED lines=17> */
[----:B------:R-:W4:Y:S04]  /*cb5c0*/  LDL.LU R22, [R1+0x23f8] ;  /* 0x0023f80001167983 */ /* 0x000f280000300800 */
[----:B------:R-:W4:Y:S01]  /*cb5d0*/  LDL.LU R23, [R1+0x23f4] ;  /* 0x0023f40001177983 */ /* 0x000f220000300800 */
        /* <DEDUP_REMOVED lines=13> */
[----:B------:R-:W2:Y:S02]  /*cb6b0*/  LDL.LU.64 R8, [R1+0x6660] ;  /* 0x0066600001087983 */ /* 0x000ea40000300a00 */
[----:B--2---:R-:W-:Y:S02]  /*cb6c0*/  HMMA.16816.F32 R8, R12, R16, R8 ;  /* 0x000000100c08723c */ /* 0x004fe40000001808 */
[----:B------:R-:W2:-:S15]  /*cb6d0*/  LDL R16, [R1+0xde8] ;  /* 0x000de80001107983 */ /* 0x000e9e0000100800 */
[----:B------:R-:W-:Y:S02]  /*cb6e0*/  NOP ;  /* 0x0000000000007918 */ /* 0x000fe40000000000 */
[----:B------:R-:W-:Y:S04]  /*cb6f0*/  STL.64 [R1+0x130], R8 ;  /* 0x0001300801007387 */ /* 0x000fe80000100a00 */
[----:B------:R-:W-:Y:S04]  /*cb700*/  STL.64 [R1+0x138], R10 ;  /* 0x0001380a01007387 */ /* 0x000fe80000100a00 */
[----:B--2---:R-:W0:Y:S04]  /*cb710*/  LDSM.16.M88.4 R8, [R16+UR4] ;  /* 0x000000041008783b */ /* 0x004e280008000200 */
[----:B0-----:R-:W-:Y:S04]  /*cb720*/  STL.64 [R1+0x160], R8 ;  /* 0x0001600801007387 */ /* 0x001fe80000100a00 */
[----:B------:R0:W-:Y:S04]  /*cb730*/  STL.64 [R1+0x168], R10 ;  /* 0x0001680a01007387 */ /* 0x0001e80000100a00 */
[----:B0-----:R-:W2:Y:S01]  /*cb740*/  LDL.LU.64 R10, [R1+0x6658] ;  /* 0x00665800010a7983 */ /* 0x001ea20000300a00 */
[----:B------:R-:W-:-:S02]  /*cb750*/  IMAD.MOV.U32 R0, RZ, RZ, R8 ;  /* 0x000000ffff007224 */ /* 0x000fc400078e0008 */
[----:B------:R-:W-:Y:S02]  /*cb760*/  IMAD.MOV.U32 R29, RZ, RZ, R9 ;  /* 0x000000ffff1d7224 */ /* 0x000fe400078e0009 */
[----:B------:R-:W3:Y:S01]  /*cb770*/  LDL.LU.64 R8, [R1+0x6650] ;  /* 0x0066500001087983 */ /* 0x000ee20000300a00 */
[----:B--2---:R-:W-:-:S15]  /*cb780*/  HMMA.16816.F32 R4, R12, R10, R4 ;  /* 0x0000000a0c04723c */ /* 0x004fde0000001804 */
[----:B------:R-:W-:-:S04]  /*cb790*/  NOP ;  /* 0x0000000000007918 */ /* 0x000fc80000000000 */
[----:B------:R-:W-:Y:S04]  /*cb7a0*/  STL.64 [R1+0x110], R4 ;  /* 0x0001100401007387 */ /* 0x000fe80000100a00 */
[----:B------:R-:W-:Y:S04]  /*cb7b0*/  STL.64 [R1+0x118], R6 ;  /* 0x0001180601007387 */ /* 0x000fe80000100a00 */
[----:B------:R-:W0:Y:S04]  /*cb7c0*/  LDSM.16.M88.4 R4, [R16+UR4+0x800] ;  /* 0x000800041004783b */ /* 0x000e280008000200 */
[----:B0-----:R-:W-:Y:S04]  /*cb7d0*/  STL.64 [R1+0x190], R4 ;  /* 0x0001900401007387 */ /* 0x001fe80000100a00 */
[----:B------:R0:W-:Y:S01]  /*cb7e0*/  STL.64 [R1+0x198], R6 ;  /* 0x0001980601007387 */ /* 0x0001e20000100a00 */
[----:B------:R-:W-:-:S02]  /*cb7f0*/  IMAD.MOV.U32 R28, RZ, RZ, R4 ;  /* 0x000000ffff1c7224 */ /* 0x000fc400078e0004 */
[----:B------:R-:W-:Y:S01]  /*cb800*/  IMAD.MOV.U32 R19, RZ, RZ, R5 ;  /* 0x000000ffff137224 */ /* 0x000fe200078e0005 */
[----:B0-----:R-:W2:Y:S04]  /*cb810*/  LDL.LU.64 R6, [R1+0x6648] ;  /* 0x0066480001067983 */ /* 0x001ea80000300a00 */
[----:B------:R-:W2:Y:S02]  /*cb820*/  LDL.LU.64 R4, [R1+0x6640] ;  /* 0x0066400001047983 */ /* 0x000ea40000300a00 */
        /* <DEDUP_REMOVED lines=20> */
[----:B0-----:R-:W3:Y:S04]  /*cb970*/  LDL.LU.64 R26, [R1+0x6628] ;  /* 0x00662800011a7983 */ /* 0x001ee80000300a00 */
[----:B------:R-:W3:Y:S02]  /*cb980*/  LDL.LU.64 R24, [R1+0x6620] ;  /* 0x0066200001187983 */ /* 0x000ee40000300a00 */
[----:B---3--:R-:W-:-:S15]  /*cb990*/  HMMA.16816.F32 R24, R12, R8, R24 ;  /* 0x000000080c18723c */ /* 0x008fde0000001818 */
[----:B------:R-:W-:-:S04]  /*cb9a0*/  NOP ;  /* 0x0000000000007918 */ /* 0x000fc80000000000 */
[----:B------:R-:W-:Y:S04]  /*cb9b0*/  STL.64 [R1+0xb0], R24 ;  /* 0x0000b01801007387 */ /* 0x000fe80000100a00 */
[----:B------:R0:W-:Y:S04]  /*cb9c0*/  STL.64 [R1+0xb8], R26 ;  /* 0x0000b81a01007387 */ /* 0x0001e80000100a00 */
[----:B0-----:R-:W2:Y:S04]  /*cb9d0*/  LDL.LU.64 R26, [R1+0x6618] ;  /* 0x00661800011a7983 */ /* 0x001ea80000300a00 */
[----:B------:R-:W3:Y:S01]  /*cb9e0*/  LDL.LU.64 R24, [R1+0x6610] ;  /* 0x0066100001187983 */ /* 0x000ee20000300a00 */
[----:B--2---:R-:W-:-:S02]  /*cb9f0*/  IMAD R3, R27, 0x100, R26 ;  /* 0x000001001b037824 */ /* 0x004fc400078e021a */
[----:B---3--:R-:W-:Y:S02]  /*cba00*/  IMAD R2, R25, 0x100, R24 ;  /* 0x0000010019027824 */ /* 0x008fe400078e0218 */
[----:B------:R-:W0:Y:S04]  /*cba10*/  LDSM.16.M88.4 R24, [R16+UR4+0x2000] ;  /* 0x002000041018783b */ /* 0x000e280008000200 */
[----:B0-----:R-:W-:Y:S04]  /*cba20*/  STL.64 [R1+0x1d0], R24 ;  /* 0x0001d01801007387 */ /* 0x001fe80000100a00 */
[----:B------:R0:W-:Y:S01]  /*cba30*/  STL.64 [R1+0x1d8], R26 ;  /* 0x0001d81a01007387 */ /* 0x0001e20000100a00 */
[----:B------:R-:W-:-:S02]  /*cba40*/  IMAD.MOV.U32 R9, RZ, RZ, R24 ;  /* 0x000000ffff097224 */ /* 0x000fc400078e0018 */
[----:B------:R-:W-:Y:S01]  /*cba50*/  IMAD.MOV.U32 R8, RZ, RZ, R25 ;  /* 0x000000ffff087224 */ /* 0x000fe200078e0019 */
[----:B0-----:R-:W2:Y:S04]  /*cba60*/  LDL.LU.64 R26, [R1+0x6608] ;  /* 0x00660800011a7983 */ /* 0x001ea80000300a00 */
[----:B------:R-:W2:Y:S04]  /*cba70*/  LDL.LU.64 R24, [R1+0x6600] ;  /* 0x0066000001187983 */ /* 0x000ea80000300a00 */
[----:B------:R-:W-:Y:S04]  /*cba80*/  STL.64 [R1+0x65f0], R10 ;  /* 0x0065f00a01007387 */ /* 0x000fe80000100a00 */
[----:B------:R2:W-:Y:S01]  /*cba90*/  STL.64 [R1+0x65e8], R8 ;  /* 0x0065e80801007387 */ /* 0x0005e20000100a00 */
[----:B------:R-:W-:-:S03]  /*cbaa0*/  IMAD R4, R21, 0x100, R20 ;  /* 0x0000010015047824 */ /* 0x000fc600078e0214 */
[----:B------:R-:W3:Y:S01]  /*cbab0*/  LDL.LU R20, [R1+0xe0] ;  /* 0x0000e00001147983 */ /* 0x000ee20000300800 */
[----:B----4-:R-:W-:Y:S01]  /*cbac0*/  IMAD R5, R23, 0x100, R22 ;  /* 0x0000010017057824 */ /* 0x010fe200078e0216 */
[----:B--2---:R-:W-:-:S15]  /*cbad0*/  HMMA.16816.F32 R8, R12, R6, R24 ;  /* 0x000000060c08723c */ /* 0x004fde0000001818 */
[----:B------:R-:W-:-:S04]  /*cbae0*/  NOP ;  /* 0x0000000000007918 */ /* 0x000fc80000000000 */
[----:B------:R-:W-:Y:S04]  /*cbaf0*/  STL.64 [R1+0xa0], R8 ;  /* 0x0000a00801007387 */ /* 0x000fe80000100a00 */
[----:B------:R-:W-:Y:S04]  /*cbb00*/  STL.64 [R1+0xa8], R10 ;  /* 0x0000a80a01007387 */ /* 0x000fe80000100a00 */
[----:B------:R-:W0:Y:S04]  /*cbb10*/  LDSM.16.M88.4 R8, [R16+UR4+0x2800] ;  /* 0x002800041008783b */ /* 0x000e280008000200 */
[----:B------:R-:W3:Y:S04]  /*cbb20*/  LDL.LU R21, [R1+0xe4] ;  /* 0x0000e40001157983 */ /* 0x000ee80000300800 */
[----:B------:R-:W3:Y:S04]  /*cbb30*/  LDL.LU R22, [R1+0xe8] ;  /* 0x0000e80001167983 */ /* 0x000ee80000300800 */
[----:B------:R-:W3:Y:S04]  /*cbb40*/  LDL.LU R23, [R1+0xec] ;  /* 0x0000ec0001177983 */ /* 0x000ee80000300800 */
[----:B0-----:R-:W-:Y:S04]  /*cbb50*/  STL.64 [R1+0x1c0], R8 ;  /* 0x0001c00801007387 */ /* 0x001fe80000100a00 */
[----:B------:R-:W-:Y:S04]  /*cbb60*/  STL.64 [R1+0x1c8], R10 ;  /* 0x0001c80a01007387 */ /* 0x000fe80000100a00 */
[----:B------:R-:W2:Y:S04]  /*cbb70*/  LDL.LU R24, [R1+0x120] ;  /* 0x0001200001187983 */ /* 0x000ea80000300800 */
[----:B------:R-:W2:Y:S04]  /*cbb80*/  LDL.LU R25, [R1+0x124] ;  /* 0x0001240001197983 */ /* 0x000ea80000300800 */
[----:B------:R-:W4:Y:S04]  /*cbb90*/  LDL.LU R26, [R1+0x128] ;  /* 0x00012800011a7983 */ /* 0x000f280000300800 */
[----:B------:R-:W4:Y:S01]  /*cbba0*/  LDL.LU R27, [R1+0x12c] ;  /* 0x00012c00011b7983 */ /* 0x000f220000300800 */
[----:B------:R-:W-:-:S02]  /*cbbb0*/  IMAD.MOV.U32 R7, RZ, RZ, R8 ;  /* 0x000000ffff077224 */ /* 0x000fc400078e0008 */
[----:B------:R-:W-:Y:S02]  /*cbbc0*/  IMAD.MOV.U32 R6, RZ, RZ, R9 ;  /* 0x000000ffff067224 */ /* 0x000fe400078e0009 */
[----:B------:R-:W0:Y:S01]  /*cbbd0*/  LDSM.16.M88.4 R8, [R16+UR4+0x3000] ;  /* 0x003000041008783b */ /* 0x000e220008000200 */
[----:B------:R-:W-:Y:S02]  /*cbbe0*/  F2FP.F16.E4M3.UNPACK_B R12, R2 ;  /* 0x00000002ff0c723e */ /* 0x000fe400020006ff */
[----:B------:R-:W-:Y:S02]  /*cbbf0*/  F2FP.F16.E4M3.UNPACK_B R13, R3 ;  /* 0x00000003ff0d723e */ /* 0x000fe400020006ff */
[----:B------:R-:W-:Y:S02]  /*cbc00*/  F2FP.F16.E4M3.UNPACK_B R2, R0 ;  /* 0x00000000ff02723e */ /* 0x000fe400020006ff */
[----:B------:R-:W-:Y:S02]  /*cbc10*/  F2FP.F16.E4M3.UNPACK_B R3, R29 ;  /* 0x0000001dff03723e */ /* 0x000fe400020006ff */
[----:B------:R-:W-:-:S02]  /*cbc20*/  F2FP.F16.E4M3.UNPACK_B R14, R4 ;  /* 0x00000004ff0e723e */ /* 0x000fc400020006ff */
[----:B------:R-:W-:Y:S01]  /*cbc30*/  F2FP.F16.E4M3.UNPACK_B R15, R5 ;  /* 0x00000005ff0f723e */ /* 0x000fe200020006ff */
[----:B0-----:R-:W-:Y:S02]  /*cbc40*/  IMAD.MOV.U32 R5, RZ, RZ, R8 ;  /* 0x000000ffff057224 */ /* 0x001fe400078e0008 */
[----:B------:R-:W-:Y:S01]  /*cbc50*/  IMAD.MOV.U32 R4, RZ, RZ, R9 ;  /* 0x000000ffff047224 */ /* 0x000fe200078e0009 */
[----:B----4-:R-:W-:Y:S04]  /*cbc60*/  STL.64 [R1+0x65e0], R26 ;  /* 0x0065e01a01007387 */ /* 0x010fe80000100a00 */
[----:B--2---:R0:W-:Y:S04]  /*cbc70*/  STL.64 [R1+0x65d8], R24 ;  /* 0x0065d81801007387 */ /* 0x0041e80000100a00 */
[----:B0-----:R-:W2:Y:S04]  /*cbc80*/  LDL.LU R24, [R1+0x100] ;  /* 0x0001000001187983 */ /* 0x001ea80000300800 */
[----:B------:R-:W2:Y:S04]  /*cbc90*/  LDL.LU R25, [R1+0x104] ;  /* 0x0001040001197983 */ /* 0x000ea80000300800 */
[----:B------:R-:W2:Y:S04]  /*cbca0*/  LDL.LU R26, [R1+0x108] ;  /* 0x00010800011a7983 */ /* 0x000ea80000300800 */
[----:B------:R-:W2:Y:S04]  /*cbcb0*/  LDL.LU R27, [R1+0x10c] ;  /* 0x00010c00011b7983 */ /* 0x000ea80000300800 */
[----:B------:R-:W4:Y:S04]  /*cbcc0*/  LDL.LU R0, [R1+0x65f8] ;  /* 0x0065f80001007983 */ /* 0x000f280000300800 */
[----:B------:R-:W-:Y:S04]  /*cbcd0*/  STL.64 [R1+0x200], R8 ;  /* 0x0002000801007387 */ /* 0x000fe80000100a00 */
[----:B------:R-:W-:Y:S04]  /*cbce0*/  STL.64 [R1+0x208], R10 ;  /* 0x0002080a01007387 */ /* 0x000fe80000100a00 */
[----:B------:R-:W-:Y:S04]  /*cbcf0*/  STL.64 [R1+0x98], R2 ;  /* 0x0000980201007387 */ /* 0x000fe80000100a00 */
[----:B------:R-:W-:Y:S04]  /*cbd00*/  STL.64 [R1+0x65d0], R6 ;  /* 0x0065d00601007387 */ /* 0x000fe80000100a00 */
[----:B------:R0:W-:Y:S04]  /*cbd10*/  STL.64 [R1+0x65c8], R4 ;  /* 0x0065c80401007387 */ /* 0x0001e80000100a00 */
[----:B0-----:R-:W2:Y:S04]  /*cbd20*/  LDL.LU R4, [R1+0xc0] ;  /* 0x0000c00001047983 */ /* 0x001ea80000300800 */
[----:B------:R-:W2:Y:S04]  /*cbd30*/  LDL.LU R5, [R1+0xc4] ;  /* 0x0000c40001057983 */ /* 0x000ea80000300800 */
[----:B------:R-:W2:Y:S04]  /*cbd40*/  LDL.LU R6, [R1+0xc8] ;  /* 0x0000c80001067983 */ /* 0x000ea80000300800 */
[----:B------:R-:W2:Y:S01]  /*cbd50*/  LDL.LU R7, [R1+0xcc] ;  /* 0x0000cc0001077983 */ /* 0x000ea20000300800 */
[----:B------:R-:W-:-:S02]  /*cbd60*/  F2FP.F16.E4M3.UNPACK_B R8, R28 ;  /* 0x0000001cff08723e */ /* 0x000fc400020006ff */
[----:B------:R-:W-:Y:S01]  /*cbd70*/  F2FP.F16.E4M3.UNPACK_B R9, R19 ;  /* 0x00000013ff09723e */ /* 0x000fe200020006ff */
[----:B--2---:R-:W-:-:S15]  /*cbd80*/  HMMA.16816.F32 R4, R12, R2, R4 ;  /* 0x000000020c04723c */ /* 0x004fde0000001804 */
[----:B------:R-:W-:-:S04]  /*cbd90*/  NOP ;  /* 0x0000000000007918 */ /* 0x000fc80000000000 */
[----:B------:R-:W-:Y:S04]  /*cbda0*/  STL.64 [R1+0xc0], R4 ;  /* 0x0000c00401007387 */ /* 0x000fe80000100a00 */
[----:B------:R-:W-:Y:S04]  /*cbdb0*/  STL.64 [R1+0xc8], R6 ;  /* 0x0000c80601007387 */ /* 0x000fe80000100a00 */
[----:B------:R-:W0:Y:S04]  /*cbdc0*/  LDSM.16.M88.4 R4, [R16+UR4+0x3800] ;  /* 0x003800041004783b */ /* 0x000e280008000200 */
[----:B0-----:R-:W-:Y:S04]  /*cbdd0*/  STL.64 [R1+0x210], R4 ;  /* 0x0002100401007387 */ /* 0x001fe80000100a00 */
[----:B------:R-:W-:Y:S04]  /*cbde0*/  STL.64 [R1+0x218], R6 ;  /* 0x0002180601007387 */ /* 0x000fe80000100a00 */
[----:B------:R3:W-:Y:S02]  /*cbdf0*/  STL.64 [R1+0x90], R8 ;  /* 0x0000900801007387 */ /* 0x0007e40000100a00 */
[----:B---3--:R-:W-:Y:S02]  /*cbe00*/  HMMA.16816.F32 R8, R12, R8, R20 ;  /* 0x000000080c08723c */ /* 0x008fe40000001814 */
[----:B------:R-:W2:-:S15]  /*cbe10*/  LDL.LU R20, [R1+0x440] ;  /* 0x0004400001147983 */ /* 0x000e9e0000300800 */
[----:B------:R-:W-:Y:S02]  /*cbe20*/  NOP ;  /* 0x0000000000007918 */ /* 0x000fe40000000000 */
[----:B------:R-:W-:Y:S04]  /*cbe30*/  STL.64 [R1+0xe0], R8 ;  /* 0x0000e00801007387 */ /* 0x000fe80000100a00 */
[----:B------:R-:W-:Y:S04]  /*cbe40*/  STL.64 [R1+0xe8], R10 ;  /* 0x0000e80a01007387 */ /* 0x000fe80000100a00 */
[----:B------:R-:W0:Y:S01]  /*cbe50*/  LDSM.16.M88.4 R8, [R16+UR4+0x4000] ;  /* 0x004000041008783b */ /* 0x000e220008000200 */
[----:B------:R-:W-:Y:S02]  /*cbe60*/  F2FP.F16.E4M3.UNPACK_B R6, R18 ;  /* 0x00000012ff06723e */ /* 0x000fe400020006ff */
[----:B------:R-:W-:-:S03]  /*cbe70*/  F2FP.F16.E4M3.UNPACK_B R7, R17 ;  /* 0x00000011ff07723e */ /* 0x000fc600020006ff */
[----:B------:R-:W-:Y:S04]  /*cbe80*/  STL [R1+0x88], R6 ;  /* 0x0000880601007387 */ /* 0x000fe80000100800 */
[----:B------:R-:W2:Y:S04]  /*cbe90*/  LDL.LU R21, [R1+0x444] ;  /* 0x0004440001157983 */ /* 0x000ea80000300800 */
[----:B------:R-:W2:Y:S04]  /*cbea0*/  LDL.LU R22, [R1+0x448] ;  /* 0x0004480001167983 */ /* 0x000ea80000300800 */
[----:B------:R-:W-:Y:S04]  /*cbeb0*/  STL [R1+0x8c], R7 ;  /* 0x00008c0701007387 */ /* 0x000fe80000100800 */
[----:B0-----:R-:W-:Y:S04]  /*cbec0*/  STL.64 [R1+0x240], R8 ;  /* 0x0002400801007387 */ /* 0x001fe80000100a00 */
[----:B------:R0:W-:Y:S04]  /*cbed0*/  STL.64 [R1+0x248], R10 ;  /* 0x0002480a01007387 */ /* 0x0001e80000100a00 */
[----:B0-----:R-:W3:Y:S01]  /*cbee0*/  LDL.LU.64 R10, [R1+0x65f0] ;  /* 0x0065f000010a7983 */ /* 0x001ee20000300a00 */
[----:B------:R-:W-:Y:S01]  /*cbef0*/  HMMA.16816.F32 R24, R12, R6, R24 ;  /* 0x000000060c18723c */ /* 0x000fe20000001818 */
[----:B----4-:R-:W-:-:S02]  /*cbf00*/  IMAD.MOV.U32 R23, RZ, RZ, R0 ;  /* 0x000000ffff177224 */ /* 0x010fc400078e0000 */
[----:B------:R-:W-:Y:S02]  /*cbf10*/  IMAD.MOV.U32 R17, RZ, RZ, R8 ;  /* 0x000000ffff117224 */ /* 0x000fe400078e0008 */
[----:B------:R-:W-:Y:S02]  /*cbf20*/  IMAD.MOV.U32 R0, RZ, RZ, R9 ;  /* 0x000000ffff007224 */ /* 0x000fe400078e0009 */
[----:B------:R-:W4:-:S12]  /*cbf30*/  LDL.LU.64 R8, [R1+0x65e8] ;  /* 0x0065e80001087983 */ /* 0x000f180000300a00 */
[----:B------:R-:W-:Y:S04]  /*cbf40*/  STL.64 [R1+0x100], R24 ;  /* 0x0001001801007387 */ /* 0x000fe80000100a00 */
[----:B------:R-:W-:Y:S04]  /*cbf50*/  STL.64 [R1+0x108], R26 ;  /* 0x0001081a01007387 */ /* 0x000fe80000100a00 */
[----:B------:R-:W0:Y:S01]  /*cbf60*/  LDSM.16.M88.4 R24, [R16+UR4+0x4800] ;  /* 0x004800041018783b */ /* 0x000e220008000200 */
[----:B------:R-:W-:Y:S02]  /*cbf70*/  IMAD.MOV.U32 R3, RZ, RZ, R4 ;  /* 0x000000ffff037224 */ /* 0x000fe400078e0004 */
[----:B------:R-:W-:Y:S01]  /*cbf80*/  IMAD.MOV.U32 R2, RZ, RZ, R5 ;  /* 0x000000ffff027224 */ /* 0x000fe200078e0005 */
[----:B0-----:R-:W-:Y:S04]  /*cbf90*/  STL.64 [R1+0x260], R24 ;  /* 0x0002601801007387 */ /* 0x001fe80000100a00 */
[----:B------:R0:W-:Y:S04]  /*cbfa0*/  STL.64 [R1+0x268], R26 ;  /* 0x0002681a01007387 */ /* 0x0001e80000100a00 */
[----:B0-----:R-:W2:Y:S01]  /*cbfb0*/  LDL.LU.64 R26, [R1+0x65e0] ;  /* 0x0065e000011a7983 */ /* 0x001ea20000300a00 */
[----:B---3--:R-:W-:-:S02]  /*cbfc0*/  F2FP.F16.E4M3.UNPACK_B R4, R11 ;  /* 0x0000000bff04723e */ /* 0x008fc400020006ff */
[----:B------:R-:W-:Y:S01]  /*cbfd0*/  F2FP.F16.E4M3.UNPACK_B R5, R10 ;  /* 0x0000000aff05723e */ /* 0x000fe200020006ff */
[----:B------:R-:W-:Y:S02]  /*cbfe0*/  IMAD.MOV.U32 R11, RZ, RZ, R24 ;  /* 0x000000ffff0b7224 */ /* 0x000fe400078e0018 */
[----:B------:R-:W-:Y:S02]  /*cbff0*/  IMAD.MOV.U32 R10, RZ, RZ, R25 ;  /* 0x000000ffff0a7224 */ /* 0x000fe400078e0019 */
[----:B------:R-:W2:Y:S04]  /*cc000*/  LDL.LU.64 R24, [R1+0x65d8] ;  /* 0x0065d80001187983 */ /* 0x000ea80000300a00 */
[----:B------:R2:W-:Y:S01]  /*cc010*/  STL.64 [R1+0x80], R4 ;  /* 0x0000800401007387 */ /* 0x0005e20000100a00 */
[----:B----4-:R-:W-:-:S02]  /*cc020*/  F2FP.F16.E4M3.UNPACK_B R28, R9 ;  /* 0x00000009ff1c723e */ /* 0x010fc400020006ff */
[----:B------:R-:W-:Y:S01]  /*cc030*/  F2FP.F16.E4M3.UNPACK_B R29, R8 ;  /* 0x00000008ff1d723e */ /* 0x000fe200020006ff */
[----:B--2---:R-:W-:Y:S01]  /*cc040*/  HMMA.16816.F32 R4, R12, R4, R24 ;  /* 0x000000040c04723c */ /* 0x004fe20000001818 */
[----:B------:R-:W2:-:S15]  /*cc050*/  LDL.LU R24, [R1+0x460] ;  /* 0x0004600001187983 */ /* 0x000e9e0000300800 */
[----:B------:R-:W-:-:S03]  /*cc060*/  NOP ;  /* 0x0000000000007918 */ /* 0x000fc60000000000 */
[----:B------:R-:W-:Y:S04]  /*cc070*/  STL.64 [R1+0x120], R4 ;  /* 0x0001200401007387 */ /* 0x000fe80000100a00 */
[----:B------:R-:W-:Y:S04]  /*cc080*/  STL.64 [R1+0x128], R6 ;  /* 0x0001280601007387 */ /* 0x000fe80000100a00 */
[----:B------:R-:W-:Y:S04]  /*cc090*/  STL [R1+0x78], R28 ;  /* 0x0000781c01007387 */ /* 0x000fe80000100800 */
[----:B------:R-:W2:Y:S04]  /*cc0a0*/  LDL.LU R25, [R1+0x464] ;  /* 0x0004640001197983 */ /* 0x000ea80000300800 */
[----:B------:R-:W3:Y:S04]  /*cc0b0*/  LDL.LU R26, [R1+0x468] ;  /* 0x00046800011a7983 */ /* 0x000ee80000300800 */
[----:B------:R-:W-:Y:S04]  /*cc0c0*/  STL [R1+0x7c], R29 ;  /* 0x00007c1d01007387 */ /* 0x000fe80000100800 */
[----:B------:R-:W3:Y:S04]  /*cc0d0*/  LDL.LU R27, [R1+0x46c] ;  /* 0x00046c00011b7983 */ /* 0x000ee80000300800 */
[----:B------:R-:W0:Y:S02]  /*cc0e0*/  LDSM.16.M88.4 R4, [R16+UR4+0x5000] ;  /* 0x005000041004783b */ /* 0x000e240008000200 */
[----:B0-----:R-:W-:-:S02]  /*cc0f0*/  IMAD.MOV.U32 R9, RZ, RZ, R4 ;  /* 0x000000ffff097224 */ /* 0x001fc400078e0004 */
[----:B------:R-:W-:Y:S01]  /*cc100*/  IMAD.MOV.U32 R8, RZ, RZ, R5 ;  /* 0x000000ffff087224 */ /* 0x000fe200078e0005 */
        /* <DEDUP_REMOVED lines=9> */
[----:B------:R-:W4:Y:S04]  /*cc1a0*/  LDL.LU.64 R4, [R1+0x65c8] ;  /* 0x0065c80001047983 */ /* 0x000f280000300a00 */
[----:B------:R-:W-:Y:S04]  /*cc1b0*/  STL.64 [R1+0x65a0], R10 ;  /* 0x0065a00a01007387 */ /* 0x000fe80000100a00 */
[----:B------:R-:W-:Y:S04]  /*cc1c0*/  STL.64 [R1+0x6598], R8 ;  /* 0x0065980801007387 */ /* 0x000fe80000100a00 */
[----:B------:R-:W0:Y:S01]  /*cc1d0*/  LDSM.16.M88.4 R8, [R16+UR4+0x5800] ;  /* 0x005800041008783b */ /* 0x000e220008000200 */
[----:B--2---:R-:W-:Y:S01]  /*cc1e0*/  HMMA.16816.F32 R24, R12, R28, R24 ;  /* 0x0000001c0c18723c */ /* 0x004fe20000001818 */
[----:B---3--:R-:W-:-:S02]  /*cc1f0*/  F2FP.F16.E4M3.UNPACK_B R18, R7 ;  /* 0x00000007ff12723e */ /* 0x008fc400020006ff */
[----:B------:R-:W-:-:S15]  /*cc200*/  F2FP.F16.E4M3.UNPACK_B R19, R6 ;  /* 0x00000006ff13723e */ /* 0x000fde00020006ff */
[----:B------:R-:W-:Y:S01]  /*cc210*/  NOP ;  /* 0x0000000000007918 */ /* 0x000fe20000000000 */
[----:B------:R-:W-:Y:S04]  /*cc220*/  STL.64 [R1+0x140], R24 ;  /* 0x0001401801007387 */ /* 0x000fe80000100a00 */
[----:B------:R1:W-:Y:S02]  /*cc230*/  STL.64 [R1+0x148], R26 ;  /* 0x0001481a01007387 */ /* 0x0003e40000100a00 */
[----:B-1----:R-:W-:Y:S02]  /*cc240*/  HMMA.16816.F32 R24, R12, R18, R20 ;  /* 0x000000120c18723c */ /* 0x002fe40000001814 */
[----:B0-----:R-:W-:Y:S04]  /*cc250*/  STL.64 [R1+0x420], R8 ;  /* 0x0004200801007387 */ /* 0x001fe80000100a00 */
[----:B------:R4:W-:Y:S04]  /*cc260*/  STL.64 [R1+0x428], R10 ;  /* 0x0004280a01007387 */ /* 0x0009e80000100a00 */
[----:B------:R-:W-:Y:S04]  /*cc270*/  STL.64 [R1+0x70], R18 ;  /* 0x0000701201007387 */ /* 0x000fe80000100a00 */
[----:B------:R-:W2:Y:S01]  /*cc280*/  LDL.LU R20, [R1+0x4c0] ;  /* 0x0004c00001147983 */ /* 0x000ea20000300800 */
[----:B----4-:R-:W-:-:S04]  /*cc290*/  F2FP.F16.E4M3.UNPACK_B R10, R5 ;  /* 0x00000005ff0a723e */ /* 0x010fc800020006ff */
[----:B------:R-:W-:Y:S04]  /*cc2a0*/  STL.64 [R1+0x170], R24 ;  /* 0x0001701801007387 */ /* 0x000fe80000100a00 */
[----:B------:R-:W-:Y:S04]  /*cc2b0*/  STL.64 [R1+0x178], R26 ;  /* 0x0001781a01007387 */ /* 0x000fe80000100a00 */
[----:B------:R-:W2:Y:S04]  /*cc2c0*/  LDL.LU R21, [R1+0x4c4] ;  /* 0x0004c40001157983 */ /* 0x000ea80000300800 */
[----:B------:R-:W-:Y:S04]  /*cc2d0*/  STL [R1+0x68], R10 ;  /* 0x0000680a01007387 */ /* 0x000fe80000100800 */
[----:B------:R-:W3:Y:S04]  /*cc2e0*/  LDL.LU R22, [R1+0x4c8] ;  /* 0x0004c80001167983 */ /* 0x000ee80000300800 */
[----:B------:R-:W3:Y:S04]  /*cc2f0*/  LDL.LU R23, [R1+0x4cc] ;  /* 0x0004cc0001177983 */ /* 0x000ee80000300800 */
[----:B------:R-:W0:Y:S01]  /*cc300*/  LDSM.16.M88.4 R24, [R16+UR4+0x6000] ;  /* 0x006000041018783b */ /* 0x000e220008000200 */
[----:B------:R-:W-:Y:S01]  /*cc310*/  F2FP.F16.E4M3.UNPACK_B R11, R4 ;  /* 0x00000004ff0b723e */ /* 0x000fe200020006ff */
        /* <DEDUP_REMOVED lines=12> */
[----:B------:R-:W-:-:S02]  /*cc3e0*/  IMAD.MOV.U32 R7, RZ, RZ, R8 ;  /* 0x000000ffff077224 */ /* 0x000fc400078e0008 */
[----:B------:R-:W-:Y:S01]  /*cc3f0*/  IMAD.MOV.U32 R6, RZ, RZ, R9 ;  /* 0x000000ffff067224 */ /* 0x000fe200078e0009 */
[----:B------:R-:W-:Y:S04]  /*cc400*/  STL [R1+0x6c], R11 ;  /* 0x00006c0b01007387 */ /* 0x000fe80000100800 */
[----:B------:R-:W-:Y:S04]  /*cc410*/  STL.64 [R1+0x6580], R6 ;  /* 0x0065800601007387 */ /* 0x000fe80000100a00 */
[----:B------:R3:W-:Y:S01]  /*cc420*/  STL.64 [R1+0x6578], R4 ;  /* 0x0065780401007387 */ /* 0x0007e20000100a00 */
[----:B------:R-:W-:-:S02]  /*cc430*/  F2FP.F16.E4M3.UNPACK_B R8, R3 ;  /* 0x00000003ff08723e */ /* 0x000fc400020006ff */
[----:B------:R-:W-:Y:S01]  /*cc440*/  F2FP.F16.E4M3.UNPACK_B R9, R2 ;  /* 0x00000002ff09723e */ /* 0x000fe200020006ff */
[----:B---3--:R-:W-:Y:S01]  /*cc450*/  HMMA.16816.F32 R4, R12, R10, R24 ;  /* 0x0000000a0c04723c */ /* 0x008fe20000001818 */
[----:B------:R-:W3:-:S15]  /*cc460*/  LDL.LU R24, [R1+0xe80] ;  /* 0x000e800001187983 */ /* 0x000ede0000300800 */
[----:B------:R-:W-:-:S03]  /*cc470*/  NOP ;  /* 0x0000000000007918 */ /* 0x000fc60000000000 */
[----:B------:R-:W-:Y:S04]  /*cc480*/  STL.64 [R1+0x1e0], R4 ;  /* 0x0001e00401007387 */ /* 0x000fe80000100a00 */
[----:B------:R-:W-:Y:S04]  /*cc490*/  STL.64 [R1+0x1e8], R6 ;  /* 0x0001e80601007387 */ /* 0x000fe80000100a00 */
[----:B------:R-:W-:Y:S04]  /*cc4a0*/  STL [R1+0x60], R8 ;  /* 0x0000600801007387 */ /* 0x000fe80000100800 */
[----:B------:R-:W3:Y:S04]  /*cc4b0*/  LDL.LU R25, [R1+0xe84] ;  /* 0x000e840001197983 */ /* 0x000ee80000300800 */
[----:B------:R-:W4:Y:S04]  /*cc4c0*/  LDL.LU R26, [R1+0xe88] ;  /* 0x000e8800011a7983 */ /* 0x000f280000300800 */
[----:B------:R2:W-:Y:S04]  /*cc4d0*/  STL [R1+0x64], R9 ;  /* 0x0000640901007387 */ /* 0x0005e80000100800 */
[----:B------:R-:W4:Y:S04]  /*cc4e0*/  LDL.LU R27, [R1+0xe8c] ;  /* 0x000e8c00011b7983 */ /* 0x000f280000300800 */
[----:B------:R-:W0:Y:S01]  /*cc4f0*/  LDSM.16.M88.4 R4, [R16+UR4+0x6800] ;  /* 0x006800041004783b */ /* 0x000e220008000200 */
[----:B--2---:R-:W-:Y:S03]  /*cc500*/  HMMA.16816.F32 R8, R12, R8, R20 ;  /* 0x000000080c08723c */ /* 0x004fe60000001814 */
[----:B----4-:R-:W-:Y:S04]  /*cc510*/  STL.64 [R1+0x6590], R26 ;  /* 0x0065901a01007387 */ /* 0x010fe80000100a00 */
[----:B---3--:R1:W-:Y:S04]  /*cc520*/  STL.64 [R1+0x6588], R24 ;  /* 0x0065881801007387 */ /* 0x0083e80000100a00 */
[----:B-1----:R-:W2:Y:S04]  /*cc530*/  LDL.LU R24, [R1+0x4d0] ;  /* 0x0004d00001187983 */ /* 0x002ea80000300800 */
[----:B------:R-:W2:Y:S04]  /*cc540*/  LDL.LU R25, [R1+0x4d4] ;  /* 0x0004d40001197983 */ /* 0x000ea80000300800 */
[----:B------:R-:W2:Y:S04]  /*cc550*/  LDL.LU R26, [R1+0x4d8] ;  /* 0x0004d800011a7983 */ /* 0x000ea80000300800 */
[----:B------:R-:W2:Y:S04]  /*cc560*/  LDL.LU R27, [R1+0x4dc] ;  /* 0x0004dc00011b7983 */ /* 0x000ea80000300800 */
[----:B0-----:R-:W-:Y:S04]  /*cc570*/  STL.64 [R1+0x440], R4 ;  /* 0x0004400401007387 */ /* 0x001fe80000100a00 */
[----:B------:R-:W-:Y:S04]  /*cc580*/  STL.64 [R1+0x448], R6 ;  /* 0x0004480601007387 */ /* 0x000fe80000100a00 */
[----:B------:R-:W3:Y:S04]  /*cc590*/  LDL.LU.64 R22, [R1+0x65b0] ;  /* 0x0065b00001167983 */ /* 0x000ee80000300a00 */
[----:B------:R-:W3:Y:S04]  /*cc5a0*/  LDL.LU.64 R20, [R1+0x65a8] ;  /* 0x0065a80001147983 */ /* 0x000ee80000300a00 */
[----:B------:R-:W-:Y:S04]  /*cc5b0*/  STL.64 [R1+0x220], R8 ;  /* 0x0002200801007387 */ /* 0x000fe80000100a00 */
[----:B------:R-:W-:Y:S04]  /*cc5c0*/  STL.64 [R1+0x228], R10 ;  /* 0x0002280a01007387 */ /* 0x000fe80000100a00 */
[----:B------:R-:W0:Y:S04]  /*cc5d0*/  LDSM.16.M88.4 R8, [R16+UR4+0x7000] ;  /* 0x007000041008783b */ /* 0x000e280008000200 */
[----:B0-----:R-:W-:Y:S04]  /*cc5e0*/  STL.64 [R1+0x450], R8 ;  /* 0x0004500801007387 */ /* 0x001fe80000100a00 */
[----:B------:R0:W-:Y:S04]  /*cc5f0*/  STL.64 [R1+0x458], R10 ;  /* 0x0004580a01007387 */ /* 0x0001e80000100a00 */
[----:B0-----:R-:W4:Y:S01]  /*cc600*/  LDL.LU.64 R10, [R1+0x65a0] ;  /* 0x0065a000010a7983 */ /* 0x001f220000300a00 */
[----:B------:R-:W-:-:S02]  /*cc610*/  F2FP.F16.E4M3.UNPACK_B R6, R17 ;  /* 0x00000011ff06723e */ /* 0x000fc400020006ff */
[----:B------:R-:W-:Y:S01]  /*cc620*/  F2FP.F16.E4M3.UNPACK_B R7, R0 ;  /* 0x00000000ff07723e */ /* 0x000fe200020006ff */
[----:B------:R-:W-:Y:S02]  /*cc630*/  IMAD.MOV.U32 R17, RZ, RZ, R8 ;  /* 0x000000ffff117224 */ /* 0x000fe400078e0008 */
[----:B------:R-:W-:Y:S02]  /*cc640*/  IMAD.MOV.U32 R0, RZ, RZ, R9 ;  /* 0x000000ffff007224 */ /* 0x000fe400078e0009 */
[----:B------:R-:W2:Y:S04]  /*cc650*/  LDL.LU.64 R8, [R1+0x6598] ;  /* 0x0065980001087983 */ /* 0x000ea80000300a00 */
[----:B------:R-:W-:Y:S01]  /*cc660*/  STL.64 [R1+0x58], R6 ;  /* 0x0000580601007387 */ /* 0x000fe20000100a00 */
[----:B------:R-:W-:-:S02]  /*cc670*/  IMAD.MOV.U32 R3, RZ, RZ, R4 ;  /* 0x000000ffff037224 */ /* 0x000fc400078e0004 */
[----:B------:R-:W-:Y:S01]  /*cc680*/  IMAD.MOV.U32 R2, RZ, RZ, R5 ;  /* 0x000000ffff027224 */ /* 0x000fe200078e0005 */
[----:B---3--:R-:W-:-:S15]  /*cc690*/  HMMA.16816.F32 R20, R12, R6, R20 ;  /* 0x000000060c14723c */ /* 0x008fde0000001814 */
[----:B------:R-:W-:-:S04]  /*cc6a0*/  NOP ;  /* 0x0000000000007918 */ /* 0x000fc80000000000 */
[----:B------:R-:W-:Y:S04]  /*cc6b0*/  STL.64 [R1+0x250], R20 ;  /* 0x0002501401007387 */ /* 0x000fe80000100a00 */
[----:B------:R-:W-:Y:S04]  /*cc6c0*/  STL.64 [R1+0x258], R22 ;  /* 0x0002581601007387 */ /* 0x000fe80000100a00 */
[----:B------:R-:W0:Y:S01]  /*cc6d0*/  LDSM.16.M88.4 R20, [R16+UR4+0x7800] ;  /* 0x007800041014783b */ /* 0x000e220008000200 */
[----:B----4-:R-:W-:Y:S02]  /*cc6e0*/  F2FP.F16.E4M3.UNPACK_B R4, R11 ;  /* 0x0000000bff04723e */ /* 0x010fe400020006ff */
[----:B------:R-:W-:Y:S01]  /*cc6f0*/  F2FP.F16.E4M3.UNPACK_B R5, R10 ;  /* 0x0000000aff05723e */ /* 0x000fe200020006ff */
[----:B0-----:R-:W-:Y:S04]  /*cc700*/  STL.64 [R1+0x460], R20 ;  /* 0x0004601401007387 */ /* 0x001fe80000100a00 */
[----:B------:R-:W-:Y:S04]  /*cc710*/  STL.64 [R1+0x468], R22 ;  /* 0x0004681601007387 */ /* 0x000fe80000100a00 */
[----:B------:R2:W-:Y:S02]  /*cc720*/  STL.64 [R1+0x50], R4 ;  /* 0x0000500401007387 */ /* 0x0005e40000100a00 */
[----:B--2---:R-:W-:Y:S02]  /*cc730*/  HMMA.16816.F32 R4, R12, R4, R24 ;  /* 0x000000040c04723c */ /* 0x004fe40000001818 */
[----:B------:R-:W2:Y:S04]  /*cc740*/  LDL.LU.64 R26, [R1+0x6590] ;  /* 0x00659000011a7983 */ /* 0x000ea80000300a00 */
[----:B------:R-:W2:-:S13]  /*cc750*/  LDL.LU.64 R24, [R1+0x6588] ;  /* 0x0065880001187983 */ /* 0x000e9a0000300a00 */
[----:B------:R-:W-:Y:S04]  /*cc760*/  STL.64 [R1+0x280], R4 ;  /* 0x0002800401007387 */ /* 0x000fe80000100a00 */
[----:B------:R-:W-:Y:S04]  /*cc770*/  STL.64 [R1+0x288], R6 ;  /* 0x0002880601007387 */ /* 0x000fe80000100a00 */
[----:B------:R-:W0:Y:S01]  /*cc780*/  LDSM.16.M88.4 R4, [R16+UR4+0x8000] ;  /* 0x008000041004783b */ /* 0x000e220008000200 */
[----:B------:R-:W-:Y:S02]  /*cc790*/  IMAD.MOV.U32 R11, RZ, RZ, R20 ;  /* 0x000000ffff0b7224 */ /* 0x000fe400078e0014 */
[----:B------:R-:W-:Y:S01]  /*cc7a0*/  IMAD.MOV.U32 R10, RZ, RZ, R21 ;  /* 0x000000ffff0a7224 */ /* 0x000fe200078e0015 */
[----:B------:R-:W-:-:S02]  /*cc7b0*/  F2FP.F16.E4M3.UNPACK_B R20, R9 ;  /* 0x00000009ff14723e */ /* 0x000fc400020006ff */
[----:B------:R-:W-:Y:S01]  /*cc7c0*/  F2FP.F16.E4M3.UNPACK_B R21, R8 ;  /* 0x00000008ff15723e */ /* 0x000fe200020006ff */
[----:B0-----:R-:W-:Y:S01]  /*cc7d0*/  STL.64 [R1+0x470], R4 ;  /* 0x0004700401007387 */ /* 0x001fe20000100a00 */
[----:B------:R-:W-:-:S03]  /*cc7e0*/  IMAD.MOV.U32 R9, RZ, RZ, R4 ;  /* 0x000000ffff097224 */ /* 0x000fc600078e0004 */
[----:B------:R0:W-:Y:S01]  /*cc7f0*/  STL.64 [R1+0x478], R6 ;  /* 0x0004780601007387 */ /* 0x0001e20000100a00 */
[----:B------:R-:W-:-:S03]  /*cc800*/  IMAD.MOV.U32 R8, RZ, RZ, R5 ;  /* 0x000000ffff087224 */ /* 0x000fc600078e0005 */
[----:B0-----:R-:W3:Y:S04]  /*cc810*/  LDL.LU.64 R6, [R1+0x6580] ;  /* 0x0065800001067983 */ /* 0x001ee80000300a00 */
[----:B------:R-:W4:Y:S04]  /*cc820*/  LDL.LU.64 R4, [R1+0x6578] ;  /* 0x0065780001047983 */ /* 0x000f280000300a00 */
[----:B------:R-:W-:Y:S04]  /*cc830*/  STL.64 [R1+0x48], R20 ;  /* 0x0000481401007387 */ /* 0x000fe80000100a00 */
[----:B------:R-:W-:Y:S04]  /*cc840*/  STL.64 [R1+0x6560], R10 ;  /* 0x0065600a01007387 */ /* 0x000fe80000100a00 */
[----:B------:R0:W-:Y:S04]  /*cc850*/  STL.64 [R1+0x6558], R8 ;  /* 0x0065580801007387 */ /* 0x0001e80000100a00 */
[----:B0-----:R-:W2:Y:S04]  /*cc860*/  LDL.LU R8, [R1+0xf10] ;  /* 0x000f100001087983 */ /* 0x001ea80000300800 */
[----:B------:R-:W2:Y:S04]  /*cc870*/  LDL.LU R9, [R1+0xf14] ;  /* 0x000f140001097983 */ /* 0x000ea80000300800 */
[----:B------:R-:W2:Y:S04]  /*cc880*/  LDL.LU R10, [R1+0xf18] ;  /* 0x000f1800010a7983 */ /* 0x000ea80000300800 */
[----:B------:R-:W2:Y:S04]  /*cc890*/  LDL.LU R11, [R1+0xf1c] ;  /* 0x000f1c00010b7983 */ /* 0x000ea80000300800 */
[----:B--2---:R-:W-:Y:S04]  /*cc8a0*/  STL.64 [R1+0x6570], R10 ;  /* 0x0065700a01007387 */ /* 0x004fe80000100a00 */
[----:B------:R0:W-:Y:S02]  /*cc8b0*/  STL.64 [R1+0x6568], R8 ;  /* 0x0065680801007387 */ /* 0x0001e40000100a00 */
[----:B0-----:R-:W-:Y:S02]  /*cc8c0*/  HMMA.16816.F32 R8, R12, R20, R24 ;  /* 0x000000140c08723c */ /* 0x001fe40000001818 */
[----:B------:R-:W2:-:S15]  /*cc8d0*/  LDL.LU R24, [R1+0x16b0] ;  /* 0x0016b00001187983 */ /* 0x000e9e0000300800 */
[----:B------:R-:W-:Y:S02]  /*cc8e0*/  NOP ;  /* 0x0000000000007918 */ /* 0x000fe40000000000 */
[----:B------:R-:W-:Y:S04]  /*cc8f0*/  STL.64 [R1+0x2b0], R8 ;  /* 0x0002b00801007387 */ /* 0x000fe80000100a00 */
[----:B------:R-:W-:Y:S04]  /*cc900*/  STL.64 [R1+0x2b8], R10 ;  /* 0x0002b80a01007387 */ /* 0x000fe80000100a00 */
[----:B------:R-:W0:Y:S01]  /*cc910*/  LDSM.16.M88.4 R8, [R16+UR4+0x8800] ;  /* 0x008800041008783b */ /* 0x000e220008000200 */
[----:B---3--:R-:W-:-:S03]  /*cc920*/  F2FP.F16.E4M3.UNPACK_B R18, R7 ;  /* 0x00000007ff12723e */ /* 0x008fc600020006ff */
[----:B------:R-:W2:Y:S01]  /*cc930*/  LDL.LU R25, [R1+0x16b4] ;  /* 0x0016b40001197983 */ /* 0x000ea20000300800 */
[----:B------:R-:W-:-:S03]  /*cc940*/  F2FP.F16.E4M3.UNPACK_B R19, R6 ;  /* 0x00000006ff13723e */ /* 0x000fc600020006ff */
[----:B------:R-:W-:Y:S04]  /*cc950*/  STL [R1+0x40], R18 ;  /* 0x0000401201007387 */ /* 0x000fe80000100800 */
[----:B------:R-:W2:Y:S04]  /*cc960*/  LDL.LU R26, [R1+0x16b8] ;  /* 0x0016b800011a7983 */ /* 0x000ea80000300800 */
[----:B------:R-:W2:Y:S04]  /*cc970*/  LDL.LU R27, [R1+0x16bc] ;  /* 0x0016bc00011b7983 */ /* 0x000ea80000300800 */
[----:B------:R-:W3:Y:S04]  /*cc980*/  LDL.LU R20, [R1+0x16f0] ;  /* 0x0016f00001147983 */ /* 0x000ee80000300800 */
[----:B------:R-:W3:Y:S04]  /*cc990*/  LDL.LU R21, [R1+0x16f4] ;  /* 0x0016f40001157983 */ /* 0x000ee80000300800 */
[----:B------:R-:W3:Y:S04]  /*cc9a0*/  LDL.LU R22, [R1+0x16f8] ;  /* 0x0016f80001167983 */ /* 0x000ee80000300800 */
[----:B------:R-:W-:Y:S04]  /*cc9b0*/  STL [R1+0x44], R19 ;  /* 0x0000441301007387 */ /* 0x000fe80000100800 */
[----:B------:R-:W3:Y:S04]  /*cc9c0*/  LDL.LU R23, [R1+0x16fc] ;  /* 0x0016fc0001177983 */ /* 0x000ee80000300800 */
[----:B0-----:R-:W-:Y:S04]  /*cc9d0*/  STL.64 [R1+0x480], R8 ;  /* 0x0004800801007387 */ /* 0x001fe80000100a00 */
[----:B------:R0:W-:Y:S01]  /*cc9e0*/  STL.64 [R1+0x488], R10 ;  /* 0x0004880a01007387 */ /* 0x0001e20000100a00 */
[----:B------:R-:W-:-:S02]  /*cc9f0*/  IMAD.MOV.U32 R7, RZ, RZ, R8 ;  /* 0x000000ffff077224 */ /* 0x000fc400078e0008 */
[----:B------:R-:W-:Y:S01]  /*cca00*/  IMAD.MOV.U32 R6, RZ, RZ, R9 ;  /* 0x000000ffff067224 */ /* 0x000fe200078e0009 */
[----:B0-----:R-:W2:Y:S04]  /*cca10*/  LDL.LU.64 R10, [R1+0x6570] ;  /* 0x00657000010a7983 */ /* 0x001ea80000300a00 */
[----:B------:R-:W2:Y:S01]  /*cca20*/  LDL.LU.64 R8, [R1+0x6568] ;  /* 0x0065680001087983 */ /* 0x000ea20000300a00 */
[----:B----4-:R-:W-:Y:S02]  /*cca30*/  F2FP.F16.E4M3.UNPACK_B R28, R5 ;  /* 0x00000005ff1c723e */ /* 0x010fe400020006ff */
[----:B------:R-:W-:Y:S01]  /*cca40*/  F2FP.F16.E4M3.UNPACK_B R29, R4 ;  /* 0x00000004ff1d723e */ /* 0x000fe200020006ff */
[----:B--2---:R-:W-:-:S15]  /*cca50*/  HMMA.16816.F32 R8, R12, R18, R8 ;  /* 0x000000120c08723c */ /* 0x004fde0000001808 */
[----:B------:R-:W-:-:S04]  /*cca60*/  NOP ;  /* 0x0000000000007918 */ /* 0x000fc80000000000 */
[----:B------:R-:W-:Y:S04]  /*cca70*/  STL.64 [R1+0x2d0], R8 ;  /* 0x0002d00801007387 */ /* 0x000fe80000100a00 */
[----:B------:R-:W-:Y:S04]  /*cca80*/  STL.64 [R1+0x2d8], R10 ;  /* 0x0002d80a01007387 */ /* 0x000fe80000100a00 */
[----:B------:R-:W0:Y:S04]  /*cca90*/  LDSM.16.M88.4 R8, [R16+UR4+0x9000] ;  /* 0x009000041008783b */ /* 0x000e280008000200 */
[----:B0-----:R-:W-:Y:S01]  /*ccaa0*/  STL.64 [R1+0x490], R8 ;  /* 0x0004900801007387 */ /* 0x001fe20000100a00 */
[----:B------:R-:W-:-:S03]  /*ccab0*/  IMAD.MOV.U32 R5, RZ, RZ, R8 ;  /* 0x000000ffff057224 */ /* 0x000fc600078e0008 */
[----:B------:R0:W-:Y:S01]  /*ccac0*/  STL.64 [R1+0x498], R10 ;  /* 0x0004980a01007387 */ /* 0x0001e20000100a00 */
[----:B------:R-:W-:-:S03]  /*ccad0*/  IMAD.MOV.U32 R4, RZ, RZ, R9 ;  /* 0x000000ffff047224 */ /* 0x000fc600078e0009 */
[----:B0-----:R-:W2:Y:S04]  /*ccae0*/  LDL.LU.64 R10, [R1+0x6560] ;  /* 0x00656000010a7983 */ /* 0x001ea80000300a00 */
        /* <DEDUP_REMOVED lines=14> */
[----:B------:R-:W-:-:S02]  /*ccbd0*/  F2FP.F16.E4M3.UNPACK_B R18, R3 ;  /* 0x00000003ff12723e */ /* 0x000fc400020006ff */
[----:B------:R-:W-:-:S07]  /*ccbe0*/  F2FP.F16.E4M3.UNPACK_B R19, R2 ;  /* 0x00000002ff13723e */ /* 0x000fce00020006ff */
[C---:B------:R-:W-:Y:S08]  /*ccbf0*/  HMMA.16816.F32 R24, R12.reuse, R18, R24 ;  /* 0x000000120c18723c */ /* 0x040ff00000001818 */
[----:B--2---:R-:W-:-:S15]  /*ccc00*/  HMMA.16816.F32 R4, R12, R28, R4 ;  /* 0x0000001c0c04723c */ /* 0x004fde0000001804 */
[----:B------:R-:W-:-:S04]  /*ccc10*/  NOP ;  /* 0x0000000000007918 */ /* 0x000fc80000000000 */
[----:B------:R-:W-:Y:S04]  /*ccc20*/  STL.64 [R1+0x2f0], R4 ;  /* 0x0002f00401007387 */ /* 0x000fe80000100a00 */
[----:B------:R-:W-:Y:S04]  /*ccc30*/  STL.64 [R1+0x2f8], R6 ;  /* 0x0002f80601007387 */ /* 0x000fe80000100a00 */
[----:B------:R-:W0:Y:S04]  /*ccc40*/  LDSM.16.M88.4 R4, [R16+UR4+0x9800] ;  /* 0x009800041004783b */ /* 0x000e280008000200 */
[----:B0-----:R0:W-:Y:S04]  /*ccc50*/  STL.64 [R1+0x4a0], R4 ;  /* 0x0004a00401007387 */ /* 0x0011e80000100a00 */
[----:B------:R-:W-:Y:S04]  /*ccc60*/  STL.64 [R1+0x4a8], R6 ;  /* 0x0004a80601007387 */ /* 0x000fe80000100a00 */
[----:B------:R-:W-:Y:S04]  /*ccc70*/  STL.64 [R1+0x30], R18 ;  /* 0x0000301201007387 */ /* 0x000fe80000100a00 */
[----:B------:R-:W-:Y:S04]  /*ccc80*/  STL.64 [R1+0x310], R24 ;  /* 0x0003101801007387 */ /* 0x000fe80000100a00 */
[----:B------:R-:W-:Y:S04]  /*ccc90*/  STL.64 [R1+0x318], R26 ;  /* 0x0003181a01007387 */ /* 0x000fe80000100a00 */
[----:B------:R-:W1:Y:S01]  /*ccca0*/  LDSM.16.M88.4 R24, [R16+UR4+0xa000] ;  /* 0x00a000041018783b */ /* 0x000e620008000200 */
[----:B------:R-:W-:-:S02]  /*cccb0*/  IMAD.MOV.U32 R3, RZ, RZ, R4 ;  /* 0x000000ffff037224 */ /* 0x000fc400078e0004 */
[----:B------:R-:W-:Y:S01]  /*cccc0*/  IMAD.MOV.U32 R2, RZ, RZ, R5 ;  /* 0x000000ffff027224 */ /* 0x000fe200078e0005 */
[----:B0-----:R-:W-:Y:S02]  /*cccd0*/  F2FP.F16.E4M3.UNPACK_B R4, R17 ;  /* 0x00000011ff04723e */ /* 0x001fe400020006ff */
[----:B------:R-:W-:Y:S01]  /*ccce0*/  F2FP.F16.E4M3.UNPACK_B R5, R0 ;  /* 0x00000000ff05723e */ /* 0x000fe200020006ff */
[----:B-1----:R-:W-:Y:S04]  /*cccf0*/  STL.64 [R1+0x4b0], R24 ;  /* 0x0004b01801007387 */ /* 0x002fe80000100a00 */
        /* <DEDUP_REMOVED lines=8> */
[----:B------:R-:W-:Y:S01]  /*ccd80*/  IMAD.MOV.U32 R17, RZ, RZ, R24 ;  /* 0x000000ffff117224 */ /* 0x000fe200078e0018 */
[----:B------:R-:W-:Y:S01]  /*ccd90*/  F2FP.F16.E4M3.UNPACK_B R24, R11 ;  /* 0x0000000bff18723e */ /* 0x000fe200020006ff */
[----:B------:R-:W-:Y:S01]  /*ccda0*/  IMAD.MOV.U32 R0, RZ, RZ, R25 ;  /* 0x000000ffff007224 */ /* 0x000fe200078e0019 */
[----:B------:R-:W-:-:S03]  /*ccdb0*/  F2FP.F16.E4M3.UNPACK_B R25, R10 ;  /* 0x0000000aff19723e */ /* 0x000fc600020006ff */
[----:B------:R-:W-:Y:S04]  /*ccdc0*/  STL [R1+0x20], R24 ;  /* 0x0000201801007387 */ /* 0x000fe80000100800 */
[----:B------:R-:W2:Y:S04]  /*ccdd0*/  LDL.LU R21, [R1+0x1744] ;  /* 0x0017440001157983 */ /* 0x000ea80000300800 */
[----:B------:R-:W2:Y:S04]  /*ccde0*/  LDL.LU R22, [R1+0x1748] ;  /* 0x0017480001167983 */ /* 0x000ea80000300800 */
[----:B------:R-:W-:Y:S04]  /*ccdf0*/  STL [R1+0x24], R25 ;  /* 0x0000241901007387 */ /* 0x000fe80000100800 */
[----:B------:R-:W2:Y:S04]  /*cce00*/  LDL.LU R23, [R1+0x174c] ;  /* 0x00174c0001177983 */ /* 0x000ea80000300800 */
[----:B0-----:R-:W-:Y:S04]  /*cce10*/  STL.64 [R1+0x4c0], R4 ;  /* 0x0004c00401007387 */ /* 0x001fe80000100a00 */
[----:B------:R0:W-:Y:S01]  /*cce20*/  STL.64 [R1+0x4c8], R6 ;  /* 0x0004c80601007387 */ /* 0x0001e20000100a00 */
[----:B------:R-:W-:-:S02]  /*cce30*/  IMAD.MOV.U32 R11, RZ, RZ, R4 ;  /* 0x000000ffff0b7224 */ /* 0x000fc400078e0004 */
[----:B------:R-:W-:Y:S01]  /*cce40*/  IMAD.MOV.U32 R10, RZ, RZ, R5 ;  /* 0x000000ffff0a7224 */ /* 0x000fe200078e0005 */
[----:B0-----:R-:W3:Y:S04]  /*cce50*/  LDL.LU.64 R6, [R1+0x6550] ;  /* 0x0065500001067983 */ /* 0x001ee80000300a00 */
[----:B------:R-:W3:Y:S01]  /*cce60*/  LDL.LU.64 R4, [R1+0x6548] ;  /* 0x0065480001047983 */ /* 0x000ee20000300a00 */
[----:B----4-:R-:W-:Y:S02]  /*cce70*/  F2FP.F16.E4M3.UNPACK_B R18, R9 ;  /* 0x00000009ff12723e */ /* 0x010fe400020006ff */
[----:B------:R-:W-:Y:S01]  /*cce80*/  F2FP.F16.E4M3.UNPACK_B R19, R8 ;  /* 0x00000008ff13723e */ /* 0x000fe200020006ff */
[----:B---3--:R-:W-:Y:S01]  /*cce90*/  HMMA.16816.F32 R24, R12, R24, R4 ;  /* 0x000000180c18723c */ /* 0x008fe20000001804 */
[----:B------:R-:W3:Y:S04]  /*ccea0*/  LDL.LU.64 R6, [R1+0x6540] ;  /* 0x0065400001067983 */ /* 0x000ee80000300a00 */
[----:B------:R-:W4:-:S14]  /*cceb0*/  LDL.LU.64 R4, [R1+0x6538] ;  /* 0x0065380001047983 */ /* 0x000f1c0000300a00 */
[----:B------:R-:W-:Y:S04]  /*ccec0*/  STL.64 [R1+0x350], R24 ;  /* 0x0003501801007387 */ /* 0x000fe80000100a00 */
[----:B------:R-:W-:Y:S04]  /*cced0*/  STL.64 [R1+0x358], R26 ;  /* 0x0003581a01007387 */ /* 0x000fe80000100a00 */
[----:B------:R-:W0:Y:S02]  /*ccee0*/  LDSM.16.M88.4 R24, [R16+UR4+0xb000] ;  /* 0x00b000041018783b */ /* 0x000e240008000200 */
[----:B0-----:R-:W-:-:S02]  /*ccef0*/  IMAD.MOV.U32 R9, RZ, RZ, R24 ;  /* 0x000000ffff097224 */ /* 0x001fc400078e0018 */
[----:B------:R-:W-:Y:S01]  /*ccf00*/  IMAD.MOV.U32 R8, RZ, RZ, R25 ;  /* 0x000000ffff087224 */ /* 0x000fe200078e0019 */
[----:B------:R0:W-:Y:S04]  /*ccf10*/  STL.64 [R1+0x4e0], R24 ;  /* 0x0004e01801007387 */ /* 0x0001e80000100a00 */
[----:B------:R1:W-:Y:S04]  /*ccf20*/  STL.64 [R1+0x4e8], R26 ;  /* 0x0004e81a01007387 */ /* 0x0003e80000100a00 */
[----:B------:R-:W-:Y:S04]  /*ccf30*/  STL.64 [R1+0x18], R18 ;  /* 0x0000181201007387 */ /* 0x000fe80000100a00 */
        /* <DEDUP_REMOVED lines=18> */
[----:B---3--:R-:W-:-:S03]  /*cd060*/  F2FP.F16.E4M3.UNPACK_B R10, R7 ;  /* 0x00000007ff0a723e */ /* 0x008fc600020006ff */
[----:B--2---:R-:W-:Y:S04]  /*cd070*/  STL.64 [R1+0x6530], R26 ;  /* 0x0065301a01007387 */ /* 0x004fe80000100a00 */
[----:B------:R0:W-:Y:S02]  /*cd080*/  STL.64 [R1+0x6528], R24 ;  /* 0x0065281801007387 */ /* 0x0001e40000100a00 */
[----:B0-----:R-:W-:Y:S02]  /*cd090*/  HMMA.16816.F32 R24, R12, R18, R20 ;  /* 0x000000120c18723c */ /* 0x001fe40000001814 */
[----:B------:R-:W2:-:S15]  /*cd0a0*/  LDL.LU R20, [R1+0x1820] ;  /* 0x0018200001147983 */ /* 0x000e9e0000300800 */
[----:B------:R-:W-:Y:S02]  /*cd0b0*/  NOP ;  /* 0x0000000000007918 */ /* 0x000fe40000000000 */
        /* <DEDUP_REMOVED lines=33> */
[----:B------:R-:W3:Y:S04]  /*cd2d0*/  LDL.LU.64 R24, [R1+0x6518] ;  /* 0x0065180001187983 */ /* 0x000ee80000300a00 */
[----:B------:R3:W-:Y:S01]  /*cd2e0*/  STL.64 [R1+0x8], R8 ;  /* 0x0000080801007387 */ /* 0x0007e20000100a00 */
[----:B------:R-:W-:-:S02]  /*cd2f0*/  F2FP.F16.E4M3.UNPACK_B R18, R3 ;  /* 0x00000003ff12723e */ /* 0x000fc400020006ff */
[----:B------:R-:W-:Y:S01]  /*cd300*/  F2FP.F16.E4M3.UNPACK_B R19, R2 ;  /* 0x00000002ff13723e */ /* 0x000fe200020006ff */
[----:B---3--:R-:W-:Y:S01]  /*cd310*/  HMMA.16816.F32 R8, R12, R8, R24 ;  /* 0x000000080c08723c */ /* 0x008fe20000001818 */
[----:B------:R-:W3:Y:S04]  /*cd320*/  LDL.LU.64 R26, [R1+0x6510] ;  /* 0x00651000011a7983 */ /* 0x000ee80000300a00 */
[----:B------:R-:W3:-:S14]  /*cd330*/  LDL.LU.64 R24, [R1+0x6508] ;  /* 0x0065080001187983 */ /* 0x000edc0000300a00 */
[----:B------:R-:W-:Y:S04]  /*cd340*/  STL.64 [R1+0xe80], R8 ;  /* 0x000e800801007387 */ /* 0x000fe80000100a00 */
[----:B------:R-:W-:Y:S04]  /*cd350*/  STL.64 [R1+0xe88], R10 ;  /* 0x000e880a01007387 */ /* 0x000fe80000100a00 */
[----:B------:R-:W0:Y:S04]  /*cd360*/  LDSM.16.M88.4 R8, [R16+UR4+0xc800] ;  /* 0x00c800041008783b */ /* 0x000e280008000200 */
[----:B0-----:R-:W-:Y:S04]  /*cd370*/  STL.64 [R1+0x520], R8 ;  /* 0x0005200801007387 */ /* 0x001fe80000100a00 */
[----:B------:R0:W-:Y:S04]  /*cd380*/  STL.64 [R1+0x528], R10 ;  /* 0x0005280a01007387 */ /* 0x0001e80000100a00 */
[----:B0-----:R-:W4:Y:S01]  /*cd390*/  LDL.LU.64 R10, [R1+0x6500] ;  /* 0x00650000010a7983 */ /* 0x001f220000300a00 */
[----:B------:R-:W-:-:S02]  /*cd3a0*/  IMAD.MOV.U32 R3, RZ, RZ, R8 ;  /* 0x000000ffff037224 */ /* 0x000fc400078e0008 */
[----:B------:R-:W-:Y:S02]  /*cd3b0*/  IMAD.MOV.U32 R2, RZ, RZ, R9 ;  /* 0x000000ffff027224 */ /* 0x000fe400078e0009 */
[----:B------:R-:W4:Y:S04]  /*cd3c0*/  LDL.LU.64 R8, [R1+0x64f8] ;  /* 0x0064f80001087983 */ /* 0x000f280000300a00 */
[----:B------:R-:W-:Y:S01]  /*cd3d0*/  STL.64 [R1], R18 ;  /* 0x0000001201007387 */ /* 0x000fe20000100a00 */
        /* <DEDUP_REMOVED lines=13> */
[----:B------:R-:W0:Y:S01]  /*cd4b0*/  LDSM.16.M88.4 R20, [R16+UR4+0xd800] ;  /* 0x00d800041014783b */ /* 0x000e220008000200 */
[----:B----4-:R-:W-:-:S02]  /*cd4c0*/  F2FP.F16.E4M3.UNPACK_B R26, R11 ;  /* 0x0000000bff1a723e */ /* 0x010fc400020006ff */
[----:B------:R-:W-:Y:S01]  /*cd4d0*/  F2FP.F16.E4M3.UNPACK_B R27, R10 ;  /* 0x0000000aff1b723e */ /* 0x000fe200020006ff */
[----:B0-----:R-:W-:Y:S04]  /*cd4e0*/  STL.64 [R1+0x540], R20 ;  /* 0x0005401401007387 */ /* 0x001fe80000100a00 */
[----:B------:R0:W-:Y:S01]  /*cd4f0*/  STL.64 [R1+0x548], R22 ;  /* 0x0005481601007387 */ /* 0x0001e20000100a00 */
[----:B------:R-:W-:Y:S02]  /*cd500*/  IMAD.MOV.U32 R10, RZ, RZ, R20 ;  /* 0x000000ffff0a7224 */ /* 0x000fe400078e0014 */
[----:B------:R-:W-:Y:S01]  /*cd510*/  IMAD.MOV.U32 R11, RZ, RZ, R21 ;  /* 0x000000ffff0b7224 */ /* 0x000fe200078e0015 */
[----:B0-----:R-:W2:Y:S04]  /*cd520*/  LDL.LU.64 R22, [R1+0x64f0] ;  /* 0x0064f00001167983 */ /* 0x001ea80000300a00 */
[----:B------:R-:W2:Y:S01]  /*cd530*/  LDL.LU.64 R20, [R1+0x64e8] ;  /* 0x0064e80001147983 */ /* 0x000ea20000300a00 */
[----:B------:R-:W-:-:S02]  /*cd540*/  IMAD.MOV.U32 R0, RZ, RZ, R24 ;  /* 0x000000ffff007224 */ /* 0x000fc400078e0018 */
[----:B------:R-:W-:Y:S01]  /*cd550*/  IMAD.MOV.U32 R17, RZ, RZ, R25 ;  /* 0x000000ffff117224 */ /* 0x000fe200078e0019 */
[----:B------:R-:W-:Y:S02]  /*cd560*/  F2FP.F16.E4M3.UNPACK_B R24, R9 ;  /* 0x00000009ff18723e */ /* 0x000fe400020006ff */
[----:B------:R-:W-:Y:S01]  /*cd570*/  F2FP.F16.E4M3.UNPACK_B R25, R8 ;  /* 0x00000008ff19723e */ /* 0x000fe200020006ff */
[----:B--2---:R-:W-:-:S15]  /*cd580*/  HMMA.16816.F32 R20, R12, R26, R20 ;  /* 0x0000001a0c14723c */ /* 0x004fde0000001814 */
[----:B------:R-:W-:-:S04]  /*cd590*/  NOP ;  /* 0x0000000000007918 */ /* 0x000fc80000000000 */
[----:B------:R-:W-:Y:S04]  /*cd5a0*/  STL.64 [R1+0xf10], R20 ;  /* 0x000f101401007387 */ /* 0x000fe80000100a00 */
[----:B------:R-:W-:Y:S04]  /*cd5b0*/  STL.64 [R1+0xf18], R22 ;  /* 0x000f181601007387 */ /* 0x000fe80000100a00 */
[----:B------:R-:W0:Y:S02]  /*cd5c0*/  LDSM.16.M88.4 R20, [R16+UR4+0xe000] ;  /* 0x00e000041014783b */ /* 0x000e240008000200 */
[----:B0-----:R-:W-:-:S02]  /*cd5d0*/  IMAD.MOV.U32 R8, RZ, RZ, R20 ;  /* 0x000000ffff087224 */ /* 0x001fc400078e0014 */
[----:B------:R-:W-:Y:S01]  /*cd5e0*/  IMAD.MOV.U32 R9, RZ, RZ, R21 ;  /* 0x000000ffff097224 */ /* 0x000fe200078e0015 */
[----:B------:R-:W-:Y:S04]  /*cd5f0*/  STL.64 [R1+0x550], R20 ;  /* 0x0005501401007387 */ /* 0x000fe80000100a00 */
[----:B------:R-:W-:Y:S04]  /*cd600*/  STL.64 [R1+0x558], R22 ;  /* 0x0005581601007387 */ /* 0x000fe80000100a00 */
        /* <DEDUP_REMOVED lines=25> */
[----:B------:R0:W-:Y:S01]  /*cd7a0*/  STL.64 [R1+0x6388], R24 ;  /* 0x0063881801007387 */ /* 0x0001e20000100a00 */
[----:B------:R-:W-:-:S02]  /*cd7b0*/  F2FP.F16.E4M3.UNPACK_B R22, R7 ;  /* 0x00000007ff16723e */ /* 0x000fc400020006ff */
[----:B------:R-:W-:Y:S01]  /*cd7c0*/  F2FP.F16.E4M3.UNPACK_B R23, R6 ;  /* 0x00000006ff17723e */ /* 0x000fe200020006ff */
[----:B--2---:R-:W-:-:S15]  /*cd7d0*/  HMMA.16816.F32 R8, R12, R24, R8 ;  /* 0x000000180c08723c */ /* 0x004fde0000001808 */
[----:B------:R-:W-:-:S04]  /*cd7e0*/  NOP ;  /* 0x0000000000007918 */ /* 0x000fc80000000000 */
[----:B------:R-:W-:Y:S04]  /*cd7f0*/  STL.64 [R1+0xf30], R8 ;  /* 0x000f300801007387 */ /* 0x000fe80000100a00 */
[----:B------:R-:W-:Y:S04]  /*cd800*/  STL.64 [R1+0xf38], R10 ;  /* 0x000f380a01007387 */ /* 0x000fe80000100a00 */
[----:B------:R-:W1:Y:S04]  /*cd810*/  LDSM.16.M88.4 R8, [R16+UR4+0xe800] ;  /* 0x00e800041008783b */ /* 0x000e680008000200 */
[----:B0-----:R-:W2:Y:S04]  /*cd820*/  LDL.LU R24, [R1+0x1910] ;  /* 0x0019100001187983 */ /* 0x001ea80000300800 */
[----:B------:R-:W2:Y:S04]  /*cd830*/  LDL.LU R25, [R1+0x1914] ;  /* 0x0019140001197983 */ /* 0x000ea80000300800 */
[----:B------:R-:W2:Y:S04]  /*cd840*/  LDL.LU R26, [R1+0x1918] ;  /* 0x00191800011a7983 */ /* 0x000ea80000300800 */
[----:B------:R-:W2:Y:S04]  /*cd850*/  LDL.LU R27, [R1+0x191c] ;  /* 0x00191c00011b7983 */ /* 0x000ea80000300800 */
[----:B-1----:R-:W-:Y:S04]  /*cd860*/  STL.64 [R1+0x560], R8 ;  /* 0x0005600801007387 */ /* 0x002fe80000100a00 */
[----:B------:R0:W-:Y:S01]  /*cd870*/  STL.64 [R1+0x568], R10 ;  /* 0x0005680a01007387 */ /* 0x0001e20000100a00 */
[----:B------:R-:W-:-:S02]  /*cd880*/  IMAD.MOV.U32 R6, RZ, RZ, R8 ;  /* 0x000000ffff067224 */ /* 0x000fc400078e0008 */
[----:B------:R-:W-:Y:S01]  /*cd890*/  IMAD.MOV.U32 R7, RZ, RZ, R9 ;  /* 0x000000ffff077224 */ /* 0x000fe200078e0009 */
[----:B0-----:R-:W3:Y:S04]  /*cd8a0*/  LDL.LU.64 R10, [R1+0x64e0] ;  /* 0x0064e000010a7983 */ /* 0x001ee80000300a00 */
[----:B------:R-:W3:Y:S01]  /*cd8b0*/  LDL.LU.64 R8, [R1+0x64d8] ;  /* 0x0064d80001087983 */ /* 0x000ee20000300a00 */
[----:B------:R-:W-:Y:S02]  /*cd8c0*/  F2FP.F16.E4M3.UNPACK_B R20, R5 ;  /* 0x00000005ff14723e */ /* 0x000fe400020006ff */
        /* <DEDUP_REMOVED lines=12> */
[----:B------:R-:W-:Y:S04]  /*cd990*/  STL.64 [R1+0x6370], R22 ;  /* 0x0063701601007387 */ /* 0x000fe80000100a00 */
[----:B------:R0:W-:Y:S01]  /*cd9a0*/  STL.64 [R1+0x6368], R20 ;  /* 0x0063681401007387 */ /* 0x0001e20000100a00 */
[----:B------:R-:W-:-:S02]  /*cd9b0*/  F2FP.F16.E4M3.UNPACK_B R18, R3 ;  /* 0x00000003ff12723e */ /* 0x000fc400020006ff */
[----:B------:R-:W-:Y:S01]  /*cd9c0*/  F2FP.F16.E4M3.UNPACK_B R19, R2 ;  /* 0x00000002ff13723e */ /* 0x000fe200020006ff */
[----:B---3--:R-:W-:-:S15]  /*cd9d0*/  HMMA.16816.F32 R8, R12, R20, R8 ;  /* 0x000000140c08723c */ /* 0x008fde0000001808 */
[----:B------:R-:W-:-:S04]  /*cd9e0*/  NOP ;  /* 0x0000000000007918 */ /* 0x000fc80000000000 */
[----:B------:R-:W-:Y:S04]  /*cd9f0*/  STL.64 [R1+0xf60], R8 ;  /* 0x000f600801007387 */ /* 0x000fe80000100a00 */
[----:B------:R-:W-:Y:S04]  /*cda00*/  STL.64 [R1+0xf68], R10 ;  /* 0x000f680a01007387 */ /* 0x000fe80000100a00 */
[----:B------:R-:W1:Y:S04]  /*cda10*/  LDSM.16.M88.4 R8, [R16+UR4+0xf800] ;  /* 0x00f800041008783b */ /* 0x000e680008000200 */
[----:B0-----:R-:W3:Y:S04]  /*cda20*/  LDL.LU R20, [R1+0x18f0] ;  /* 0x0018f00001147983 */ /* 0x001ee80000300800 */
[----:B------:R-:W3:Y:S04]  /*cda30*/  LDL.LU R21, [R1+0x18f4] ;  /* 0x0018f40001157983 */ /* 0x000ee80000300800 */
[----:B------:R-:W3:Y:S04]  /*cda40*/  LDL.LU R22, [R1+0x18f8] ;  /* 0x0018f80001167983 */ /* 0x000ee80000300800 */
[----:B------:R-:W3:Y:S04]  /*cda50*/  LDL.LU R23, [R1+0x18fc] ;  /* 0x0018fc0001177983 */ /* 0x000ee80000300800 */
[----:B-1----:R-:W-:Y:S04]  /*cda60*/  STL.64 [R1+0x580], R8 ;  /* 0x0005800801007387 */ /* 0x002fe80000100a00 */
[----:B------:R0:W-:Y:S01]  /*cda70*/  STL.64 [R1+0x588], R10 ;  /* 0x0005880a01007387 */ /* 0x0001e20000100a00 */
[----:B------:R-:W-:-:S02]  /*cda80*/  IMAD.MOV.U32 R2, RZ, RZ, R8 ;  /* 0x000000ffff027224 */ /* 0x000fc400078e0008 */
[----:B------:R-:W-:Y:S01]  /*cda90*/  IMAD.MOV.U32 R3, RZ, RZ, R9 ;  /* 0x000000ffff037224 */ /* 0x000fe200078e0009 */
[----:B0-----:R-:W4:Y:S04]  /*cdaa0*/  LDL.LU.64 R10, [R1+0x64c0] ;  /* 0x0064c000010a7983 */ /* 0x001f280000300a00 */
[----:B------:R-:W4:Y:S01]  /*cdab0*/  LDL.LU.64 R8, [R1+0x64b8] ;  /* 0x0064b80001087983 */ /* 0x000f220000300a00 */
[----:B------:R-:W-:Y:S01]  /*cdac0*/  F2FP.F16.E4M3.UNPACK_B R16, R0 ;  /* 0x00000000ff10723e */ /* 0x000fe200020006ff */
[----:B----4-:R-:W-:-:S15]  /*cdad0*/  HMMA.16816.F32 R8, R12, R18, R8 ;  /* 0x000000120c08723c */ /* 0x010fde0000001808 */
[----:B------:R-:W-:-:S04]  /*cdae0*/  NOP ;  /* 0x0000000000007918 */ /* 0x000fc80000000000 */
[----:B------:R-:W-:Y:S04]  /*cdaf0*/  STL.64 [R1+0xf80], R8 ;  /* 0x000f800801007387 */ /* 0x000fe80000100a00 */
[----:B------:R0:W-:Y:S01]  /*cdb00*/  STL [R1+0xf88], R10 ;  /* 0x000f880a01007387 */ /* 0x0001e20000100800 */
[----:B------:R-:W-:-:S03]  /*cdb10*/  IMAD.MOV.U32 R0, RZ, RZ, R11 ;  /* 0x000000ffff007224 */ /* 0x000fc600078e000b */
[----:B0-----:R-:W4:Y:S01]  /*cdb20*/  LDL.LU.64 R10, [R1+0x64b0] ;  /* 0x0064b000010a7983 */ /* 0x001f220000300a00 */
[----:B------:R-:W-:-:S03]  /*cdb30*/  F2FP.F16.E4M3.UNPACK_B R17, R17 ;  /* 0x00000011ff11723e */ /* 0x000fc600020006ff */
[----:B------:R-:W2:Y:S04]  /*cdb40*/  LDL.LU.64 R8, [R1+0x64a8] ;  /* 0x0064a80001087983 */ /* 0x000ea80000300a00 */
[----:B------:R-:W-:Y:S04]  /*cdb50*/  STL [R1+0x52b8], R0 ;  /* 0x0052b80001007387 */ /* 0x000fe80000100800 */
[----:B------:R-:W-:Y:S04]  /*cdb60*/  STL.64 [R1+0x6350], R18 ;  /* 0x0063501201007387 */ /* 0x000fe80000100a00 */
[----:B------:R2:W-:Y:S01]  /*cdb70*/  STL.64 [R1+0x6348], R16 ;  /* 0x0063481001007387 */ /* 0x0005e20000100a00 */
[----:B---3--:R-:W-:-:S15]  /*cdb80*/  HMMA.16816.F32 R20, R12, R16, R20 ;  /* 0x000000100c14723c */ /* 0x008fde0000001814 */
[----:B------:R-:W-:-:S04]  /*cdb90*/  NOP ;  /* 0x0000000000007918 */ /* 0x000fc80000000000 */
[----:B------:R0:W-:Y:S04]  /*cdba0*/  STL.64 [R1+0xfa0], R20 ;  /* 0x000fa01401007387 */ /* 0x0001e80000100a00 */
[----:B------:R-:W-:Y:S01]  /*cdbb0*/  STL.64 [R1+0xfa8], R22 ;  /* 0x000fa81601007387 */ /* 0x000fe20000100a00 */
[----:B----4-:R-:W-:Y:S02]  /*cdbc0*/  F2FP.F16.E4M3.UNPACK_B R10, R10 ;  /* 0x0000000aff0a723e */ /* 0x010fe400020006ff */
[----:B------:R-:W-:-:S07]  /*cdbd0*/  F2FP.F16.E4M3.UNPACK_B R11, R11 ;  /* 0x0000000bff0b723e */ /* 0x000fce00020006ff */
[----:B--2---:R-:W-:-:S15]  /*cdbe0*/  HMMA.16816.F32 R16, R12, R10, R24 ;  /* 0x0000000a0c10723c */ /* 0x004fde0000001818 */
[----:B------:R-:W-:-:S04]  /*cdbf0*/  NOP ;  /* 0x0000000000007918 */ /* 0x000fc80000000000 */
[----:B------:R1:W-:Y:S04]  /*cdc00*/  STL.64 [R1+0xfc0], R16 ;  /* 0x000fc01001007387 */ /* 0x0003e80000100a00 */
[----:B------:R2:W-:Y:S04]  /*cdc10*/  STL [R1+0xfc8], R18 ;  /* 0x000fc81201007387 */ /* 0x0005e80000100800 */
[----:B0-----:R-:W3:Y:S01]  /*cdc20*/  LDL.LU R20, [R1+0x2418] ;  /* 0x0024180001147983 */ /* 0x001ee20000300800 */
[----:B------:R-:W-:-:S03]  /*cdc30*/  IMAD.MOV.U32 R0, RZ, RZ, R19 ;  /* 0x000000ffff007224 */ /* 0x000fc600078e0013 */
[----:B---3--:R-:W-:Y:S04]  /*cdc40*/  STL [R1+0x6470], R20 ;  /* 0x0064701401007387 */ /* 0x008fe80000100800 */
[----:B------:R-:W3:Y:S04]  /*cdc50*/  LDL.LU R21, [R1+0x2414] ;  /* 0x0024140001157983 */ /* 0x000ee80000300800 */
        /* <DEDUP_REMOVED lines=16> */
[----:B------:R-:W-:-:S02]  /*cdd60*/  F2FP.F16.E4M3.UNPACK_B R8, R8 ;  /* 0x00000008ff08723e */ /* 0x000fc400020006ff */
[----:B------:R-:W-:Y:S01]  /*cdd70*/  F2FP.F16.E4M3.UNPACK_B R9, R9 ;  /* 0x00000009ff09723e */ /* 0x000fe200020006ff */
[----:B----4-:R-:W-:Y:S04]  /*cdd80*/  STL.64 [R1+0x64a0], R18 ;  /* 0x0064a01201007387 */ /* 0x010fe80000100a00 */
[----:B--2---:R0:W-:Y:S04]  /*cdd90*/  STL.64 [R1+0x6498], R16 ;  /* 0x0064981001007387 */ /* 0x0041e80000100a00 */
[----:B0-----:R-:W2:Y:S04]  /*cdda0*/  LDL.LU R16, [R1+0x1930] ;  /* 0x0019300001107983 */ /* 0x001ea80000300800 */
[----:B------:R-:W2:Y:S04]  /*cddb0*/  LDL.LU R17, [R1+0x1934] ;  /* 0x0019340001117983 */ /* 0x000ea80000300800 */
[----:B------:R-:W2:Y:S04]  /*cddc0*/  LDL.LU R18, [R1+0x1938] ;  /* 0x0019380001127983 */ /* 0x000ea80000300800 */
[----:B------:R-:W2:Y:S04]  /*cddd0*/  LDL.LU R19, [R1+0x193c] ;  /* 0x00193c0001137983 */ /* 0x000ea80000300800 */
[----:B------:R-:W4:Y:S04]  /*cdde0*/  LDL.LU R20, [R1+0x2400] ;  /* 0x0024000001147983 */ /* 0x000f280000300800 */
[----:B------:R-:W3:Y:S04]  /*cddf0*/  LDL.64 R22, [R1+0x98] ;  /* 0x0000980001167983 */ /* 0x000ee80000100a00 */
[----:B------:R-:W3:Y:S04]  /*cde00*/  LDL.LU R24, [R1+0x1a30] ;  /* 0x001a300001187983 */ /* 0x000ee80000300800 */
[----:B------:R-:W3:Y:S04]  /*cde10*/  LDL.LU R25, [R1+0x1a34] ;  /* 0x001a340001197983 */ /* 0x000ee80000300800 */
[----:B------:R-:W3:Y:S04]  /*cde20*/  LDL.LU R26, [R1+0x1a38] ;  /* 0x001a3800011a7983 */ /* 0x000ee80000300800 */
[----:B------:R-:W3:Y:S04]  /*cde30*/  LDL.LU R27, [R1+0x1a3c] ;  /* 0x001a3c00011b7983 */ /* 0x000ee80000300800 */
[----:B------:R-:W3:Y:S04]  /*cde40*/  LDL.64 R28, [R1+0x90] ;  /* 0x00009000011c7983 */ /* 0x000ee80000100a00 */
[----:B------:R0:W-:Y:S04]  /*cde50*/  STL [R1+0x52bc], R0 ;  /* 0x0052bc0001007387 */ /* 0x0001e80000100800 */
[----:B0-----:R-:W3:Y:S01]  /*cde60*/  LDL.LU R0, [R1+0x240c] ;  /* 0x00240c0001007983 */ /* 0x001ee20000300800 */
[----:B--2---:R-:W-:-:S15]  /*cde70*/  HMMA.16816.F32 R16, R12, R8, R16 ;  /* 0x000000080c10723c */ /* 0x004fde0000001810 */
[----:B------:R-:W-:-:S04]  /*cde80*/  NOP ;  /* 0x0000000000007918 */ /* 0x000fc80000000000 */
[----:B------:R-:W-:Y:S04]  /*cde90*/  STL.64 [R1+0xfe0], R16 ;  /* 0x000fe01001007387 */ /* 0x000fe80000100a00 */
[----:B------:R0:W-:Y:S04]  /*cdea0*/  STL.64 [R1+0xfe8], R18 ;  /* 0x000fe81201007387 */ /* 0x0001e80000100a00 */
[----:B0-----:R-:W2:Y:S04]  /*cdeb0*/  LDL.LU.64 R18, [R1+0x64a0] ;  /* 0x0064a00001127983 */ /* 0x001ea80000300a00 */
[----:B------:R-:W2:Y:S01]  /*cdec0*/  LDL.LU.64 R16, [R1+0x6498] ;  /* 0x0064980001107983 */ /* 0x000ea20000300a00 */
[----:B------:R-:W-:-:S02]  /*cded0*/  F2FP.F16.E4M3.UNPACK_B R6, R6 ;  /* 0x00000006ff06723e */ /* 0x000fc400020006ff */
[----:B------:R-:W-:Y:S01]  /*cdee0*/  F2FP.F16.E4M3.UNPACK_B R7, R7 ;  /* 0x00000007ff07723e */ /* 0x000fe200020006ff */
        /* <DEDUP_REMOVED lines=22> */
[----:B------:R-:W3:Y:S04]  /*ce050*/  LDL.LU R7, [R1+0x2410] ;  /* 0x0024100001077983 */ /* 0x000ee80000300800 */
[----:B------:R0:W-:Y:S04]  /*ce060*/  STL.64 [R1+0x6318], R4 ;  /* 0x0063180401007387 */ /* 0x0001e80000100a00 */
[----:B0-----:R-:W2:Y:S04]  /*ce070*/  LDL.LU R4, [R1+0x2408] ;  /* 0x0024080001047983 */ /* 0x001ea80000300800 */
[----:B------:R-:W2:Y:S01]  /*ce080*/  LDL.LU R5, [R1+0x2404] ;  /* 0x0024040001057983 */ /* 0x000ea20000300800 */
[----:B----4-:R-:W-:-:S03]  /*ce090*/  IMAD R6, R6, 0x100, R20 ;  /* 0x0000010006067824 */ /* 0x010fc600078e0214 */
[----:B------:R-:W4:Y:S01]  /*ce0a0*/  LDL.LU R20, [R1+0x6470] ;  /* 0x0064700001147983 */ /* 0x000f220000300800 */
[----:B------:R-:W-:Y:S02]  /*ce0b0*/  F2FP.F16.E4M3.UNPACK_B R2, R2 ;  /* 0x00000002ff02723e */ /* 0x000fe400020006ff */
[----:B------:R-:W-:Y:S01]  /*ce0c0*/  F2FP.F16.E4M3.UNPACK_B R3, R3 ;  /* 0x00000003ff03723e */ /* 0x000fe200020006ff */
[----:B--2---:R-:W-:Y:S02]  /*ce0d0*/  IMAD R5, R5, 0x100, R4 ;  /* 0x0000010005057824 */ /* 0x004fe400078e0204 */
[----:B---3--:R-:W-:-:S04]  /*ce0e0*/  IMAD R4, R0, 0x100, R7 ;  /* 0x0000010000047824 */ /* 0x008fc800078e0207 */
[----:B------:R-:W-:Y:S01]  /*ce0f0*/  HMMA.16816.F32 R8, R12, R2, R8 ;  /* 0x000000020c08723c */ /* 0x000fe20000001808 */
[----:B------:R-:W-:Y:S02]  /*ce100*/  F2FP.F16.E4M3.UNPACK_B R12, R6 ;  /* 0x00000006ff0c723e */ /* 0x000fe400020006ff */
[----:B------:R-:W-:Y:S02]  /*ce110*/  F2FP.F16.E4M3.UNPACK_B R13, R5 ;  /* 0x00000005ff0d723e */ /* 0x000fe400020006ff */
[----:B------:R-:W-:Y:S01]  /*ce120*/  F2FP.F16.E4M3.UNPACK_B R14, R4 ;  /* 0x00000004ff0e723e */ /* 0x000fe200020006ff */
[----:B------:R0:W-:Y:S04]  /*ce130*/  STL [R1+0x629c], R2 ;  /* 0x00629c0201007387 */ /* 0x0001e80000100800 */
[----:B------:R-:W-:Y:S01]  /*ce140*/  STL [R1+0x6298], R3 ;  /* 0x0062980301007387 */ /* 0x000fe20000100800 */
[----:B0-----:R-:W-:-:S08]  /*ce150*/  IMAD.MOV.U32 R2, RZ, RZ, R22 ;  /* 0x000000ffff027224 */ /* 0x001fd000078e0016 */
[----:B------:R-:W-:Y:S04]  /*ce160*/  STL.64 [R1+0x1000], R8 ;  /* 0x0010000801007387 */ /* 0x000fe80000100a00 */
[----:B------:R-:W-:Y:S01]  /*ce170*/  STL.64 [R1+0x1008], R10 ;  /* 0x0010080a01007387 */ /* 0x000fe20000100a00 */
[----:B----4-:R-:W-:-:S05]  /*ce180*/  IMAD R0, R21, 0x100, R20 ;  /* 0x0000010015007824 */ /* 0x010fca00078e0214 */
[----:B------:R-:W-:-:S07]  /*ce190*/  F2FP.F16.E4M3.UNPACK_B R15, R0 ;  /* 0x00000000ff0f723e */ /* 0x000fce00020006ff */
[----:B------:R-:W-:Y:S01]  /*ce1a0*/  HMMA.16816.F32 R4, R12, R22, R16 ;  /* 0x000000160c04723c */ /* 0x000fe20000001810 */
[----:B------:R-:W-:-:S15]  /*ce1b0*/  IMAD.MOV.U32 R0, RZ, RZ, R23 ;  /* 0x000000ffff007224 */ /* 0x000fde00078e0017 */
[----:B------:R-:W-:-:S03]  /*ce1c0*/  NOP ;  /* 0x0000000000007918 */ /* 0x000fc60000000000 */
        /* <DEDUP_REMOVED lines=2220> */
[----:B------:R-:W4:Y:S04]  /*d6c90*/  LDL.LU.64 R4, [R1+0x5980] ;  /* 0x0059800001047983 */ /* 0x000f280000300a00 */
[----:B------:R0:W-:Y:S04]  /*d6ca0*/  STL [R1+0x577c], R8 ;  /* 0x00577c0801007387 */ /* 0x0001e80000100800 */
[----:B------:R1:W-:Y:S04]  /*d6cb0*/  STL [R1+0x5778], R9 ;  /* 0x0057780901007387 */ /* 0x0003e80000100800 */
[----:B0-----:R-:W4:Y:S04]  /*d6cc0*/  LDL.LU R8, [R1+0x810] ;  /* 0x0008100001087983 */ /* 0x001f280000300800 */
[----:B-1----:R-:W4:Y:S04]  /*d6cd0*/  LDL.LU R9, [R1+0x814] ;  /* 0x0008140001097983 */ /* 0x002f280000300800 */
        /* <DEDUP_REMOVED lines=9> */
[----:B------:R-:W-:Y:S04]  /*d6d70*/  STL [R1+0x5760], R5 ;  /* 0x0057600501007387 */ /* 0x000fe80000100800 */
[----:B------:R-:W-:-:S12]  /*d6d80*/  STL.64 [R1+0x5920], R6 ;  /* 0x0059200601007387 */ /* 0x000fd80000100a00 */
[----:B------:R-:W-:Y:S04]  /*d6d90*/  STL.64 [R1+0x1100], R8 ;  /* 0x0011000801007387 */ /* 0x000fe80000100a00 */
[----:B------:R-:W-:Y:S04]  /*d6da0*/  STL.64 [R1+0x1108], R10 ;  /* 0x0011080a01007387 */ /* 0x000fe80000100a00 */
[----:B------:R3:W-:Y:S02]  /*d6db0*/  STL [R1+0x5918], R4 ;  /* 0x0059180401007387 */ /* 0x0007e40000100800 */
[----:B---3--:R-:W-:-:S05]  /*d6dc0*/  IMAD R4, R20, 0x100, R19 ;  /* 0x0000010014047824 */ /* 0x008fca00078e0213 */
[----:B------:R2:W-:Y:S04]  /*d6dd0*/  STL [R1+0x290], R4 ;  /* 0x0002900401007387 */ /* 0x0005e80000100800 */
[----:B------:R-:W3:Y:S01]  /*d6de0*/  LDL.LU R16, [R1+0x7b0] ;  /* 0x0007b00001107983 */ /* 0x000ee20000300800 */
[----:B--2---:R-:W-:-:S15]  /*d6df0*/  HMMA.16816.F32 R4, R12, R2, R24 ;  /* 0x000000020c04723c */ /* 0x004fde0000001818 */
[----:B------:R-:W-:-:S04]  /*d6e00*/  NOP ;  /* 0x0000000000007918 */ /* 0x000fc80000000000 */
[----:B------:R-:W-:Y:S04]  /*d6e10*/  STL.64 [R1+0x10f0], R4 ;  /* 0x0010f00401007387 */ /* 0x000fe80000100a00 */
[----:B------:R-:W-:Y:S04]  /*d6e20*/  STL.64 [R1+0x10f8], R6 ;  /* 0x0010f80601007387 */ /* 0x000fe80000100a00 */
[----:B------:R-:W3:Y:S04]  /*d6e30*/  LDL.LU R17, [R1+0x7b4] ;  /* 0x0007b40001117983 */ /* 0x000ee80000300800 */
[----:B------:R-:W2:Y:S04]  /*d6e40*/  LDL.LU R18, [R1+0x7b8] ;  /* 0x0007b80001127983 */ /* 0x000ea80000300800 */
[----:B------:R-:W2:Y:S04]  /*d6e50*/  LDL.LU R19, [R1+0x7bc] ;  /* 0x0007bc0001137983 */ /* 0x000ea80000300800 */
[----:B------:R-:W4:Y:S04]  /*d6e60*/  LDL.LU.64 R8, [R1+0x98] ;  /* 0x0000980001087983 */ /* 0x000f280000300a00 */
[----:B--2---:R-:W-:Y:S04]  /*d6e70*/  STL.64 [R1+0x5930], R18 ;  /* 0x0059301201007387 */ /* 0x004fe80000100a00 */
[----:B---3--:R0:W-:Y:S04]  /*d6e80*/  STL.64 [R1+0x5928], R16 ;  /* 0x0059281001007387 */ /* 0x0081e80000100a00 */
[----:B0-----:R-:W2:Y:S04]  /*d6e90*/  LDL.LU R16, [R1+0x7d0] ;  /* 0x0007d00001107983 */ /* 0x001ea80000300800 */
[----:B------:R-:W2:Y:S04]  /*d6ea0*/  LDL.LU R17, [R1+0x7d4] ;  /* 0x0007d40001117983 */ /* 0x000ea80000300800 */
[----:B------:R-:W3:Y:S04]  /*d6eb0*/  LDL.LU R18, [R1+0x7d8] ;  /* 0x0007d80001127983 */ /* 0x000ee80000300800 */
[----:B------:R-:W3:Y:S04]  /*d6ec0*/  LDL.LU R19, [R1+0x7dc] ;  /* 0x0007dc0001137983 */ /* 0x000ee80000300800 */
[----:B------:R-:W2:Y:S04]  /*d6ed0*/  LDL.LU R15, [R1+0x290] ;  /* 0x00029000010f7983 */ /* 0x000ea80000300800 */
        /* <DEDUP_REMOVED lines=25> */
[----:B------:R-:W3:Y:S04]  /*d7070*/  LDL.LU R4, [R1+0x7c0] ;  /* 0x0007c00001047983 */ /* 0x000ee80000300800 */
[----:B------:R-:W3:Y:S04]  /*d7080*/  LDL.LU R5, [R1+0x7c4] ;  /* 0x0007c40001057983 */ /* 0x000ee80000300800 */
[----:B------:R-:W3:Y:S04]  /*d7090*/  LDL.LU R6, [R1+0x7c8] ;  /* 0x0007c80001067983 */ /* 0x000ee80000300800 */
[----:B------:R-:W3:Y:S04]  /*d70a0*/  LDL.LU R7, [R1+0x7cc] ;  /* 0x0007cc0001077983 */ /* 0x000ee80000300800 */
[----:B------:R-:W3:Y:S04]  /*d70b0*/  LDL.LU.64 R10, [R1+0x78] ;  /* 0x00007800010a7983 */ /* 0x000ee80000300a00 */
[----:B------:R-:W3:Y:S04]  /*d70c0*/  LDL.64 R24, [R1+0x70] ;  /* 0x0000700001187983 */ /* 0x000ee80000100a00 */
[----:B------:R-:W3:Y:S04]  /*d70d0*/  LDL.LU R20, [R1+0x7a0] ;  /* 0x0007a00001147983 */ /* 0x000ee80000300800 */
[----:B------:R-:W3:Y:S04]  /*d70e0*/  LDL.LU R21, [R1+0x7a4] ;  /* 0x0007a40001157983 */ /* 0x000ee80000300800 */
[----:B------:R-:W3:Y:S04]  /*d70f0*/  LDL.LU R22, [R1+0x7a8] ;  /* 0x0007a80001167983 */ /* 0x000ee80000300800 */
[----:B------:R-:W3:Y:S04]  /*d7100*/  LDL.LU R23, [R1+0x7ac] ;  /* 0x0007ac0001177983 */ /* 0x000ee80000300800 */
[----:B------:R-:W3:Y:S04]  /*d7110*/  LDL.LU.64 R26, [R1+0x68] ;  /* 0x00006800011a7983 */ /* 0x000ee80000300a00 */
[----:B------:R0:W-:Y:S04]  /*d7120*/  STL [R1+0x5734], R2 ;  /* 0x0057340201007387 */ /* 0x0001e80000100800 */
[----:B------:R-:W-:Y:S04]  /*d7130*/  STL [R1+0x5730], R3 ;  /* 0x0057300301007387 */ /* 0x000fe80000100800 */
[----:B------:R-:W3:Y:S04]  /*d7140*/  LDL.LU R28, [R1+0x596c] ;  /* 0x00596c00011c7983 */ /* 0x000ee80000300800 */
[----:B------:R-:W3:Y:S01]  /*d7150*/  LDL.LU R29, [R1+0x5968] ;  /* 0x00596800011d7983 */ /* 0x000ee20000300800 */
[----:B----4-:R-:W-:-:S02]  /*d7160*/  IMAD.MOV.U32 R0, RZ, RZ, R9 ;  /* 0x000000ffff007224 */ /* 0x010fc400078e0009 */
[----:B0-----:R-:W-:Y:S01]  /*d7170*/  IMAD.MOV.U32 R2, RZ, RZ, R8 ;  /* 0x000000ffff027224 */ /* 0x001fe200078e0008 */
[----:B--2---:R-:W-:-:S15]  /*d7180*/  HMMA.16816.F32 R16, R12, R8, R16 ;  /* 0x000000080c10723c */ /* 0x004fde0000001810 */
[----:B------:R-:W-:-:S04]  /*d7190*/  NOP ;  /* 0x0000000000007918 */ /* 0x000fc80000000000 */
        /* <DEDUP_REMOVED lines=8> */
[----:B------:R-:W-:-:S15]  /*d7220*/  IMAD.MOV.U32 R9, RZ, RZ, R2 ;  /* 0x000000ffff097224 */ /* 0x000fde00078e0002 */
[----:B------:R-:W-:-:S03]  /*d7230*/  NOP ;  /* 0x0000000000007918 */ /* 0x000fc60000000000 */
        /* <DEDUP_REMOVED lines=17> */
[----:B0-----:R-:W2:Y:S01]  /*d7350*/  LDL.LU.64 R2, [R1+0x80] ;  /* 0x0000800001027983 */ /* 0x001ea20000300a00 */
[C---:B---3--:R-:W-:Y:S08]  /*d7360*/  HMMA.16816.F32 R4, R12.reuse, R10, R4 ;  /* 0x0000000a0c04723c */ /* 0x048ff00000001804 */
        /* <DEDUP_REMOVED lines=8> */
[----:B------:R-:W-:Y:S04]  /*d73f0*/  STL.64 [R1+0x1090], R4 ;  /* 0x0010900401007387 */ /* 0x000fe80000100a00 */
[----:B------:R0:W-:Y:S04]  /*d7400*/  STL.64 [R1+0x1098], R6 ;  /* 0x0010980601007387 */ /* 0x0001e80000100a00 */
[----:B0-----:R-:W3:Y:S04]  /*d7410*/  LDL.LU.64 R6, [R1+0x5920] ;  /* 0x0059200001067983 */ /* 0x001ee80000300a00 */
[----:B------:R-:W4:Y:S01]  /*d7420*/  LDL.LU R4, [R1+0x5918] ;  /* 0x0059180001047983 */ /* 0x000f220000300800 */
[----:B------:R-:W-:-:S02]  /*d7430*/  IMAD.MOV.U32 R0, RZ, RZ, R3 ;  /* 0x000000ffff007224 */ /* 0x000fc400078e0003 */
[----:B------:R-:W-:Y:S02]  /*d7440*/  IMAD.MOV.U32 R2, RZ, RZ, R10 ;  /* 0x000000ffff027224 */ /* 0x000fe400078e000a */
[----:B------:R-:W-:Y:S02]  /*d7450*/  IMAD.MOV.U32 R3, RZ, RZ, R11 ;  /* 0x000000ffff037224 */ /* 0x000fe400078e000b */
[----:B------:R-:W-:Y:S01]  /*d7460*/  IMAD.MOV.U32 R5, RZ, RZ, R24 ;  /* 0x000000ffff057224 */ /* 0x000fe200078e0018 */
[----:B--2---:R-:W-:Y:S01]  /*d7470*/  HMMA.16816.F32 R8, R12, R24, R16 ;  /* 0x000000180c08723c */ /* 0x004fe20000001810 */
[----:B---3--:R-:W-:-:S15]  /*d7480*/  STL.64 [R1+0x5770], R6 ;  /* 0x0057700601007387 */ /* 0x008fde0000100a00 */
[----:B------:R-:W-:-:S03]  /*d7490*/  NOP ;  /* 0x0000000000007918 */ /* 0x000fc60000000000 */
[----:B------:R-:W-:Y:S04]  /*d74a0*/  STL.64 [R1+0x1070], R8 ;  /* 0x0010700801007387 */ /* 0x000fe80000100a00 */
[----:B------:R-:W-:Y:S04]  /*d74b0*/  STL.64 [R1+0x1078], R10 ;  /* 0x0010780a01007387 */ /* 0x000fe80000100a00 */
[----:B----4-:R0:W-:Y:S02]  /*d74c0*/  STL.64 [R1+0x5768], R4 ;  /* 0x0057680401007387 */ /* 0x0101e40000100a00 */
[----:B0-----:R-:W-:Y:S01]  /*d74d0*/  HMMA.16816.F32 R4, R12, R26, R20 ;  /* 0x0000001a0c04723c */ /* 0x001fe20000001814 */
[----:B------:R-:W-:-:S02]  /*d74e0*/  IMAD.MOV.U32 R10, RZ, RZ, R26 ;  /* 0x000000ffff0a7224 */ /* 0x000fc400078e001a */
[----:B------:R-:W-:-:S15]  /*d74f0*/  IMAD.MOV.U32 R11, RZ, RZ, R27 ;  /* 0x000000ffff0b7224 */ /* 0x000fde00078e001b */
[----:B------:R-:W-:Y:S01]  /*d7500*/  NOP ;  /* 0x0000000000007918 */ /* 0x000fe20000000000 */
[----:B------:R0:W-:Y:S04]  /*d7510*/  STL.64 [R1+0x1060], R4 ;  /* 0x0010600401007387 */ /* 0x0001e80000100a00 */
[----:B------:R1:W-:Y:S04]  /*d7520*/  STL.64 [R1+0x1068], R6 ;  /* 0x0010680601007387 */ /* 0x0003e80000100a00 */
[----:B------:R-:W-:Y:S04]  /*d7530*/  STL.64 [R1+0x5910], R10 ;  /* 0x0059100a01007387 */ /* 0x000fe80000100a00 */
[----:B------:R-:W2:Y:S04]  /*d7540*/  LDL.LU R20, [R1+0x6a0] ;  /* 0x0006a00001147983 */ /* 0x000ea80000300800 */
[----:B------:R-:W2:Y:S04]  /*d7550*/  LDL.LU R21, [R1+0x6a4] ;  /* 0x0006a40001157983 */ /* 0x000ea80000300800 */
[----:B------:R-:W3:Y:S04]  /*d7560*/  LDL.LU R22, [R1+0x6a8] ;  /* 0x0006a80001167983 */ /* 0x000ee80000300800 */
[----:B------:R-:W3:Y:S04]  /*d7570*/  LDL.LU R23, [R1+0x6ac] ;  /* 0x0006ac0001177983 */ /* 0x000ee80000300800 */
[----:B0-----:R-:W4:Y:S04]  /*d7580*/  LDL.LU R4, [R1+0x6c0] ;  /* 0x0006c00001047983 */ /* 0x001f280000300800 */
[----:B------:R-:W4:Y:S04]  /*d7590*/  LDL.LU R5, [R1+0x6c4] ;  /* 0x0006c40001057983 */ /* 0x000f280000300800 */
[----:B-1----:R-:W2:Y:S04]  /*d75a0*/  LDL.LU R6, [R1+0x6c8] ;  /* 0x0006c80001067983 */ /* 0x002ea80000300800 */
[----:B------:R-:W2:Y:S04]  /*d75b0*/  LDL.LU R7, [R1+0x6cc] ;  /* 0x0006cc0001077983 */ /* 0x000ea80000300800 */
[----:B--2---:R-:W-:Y:S04]  /*d75c0*/  STL.64 [R1+0x5800], R6 ;  /* 0x0058000601007387 */ /* 0x004fe80000100a00 */
[----:B----4-:R0:W-:Y:S04]  /*d75d0*/  STL.64 [R1+0x57f8], R4 ;  /* 0x0057f80401007387 */ /* 0x0101e80000100a00 */
[----:B------:R-:W2:Y:S04]  /*d75e0*/  LDL R26, [R1] ;  /* 0x00000000011a7983 */ /* 0x000ea80000100800 */
[----:B------:R-:W2:Y:S04]  /*d75f0*/  LDL R27, [R1+0x4] ;  /* 0x00000400011b7983 */ /* 0x000ea80000100800 */
[----:B------:R-:W4:Y:S04]  /*d7600*/  LDL R24, [R1+0x8] ;  /* 0x0000080001187983 */ /* 0x000f280000100800 */
[----:B------:R-:W4:Y:S04]  /*d7610*/  LDL R25, [R1+0xc] ;  /* 0x00000c0001197983 */ /* 0x000f280000100800 */
        /* <DEDUP_REMOVED lines=44> */
[----:B------:R-:W3:Y:S04]  /*d78e0*/  LDL R24, [R1+0x38] ;  /* 0x0000380001187983 */ /* 0x000ee80000100800 */
[----:B------:R-:W3:Y:S04]  /*d78f0*/  LDL R25, [R1+0x3c] ;  /* 0x00003c0001197983 */ /* 0x000ee80000100800 */
        /* <DEDUP_REMOVED lines=71> */
[----:B--2---:R-:W-:Y:S04]  /*d7d70*/  STL.64 [R1+0x57c0], R18 ;  /* 0x0057c01201007387 */ /* 0x004fe80000100a00 */
[----:B------:R0:W-:Y:S04]  /*d7d80*/  STL.64 [R1+0x57b8], R16 ;  /* 0x0057b81001007387 */ /* 0x0001e80000100a00 */
[----:B0-----:R-:W2:Y:S04]  /*d7d90*/  LDL.LU R16, [R1+0x690] ;  /* 0x0006900001107983 */ /* 0x001ea80000300800 */
[----:B------:R-:W2:Y:S04]  /*d7da0*/  LDL.LU R17, [R1+0x694] ;  /* 0x0006940001117983 */ /* 0x000ea80000300800 */
[----:B------:R-:W2:Y:S04]  /*d7db0*/  LDL.LU R18, [R1+0x698] ;  /* 0x0006980001127983 */ /* 0x000ea80000300800 */
[----:B------:R-:W2:Y:S04]  /*d7dc0*/  LDL.LU R19, [R1+0x69c] ;  /* 0x00069c0001137983 */ /* 0x000ea80000300800 */
[----:B------:R0:W-:Y:S02]  /*d7dd0*/  STL.64 [R1+0x1050], R8 ;  /* 0x0010500801007387 */ /* 0x0001e40000100a00 */
[----:B0-----:R-:W-:-:S02]  /*d7de0*/  IMAD.MOV.U32 R9, RZ, RZ, R26 ;  /* 0x000000ffff097224 */ /* 0x001fc400078e001a */
[----:B------:R-:W-:Y:S02]  /*d7df0*/  IMAD.MOV.U32 R8, RZ, RZ, R27 ;  /* 0x000000ffff087224 */ /* 0x000fe400078e001b */
[C---:B------:R-:W-:Y:S01]  /*d7e00*/  HMMA.16816.F32 R24, R12.reuse, R24, R4 ;  /* 0x000000180c18723c */ /* 0x040fe20000001804 */
[----:B------:R0:W-:Y:S04]  /*d7e10*/  STL.64 [R1+0x1058], R10 ;  /* 0x0010580a01007387 */ /* 0x0001e80000100a00 */
[----:B0-----:R-:W4:Y:S04]  /*d7e20*/  LDL.LU.64 R10, [R1+0x5910] ;  /* 0x00591000010a7983 */ /* 0x001f280000300a00 */
[----:B------:R-:W2:Y:S04]  /*d7e30*/  LDL.LU.64 R6, [R1+0x5908] ;  /* 0x0059080001067983 */ /* 0x000ea80000300a00 */
[----:B------:R-:W2:Y:S06]  /*d7e40*/  LDL.LU.64 R4, [R1+0x5900] ;  /* 0x0059000001047983 */ /* 0x000eac0000300a00 */
        /* <DEDUP_REMOVED lines=69> */
[----:B------:R-:W4:Y:S01]  /*d82a0*/  LDL.LU.64 R24, [R1+0x57e8] ;  /* 0x0057e80001187983 */ /* 0x000f220000300a00 */
[C---:B--2---:R-:W-:Y:S08]  /*d82b0*/  HMMA.16816.F32 R4, R12.reuse, R28, R4 ;  /* 0x0000001c0c04723c */ /* 0x044ff00000001804 */
[C---:B---3--:R-:W-:Y:S11]  /*d82c0*/  HMMA.16816.F32 R20, R12.reuse, R26, R20 ;  /* 0x0000001a0c14723c */ /* 0x048ff60000001814 */
[----:B------:R0:W-:Y:S04]  /*d82d0*/  STL.64 [R1+0xe70], R4 ;  /* 0x000e700401007387 */ /* 0x0001e80000100a00 */
[----:B------:R1:W-:Y:S04]  /*d82e0*/  STL.64 [R1+0xe78], R6 ;  /* 0x000e780601007387 */ /* 0x0003e80000100a00 */
[----:B0-----:R-:W2:Y:S04]  /*d82f0*/  LDL.LU R4, [R1+0x650] ;  /* 0x0006500001047983 */ /* 0x001ea80000300800 */
[----:B------:R-:W2:Y:S04]  /*d8300*/  LDL.LU R5, [R1+0x654] ;  /* 0x0006540001057983 */ /* 0x000ea80000300800 */
[----:B-1----:R-:W2:Y:S04]  /*d8310*/  LDL.LU R6, [R1+0x658] ;  /* 0x0006580001067983 */ /* 0x002ea80000300800 */
[----:B------:R-:W2:Y:S04]  /*d8320*/  LDL.LU R7, [R1+0x65c] ;  /* 0x00065c0001077983 */ /* 0x000ea80000300800 */
[----:B------:R-:W-:Y:S04]  /*d8330*/  STL [R1+0x5738], R29 ;  /* 0x0057381d01007387 */ /* 0x000fe80000100800 */
        /* <DEDUP_REMOVED lines=27> */
[----:B------:R-:W2:Y:S04]  /*d84f0*/  LDL.LU.64 R16, [R1+0x57a8] ;  /* 0x0057a80001107983 */ /* 0x000ea80000300a00 */
[----:B------:R-:W-:Y:S04]  /*d8500*/  STL.64 [R1+0x5560], R22 ;  /* 0x0055601601007387 */ /* 0x000fe80000100a00 */
[----:B------:R0:W-:Y:S04]  /*d8510*/  STL.64 [R1+0x5558], R20 ;  /* 0x0055581401007387 */ /* 0x0001e80000100a00 */
[----:B0-----:R-:W3:Y:S04]  /*d8520*/  LDL.LU R20, [R1+0x670] ;  /* 0x0006700001147983 */ /* 0x001ee80000300800 */
[----:B------:R-:W3:Y:S04]  /*d8530*/  LDL.LU R21, [R1+0x674] ;  /* 0x0006740001157983 */ /* 0x000ee80000300800 */
[----:B------:R-:W3:Y:S04]  /*d8540*/  LDL.LU R22, [R1+0x678] ;  /* 0x0006780001167983 */ /* 0x000ee80000300800 */
[----:B------:R-:W3:Y:S02]  /*d8550*/  LDL.LU R23, [R1+0x67c] ;  /* 0x00067c0001177983 */ /* 0x000ee40000300800 */
[----:B---3--:R-:W-:-:S15]  /*d8560*/  HMMA.16816.F32 R20, R12, R18, R20 ;  /* 0x000000120c14723c */ /* 0x008fde0000001814 */
[----:B------:R-:W-:-:S04]  /*d8570*/  NOP ;  /* 0x0000000000007918 */ /* 0x000fc80000000000 */
[----:B------:R-:W-:Y:S04]  /*d8580*/  STL.64 [R1+0xe20], R20 ;  /* 0x000e201401007387 */ /* 0x000fe80000100a00 */
[----:B------:R2:W-:Y:S02]  /*d8590*/  STL.64 [R1+0xe28], R22 ;  /* 0x000e281601007387 */ /* 0x0005e40000100a00 */
[----:B--2---:R-:W-:Y:S01]  /*d85a0*/  HMMA.16816.F32 R20, R12, R16, R24 ;  /* 0x000000100c14723c */ /* 0x004fe20000001818 */
[----:B------:R-:W-:Y:S02]  /*d85b0*/  IMAD.MOV.U32 R26, RZ, RZ, R9 ;  /* 0x000000ffff1a7224 */ /* 0x000fe400078e0009 */
[----:B------:R-:W-:Y:S01]  /*d85c0*/  IMAD.MOV.U32 R27, RZ, RZ, R8 ;  /* 0x000000ffff1b7224 */ /* 0x000fe200078e0008 */
[----:B------:R-:W2:Y:S01]  /*d85d0*/  LDL.LU R9, [R1+0x57a0] ;  /* 0x0057a00001097983 */ /* 0x000ea20000300800 */
[----:B------:R-:W-:-:S02]  /*d85e0*/  IMAD.MOV.U32 R24, RZ, RZ, R10 ;  /* 0x000000ffff187224 */ /* 0x000fc400078e000a */
[----:B------:R-:W-:-:S12]  /*d85f0*/  IMAD.MOV.U32 R25, RZ, RZ, R11 ;  /* 0x000000ffff197224 */ /* 0x000fd800078e000b */
[----:B------:R0:W-:Y:S04]  /*d8600*/  STL.64 [R1+0xe10], R20 ;  /* 0x000e101401007387 */ /* 0x0001e80000100a00 */
[----:B------:R1:W-:Y:S04]  /*d8610*/  STL.64 [R1+0xe18], R22 ;  /* 0x000e181601007387 */ /* 0x0003e80000100a00 */
[----:B------:R-:W3:Y:S04]  /*d8620*/  LDL.LU R8, [R1+0x579c] ;  /* 0x00579c0001087983 */ /* 0x000ee80000300800 */
[----:B------:R-:W4:Y:S04]  /*d8630*/  LDL.LU R10, [R1+0x5798] ;  /* 0x00579800010a7983 */ /* 0x000f280000300800 */
        /* <DEDUP_REMOVED lines=8> */
[----:B------:R-:W-:Y:S04]  /*d86c0*/  STL.64 [R1+0x56b0], R20 ;  /* 0x0056b01401007387 */ /* 0x000fe80000100a00 */
[----:B------:R-:W-:Y:S04]  /*d86d0*/  STL.64 [R1+0x5540], R18 ;  /* 0x0055401201007387 */ /* 0x000fe80000100a00 */
[----:B------:R0:W-:Y:S04]  /*d86e0*/  STL.64 [R1+0x5538], R16 ;  /* 0x0055381001007387 */ /* 0x0001e80000100a00 */
[----:B0-----:R-:W2:Y:S04]  /*d86f0*/  LDL.LU R16, [R1+0x3e0] ;  /* 0x0003e00001107983 */ /* 0x001ea80000300800 */
[----:B------:R-:W2:Y:S04]  /*d8700*/  LDL.LU R17, [R1+0x3e4] ;  /* 0x0003e40001117983 */ /* 0x000ea80000300800 */
[----:B------:R-:W2:Y:S04]  /*d8710*/  LDL.LU R18, [R1+0x3e8] ;  /* 0x0003e80001127983 */ /* 0x000ea80000300800 */
[----:B------:R-:W2:Y:S01]  /*d8720*/  LDL.LU R19, [R1+0x3ec] ;  /* 0x0003ec0001137983 */ /* 0x000ea20000300800 */
[----:B----4-:R-:W-:Y:S01]  /*d8730*/  HMMA.16816.F32 R4, R12, R10, R4 ;  /* 0x0000000a0c04723c */ /* 0x010fe20000001804 */
[----:B------:R-:W-:-:S02]  /*d8740*/  IMAD.MOV.U32 R26, RZ, RZ, R2 ;  /* 0x000000ffff1a7224 */ /* 0x000fc400078e0002 */
[----:B------:R-:W-:Y:S02]  /*d8750*/  IMAD.MOV.U32 R27, RZ, RZ, R3 ;  /* 0x000000ffff1b7224 */ /* 0x000fe400078e0003 */
[----:B------:R-:W-:Y:S02]  /*d8760*/  IMAD.MOV.U32 R24, RZ, RZ, R9 ;  /* 0x000000ffff187224 */ /* 0x000fe400078e0009 */
[----:B------:R-:W-:Y:S01]  /*d8770*/  IMAD.MOV.U32 R25, RZ, RZ, R0 ;  /* 0x000000ffff197224 */ /* 0x000fe200078e0000 */
[----:B--2---:R-:W-:Y:S04]  /*d8780*/  STL.64 [R1+0x56c8], R18 ;  /* 0x0056c81201007387 */ /* 0x004fe80000100a00 */
[----:B------:R0:W-:Y:S04]  /*d8790*/  STL.64 [R1+0x56c0], R16 ;  /* 0x0056c01001007387 */ /* 0x0001e80000100a00 */
[----:B------:R-:W2:Y:S04]  /*d87a0*/  LDL.LU R2, [R1+0x5790] ;  /* 0x0057900001027983 */ /* 0x000ea80000300800 */
[----:B------:R-:W-:Y:S04]  /*d87b0*/  STL.64 [R1+0xe00], R4 ;  /* 0x000e000401007387 */ /* 0x000fe80000100a00 */
[----:B------:R-:W-:Y:S04]  /*d87c0*/  STL.64 [R1+0xe08], R6 ;  /* 0x000e080601007387 */ /* 0x000fe80000100a00 */
[----:B------:R-:W4:Y:S04]  /*d87d0*/  LDL.LU R3, [R1+0x578c] ;  /* 0x00578c0001037983 */ /* 0x000f280000300800 */
[----:B------:R-:W4:Y:S04]  /*d87e0*/  LDL.LU R9, [R1+0x5788] ;  /* 0x0057880001097983 */ /* 0x000f280000300800 */
[----:B------:R-:W4:Y:S04]  /*d87f0*/  LDL.LU R0, [R1+0x5784] ;  /* 0x0057840001007983 */ /* 0x000f280000300800 */
[----:B------:R3:W-:Y:S04]  /*d8800*/  STL.64 [R1+0x56d8], R26 ;  /* 0x0056d81a01007387 */ /* 0x0007e80000100a00 */
[----:B------:R4:W-:Y:S04]  /*d8810*/  STL.64 [R1+0x56d0], R24 ;  /* 0x0056d01801007387 */ /* 0x0009e80000100a00 */
[----:B0-----:R-:W4:Y:S04]  /*d8820*/  LDL.LU R16, [R1+0x590] ;  /* 0x0005900001107983 */ /* 0x001f280000300800 */
[----:B------:R-:W4:Y:S04]  /*d8830*/  LDL.LU R17, [R1+0x594] ;  /* 0x0005940001117983 */ /* 0x000f280000300800 */
[----:B------:R-:W4:Y:S04]  /*d8840*/  LDL.LU R18, [R1+0x598] ;  /* 0x0005980001127983 */ /* 0x000f280000300800 */
[----:B------:R-:W4:Y:S01]  /*d8850*/  LDL.LU R19, [R1+0x59c] ;  /* 0x00059c0001137983 */ /* 0x000f220000300800 */
[----:B---3--:R-:W-:-:S02]  /*d8860*/  IMAD.MOV.U32 R27, RZ, RZ, R8 ;  /* 0x000000ffff1b7224 */ /* 0x008fc400078e0008 */
[----:B--2---:R-:W-:Y:S02]  /*d8870*/  IMAD.MOV.U32 R26, RZ, RZ, R2 ;  /* 0x000000ffff1a7224 */ /* 0x004fe400078e0002 */
[----:B----4-:R-:W-:Y:S02]  /*d8880*/  IMAD.MOV.U32 R25, RZ, RZ, R3 ;  /* 0x000000ffff197224 */ /* 0x010fe400078e0003 */
[----:B------:R-:W-:Y:S01]  /*d8890*/  IMAD.MOV.U32 R24, RZ, RZ, R9 ;  /* 0x000000ffff187224 */ /* 0x000fe200078e0009 */
[----:B------:R-:W-:Y:S04]  /*d88a0*/  STL.64 [R1+0x56e8], R18 ;  /* 0x0056e81201007387 */ /* 0x000fe80000100a00 */
[----:B------:R0:W-:Y:S04]  /*d88b0*/  STL.64 [R1+0x56e0], R16 ;  /* 0x0056e01001007387 */ /* 0x0001e80000100a00 */
[----:B------:R-:W2:Y:S04]  /*d88c0*/  LDL.LU R2, [R1+0x5780] ;  /* 0x0057800001027983 */ /* 0x000ea80000300800 */
[----:B------:R-:W3:Y:S04]  /*d88d0*/  LDL.LU R8, [R1+0x577c] ;  /* 0x00577c0001087983 */ /* 0x000ee80000300800 */
[----:B------:R-:W3:Y:S04]  /*d88e0*/  LDL.LU R9, [R1+0x5778] ;  /* 0x0057780001097983 */ /* 0x000ee80000300800 */
[----:B------:R2:W-:Y:S04]  /*d88f0*/  STL.64 [R1+0x56f0], R26 ;  /* 0x0056f01a01007387 */ /* 0x0005e80000100a00 */
[----:B------:R-:W-:Y:S04]  /*d8900*/  STL.64 [R1+0x5708], R24 ;  /* 0x0057081801007387 */ /* 0x000fe80000100a00 */
[----:B0-----:R-:W4:Y:S04]  /*d8910*/  LDL.LU R16, [R1+0x5a0] ;  /* 0x0005a00001107983 */ /* 0x001f280000300800 */
[----:B------:R-:W4:Y:S04]  /*d8920*/  LDL.LU R17, [R1+0x5a4] ;  /* 0x0005a40001117983 */ /* 0x000f280000300800 */
[----:B------:R-:W3:Y:S04]  /*d8930*/  LDL.LU R18, [R1+0x5a8] ;  /* 0x0005a80001127983 */ /* 0x000ee80000300800 */
[----:B------:R-:W3:Y:S01]  /*d8940*/  LDL.LU R19, [R1+0x5ac] ;  /* 0x0005ac0001137983 */ /* 0x000ee20000300800 */
[----:B--2---:R-:W-:-:S03]  /*d8950*/  IMAD.MOV.U32 R26, RZ, RZ, R2 ;  /* 0x000000ffff1a7224 */ /* 0x004fc600078e0002 */
[----:B---3--:R-:W-:Y:S04]  /*d8960*/  STL.64 [R1+0x5700], R18 ;  /* 0x0057001201007387 */ /* 0x008fe80000100a00 */
        /* <DEDUP_REMOVED lines=13> */
[----:B------:R-:W2:Y:S01]  /*d8a40*/  LDL.LU R25, [R1+0x4cd8] ;  /* 0x004cd80001197983 */ /* 0x000ea20000300800 */
[----:B------:R-:W-:-:S05]  /*d8a50*/  IMAD.MOV.U32 R27, RZ, RZ, R0 ;  /* 0x000000ffff1b7224 */ /* 0x000fca00078e0000 */
        /* <DEDUP_REMOVED lines=13> */
[----:B---3--:R-:W-:Y:S04]  /*d8b30*/  STL.64 [R1+0x5718], R18 ;  /* 0x0057181201007387 */ /* 0x008fe80000100a00 */
[----:B------:R0:W-:Y:S04]  /*d8b40*/  STL.64 [R1+0x5710], R16 ;  /* 0x0057101001007387 */ /* 0x0001e80000100a00 */
        /* <DEDUP_REMOVED lines=18> */
[----:B------:R-:W2:Y:S04]  /*d8c70*/  LDL.LU.64 R4, [R1+0x5768] ;  /* 0x0057680001047983 */ /* 0x000ea80000300a00 */
[----:B------:R2:W-:Y:S01]  /*d8c80*/  STL.64 [R1+0x5520], R10 ;  /* 0x0055200a01007387 */ /* 0x0005e20000100a00 */
[----:B----4-:R-:W-:Y:S01]  /*d8c90*/  HMMA.16816.F32 R24, R12, R6, R24 ;  /* 0x000000060c18723c */ /* 0x010fe20000001818 */
[----:B--2---:R-:W-:-:S02]  /*d8ca0*/  IMAD.MOV.U32 R10, RZ, RZ, R5 ;  /* 0x000000ffff0a7224 */ /* 0x004fc400078e0005 */
[----:B------:R-:W2:Y:S04]  /*d8cb0*/  LDL.LU R5, [R1+0x5760] ;  /* 0x0057600001057983 */ /* 0x000ea80000300800 */
        /* <DEDUP_REMOVED lines=18> */
[----:B0-----:R-:W4:Y:S04]  /*d8de0*/  LDL.LU R4, [R1+0x3f0] ;  /* 0x0003f00001047983 */ /* 0x001f280000300800 */
[----:B------:R-:W4:Y:S04]  /*d8df0*/  LDL.LU R5, [R1+0x3f4] ;  /* 0x0003f40001057983 */ /* 0x000f280000300800 */
[----:B------:R-:W4:Y:S04]  /*d8e00*/  LDL.LU R6, [R1+0x3f8] ;  /* 0x0003f80001067983 */ /* 0x000f280000300800 */
[----:B------:R-:W4:Y:S01]  /*d8e10*/  LDL.LU R7, [R1+0x3fc] ;  /* 0x0003fc0001077983 */ /* 0x000f220000300800 */
[----:B--2---:R-:W-:-:S03]  /*d8e20*/  IMAD R24, R24, 0x100, R29 ;  /* 0x0000010018187824 */ /* 0x004fc600078e021d */
[----:B------:R-:W2:Y:S04]  /*d8e30*/  LDL.LU R29, [R1+0x5738] ;  /* 0x00573800011d7983 */ /* 0x000ea80000300800 */
[----:B------:R-:W2:Y:S04]  /*d8e40*/  LDL.LU R2, [R1+0x5734] ;  /* 0x0057340001027983 */ /* 0x000ea80000300800 */
[----:B------:R-:W2:Y:S01]  /*d8e50*/  LDL.LU R3, [R1+0x5730] ;  /* 0x0057300001037983 */ /* 0x000ea20000300800 */
[----:B------:R-:W-:Y:S01]  /*d8e60*/  IMAD R0, R0, 0x100, R25 ;  /* 0x0000010000007824 */ /* 0x000fe200078e0219 */
[----:B--2---:R-:W-:Y:S02]  /*d8e70*/  HMMA.16816.F32 R12, R12, R2, R16 ;  /* 0x000000020c0c723c */ /* 0x004fe40000001810 */
[----:B------:R-:W2:Y:S04]  /*d8e80*/  LDL.LU.64 R18, [R1+0x5728] ;  /* 0x0057280001127983 */ /* 0x000ea80000300a00 */
[----:B------:R-:W2:Y:S04]  /*d8e90*/  LDL.LU.64 R16, [R1+0x5720] ;  /* 0x0057200001107983 */ /* 0x000ea80000300a00 */
        /* <DEDUP_REMOVED lines=20> */
[----:B------:R-:W3:Y:S04]  /*d8fe0*/  LDL.LU R2, [R1+0x4ce0] ;  /* 0x004ce00001027983 */ /* 0x000ee80000300800 */
[----:B------:R-:W3:Y:S01]  /*d8ff0*/  LDL.LU R0, [R1+0x4cdc] ;  /* 0x004cdc0001007983 */ /* 0x000ee20000300800 */
[----:B--2---:R-:W-:Y:S03]  /*d9000*/  HMMA.16816.F32 R24, R12, R26, R16 ;  /* 0x0000001a0c18723c */ /* 0x004fe60000001810 */
[----:B------:R-:W2:Y:S04]  /*d9010*/  LDL.LU.64 R18, [R1+0x56e8] ;  /* 0x0056e80001127983 */ /* 0x000ea80000300a00 */
[----:B------:R-:W2:-:S12]  /*d9020*/  LDL.LU.64 R16, [R1+0x56e0] ;  /* 0x0056e00001107983 */ /* 0x000e980000300a00 */
        /* <DEDUP_REMOVED lines=11> */
[----:B------:R-:W3:Y:S04]  /*d90e0*/  LDL.LU.64 R20, [R1+0x56b0] ;  /* 0x0056b00001147983 */ /* 0x000ee80000300a00 */
[----:B------:R-:W-:Y:S04]  /*d90f0*/  STL.64 [R1+0xd60], R24 ;  /* 0x000d601801007387 */ /* 0x000fe80000100a00 */
[----:B------:R0:W-:Y:S04]  /*d9100*/  STL.64 [R1+0xd68], R26 ;  /* 0x000d681a01007387 */ /* 0x0001e80000100a00 */
[----:B0-----:R-:W3:Y:S04]  /*d9110*/  LDL.LU.64 R26, [R1+0x56a8] ;  /* 0x0056a800011a7983 */ /* 0x001ee80000300a00 */
[----:B------:R-:W2:Y:S01]  /*d9120*/  LDL.LU.64 R24, [R1+0x56a0] ;  /* 0x0056a00001187983 */ /* 0x000ea20000300a00 */
[----:B----4-:R-:W-:-:S15]  /*d9130*/  HMMA.16816.F32 R8, R12, R10, R4 ;  /* 0x0000000a0c08723c */ /* 0x010fde0000001804 */
[----:B------:R-:W-:-:S04]  /*d9140*/  NOP ;  /* 0x0000000000007918 */ /* 0x000fc80000000000 */
[----:B------:R0:W-:Y:S04]  /*d9150*/  STL.64 [R1+0xd50], R8 ;  /* 0x000d500801007387 */ /* 0x0001e80000100a00 */
[----:B------:R1:W-:Y:S04]  /*d9160*/  STL.64 [R1+0xd58], R10 ;  /* 0x000d580a01007387 */ /* 0x0003e80000100a00 */
[----:B0-----:R-:W4:Y:S01]  /*d9170*/  LDL.LU R8, [R1+0x130] ;  /* 0x0001300001087983 */ /* 0x001f220000300800 */
[C---:B--2---:R-:W-:Y:S08]  /*d9180*/  HMMA.16816.F32 R16, R12.reuse, R24, R16 ;  /* 0x000000180c10723c */ /* 0x044ff00000001810 */
[C---:B---3--:R-:W-:Y:S11]  /*d9190*/  HMMA.16816.F32 R4, R12.reuse, R26, R20 ;  /* 0x0000001a0c04723c */ /* 0x048ff60000001814 */
[----:B------:R0:W-:Y:S04]  /*d91a0*/  STL.64 [R1+0xd40], R16 ;  /* 0x000d401001007387 */ /* 0x0001e80000100a00 */
[----:B------:R2:W-:Y:S04]  /*d91b0*/  STL.64 [R1+0xd48], R18 ;  /* 0x000d481201007387 */ /* 0x0005e80000100a00 */
[----:B------:R-:W-:Y:S04]  /*d91c0*/  STL.64 [R1+0xd30], R4 ;  /* 0x000d300401007387 */ /* 0x000fe80000100a00 */
[----:B------:R-:W-:Y:S04]  /*d91d0*/  STL.64 [R1+0xd38], R6 ;  /* 0x000d380601007387 */ /* 0x000fe80000100a00 */
[----:B------:R-:W4:Y:S04]  /*d91e0*/  LDL.LU R9, [R1+0x134] ;  /* 0x0001340001097983 */ /* 0x000f280000300800 */
[----:B-1----:R-:W3:Y:S04]  /*d91f0*/  LDL.LU R10, [R1+0x138] ;  /* 0x00013800010a7983 */ /* 0x002ee80000300800 */
[----:B------:R-:W3:Y:S04]  /*d9200*/  LDL.LU R11, [R1+0x13c] ;  /* 0x00013c00010b7983 */ /* 0x000ee80000300800 */
[----:B0-----:R-:W3:Y:S04]  /*d9210*/  LDL.LU R16, [R1+0x180] ;  /* 0x0001800001107983 */ /* 0x001ee80000300800 */
[----:B------:R-:W3:Y:S04]  /*d9220*/  LDL.LU R17, [R1+0x184] ;  /* 0x0001840001117983 */ /* 0x000ee80000300800 */
[----:B--2---:R-:W2:Y:S04]  /*d9230*/  LDL.LU R18, [R1+0x188] ;  /* 0x0001880001127983 */ /* 0x004ea80000300800 */
        /* <DEDUP_REMOVED lines=40> */
[----:B------:R-:W3:Y:S04]  /*d94c0*/  LDL.LU R26, [R1+0x20] ;  /* 0x00002000011a7983 */ /* 0x000ee80000300800 */
[----:B------:R-:W3:Y:S04]  /*d94d0*/  LDL.LU R27, [R1+0x24] ;  /* 0x00002400011b7983 */ /* 0x000ee80000300800 */
        /* <DEDUP_REMOVED lines=94> */
[----:B------:R0:W-:Y:S04]  /*d9ac0*/  STL.64 [R1+0xd20], R4 ;  /* 0x000d200401007387 */ /* 0x0001e80000100a00 */
[----:B------:R1:W-:Y:S04]  /*d9ad0*/  STL.64 [R1+0xd28], R6 ;  /* 0x000d280601007387 */ /* 0x0003e80000100a00 */
[----:B0-----:R-:W3:Y:S04]  /*d9ae0*/  LDL.LU R4, [R1+0x110] ;  /* 0x0001100001047983 */ /* 0x001ee80000300800 */
[----:B------:R-:W3:Y:S04]  /*d9af0*/  LDL.LU R5, [R1+0x114] ;  /* 0x0001140001057983 */ /* 0x000ee80000300800 */
[----:B-1----:R-:W3:Y:S04]  /*d9b00*/  LDL.LU R6, [R1+0x118] ;  /* 0x0001180001067983 */ /* 0x002ee80000300800 */
[----:B------:R-:W3:Y:S01]  /*d9b10*/  LDL.LU R7, [R1+0x11c] ;  /* 0x00011c0001077983 */ /* 0x000ee20000300800 */
        /* <DEDUP_REMOVED lines=92> */
[----:B0-----:R-:W3:Y:S04]  /*da0e0*/  LDL.LU.64 R18, [R1+0x5550] ;  /* 0x0055500001127983 */ /* 0x001ee80000300a00 */
[----:B------:R-:W3:Y:S02]  /*da0f0*/  LDL.LU.64 R16, [R1+0x5548] ;  /* 0x0055480001107983 */ /* 0x000ee40000300a00 */
[----:B---3--:R-:W-:Y:S02]  /*da100*/  HMMA.16816.F32 R20, R12, R20, R16 ;  /* 0x000000140c14723c */ /* 0x008fe40000001810 */
[----:B------:R-:W4:Y:S04]  /*da110*/  LDL.LU.64 R18, [R1+0x5540] ;  /* 0x0055400001127983 */ /* 0x000f280000300a00 */
[----:B------:R-:W2:-:S13]  /*da120*/  LDL.LU.64 R16, [R1+0x5538] ;  /* 0x0055380001107983 */ /* 0x000e9a0000300a00 */
[----:B------:R0:W-:Y:S04]  /*da130*/  STL.64 [R1+0xc20], R20 ;  /* 0x000c201401007387 */ /* 0x0001e80000100a00 */
[----:B------:R1:W-:Y:S04]  /*da140*/  STL.64 [R1+0xc28], R22 ;  /* 0x000c281601007387 */ /* 0x0003e80000100a00 */
[----:B0-----:R-:W3:Y:S04]  /*da150*/  LDL.LU R20, [R1+0xd0] ;  /* 0x0000d00001147983 */ /* 0x001ee80000300800 */
[----:B------:R-:W3:Y:S04]  /*da160*/  LDL.LU R21, [R1+0xd4] ;  /* 0x0000d40001157983 */ /* 0x000ee80000300800 */
[----:B-1----:R-:W3:Y:S04]  /*da170*/  LDL.LU R22, [R1+0xd8] ;  /* 0x0000d80001167983 */ /* 0x002ee80000300800 */
[----:B------:R-:W3:Y:S01]  /*da180*/  LDL.LU R23, [R1+0xdc] ;  /* 0x0000dc0001177983 */ /* 0x000ee20000300800 */
        /* <DEDUP_REMOVED lines=19> */
[----:B0-----:R-:W3:Y:S04]  /*da2c0*/  LDL.LU.64 R6, [R1+0x5510] ;  /* 0x0055100001067983 */ /* 0x001ee80000300a00 */
[----:B------:R-:W2:Y:S01]  /*da2d0*/  LDL.LU.64 R4, [R1+0x5508] ;  /* 0x0055080001047983 */ /* 0x000ea20000300a00 */
[----:B----4-:R-:W-:-:S15]  /*da2e0*/  HMMA.16816.F32 R8, R12, R8, R16 ;  /* 0x000000080c08723c */ /* 0x010fde0000001810 */
[----:B------:R-:W-:-:S04]  /*da2f0*/  NOP ;  /* 0x0000000000007918 */ /* 0x000fc80000000000 */
[----:B------:R-:W-:Y:S04]  /*da300*/  STL.64 [R1+0xbe0], R8 ;  /* 0x000be00801007387 */ /* 0x000fe80000100a00 */
[----:B------:R2:W-:Y:S04]  /*da310*/  STL.64 [R1+0xbe8], R10 ;  /* 0x000be80a01007387 */ /* 0x0005e80000100a00 */
[----:B------:R-:W-:Y:S01]  /*da320*/  STL [R1+0x5500], R15 ;  /* 0x0055000f01007387 */ /* 0x000fe20000100800 */
[C---:B---3--:R-:W-:Y:S08]  /*da330*/  HMMA.16816.F32 R16, R12.reuse, R6, R20 ;  /* 0x000000060c10723c */ /* 0x048ff00000001814 */
[----:B--2---:R-:W-:Y:S11]  /*da340*/  HMMA.16816.F32 R8, R12, R4, R24 ;  /* 0x000000040c08723c */ /* 0x004ff60000001818 */
[----:B------:R-:W-:Y:S04]  /*da350*/  STL.64 [R1+0xbd0], R16 ;  /* 0x000bd01001007387 */ /* 0x000fe80000100a00 */
[----:B------:R-:W-:Y:S04]  /*da360*/  STL.64 [R1+0xbd8], R18 ;  /* 0x000bd81201007387 */ /* 0x000fe80000100a00 */
        /* <DEDUP_REMOVED lines=18> */
[----:B------:R-:W4:Y:S01]  /*da490*/  LDL.LU R15, [R1+0x4ce8] ;  /* 0x004ce800010f7983 */ /* 0x000f220000300800 */
[----:B------:R-:W-:-:S03]  /*da4a0*/  IMAD R4, R0, 0x100, R2 ;  /* 0x0000010000047824 */ /* 0x000fc600078e0202 */
[----:B------:R-:W4:Y:S04]  /*da4b0*/  LDL.LU R5, [R1+0x4ce4] ;  /* 0x004ce40001057983 */ /* 0x000f280000300800 */
[----:B------:R-:W2:Y:S04]  /*da4c0*/  LDL.LU R2, [R1+0x4cf0] ;  /* 0x004cf00001027983 */ /* 0x000ea80000300800 */
[----:B------:R-:W2:Y:S04]  /*da4d0*/  LDL.LU R6, [R1+0x4cec] ;  /* 0x004cec0001067983 */ /* 0x000ea80000300800 */
[----:B------:R-:W2:Y:S04]  /*da4e0*/  LDL.LU R3, [R1+0x4cf8] ;  /* 0x004cf80001037983 */ /* 0x000ea80000300800 */
[----:B------:R-:W4:Y:S04]  /*da4f0*/  LDL.LU R7, [R1+0x4cf4] ;  /* 0x004cf40001077983 */ /* 0x000f280000300800 */
[----:B---3--:R0:W-:Y:S04]  /*da500*/  STL.64 [R1+0x54c0], R22 ;  /* 0x0054c01601007387 */ /* 0x0081e80000100a00 */
[----:B0-----:R-:W3:Y:S04]  /*da510*/  LDL.LU R22, [R1+0x194] ;  /* 0x0001940001167983 */ /* 0x001ee80000300800 */
[----:B------:R-:W3:Y:S04]  /*da520*/  LDL.LU R23, [R1+0x1a0] ;  /* 0x0001a00001177983 */ /* 0x000ee80000300800 */
[----:B--2---:R-:W-:Y:S04]  /*da530*/  STL.64 [R1+0x54b8], R20 ;  /* 0x0054b81401007387 */ /* 0x004fe80000100a00 */
[----:B------:R-:W2:Y:S04]  /*da540*/  LDL.LU R9, [R1+0x1a4] ;  /* 0x0001a40001097983 */ /* 0x000ea80000300800 */
[----:B------:R-:W2:Y:S04]  /*da550*/  LDL.LU R10, [R1+0x1b0] ;  /* 0x0001b000010a7983 */ /* 0x000ea80000300800 */
[----:B------:R-:W2:Y:S04]  /*da560*/  LDL.LU R11, [R1+0x1b4] ;  /* 0x0001b400010b7983 */ /* 0x000ea80000300800 */
[----:B--2---:R-:W-:Y:S04]  /*da570*/  STL.64 [R1+0x54d0], R10 ;  /* 0x0054d00a01007387 */ /* 0x004fe80000100a00 */
[----:B------:R0:W-:Y:S04]  /*da580*/  STL [R1+0x54c8], R9 ;  /* 0x0054c80901007387 */ /* 0x0001e80000100800 */
[----:B------:R-:W2:Y:S04]  /*da590*/  LDL.LU R8, [R1+0xe0] ;  /* 0x0000e00001087983 */ /* 0x000ea80000300800 */
[----:B0-----:R-:W2:Y:S04]  /*da5a0*/  LDL.LU R9, [R1+0xe4] ;  /* 0x0000e40001097983 */ /* 0x001ea80000300800 */
[----:B------:R-:W2:Y:S04]  /*da5b0*/  LDL.LU R10, [R1+0xe8] ;  /* 0x0000e800010a7983 */ /* 0x000ea80000300800 */
[----:B------:R-:W2:Y:S04]  /*da5c0*/  LDL.LU R11, [R1+0xec] ;  /* 0x0000ec00010b7983 */ /* 0x000ea80000300800 */
[----:B------:R-:W2:Y:S04]  /*da5d0*/  LDL.LU R20, [R1+0x164] ;  /* 0x0001640001147983 */ /* 0x000ea80000300800 */
[----:B------:R-:W2:Y:S04]  /*da5e0*/  LDL.LU R21, [R1+0x190] ;  /* 0x0001900001157983 */ /* 0x000ea80000300800 */
[----:B---3--:R-:W-:Y:S01]  /*da5f0*/  STL.64 [R1+0x54f0], R22 ;  /* 0x0054f01601007387 */ /* 0x008fe20000100a00 */
[----:B----4-:R-:W-:-:S02]  /*da600*/  IMAD R5, R5, 0x100, R15 ;  /* 0x0000010005057824 */ /* 0x010fc400078e020f */
[----:B------:R-:W-:Y:S02]  /*da610*/  IMAD R6, R6, 0x100, R2 ;  /* 0x0000010006067824 */ /* 0x000fe400078e0202 */
[----:B------:R-:W-:Y:S01]  /*da620*/  IMAD R7, R7, 0x100, R3 ;  /* 0x0000010007077824 */ /* 0x000fe200078e0203 */
        /* <DEDUP_REMOVED lines=27> */
[----:B------:R-:W2:Y:S04]  /*da7e0*/  LDL.LU.64 R20, [R1+0x54e8] ;  /* 0x0054e80001147983 */ /* 0x000ea80000300a00 */
[----:B------:R-:W2:Y:S01]  /*da7f0*/  LDL.LU R3, [R1+0x160] ;  /* 0x0001600001037983 */ /* 0x000ea20000300800 */
[----:B------:R-:W-:-:S02]  /*da800*/  F2FP.F16.E4M3.UNPACK_B R4, R4 ;  /* 0x00000004ff04723e */ /* 0x000fc400020006ff */
[----:B------:R-:W-:Y:S02]  /*da810*/  F2FP.F16.E4M3.UNPACK_B R5, R5 ;  /* 0x00000005ff05723e */ /* 0x000fe400020006ff */
[----:B------:R-:W-:Y:S02]  /*da820*/  F2FP.F16.E4M3.UNPACK_B R6, R6 ;  /* 0x00000006ff06723e */ /* 0x000fe400020006ff */
[----:B------:R-:W-:Y:S02]  /*da830*/  F2FP.F16.E4M3.UNPACK_B R7, R7 ;  /* 0x00000007ff07723e */ /* 0x000fe400020006ff */
[----:B------:R0:W-:Y:S04]  /*da840*/  STL.64 [R1+0xbb0], R12 ;  /* 0x000bb00c01007387 */ /* 0x0001e80000100a00 */
[----:B------:R1:W-:Y:S04]  /*da850*/  STL.64 [R1+0xbb8], R14 ;  /* 0x000bb80e01007387 */ /* 0x0003e80000100a00 */
[----:B0-----:R-:W4:Y:S04]  /*da860*/  LDL.LU R12, [R1+0x140] ;  /* 0x00014000010c7983 */ /* 0x001f280000300800 */
[----:B------:R-:W4:Y:S04]  /*da870*/  LDL.LU R13, [R1+0x144] ;  /* 0x00014400010d7983 */ /* 0x000f280000300800 */
[----:B-1----:R-:W4:Y:S04]  /*da880*/  LDL.LU R14, [R1+0x148] ;  /* 0x00014800010e7983 */ /* 0x002f280000300800 */
[----:B------:R-:W4:Y:S01]  /*da890*/  LDL.LU R15, [R1+0x14c] ;  /* 0x00014c00010f7983 */ /* 0x000f220000300800 */
[----:B--2---:R-:W-:-:S02]  /*da8a0*/  F2FP.F16.E4M3.UNPACK_B R2, R3.H1 ;  /* 0x00000003ff02723e */ /* 0x004fc400030006ff */
[----:B------:R-:W-:-:S07]  /*da8b0*/  F2FP.F16.E4M3.UNPACK_B R3, R20.H1 ;  /* 0x00000014ff03723e */ /* 0x000fce00030006ff */
[----:B---3--:R-:W-:Y:S01]  /*da8c0*/  HMMA.16816.F32 R8, R4, R2, R8 ;  /* 0x000000020408723c */ /* 0x008fe20000001808 */
        /* <DEDUP_REMOVED lines=12> */
[----:B------:R-:W3:-:S13]  /*da990*/  LDL.LU R9, [R1+0x54c8] ;  /* 0x0054c80001097983 */ /* 0x000eda0000300800 */
[----:B------:R-:W-:Y:S04]  /*da9a0*/  STL.64 [R1+0xb90], R20 ;  /* 0x000b901401007387 */ /* 0x000fe80000100a00 */
[----:B------:R0:W-:Y:S04]  /*da9b0*/  STL.64 [R1+0xb98], R22 ;  /* 0x000b981601007387 */ /* 0x0001e80000100a00 */
[----:B0-----:R-:W2:Y:S04]  /*da9c0*/  LDL.LU.64 R22, [R1+0x54c0] ;  /* 0x0054c00001167983 */ /* 0x001ea80000300a00 */
[----:B------:R-:W2:Y:S01]  /*da9d0*/  LDL.LU.64 R20, [R1+0x54b8] ;  /* 0x0054b80001147983 */ /* 0x000ea20000300a00 */
[----:B---3--:R-:W-:-:S05]  /*da9e0*/  F2FP.F16.E4M3.UNPACK_B R3, R9.H1 ;  /* 0x00000009ff03723e */ /* 0x008fca00030006ff */
        /* <DEDUP_REMOVED lines=8> */
[----:B------:R-:W-:-:S05]  /*daa70*/  F2FP.F16.E4M3.UNPACK_B R9, R11.H1 ;  /* 0x0000000bff09723e */ /* 0x000fca00030006ff */
[----:B------:R2:W-:Y:S01]  /*daa80*/  STL.64 [R1+0x3e8], R8 ;  /* 0x0003e80801007387 */ /* 0x0005e20000100a00 */
[----:B----4-:R-:W-:Y:S02]  /*daa90*/  F2FP.F16.E4M3.UNPACK_B R2, R16.H1 ;  /* 0x00000010ff02723e */ /* 0x010fe400030006ff */
[----:B------:R-:W-:-:S07]  /*daaa0*/  F2FP.F16.E4M3.UNPACK_B R3, R17.H1 ;  /* 0x00000011ff03723e */ /* 0x000fce00030006ff */
[C---:B------:R-:W-:Y:S08]  /*daab0*/  HMMA.16816.F32 R12, R4.reuse, R2, R12 ;  /* 0x00000002040c723c */ /* 0x040ff0000000180c */
[----:B--2---:R-:W-:Y:S01]  /*daac0*/  HMMA.16816.F32 R8, R4, R8, R20 ;  /* 0x000000080408723c */ /* 0x004fe20000001814 */
[----:B------:R-:W2:Y:S04]  /*daad0*/  LDL.LU.64 R22, [R1+0x54a0] ;  /* 0x0054a00001167983 */ /* 0x000ea80000300a00 */
[----:B------:R-:W2:-:S14]  /*daae0*/  LDL.LU.64 R20, [R1+0x5498] ;  /* 0x0054980001147983 */ /* 0x000e9c0000300a00 */
[----:B------:R0:W-:Y:S04]  /*daaf0*/  STL.64 [R1+0xb70], R8 ;  /* 0x000b700801007387 */ /* 0x0001e80000100a00 */
[----:B------:R-:W-:Y:S04]  /*dab00*/  STL.64 [R1+0xb78], R10 ;  /* 0x000b780a01007387 */ /* 0x000fe80000100a00 */
[----:B------:R1:W-:Y:S04]  /*dab10*/  STL.64 [R1+0x3e0], R2 ;  /* 0x0003e00201007387 */ /* 0x0003e80000100a00 */
[----:B------:R-:W-:Y:S04]  /*dab20*/  STL.64 [R1+0xb60], R12 ;  /* 0x000b600c01007387 */ /* 0x000fe80000100a00 */
[----:B------:R-:W-:Y:S01]  /*dab30*/  STL.64 [R1+0xb68], R14 ;  /* 0x000b680e01007387 */ /* 0x000fe20000100a00 */
[----:B0-----:R-:W-:-:S02]  /*dab40*/  F2FP.F16.E4M3.UNPACK_B R8, R18.H1 ;  /* 0x00000012ff08723e */ /* 0x001fc400030006ff */
[----:B------:R-:W-:-:S05]  /*dab50*/  F2FP.F16.E4M3.UNPACK_B R9, R19.H1 ;  /* 0x00000013ff09723e */ /* 0x000fca00030006ff */
[----:B------:R2:W-:Y:S01]  /*dab60*/  STL.64 [R1+0x3d8], R8 ;  /* 0x0003d80801007387 */ /* 0x0005e20000100a00 */
[----:B-1----:R-:W-:Y:S02]  /*dab70*/  F2FP.F16.E4M3.UNPACK_B R2, R28.H1 ;  /* 0x0000001cff02723e */ /* 0x002fe400030006ff */
[----:B------:R-:W-:Y:S02]  /*dab80*/  F2FP.F16.E4M3.UNPACK_B R3, R29.H1 ;  /* 0x0000001dff03723e */ /* 0x000fe400030006ff */
[----:B------:R-:W-:Y:S01]  /*dab90*/  F2FP.F16.E4M3.UNPACK_B R0, R0.H1 ;  /* 0x00000000ff00723e */ /* 0x000fe200030006ff */
[----:B--2---:R-:W-:-:S15]  /*daba0*/  HMMA.16816.F32 R8, R4, R8, R20 ;  /* 0x000000080408723c */ /* 0x004fde0000001814 */
[----:B------:R-:W-:-:S04]  /*dabb0*/  NOP ;  /* 0x0000000000007918 */ /* 0x000fc80000000000 */
[----:B------:R-:W-:Y:S04]  /*dabc0*/  STL.64 [R1+0xb50], R8 ;  /* 0x000b500801007387 */ /* 0x000fe80000100a00 */
[----:B------:R0:W-:Y:S02]  /*dabd0*/  STL.64 [R1+0xb58], R10 ;  /* 0x000b580a01007387 */ /* 0x0001e40000100a00 */
[----:B0-----:R-:W-:Y:S02]  /*dabe0*/  HMMA.16816.F32 R8, R4, R2, R24 ;  /* 0x000000020408723c */ /* 0x001fe40000001818 */
[----:B------:R-:W-:Y:S04]  /*dabf0*/  STL.64 [R1+0x3d0], R2 ;  /* 0x0003d00201007387 */ /* 0x000fe80000100a00 */
[----:B------:R-:W2:-:S13]  /*dac00*/  LDL.LU R12, [R1+0x2f0] ;  /* 0x0002f000010c7983 */ /* 0x000e9a0000300800 */
        /* <DEDUP_REMOVED lines=24> */
[----:B---3--:R-:W-:Y:S04]  /*dad90*/  STL.64 [R1+0x5460], R14 ;  /* 0x0054600e01007387 */ /* 0x008fe80000100a00 */
[----:B--2---:R-:W-:Y:S04]  /*dada0*/  STL.64 [R1+0x5458], R12 ;  /* 0x0054580c01007387 */ /* 0x004fe80000100a00 */
[----:B------:R-:W2:Y:S04]  /*dadb0*/  LDL.LU R25, [R1+0x214] ;  /* 0x0002140001197983 */ /* 0x000ea80000300800 */
[----:B------:R-:W3:Y:S04]  /*dadc0*/  LDL.LU R27, [R1+0x240] ;  /* 0x00024000011b7983 */ /* 0x000ee80000300800 */
[----:B------:R-:W2:Y:S04]  /*dadd0*/  LDL.LU R10, [R1+0x424] ;  /* 0x00042400010a7983 */ /* 0x000ea80000300800 */
[----:B------:R-:W2:Y:S04]  /*dade0*/  LDL.LU R11, [R1+0x430] ;  /* 0x00043000010b7983 */ /* 0x000ea80000300800 */
[----:B--2---:R-:W-:Y:S04]  /*dadf0*/  STL.64 [R1+0x5480], R10 ;  /* 0x0054800a01007387 */ /* 0x004fe80000100a00 */
[----:B----4-:R0:W-:Y:S04]  /*dae00*/  STL.64 [R1+0x5478], R8 ;  /* 0x0054780801007387 */ /* 0x0101e80000100a00 */
[----:B0-----:R-:W2:Y:S04]  /*dae10*/  LDL.LU R8, [R1+0x250] ;  /* 0x0002500001087983 */ /* 0x001ea80000300800 */
[----:B------:R-:W2:Y:S04]  /*dae20*/  LDL.LU R9, [R1+0x254] ;  /* 0x0002540001097983 */ /* 0x000ea80000300800 */
[----:B------:R-:W4:Y:S04]  /*dae30*/  LDL.LU R10, [R1+0x258] ;  /* 0x00025800010a7983 */ /* 0x000f280000300800 */
[----:B------:R-:W4:Y:S01]  /*dae40*/  LDL.LU R11, [R1+0x25c] ;  /* 0x00025c00010b7983 */ /* 0x000f220000300800 */
[----:B------:R-:W-:Y:S01]  /*dae50*/  IMAD.MOV.U32 R12, RZ, RZ, R0 ;  /* 0x000000ffff0c7224 */ /* 0x000fe200078e0000 */
[----:B------:R-:W-:-:S02]  /*dae60*/  F2FP.F16.E4M3.UNPACK_B R13, R25.H1 ;  /* 0x00000019ff0d723e */ /* 0x000fc400030006ff */
        /* <DEDUP_REMOVED lines=9> */
[----:B------:R-:W3:Y:S01]  /*daf00*/  LDL.LU R19, [R1+0x4d00] ;  /* 0x004d000001137983 */ /* 0x000ee20000300800 */
[----:B--2---:R-:W-:Y:S03]  /*daf10*/  HMMA.16816.F32 R8, R4, R12, R8 ;  /* 0x0000000c0408723c */ /* 0x004fe60000001808 */
[----:B---3--:R-:W-:Y:S04]  /*daf20*/  STL.64 [R1+0x5470], R18 ;  /* 0x0054701201007387 */ /* 0x008fe80000100a00 */
[----:B----4-:R0:W-:Y:S04]  /*daf30*/  STL.64 [R1+0x5468], R16 ;  /* 0x0054681001007387 */ /* 0x0101e80000100a00 */
        /* <DEDUP_REMOVED lines=14> */
[----:B0-----:R-:W2:Y:S04]  /*db020*/  LDL.LU.64 R10, [R1+0x5490] ;  /* 0x00549000010a7983 */ /* 0x001ea80000300a00 */
[----:B------:R-:W2:Y:S01]  /*db030*/  LDL.LU.64 R8, [R1+0x5488] ;  /* 0x0054880001087983 */ /* 0x000ea20000300a00 */
[----:B------:R-:W-:-:S02]  /*db040*/  F2FP.F16.E4M3.UNPACK_B R14, R27.H1 ;  /* 0x0000001bff0e723e */ /* 0x000fc400030006ff */
[----:B------:R-:W-:Y:S01]  /*db050*/  F2FP.F16.E4M3.UNPACK_B R15, R28.H1 ;  /* 0x0000001cff0f723e */ /* 0x000fe200030006ff */
[----:B------:R-:W3:Y:S04]  /*db060*/  LDL.LU R25, [R1+0x4d08] ;  /* 0x004d080001197983 */ /* 0x000ee80000300800 */
[----:B------:R-:W-:Y:S04]  /*db070*/  STL [R1+0x3c0], R14 ;  /* 0x0003c00e01007387 */ /* 0x000fe80000100800 */
[----:B------:R-:W3:Y:S01]  /*db080*/  LDL.LU R27, [R1+0x4d04] ;  /* 0x004d0400011b7983 */ /* 0x000ee20000300800 */
[----:B------:R-:W-:-:S03]  /*db090*/  F2FP.F16.E4M3.UNPACK_B R12, R29.H1 ;  /* 0x0000001dff0c723e */ /* 0x000fc600030006ff */
[----:B------:R-:W-:Y:S01]  /*db0a0*/  STL [R1+0x3c4], R15 ;  /* 0x0003c40f01007387 */ /* 0x000fe20000100800 */
[----:B------:R-:W-:Y:S02]  /*db0b0*/  IMAD.MOV.U32 R28, RZ, RZ, R15 ;  /* 0x000000ffff1c7224 */ /* 0x000fe400078e000f */
[----:B------:R-:W-:Y:S01]  /*db0c0*/  IMAD.MOV.U32 R29, RZ, RZ, R14 ;  /* 0x000000ffff1d7224 */ /* 0x000fe200078e000e */
[----:B------:R-:W-:Y:S01]  /*db0d0*/  F2FP.F16.E4M3.UNPACK_B R13, R2.H1 ;  /* 0x00000002ff0d723e */ /* 0x000fe200030006ff */
[----:B--2---:R-:W-:-:S15]  /*db0e0*/  HMMA.16816.F32 R8, R4, R14, R8 ;  /* 0x0000000e0408723c */ /* 0x004fde0000001808 */
[----:B------:R-:W-:-:S04]  /*db0f0*/  NOP ;  /* 0x0000000000007918 */ /* 0x000fc80000000000 */
[----:B------:R-:W-:Y:S04]  /*db100*/  STL.64 [R1+0xb20], R8 ;  /* 0x000b200801007387 */ /* 0x000fe80000100a00 */
[----:B------:R0:W-:Y:S04]  /*db110*/  STL.64 [R1+0xb28], R10 ;  /* 0x000b280a01007387 */ /* 0x0001e80000100a00 */
[----:B0-----:R-:W2:Y:S04]  /*db120*/  LDL.LU.64 R10, [R1+0x5480] ;  /* 0x00548000010a7983 */ /* 0x001ea80000300a00 */
[----:B------:R-:W2:Y:S04]  /*db130*/  LDL.LU.64 R8, [R1+0x5478] ;  /* 0x0054780001087983 */ /* 0x000ea80000300a00 */
[----:B------:R-:W-:Y:S04]  /*db140*/  STL [R1+0x3b8], R12 ;  /* 0x0003b80c01007387 */ /* 0x000fe80000100800 */
[----:B------:R-:W-:Y:S04]  /*db150*/  STL [R1+0x517c], R28 ;  /* 0x00517c1c01007387 */ /* 0x000fe80000100800 */
[----:B------:R-:W-:Y:S04]  /*db160*/  STL [R1+0x5178], R29 ;  /* 0x0051781d01007387 */ /* 0x000fe80000100800 */
[----:B------:R0:W-:Y:S02]  /*db170*/  STL [R1+0x3bc], R13 ;  /* 0x0003bc0d01007387 */ /* 0x0001e40000100800 */
[----:B0-----:R-:W-:Y:S02]  /*db180*/  HMMA.16816.F32 R12, R4, R12, R16 ;  /* 0x0000000c040c723c */ /* 0x001fe40000001810 */
[----:B------:R-:W3:Y:S04]  /*db190*/  LDL.LU.64 R18, [R1+0x5470] ;  /* 0x0054700001127983 */ /* 0x000ee80000300a00 */
[----:B------:R-:W3:-:S13]  /*db1a0*/  LDL.LU.64 R16, [R1+0x5468] ;  /* 0x0054680001107983 */ /* 0x000eda0000300a00 */
[----:B------:R-:W-:Y:S04]  /*db1b0*/  STL.64 [R1+0xb10], R12 ;  /* 0x000b100c01007387 */ /* 0x000fe80000100a00 */
[----:B------:R0:W-:Y:S04]  /*db1c0*/  STL.64 [R1+0xb18], R14 ;  /* 0x000b180e01007387 */ /* 0x0001e80000100a00 */
[----:B0-----:R-:W3:Y:S04]  /*db1d0*/  LDL.LU.64 R14, [R1+0x5460] ;  /* 0x00546000010e7983 */ /* 0x001ee80000300a00 */
[----:B------:R-:W3:Y:S01]  /*db1e0*/  LDL.LU.64 R12, [R1+0x5458] ;  /* 0x00545800010c7983 */ /* 0x000ee20000300a00 */
[----:B--2---:R-:W-:-:S02]  /*db1f0*/  F2FP.F16.E4M3.UNPACK_B R8, R8.H1 ;  /* 0x00000008ff08723e */ /* 0x004fc400030006ff */
[----:B------:R-:W-:-:S05]  /*db200*/  F2FP.F16.E4M3.UNPACK_B R9, R9.H1 ;  /* 0x00000009ff09723e */ /* 0x000fca00030006ff */
[----:B------:R-:W-:Y:S02]  /*db210*/  STL.64 [R1+0x3b0], R8 ;  /* 0x0003b00801007387 */ /* 0x000fe40000100a00 */
[----:B---3--:R-:W-:-:S15]  /*db220*/  HMMA.16816.F32 R12, R4, R8, R12 ;  /* 0x00000008040c723c */ /* 0x008fde000000180c */
[----:B------:R-:W-:-:S04]  /*db230*/  NOP ;  /* 0x0000000000007918 */ /* 0x000fc80000000000 */
        /* <DEDUP_REMOVED lines=14> */
[----:B------:R-:W-:Y:S02]  /*db320*/  F2FP.F16.E4M3.UNPACK_B R9, R16.H1 ;  /* 0x00000010ff09723e */ /* 0x000fe400030006ff */
[----:B------:R-:W-:Y:S02]  /*db330*/  F2FP.F16.E4M3.UNPACK_B R2, R17.H1 ;  /* 0x00000011ff02723e */ /* 0x000fe400030006ff */
[----:B------:R-:W-:Y:S01]  /*db340*/  F2FP.F16.E4M3.UNPACK_B R3, R18.H1 ;  /* 0x00000012ff03723e */ /* 0x000fe200030006ff */
[----:B------:R0:W-:Y:S01]  /*db350*/  STL.64 [R1+0x3a0], R8 ;  /* 0x0003a00801007387 */ /* 0x0001e20000100a00 */
[----:B------:R-:W-:Y:S01]  /*db360*/  F2FP.F16.E4M3.UNPACK_B R17, R24.H1 ;  /* 0x00000018ff11723e */ /* 0x000fe200030006ff */
[----:B--2---:R-:W-:Y:S01]  /*db370*/  HMMA.16816.F32 R12, R4, R8, R12 ;  /* 0x00000008040c723c */ /* 0x004fe2000000180c */
[----:B0-----:R-:W-:-:S15]  /*db380*/  IMAD R8, R26, 0x100, R19 ;  /* 0x000001001a087824 */ /* 0x001fde00078e0213 */
[----:B------:R-:W-:-:S03]  /*db390*/  NOP ;  /* 0x0000000000007918 */ /* 0x000fc60000000000 */
[----:B------:R-:W-:Y:S04]  /*db3a0*/  STL.64 [R1+0xae0], R12 ;  /* 0x000ae00c01007387 */ /* 0x000fe80000100a00 */
[----:B------:R-:W-:Y:S04]  /*db3b0*/  STL.64 [R1+0xae8], R14 ;  /* 0x000ae80e01007387 */ /* 0x000fe80000100a00 */
[----:B------:R-:W-:Y:S04]  /*db3c0*/  STL [R1+0x398], R2 ;  /* 0x0003980201007387 */ /* 0x000fe80000100800 */
[----:B------:R0:W-:Y:S02]  /*db3d0*/  STL [R1+0xc], R8 ;  /* 0x00000c0801007387 */ /* 0x0001e40000100800 */
[----:B0-----:R-:W-:Y:S01]  /*db3e0*/  HMMA.16816.F32 R8, R4, R2, R20 ;  /* 0x000000020408723c */ /* 0x001fe20000001814 */
[----:B----4-:R-:W-:Y:S01]  /*db3f0*/  F2FP.F16.E4M3.UNPACK_B R19, R0.H1 ;  /* 0x00000000ff13723e */ /* 0x010fe200030006ff */
[----:B------:R-:W-:Y:S04]  /*db400*/  STL [R1+0x39c], R3 ;  /* 0x00039c0301007387 */ /* 0x000fe80000100800 */
[----:B------:R-:W2:Y:S04]  /*db410*/  LDL.LU R26, [R1+0x4d10] ;  /* 0x004d1000011a7983 */ /* 0x000ea80000300800 */
[----:B------:R-:W2:Y:S01]  /*db420*/  LDL.LU R0, [R1+0x4d0c] ;  /* 0x004d0c0001007983 */ /* 0x000ea20000300800 */
[----:B------:R-:W-:-:S08]  /*db430*/  IMAD R13, R27, 0x100, R25 ;  /* 0x000001001b0d7824 */ /* 0x000fd000078e0219 */
[----:B------:R-:W-:Y:S04]  /*db440*/  STL.64 [R1+0xad0], R8 ;  /* 0x000ad00801007387 */ /* 0x000fe80000100a00 */
[----:B------:R0:W-:Y:S04]  /*db450*/  STL.64 [R1+0xad8], R10 ;  /* 0x000ad80a01007387 */ /* 0x0001e80000100a00 */
[----:B------:R-:W-:Y:S04]  /*db460*/  STL [R1+0x390], R19 ;  /* 0x0003901301007387 */ /* 0x000fe80000100800 */
[----:B------:R1:W-:Y:S04]  /*db470*/  STL [R1+0x5430], R7 ;  /* 0x0054300701007387 */ /* 0x0003e80000100800 */
[----:B0-----:R-:W3:Y:S04]  /*db480*/  LDL.LU R11, [R1+0x464] ;  /* 0x00046400010b7983 */ /* 0x001ee80000300800 */
[----:B------:R-:W4:Y:S04]  /*db490*/  LDL.LU R29, [R1+0x4d30] ;  /* 0x004d3000011d7983 */ /* 0x000f280000300800 */
[----:B------:R-:W4:Y:S04]  /*db4a0*/  LDL.LU R23, [R1+0x4d2c] ;  /* 0x004d2c0001177983 */ /* 0x000f280000300800 */
[----:B------:R-:W-:Y:S04]  /*db4b0*/  STL [R1+0x394], R17 ;  /* 0x0003941101007387 */ /* 0x000fe80000100800 */
        /* <DEDUP_REMOVED lines=14> */
[----:B------:R-:W2:Y:S04]  /*db5a0*/  LDL.LU R12, [R1+0x350] ;  /* 0x00035000010c7983 */ /* 0x000ea80000300800 */
[----:B0-----:R-:W2:Y:S04]  /*db5b0*/  LDL.LU R13, [R1+0x354] ;  /* 0x00035400010d7983 */ /* 0x001ea80000300800 */
[----:B------:R-:W2:Y:S04]  /*db5c0*/  LDL.LU R14, [R1+0x358] ;  /* 0x00035800010e7983 */ /* 0x000ea80000300800 */
[----:B------:R-:W2:Y:S04]  /*db5d0*/  LDL.LU R15, [R1+0x35c] ;  /* 0x00035c00010f7983 */ /* 0x000ea80000300800 */
[----:B--2---:R0:W-:Y:S04]  /*db5e0*/  STL.64 [R1+0x5418], R14 ;  /* 0x0054180e01007387 */ /* 0x0041e80000100a00 */
[----:B------:R1:W-:Y:S01]  /*db5f0*/  STL.64 [R1+0x5410], R12 ;  /* 0x0054100c01007387 */ /* 0x0003e20000100a00 */
[----:B0-----:R-:W-:-:S03]  /*db600*/  IMAD.MOV.U32 R15, RZ, RZ, R17 ;  /* 0x000000ffff0f7224 */ /* 0x001fc600078e0011 */
[----:B-1----:R-:W2:Y:S04]  /*db610*/  LDL.LU R12, [R1+0x4d28] ;  /* 0x004d2800010c7983 */ /* 0x002ea80000300800 */
[----:B------:R-:W2:Y:S01]  /*db620*/  LDL.LU R13, [R1+0x4d24] ;  /* 0x004d2400010d7983 */ /* 0x000ea20000300800 */
[----:B------:R-:W-:Y:S02]  /*db630*/  IMAD R17, R0, 0x100, R26 ;  /* 0x0000010000117824 */ /* 0x000fe400078e021a */
[----:B------:R-:W-:Y:S01]  /*db640*/  IMAD.MOV.U32 R14, RZ, RZ, R19 ;  /* 0x000000ffff0e7224 */ /* 0x000fe200078e0013 */
[----:B------:R-:W2:Y:S04]  /*db650*/  LDL.LU R0, [R1+0x474] ;  /* 0x0004740001007983 */ /* 0x000ea80000300800 */
[----:B------:R-:W2:Y:S04]  /*db660*/  LDL.LU R19, [R1+0x4d58] ;  /* 0x004d580001137983 */ /* 0x000ea80000300800 */
[----:B------:R-:W3:Y:S04]  /*db670*/  LDL.LU R21, [R1+0x4d54] ;  /* 0x004d540001157983 */ /* 0x000ee80000300800 */
[----:B------:R-:W3:Y:S04]  /*db680*/  LDL.LU R22, [R1+0x4d60] ;  /* 0x004d600001167983 */ /* 0x000ee80000300800 */
[----:B------:R-:W3:Y:S04]  /*db690*/  LDL.LU R26, [R1+0x4d5c] ;  /* 0x004d5c00011a7983 */ /* 0x000ee80000300800 */
[----:B------:R-:W-:Y:S01]  /*db6a0*/  STL [R1+0x53d8], R17 ;  /* 0x0053d81101007387 */ /* 0x000fe20000100800 */
[----:B------:R-:W-:-:S03]  /*db6b0*/  IMAD R20, R20, 0x100, R7 ;  /* 0x0000010014147824 */ /* 0x000fc600078e0207 */
[----:B--2---:R-:W-:Y:S04]  /*db6c0*/  STL.64 [R1+0x5428], R18 ;  /* 0x0054281201007387 */ /* 0x004fe80000100a00 */
[----:B------:R0:W-:Y:S04]  /*db6d0*/  STL [R1+0x5420], R16 ;  /* 0x0054201001007387 */ /* 0x0001e80000100800 */
[----:B0-----:R-:W2:Y:S04]  /*db6e0*/  LDL.LU R16, [R1+0x330] ;  /* 0x0003300001107983 */ /* 0x001ea80000300800 */
[----:B------:R-:W2:Y:S04]  /*db6f0*/  LDL.LU R17, [R1+0x334] ;  /* 0x0003340001117983 */ /* 0x000ea80000300800 */
[----:B------:R-:W2:Y:S04]  /*db700*/  LDL.LU R18, [R1+0x338] ;  /* 0x0003380001127983 */ /* 0x000ea80000300800 */
[----:B------:R-:W2:Y:S04]  /*db710*/  LDL.LU R19, [R1+0x33c] ;  /* 0x00033c0001137983 */ /* 0x000ea80000300800 */
[----:B------:R-:W2:Y:S04]  /*db720*/  LDL.LU R7, [R1+0x5430] ;  /* 0x0054300001077983 */ /* 0x000ea80000300800 */
[----:B------:R0:W-:Y:S04]  /*db730*/  STL [R1+0x53d0], R20 ;  /* 0x0053d01401007387 */ /* 0x0001e80000100800 */
[----:B0-----:R-:W2:Y:S02]  /*db740*/  LDL.LU R20, [R1+0x4d20] ;  /* 0x004d200001147983 */ /* 0x001ea40000300800 */
[----:B--2---:R-:W-:-:S02]  /*db750*/  IMAD R24, R24, 0x100, R20 ;  /* 0x0000010018187824 */ /* 0x004fc400078e0214 */
[----:B------:R-:W-:Y:S02]  /*db760*/  IMAD R20, R13, 0x100, R12 ;  /* 0x000001000d147824 */ /* 0x000fe400078e020c */
[----:B------:R-:W-:Y:S01]  /*db770*/  HMMA.16816.F32 R12, R4, R14, R16 ;  /* 0x0000000e040c723c */ /* 0x000fe20000001810 */
[----:B------:R-:W-:Y:S04]  /*db780*/  STL [R1+0x53a8], R24 ;  /* 0x0053a81801007387 */ /* 0x000fe80000100800 */
[----:B------:R-:W-:Y:S04]  /*db790*/  STL [R1+0x30], R20 ;  /* 0x0000301401007387 */ /* 0x000fe80000100800 */
[----:B------:R-:W2:Y:S04]  /*db7a0*/  LDL.LU.64 R18, [R1+0x5428] ;  /* 0x0054280001127983 */ /* 0x000ea80000300a00 */
[----:B------:R-:W2:Y:S06]  /*db7b0*/  LDL.LU R16, [R1+0x5420] ;  /* 0x0054200001107983 */ /* 0x000eac0000300800 */
[----:B------:R-:W-:Y:S04]  /*db7c0*/  STL.64 [R1+0xac0], R12 ;  /* 0x000ac00c01007387 */ /* 0x000fe80000100a00 */
[----:B------:R0:W-:Y:S04]  /*db7d0*/  STL.64 [R1+0xac8], R14 ;  /* 0x000ac80e01007387 */ /* 0x0001e80000100a00 */
[----:B0-----:R-:W2:Y:S04]  /*db7e0*/  LDL.LU.64 R14, [R1+0x5418] ;  /* 0x00541800010e7983 */ /* 0x001ea80000300a00 */
[----:B------:R-:W2:Y:S01]  /*db7f0*/  LDL.LU.64 R12, [R1+0x5410] ;  /* 0x00541000010c7983 */ /* 0x000ea20000300a00 */
[----:B------:R-:W-:Y:S01]  /*db800*/  F2FP.F16.E4M3.UNPACK_B R10, R10.H1 ;  /* 0x0000000aff0a723e */ /* 0x000fe200030006ff */
[----:B----4-:R-:W-:Y:S01]  /*db810*/  IMAD R23, R23, 0x100, R29 ;  /* 0x0000010017177824 */ /* 0x010fe200078e021d */
[----:B---3--:R-:W-:Y:S01]  /*db820*/  F2FP.F16.E4M3.UNPACK_B R11, R11.H1 ;  /* 0x0000000bff0b723e */ /* 0x008fe200030006ff */
[----:B------:R-:W-:-:S02]  /*db830*/  IMAD R27, R27, 0x100, R28 ;  /* 0x000001001b1b7824 */ /* 0x000fc400078e021c */
[----:B------:R-:W-:Y:S01]  /*db840*/  IMAD R3, R3, 0x100, R2 ;  /* 0x0000010003037824 */ /* 0x000fe200078e0202 */
[----:B------:R-:W-:Y:S01]  /*db850*/  STL [R1+0x388], R10 ;  /* 0x0003880a01007387 */ /* 0x000fe20000100800 */
[----:B------:R-:W-:-:S03]  /*db860*/  IMAD R8, R9, 0x100, R8 ;  /* 0x0000010009087824 */ /* 0x000fc600078e0208 */
[----:B------:R-:W-:Y:S04]  /*db870*/  STL [R1+0x53d4], R23 ;  /* 0x0053d41701007387 */ /* 0x000fe80000100800 */
[----:B------:R-:W-:Y:S04]  /*db880*/  STL [R1+0x38c], R11 ;  /* 0x00038c0b01007387 */ /* 0x000fe80000100800 */
[----:B------:R-:W-:Y:S04]  /*db890*/  STL [R1+0x53dc], R27 ;  /* 0x0053dc1b01007387 */ /* 0x000fe80000100800 */
[----:B------:R-:W-:Y:S04]  /*db8a0*/  STL [R1+0x51a4], R3 ;  /* 0x0051a40301007387 */ /* 0x000fe80000100800 */
[----:B------:R-:W-:Y:S01]  /*db8b0*/  STL [R1+0x51ac], R8 ;  /* 0x0051ac0801007387 */ /* 0x000fe20000100800 */
[----:B------:R-:W-:-:S02]  /*db8c0*/  F2FP.F16.E4M3.UNPACK_B R25, R25.H1 ;  /* 0x00000019ff19723e */ /* 0x000fc400030006ff */
[----:B------:R-:W-:Y:S01]  /*db8d0*/  F2FP.F16.E4M3.UNPACK_B R0, R0.H1 ;  /* 0x00000000ff00723e */ /* 0x000fe200030006ff */
[----:B--2---:R-:W-:-:S05]  /*db8e0*/  IMAD R9, R18, 0x100, R16 ;  /* 0x0000010012097824 */ /* 0x004fca00078e0210 */
[----:B------:R0:W-:Y:S04]  /*db8f0*/  STL [R1+0x51b0], R9 ;  /* 0x0051b00901007387 */ /* 0x0001e80000100800 */
[----:B------:R1:W-:Y:S04]  /*db900*/  STL [R1+0x540c], R6 ;  /* 0x00540c0601007387 */ /* 0x0003e80000100800 */
[----:B------:R2:W-:Y:S01]  /*db910*/  STL [R1+0x5408], R7 ;  /* 0x0054080701007387 */ /* 0x0005e20000100800 */
[----:B------:R-:W-:Y:S01]  /*db920*/  IMAD R2, R21, 0x100, R19 ;  /* 0x0000010015027824 */ /* 0x000fe200078e0213 */
[----:B0-----:R-:W-:-:S15]  /*db930*/  HMMA.16816.F32 R8, R4, R10, R12 ;  /* 0x0000000a0408723c */ /* 0x001fde000000180c */
[----:B------:R-:W-:-:S04]  /*db940*/  NOP ;  /* 0x0000000000007918 */ /* 0x000fc80000000000 */
[----:B------:R-:W-:Y:S04]  /*db950*/  STL.64 [R1+0xab0], R8 ;  /* 0x000ab00801007387 */ /* 0x000fe80000100a00 */
[----:B------:R0:W-:Y:S04]  /*db960*/  STL.64 [R1+0xab8], R10 ;  /* 0x000ab80a01007387 */ /* 0x0001e80000100a00 */
[----:B------:R-:W-:Y:S04]  /*db970*/  STL [R1+0x380], R25 ;  /* 0x0003801901007387 */ /* 0x000fe80000100800 */
[----:B------:R-:W3:Y:S04]  /*db980*/  LDL.LU R27, [R1+0x484] ;  /* 0x00048400011b7983 */ /* 0x000ee80000300800 */
[----:B------:R-:W4:Y:S04]  /*db990*/  LDL.LU R13, [R1+0x4d80] ;  /* 0x004d8000010d7983 */ /* 0x000f280000300800 */
[----:B------:R-:W4:Y:S04]  /*db9a0*/  LDL.LU R15, [R1+0x4d7c] ;  /* 0x004d7c00010f7983 */ /* 0x000f280000300800 */
[----:B------:R0:W-:Y:S04]  /*db9b0*/  STL [R1+0x51b4], R2 ;  /* 0x0051b40201007387 */ /* 0x0001e80000100800 */
[----:B------:R-:W-:Y:S04]  /*db9c0*/  STL [R1+0x384], R0 ;  /* 0x0003840001007387 */ /* 0x000fe80000100800 */
[----:B-1----:R-:W3:Y:S04]  /*db9d0*/  LDL.LU R6, [R1+0x4d68] ;  /* 0x004d680001067983 */ /* 0x002ee80000300800 */
[----:B------:R-:W3:Y:S04]  /*db9e0*/  LDL.LU R12, [R1+0x4d64] ;  /* 0x004d6400010c7983 */ /* 0x000ee80000300800 */
[----:B--2---:R-:W2:Y:S04]  /*db9f0*/  LDL.LU R7, [R1+0x4d70] ;  /* 0x004d700001077983 */ /* 0x004ea80000300800 */
[----:B------:R-:W2:Y:S04]  /*dba00*/  LDL.LU R16, [R1+0x4d6c] ;  /* 0x004d6c0001107983 */ /* 0x000ea80000300800 */
[----:B------:R-:W2:Y:S04]  /*dba10*/  LDL.LU R19, [R1+0x4d74] ;  /* 0x004d740001137983 */ /* 0x000ea80000300800 */
[----:B------:R-:W2:Y:S04]  /*dba20*/  LDL.LU R17, [R1+0x4d88] ;  /* 0x004d880001117983 */ /* 0x000ea80000300800 */
[----:B------:R-:W2:Y:S01]  /*dba30*/  LDL.LU R18, [R1+0x4d84] ;  /* 0x004d840001127983 */ /* 0x000ea20000300800 */
[----:B0-----:R-:W-:-:S03]  /*dba40*/  IMAD R10, R26, 0x100, R22 ;  /* 0x000001001a0a7824 */ /* 0x001fc600078e0216 */
        /* <DEDUP_REMOVED lines=14> */
[----:B--2---:R0:W-:Y:S04]  /*dbb30*/  STL.64 [R1+0x53f0], R22 ;  /* 0x0053f01601007387 */ /* 0x0041e80000100a00 */
[----:B---3--:R1:W-:Y:S01]  /*dbb40*/  STL.64 [R1+0x53e8], R20 ;  /* 0x0053e81401007387 */ /* 0x0083e20000100a00 */
[----:B0-----:R-:W-:-:S03]  /*dbb50*/  IMAD.MOV.U32 R22, RZ, RZ, R25 ;  /* 0x000000ffff167224 */ /* 0x001fc600078e0019 */
[----:B-1----:R-:W2:Y:S04]  /*dbb60*/  LDL.LU R20, [R1+0x4d78] ;  /* 0x004d780001147983 */ /* 0x002ea80000300800 */
[----:B------:R-:W3:Y:S04]  /*dbb70*/  LDL.LU R21, [R1+0x480] ;  /* 0x0004800001157983 */ /* 0x000ee80000300800 */
[----:B------:R-:W2:Y:S04]  /*dbb80*/  LDL.LU R25, [R1+0x4dc4] ;  /* 0x004dc40001197983 */ /* 0x000ea80000300800 */
[----:B------:R-:W-:Y:S01]  /*dbb90*/  STL.64 [R1+0x5400], R26 ;  /* 0x0054001a01007387 */ /* 0x000fe20000100a00 */
[----:B------:R-:W-:-:S02]  /*dbba0*/  IMAD.MOV.U32 R23, RZ, RZ, R0 ;  /* 0x000000ffff177224 */ /* 0x000fc400078e0000 */
[----:B------:R-:W-:Y:S02]  /*dbbb0*/  IMAD R12, R12, 0x100, R6 ;  /* 0x000001000c0c7824 */ /* 0x000fe400078e0206 */
[----:B------:R-:W-:Y:S01]  /*dbbc0*/  IMAD R16, R16, 0x100, R7 ;  /* 0x0000010010107824 */ /* 0x000fe200078e0207 */
[----:B--2---:R0:W-:Y:S04]  /*dbbd0*/  STL.64 [R1+0x53f8], R24 ;  /* 0x0053f81801007387 */ /* 0x0041e80000100a00 */
[----:B0-----:R-:W2:Y:S04]  /*dbbe0*/  LDL.LU R24, [R1+0x4d0] ;  /* 0x0004d00001187983 */ /* 0x001ea80000300800 */
[----:B------:R-:W2:Y:S04]  /*dbbf0*/  LDL.LU R25, [R1+0x4d4] ;  /* 0x0004d40001197983 */ /* 0x000ea80000300800 */
[----:B------:R-:W2:Y:S04]  /*dbc00*/  LDL.LU R26, [R1+0x4d8] ;  /* 0x0004d800011a7983 */ /* 0x000ea80000300800 */
[----:B------:R-:W2:Y:S04]  /*dbc10*/  LDL.LU R27, [R1+0x4dc] ;  /* 0x0004dc00011b7983 */ /* 0x000ea80000300800 */
[----:B------:R-:W2:Y:S04]  /*dbc20*/  LDL.LU R0, [R1+0x4a0] ;  /* 0x0004a00001007983 */ /* 0x000ea80000300800 */
[----:B------:R0:W-:Y:S04]  /*dbc30*/  STL [R1+0x5210], R10 ;  /* 0x0052100a01007387 */ /* 0x0001e80000100800 */
[----:B0-----:R-:W2:Y:S04]  /*dbc40*/  LDL.LU R10, [R1+0x4da8] ;  /* 0x004da800010a7983 */ /* 0x001ea80000300800 */
[----:B------:R-:W2:Y:S04]  /*dbc50*/  LDL.LU R6, [R1+0x540c] ;  /* 0x00540c0001067983 */ /* 0x000ea80000300800 */
[----:B------:R-:W2:Y:S01]  /*dbc60*/  LDL.LU R7, [R1+0x5408] ;  /* 0x0054080001077983 */ /* 0x000ea20000300800 */
[----:B---3--:R-:W-:Y:S01]  /*dbc70*/  F2FP.F16.E4M3.UNPACK_B R21, R21.H1 ;  /* 0x00000015ff15723e */ /* 0x008fe200030006ff */
[----:B------:R-:W-:-:S04]  /*dbc80*/  IMAD R19, R19, 0x100, R20 ;  /* 0x0000010013137824 */ /* 0x000fc800078e0214 */
[----:B------:R2:W-:Y:S01]  /*dbc90*/  STL [R1+0x378], R21 ;  /* 0x0003781501007387 */ /* 0x0005e20000100800 */
[----:B----4-:R-:W-:Y:S01]  /*dbca0*/  IMAD R15, R15, 0x100, R13 ;  /* 0x000001000f0f7824 */ /* 0x010fe200078e020d */
[----:B--2---:R-:W-:Y:S02]  /*dbcb0*/  HMMA.16816.F32 R20, R4, R22, R24 ;  /* 0x000000160414723c */ /* 0x004fe40000001818 */
[----:B------:R-:W2:Y:S04]  /*dbcc0*/  LDL.LU.64 R26, [R1+0x5400] ;  /* 0x00540000011a7983 */ /* 0x000ea80000300a00 */
[----:B------:R-:W3:-:S13]  /*dbcd0*/  LDL.LU.64 R24, [R1+0x53f8] ;  /* 0x0053f80001187983 */ /* 0x000eda0000300a00 */
[----:B------:R-:W-:Y:S04]  /*dbce0*/  STL.64 [R1+0xaa0], R20 ;  /* 0x000aa01401007387 */ /* 0x000fe80000100a00 */
[----:B------:R0:W-:Y:S04]  /*dbcf0*/  STL.64 [R1+0xaa8], R22 ;  /* 0x000aa81601007387 */ /* 0x0001e80000100a00 */
[----:B0-----:R-:W4:Y:S04]  /*dbd00*/  LDL.LU.64 R22, [R1+0x53f0] ;  /* 0x0053f00001167983 */ /* 0x001f280000300a00 */
[----:B------:R-:W3:Y:S04]  /*dbd10*/  LDL.LU.64 R20, [R1+0x53e8] ;  /* 0x0053e80001147983 */ /* 0x000ee80000300a00 */
[----:B------:R-:W3:Y:S04]  /*dbd20*/  LDL.LU R13, [R1+0x53e0] ;  /* 0x0053e000010d7983 */ /* 0x000ee80000300800 */
[----:B------:R0:W-:Y:S01]  /*dbd30*/  STL.64 [R1+0x53b8], R14 ;  /* 0x0053b80e01007387 */ /* 0x0001e20000100a00 */
[----:B------:R-:W-:-:S03]  /*dbd40*/  IMAD R18, R18, 0x100, R17 ;  /* 0x0000010012127824 */ /* 0x000fc600078e0211 */
[----:B0-----:R-:W4:Y:S01]  /*dbd50*/  LDL R14, [R1+0x378] ;  /* 0x00037800010e7983 */ /* 0x001f220000100800 */
[----:B--2---:R-:W-:-:S05]  /*dbd60*/  F2FP.F16.E4M3.UNPACK_B R27, R27.H1 ;  /* 0x0000001bff1b723e */ /* 0x004fca00030006ff */
[----:B------:R0:W-:Y:S01]  /*dbd70*/  STL [R1+0x37c], R27 ;  /* 0x00037c1b01007387 */ /* 0x0001e20000100800 */
[----:B------:R-:W-:-:S03]  /*dbd80*/  IMAD.MOV.U32 R15, RZ, RZ, R27 ;  /* 0x000000ffff0f7224 */ /* 0x000fc600078e001b */
[----:B0-----:R-:W2:Y:S04]  /*dbd90*/  LDL.LU R27, [R1+0x53dc] ;  /* 0x0053dc00011b7983 */ /* 0x001ea80000300800 */
[----:B---3--:R0:W-:Y:S04]  /*dbda0*/  STL.64 [R1+0x53b0], R12 ;  /* 0x0053b00c01007387 */ /* 0x0081e80000100a00 */
[----:B0-----:R-:W3:Y:S04]  /*dbdb0*/  LDL.LU R12, [R1+0x4da0] ;  /* 0x004da000010c7983 */ /* 0x001ee80000300800 */
[----:B------:R-:W3:Y:S04]  /*dbdc0*/  LDL.LU R13, [R1+0x4d9c] ;  /* 0x004d9c00010d7983 */ /* 0x000ee80000300800 */
[----:B------:R-:W2:Y:S04]  /*dbdd0*/  LDL.LU R17, [R1+0x53d8] ;  /* 0x0053d80001117983 */ /* 0x000ea80000300800 */
[----:B------:R-:W-:Y:S04]  /*dbde0*/  STL.64 [R1+0x5110], R18 ;  /* 0x0051101201007387 */ /* 0x000fe80000100a00 */
[----:B--2---:R0:W-:Y:S04]  /*dbdf0*/  STL.64 [R1+0x5108], R16 ;  /* 0x0051081001007387 */ /* 0x0041e80000100a00 */
[----:B0-----:R-:W2:Y:S04]  /*dbe00*/  LDL.LU R16, [R1+0xe80] ;  /* 0x000e800001107983 */ /* 0x001ea80000300800 */
[----:B------:R-:W2:Y:S04]  /*dbe10*/  LDL.LU R17, [R1+0xe84] ;  /* 0x000e840001117983 */ /* 0x000ea80000300800 */
[----:B------:R-:W2:Y:S04]  /*dbe20*/  LDL.LU R18, [R1+0xe88] ;  /* 0x000e880001127983 */ /* 0x000ea80000300800 */
[----:B------:R-:W2:Y:S01]  /*dbe30*/  LDL.LU R19, [R1+0xe8c] ;  /* 0x000e8c0001137983 */ /* 0x000ea20000300800 */
[----:B---3--:R-:W-:-:S03]  /*dbe40*/  IMAD R13, R13, 0x100, R12 ;  /* 0x000001000d0d7824 */ /* 0x008fc600078e020c */
[----:B--2---:R-:W-:Y:S04]  /*dbe50*/  STL.64 [R1+0x53c8], R18 ;  /* 0x0053c81201007387 */ /* 0x004fe80000100a00 */
[----:B------:R0:W-:Y:S04]  /*dbe60*/  STL.64 [R1+0x53c0], R16 ;  /* 0x0053c01001007387 */ /* 0x0001e80000100a00 */
[----:B0-----:R-:W2:Y:S04]  /*dbe70*/  LDL.LU R16, [R1+0x500] ;  /* 0x0005000001107983 */ /* 0x001ea80000300800 */
[----:B------:R-:W2:Y:S04]  /*dbe80*/  LDL.LU R17, [R1+0x504] ;  /* 0x0005040001117983 */ /* 0x000ea80000300800 */
[----:B------:R-:W2:Y:S04]  /*dbe90*/  LDL.LU R18, [R1+0x508] ;  /* 0x0005080001127983 */ /* 0x000ea80000300800 */
[----:B------:R-:W2:Y:S01]  /*dbea0*/  LDL.LU R19, [R1+0x50c] ;  /* 0x00050c0001137983 */ /* 0x000ea20000300800 */
[----:B----4-:R-:W-:-:S02]  /*dbeb0*/  IMAD R22, R22, 0x100, R23 ;  /* 0x0000010016167824 */ /* 0x010fc400078e0217 */
[----:B------:R-:W-:Y:S01]  /*dbec0*/  IMAD R26, R26, 0x100, R20 ;  /* 0x000001001a1a7824 */ /* 0x000fe200078e0214 */
[----:B------:R-:W3:Y:S04]  /*dbed0*/  LDL.LU R23, [R1+0x53d4] ;  /* 0x0053d40001177983 */ /* 0x000ee80000300800 */
[----:B------:R-:W4:Y:S04]  /*dbee0*/  LDL.LU R20, [R1+0x53d0] ;  /* 0x0053d00001147983 */ /* 0x000f280000300800 */
[----:B------:R2:W-:Y:S02]  /*dbef0*/  STL [R1+0x8], R13 ;  /* 0x0000080d01007387 */ /* 0x0005e40000100800 */
[----:B--2---:R-:W-:Y:S02]  /*dbf00*/  HMMA.16816.F32 R12, R4, R14, R16 ;  /* 0x0000000e040c723c */ /* 0x004fe40000001810 */
[----:B------:R-:W2:Y:S04]  /*dbf10*/  LDL.LU.64 R18, [R1+0x53c8] ;  /* 0x0053c80001127983 */ /* 0x000ea80000300a00 */
[----:B------:R-:W2:-:S13]  /*dbf20*/  LDL.LU.64 R16, [R1+0x53c0] ;  /* 0x0053c00001107983 */ /* 0x000e9a0000300a00 */
[----:B------:R-:W-:Y:S04]  /*dbf30*/  STL.64 [R1+0xa90], R12 ;  /* 0x000a900c01007387 */ /* 0x000fe80000100a00 */
[----:B------:R0:W-:Y:S04]  /*dbf40*/  STL.64 [R1+0xa98], R14 ;  /* 0x000a980e01007387 */ /* 0x0001e80000100a00 */
[----:B0-----:R-:W2:Y:S04]  /*dbf50*/  LDL.LU.64 R14, [R1+0x53b8] ;  /* 0x0053b800010e7983 */ /* 0x001ea80000300a00 */
[----:B------:R-:W3:Y:S01]  /*dbf60*/  LDL.LU.64 R12, [R1+0x53b0] ;  /* 0x0053b000010c7983 */ /* 0x000ee20000300a00 */
[----:B------:R-:W-:Y:S01]  /*dbf70*/  F2FP.F16.E4M3.UNPACK_B R8, R8.H1 ;  /* 0x00000008ff08723e */ /* 0x000fe200030006ff */
[----:B------:R-:W-:Y:S01]  /*dbf80*/  IMAD R11, R11, 0x100, R10 ;  /* 0x000001000b0b7824 */ /* 0x000fe200078e020a */
[----:B------:R-:W-:Y:S01]  /*dbf90*/  F2FP.F16.E4M3.UNPACK_B R9, R9.H1 ;  /* 0x00000009ff09723e */ /* 0x000fe200030006ff */
[----:B------:R-:W-:-:S02]  /*dbfa0*/  IMAD R10, R28, 0x100, R29 ;  /* 0x000001001c0a7824 */ /* 0x000fc400078e021d */
[----:B------:R-:W-:Y:S04]  /*dbfb0*/  STL [R1+0x370], R8 ;  /* 0x0003700801007387 */ /* 0x000fe80000100800 */
[----:B------:R-:W-:Y:S04]  /*dbfc0*/  STL [R1+0x5238], R11 ;  /* 0x0052380b01007387 */ /* 0x000fe80000100800 */
[----:B------:R-:W-:Y:S01]  /*dbfd0*/  STL [R1+0x374], R9 ;  /* 0x0003740901007387 */ /* 0x000fe20000100800 */
[----:B--2---:R-:W-:Y:S02]  /*dbfe0*/  IMAD R14, R14, 0x100, R2 ;  /* 0x000001000e0e7824 */ /* 0x004fe400078e0202 */
[----:B------:R-:W-:-:S03]  /*dbff0*/  IMAD R2, R24, 0x100, R3 ;  /* 0x0000010018027824 */ /* 0x000fc600078e0203 */
[----:B------:R-:W-:Y:S04]  /*dc000*/  STL.64 [R1+0x5120], R14 ;  /* 0x0051200e01007387 */ /* 0x000fe80000100a00 */
[----:B---3--:R-:W-:Y:S04]  /*dc010*/  STL.64 [R1+0x5118], R12 ;  /* 0x0051180c01007387 */ /* 0x008fe80000100a00 */
[----:B------:R-:W-:Y:S04]  /*dc020*/  STL [R1+0x18], R2 ;  /* 0x0000180201007387 */ /* 0x000fe80000100800 */
[----:B------:R0:W-:Y:S02]  /*dc030*/  STL [R1+0x20], R10 ;  /* 0x0000200a01007387 */ /* 0x0001e40000100800 */
[----:B0-----:R-:W-:Y:S01]  /*dc040*/  HMMA.16816.F32 R8, R4, R8, R16 ;  /* 0x000000080408723c */ /* 0x001fe20000001810 */
[----:B------:R-:W-:Y:S01]  /*dc050*/  IMAD R3, R25, 0x100, R21 ;  /* 0x0000010019037824 */ /* 0x000fe200078e0215 */
[----:B------:R-:W-:-:S04]  /*dc060*/  F2FP.F16.E4M3.UNPACK_B R2, R0.H1 ;  /* 0x00000000ff02723e */ /* 0x000fc800030006ff */
[----:B------:R-:W-:Y:S04]  /*dc070*/  STL [R1+0x2c], R3 ;  /* 0x00002c0301007387 */ /* 0x000fe80000100800 */
[----:B------:R-:W2:Y:S04]  /*dc080*/  LDL.LU R21, [R1+0x4dd0] ;  /* 0x004dd00001157983 */ /* 0x000ea80000300800 */
[----:B------:R-:W2:Y:S05]  /*dc090*/  LDL.LU R0, [R1+0x4dcc] ;  /* 0x004dcc0001007983 */ /* 0x000eaa0000300800 */
[----:B------:R0:W-:Y:S04]  /*dc0a0*/  STL.64 [R1+0xa80], R8 ;  /* 0x000a800801007387 */ /* 0x0001e80000100a00 */
[----:B------:R-:W-:Y:S04]  /*dc0b0*/  STL.64 [R1+0xa88], R10 ;  /* 0x000a880a01007387 */ /* 0x000fe80000100a00 */
[----:B------:R-:W-:Y:S04]  /*dc0c0*/  STL [R1+0x368], R2 ;  /* 0x0003680201007387 */ /* 0x000fe80000100800 */
[----:B------:R-:W-:Y:S04]  /*dc0d0*/  STL [R1+0x53a4], R4 ;  /* 0x0053a40401007387 */ /* 0x000fe80000100800 */
[----:B------:R-:W-:Y:S04]  /*dc0e0*/  STL [R1+0x53a0], R5 ;  /* 0x0053a00501007387 */ /* 0x000fe80000100800 */
[----:B------:R-:W-:Y:S04]  /*dc0f0*/  STL [R1+0x539c], R6 ;  /* 0x00539c0601007387 */ /* 0x000fe80000100800 */
[----:B------:R-:W-:Y:S04]  /*dc100*/  STL [R1+0x5398], R7 ;  /* 0x0053980701007387 */ /* 0x000fe80000100800 */
[----:B0-----:R-:W3:Y:S04]  /*dc110*/  LDL.LU R8, [R1+0x4c0] ;  /* 0x0004c00001087983 */ /* 0x001ee80000300800 */
[----:B---3--:R0:W-:Y:S04]  /*dc120*/  STL [R1+0x5350], R8 ;  /* 0x0053500801007387 */ /* 0x0081e80000100800 */
        /* <DEDUP_REMOVED lines=9> */
[----:B------:R-:W2:Y:S04]  /*dc1c0*/  LDL.LU R9, [R1+0x4c4] ;  /* 0x0004c40001097983 */ /* 0x000ea80000300800 */
[----:B--2---:R0:W-:Y:S04]  /*dc1d0*/  STL [R1+0x5358], R9 ;  /* 0x0053580901007387 */ /* 0x0041e80000100800 */
[----:B0-----:R-:W2:Y:S04]  /*dc1e0*/  LDL.LU R9, [R1+0x4e10] ;  /* 0x004e100001097983 */ /* 0x001ea80000300800 */
[----:B--2---:R0:W-:Y:S04]  /*dc1f0*/  STL [R1+0x5360], R9 ;  /* 0x0053600901007387 */ /* 0x0041e80000100800 */
[----:B0-----:R-:W2:Y:S04]  /*dc200*/  LDL.LU R9, [R1+0x4e08] ;  /* 0x004e080001097983 */ /* 0x001ea80000300800 */
[----:B--2---:R0:W-:Y:S04]  /*dc210*/  STL [R1+0x5368], R9 ;  /* 0x0053680901007387 */ /* 0x0041e80000100800 */
[----:B0-----:R-:W2:Y:S04]  /*dc220*/  LDL.LU R9, [R1+0x4e00] ;  /* 0x004e000001097983 */ /* 0x001ea80000300800 */
[----:B--2---:R0:W-:Y:S04]  /*dc230*/  STL [R1+0x5370], R9 ;  /* 0x0053700901007387 */ /* 0x0041e80000100800 */
[----:B0-----:R-:W3:Y:S04]  /*dc240*/  LDL.LU R9, [R1+0x4df8] ;  /* 0x004df80001097983 */ /* 0x001ee80000300800 */
[----:B------:R-:W2:Y:S04]  /*dc250*/  LDL.LU R12, [R1+0x4e1c] ;  /* 0x004e1c00010c7983 */ /* 0x000ea80000300800 */
[----:B------:R-:W2:Y:S04]  /*dc260*/  LDL.LU R13, [R1+0x4e28] ;  /* 0x004e2800010d7983 */ /* 0x000ea80000300800 */
[----:B------:R-:W2:Y:S04]  /*dc270*/  LDL.LU R14, [R1+0x4e24] ;  /* 0x004e2400010e7983 */ /* 0x000ea80000300800 */
[----:B------:R-:W2:Y:S04]  /*dc280*/  LDL.LU R15, [R1+0x4e30] ;  /* 0x004e3000010f7983 */ /* 0x000ea80000300800 */
[----:B--2---:R0:W-:Y:S04]  /*dc290*/  STL.64 [R1+0x5380], R14 ;  /* 0x0053800e01007387 */ /* 0x0041e80000100a00 */
[----:B0-----:R-:W2:Y:S04]  /*dc2a0*/  LDL.LU R15, [R1+0x4a4] ;  /* 0x0004a400010f7983 */ /* 0x001ea80000300800 */
[----:B------:R-:W3:Y:S04]  /*dc2b0*/  LDL.LU R24, [R1+0x4dd8] ;  /* 0x004dd80001187983 */ /* 0x000ee80000300800 */
[----:B------:R-:W3:Y:S04]  /*dc2c0*/  LDL.LU R25, [R1+0x4dd4] ;  /* 0x004dd40001197983 */ /* 0x000ee80000300800 */
[----:B------:R-:W3:Y:S04]  /*dc2d0*/  LDL.LU R4, [R1+0x4de0] ;  /* 0x004de00001047983 */ /* 0x000ee80000300800 */
[----:B------:R-:W3:Y:S04]  /*dc2e0*/  LDL.LU R5, [R1+0x4ddc] ;  /* 0x004ddc0001057983 */ /* 0x000ee80000300800 */
[----:B------:R-:W3:Y:S04]  /*dc2f0*/  LDL.LU R6, [R1+0x4de8] ;  /* 0x004de80001067983 */ /* 0x000ee80000300800 */
[----:B------:R-:W3:Y:S04]  /*dc300*/  LDL.LU R7, [R1+0x4de4] ;  /* 0x004de40001077983 */ /* 0x000ee80000300800 */
[----:B------:R0:W-:Y:S04]  /*dc310*/  STL.64 [R1+0x5378], R12 ;  /* 0x0053780c01007387 */ /* 0x0001e80000100a00 */
[----:B0-----:R-:W3:Y:S04]  /*dc320*/  LDL.LU R12, [R1+0x4dec] ;  /* 0x004dec00010c7983 */ /* 0x001ee80000300800 */
[----:B------:R-:W3:Y:S04]  /*dc330*/  LDL.LU R13, [R1+0x4b0] ;  /* 0x0004b000010d7983 */ /* 0x000ee80000300800 */
[----:B------:R-:W3:Y:S04]  /*dc340*/  LDL.LU R11, [R1+0x4e2c] ;  /* 0x004e2c00010b7983 */ /* 0x000ee80000300800 */
[----:B------:R-:W3:Y:S01]  /*dc350*/  LDL.LU R10, [R1+0x4e38] ;  /* 0x004e3800010a7983 */ /* 0x000ee20000300800 */
[----:B------:R-:W-:-:S02]  /*dc360*/  IMAD.MOV.U32 R14, RZ, RZ, R2 ;  /* 0x000000ffff0e7224 */ /* 0x000fc400078e0002 */
[----:B------:R-:W-:Y:S01]  /*dc370*/  IMAD R21, R0, 0x100, R21 ;  /* 0x0000010000157824 */ /* 0x000fe200078e0215 */
[----:B--2---:R-:W-:Y:S01]  /*dc380*/  F2FP.F16.E4M3.UNPACK_B R15, R15.H1 ;  /* 0x0000000fff0f723e */ /* 0x004fe200030006ff */
[----:B---3--:R-:W-:Y:S04]  /*dc390*/  STL.64 [R1+0x5390], R10 ;  /* 0x0053900a01007387 */ /* 0x008fe80000100a00 */
[----:B------:R0:W-:Y:S04]  /*dc3a0*/  STL.64 [R1+0x5388], R8 ;  /* 0x0053880801007387 */ /* 0x0001e80000100a00 */
        /* <DEDUP_REMOVED lines=13> */
[----:B------:R0:W-:Y:S04]  /*dc480*/  STL.64 [R1+0x5130], R22 ;  /* 0x0051301601007387 */ /* 0x0001e80000100a00 */
[----:B------:R-:W-:Y:S01]  /*dc490*/  STL [R1+0x36c], R15 ;  /* 0x00036c0f01007387 */ /* 0x000fe20000100800 */
[----:B------:R-:W-:-:S03]  /*dc4a0*/  IMAD R25, R25, 0x100, R24 ;  /* 0x0000010019197824 */ /* 0x000fc600078e0218 */
[----:B0-----:R-:W2:Y:S04]  /*dc4b0*/  LDL.LU R22, [R1+0x4e14] ;  /* 0x004e140001167983 */ /* 0x001ea80000300800 */
[----:B------:R-:W2:Y:S04]  /*dc4c0*/  LDL.LU R23, [R1+0x4e20] ;  /* 0x004e200001177983 */ /* 0x000ea80000300800 */
[----:B----4-:R0:W-:Y:S04]  /*dc4d0*/  STL.64 [R1+0x5128], R20 ;  /* 0x0051281401007387 */ /* 0x0101e80000100a00 */
[----:B0-----:R-:W4:Y:S04]  /*dc4e0*/  LDL.LU R20, [R1+0x4df0] ;  /* 0x004df00001147983 */ /* 0x001f280000300800 */
[----:B------:R-:W2:Y:S04]  /*dc4f0*/  LDL.LU R21, [R1+0x4b4] ;  /* 0x0004b40001157983 */ /* 0x000ea80000300800 */
[----:B------:R-:W2:Y:S04]  /*dc500*/  LDL.LU R24, [R1+0x53a8] ;  /* 0x0053a80001187983 */ /* 0x000ea80000300800 */
[----:B------:R-:W-:Y:S01]  /*dc510*/  STL.64 [R1+0x5140], R26 ;  /* 0x0051401a01007387 */ /* 0x000fe20000100a00 */
[----:B------:R-:W-:-:S02]  /*dc520*/  IMAD R5, R5, 0x100, R4 ;  /* 0x0000010005057824 */ /* 0x000fc400078e0204 */
        /* <DEDUP_REMOVED lines=10> */
[----:B------:R0:W-:Y:S04]  /*dc5d0*/  STL [R1+0x14], R7 ;  /* 0x0000140701007387 */ /* 0x0001e80000100800 */
[----:B0-----:R-:W2:Y:S01]  /*dc5e0*/  LDL.LU R7, [R1+0x5398] ;  /* 0x0053980001077983 */ /* 0x001ea20000300800 */
[----:B----4-:R-:W-:Y:S01]  /*dc5f0*/  IMAD R12, R12, 0x100, R20 ;  /* 0x000001000c0c7824 */ /* 0x010fe200078e0214 */
[----:B------:R-:W-:-:S04]  /*dc600*/  F2FP.F16.E4M3.UNPACK_B R20, R13.H1 ;  /* 0x0000000dff14723e */ /* 0x000fc800030006ff */
[----:B------:R2:W-:Y:S02]  /*dc610*/  STL [R1+0x50], R12 ;  /* 0x0000500c01007387 */ /* 0x0005e40000100800 */
[----:B--2---:R-:W-:Y:S02]  /*dc620*/  HMMA.16816.F32 R12, R4, R14, R8 ;  /* 0x0000000e040c723c */ /* 0x004fe40000001808 */
[----:B------:R-:W2:Y:S04]  /*dc630*/  LDL.LU.64 R10, [R1+0x5390] ;  /* 0x00539000010a7983 */ /* 0x000ea80000300a00 */
[----:B------:R-:W4:-:S13]  /*dc640*/  LDL.LU.64 R8, [R1+0x5388] ;  /* 0x0053880001087983 */ /* 0x000f1a0000300a00 */
[----:B------:R-:W-:Y:S04]  /*dc650*/  STL.64 [R1+0xa70], R12 ;  /* 0x000a700c01007387 */ /* 0x000fe80000100a00 */
[----:B------:R0:W-:Y:S04]  /*dc660*/  STL.64 [R1+0xa78], R14 ;  /* 0x000a780e01007387 */ /* 0x0001e80000100a00 */
[----:B0-----:R-:W2:Y:S04]  /*dc670*/  LDL.LU.64 R14, [R1+0x5380] ;  /* 0x00538000010e7983 */ /* 0x001ea80000300a00 */
[----:B------:R-:W2:Y:S01]  /*dc680*/  LDL.LU.64 R12, [R1+0x5378] ;  /* 0x00537800010c7983 */ /* 0x000ea20000300a00 */
[----:B----4-:R-:W-:-:S03]  /*dc690*/  IMAD R8, R8, 0x100, R9 ;  /* 0x0000010008087824 */ /* 0x010fc600078e0209 */
[----:B------:R-:W4:Y:S04]  /*dc6a0*/  LDL.LU R9, [R1+0x5370] ;  /* 0x0053700001097983 */ /* 0x000f280000300800 */
[----:B------:R0:W-:Y:S04]  /*dc6b0*/  STL [R1+0x10], R8 ;  /* 0x0000100801007387 */ /* 0x0001e80000100800 */
[----:B0-----:R-:W4:Y:S04]  /*dc6c0*/  LDL.LU R8, [R1+0x536c] ;  /* 0x00536c0001087983 */ /* 0x001f280000300800 */
[----:B------:R-:W-:Y:S01]  /*dc6d0*/  STL [R1+0x360], R20 ;  /* 0x0003601401007387 */ /* 0x000fe20000100800 */
[----:B----4-:R-:W-:-:S03]  /*dc6e0*/  IMAD R8, R8, 0x100, R9 ;  /* 0x0000010008087824 */ /* 0x010fc600078e0209 */
[----:B------:R-:W4:Y:S04]  /*dc6f0*/  LDL.LU R9, [R1+0x5368] ;  /* 0x0053680001097983 */ /* 0x000f280000300800 */
[----:B------:R0:W-:Y:S04]  /*dc700*/  STL [R1+0x1c], R8 ;  /* 0x00001c0801007387 */ /* 0x0001e80000100800 */
[----:B0-----:R-:W4:Y:S02]  /*dc710*/  LDL.LU R8, [R1+0x5364] ;  /* 0x0053640001087983 */ /* 0x001f240000300800 */
[----:B----4-:R-:W-:-:S02]  /*dc720*/  IMAD R8, R8, 0x100, R9 ;  /* 0x0000010008087824 */ /* 0x010fc400078e0209 */
[----:B------:R-:W4:Y:S04]  /*dc730*/  LDL.LU R9, [R1+0x5360] ;  /* 0x0053600001097983 */ /* 0x000f280000300800 */
[----:B------:R0:W-:Y:S04]  /*dc740*/  STL [R1+0x28], R8 ;  /* 0x0000280801007387 */ /* 0x0001e80000100800 */
[----:B0-----:R-:W4:Y:S01]  /*dc750*/  LDL.LU R8, [R1+0x535c] ;  /* 0x00535c0001087983 */ /* 0x001f220000300800 */
[----:B------:R-:W-:-:S05]  /*dc760*/  F2FP.F16.E4M3.UNPACK_B R21, R21.H1 ;  /* 0x00000015ff15723e */ /* 0x000fca00030006ff */
[----:B------:R-:W-:Y:S01]  /*dc770*/  STL [R1+0x364], R21 ;  /* 0x0003641501007387 */ /* 0x000fe20000100800 */
[----:B----4-:R-:W-:-:S03]  /*dc780*/  IMAD R8, R8, 0x100, R9 ;  /* 0x0000010008087824 */ /* 0x010fc600078e0209 */
[----:B------:R-:W4:Y:S04]  /*dc790*/  LDL.LU R9, [R1+0x5358] ;  /* 0x0053580001097983 */ /* 0x000f280000300800 */
[----:B------:R0:W-:Y:S04]  /*dc7a0*/  STL [R1+0x38], R8 ;  /* 0x0000380801007387 */ /* 0x0001e80000100800 */
[----:B0-----:R-:W2:Y:S01]  /*dc7b0*/  LDL.LU R8, [R1+0x5354] ;  /* 0x0053540001087983 */ /* 0x001ea20000300800 */
[----:B------:R-:W-:Y:S01]  /*dc7c0*/  HMMA.16816.F32 R24, R4, R20, R24 ;  /* 0x000000140418723c */ /* 0x000fe20000001818 */
[----:B--2---:R-:W-:-:S02]  /*dc7d0*/  IMAD R22, R22, 0x100, R8 ;  /* 0x0000010016167824 */ /* 0x004fc400078e0208 */
[----:B------:R-:W2:Y:S01]  /*dc7e0*/  LDL.LU R8, [R1+0x5350] ;  /* 0x0053500001087983 */ /* 0x000ea20000300800 */
[----:B------:R-:W-:-:S03]  /*dc7f0*/  IMAD R20, R12, 0x100, R23 ;  /* 0x000001000c147824 */ /* 0x000fc600078e0217 */
[----:B------:R-:W-:Y:S01]  /*dc800*/  STL [R1+0x44], R22 ;  /* 0x0000441601007387 */ /* 0x000fe20000100800 */
[----:B----4-:R-:W-:-:S11]  /*dc810*/  F2FP.F16.E4M3.UNPACK_B R9, R9.H1 ;  /* 0x00000009ff09723e */ /* 0x010fd600030006ff */
[----:B------:R-:W-:Y:S01]  /*dc820*/  STL.64 [R1+0xa60], R24 ;  /* 0x000a601801007387 */ /* 0x000fe20000100a00 */
[----:B------:R-:W-:-:S03]  /*dc830*/  IMAD R12, R14, 0x100, R13 ;  /* 0x000001000e0c7824 */ /* 0x000fc600078e020d */
[----:B------:R-:W-:Y:S01]  /*dc840*/  STL.64 [R1+0xa68], R26 ;  /* 0x000a681a01007387 */ /* 0x000fe20000100a00 */
[----:B------:R-:W-:Y:S02]  /*dc850*/  IMAD R11, R11, 0x100, R15 ;  /* 0x000001000b0b7824 */ /* 0x000fe400078e020f */
[----:B---3--:R-:W-:Y:S02]  /*dc860*/  IMAD R10, R2, 0x100, R10 ;  /* 0x00000100020a7824 */ /* 0x008fe400078e020a */
[----:B------:R-:W-:Y:S01]  /*dc870*/  IMAD R2, R29, 0x100, R3 ;  /* 0x000001001d027824 */ /* 0x000fe200078e0203 */
[----:B------:R-:W-:Y:S02]  /*dc880*/  F2FP.F16.E4M3.UNPACK_B R3, R28.H1 ;  /* 0x0000001cff03723e */ /* 0x000fe400030006ff */
[----:B--2---:R-:W-:-:S05]  /*dc890*/  F2FP.F16.E4M3.UNPACK_B R8, R8.H1 ;  /* 0x00000008ff08723e */ /* 0x004fca00030006ff */
[----:B------:R-:W-:Y:S04]  /*dc8a0*/  STL [R1+0x358], R8 ;  /* 0x0003580801007387 */ /* 0x000fe80000100800 */
[----:B------:R-:W-:Y:S04]  /*dc8b0*/  STL [R1], R20 ;  /* 0x0000001401007387 */ /* 0x000fe80000100800 */
[----:B------:R-:W-:Y:S04]  /*dc8c0*/  STL [R1+0x35c], R9 ;  /* 0x00035c0901007387 */ /* 0x000fe80000100800 */
[----:B------:R-:W-:Y:S04]  /*dc8d0*/  STL [R1+0x40], R12 ;  /* 0x0000400c01007387 */ /* 0x000fe80000100800 */
[----:B------:R-:W-:Y:S04]  /*dc8e0*/  STL [R1+0x4c], R11 ;  /* 0x00004c0b01007387 */ /* 0x000fe80000100800 */
[----:B------:R0:W-:Y:S02]  /*dc8f0*/  STL [R1+0x54], R10 ;  /* 0x0000540a01007387 */ /* 0x0001e40000100800 */
[----:B0-----:R-:W-:Y:S02]  /*dc900*/  HMMA.16816.F32 R8, R4, R8, R16 ;  /* 0x000000080408723c */ /* 0x001fe40000001810 */
[----:B------:R0:W-:Y:S04]  /*dc910*/  STL [R1+0x58], R2 ;  /* 0x0000580201007387 */ /* 0x0001e80000100800 */
[----:B------:R1:W-:Y:S04]  /*dc920*/  STL [R1+0x533c], R4 ;  /* 0x00533c0401007387 */ /* 0x0003e80000100800 */
[----:B------:R-:W-:Y:S09]  /*dc930*/  STL [R1+0x5338], R5 ;  /* 0x0053380501007387 */ /* 0x000ff20000100800 */
[----:B------:R-:W-:Y:S04]  /*dc940*/  STL.64 [R1+0xa50], R8 ;  /* 0x000a500801007387 */ /* 0x000fe80000100a00 */
[----:B------:R-:W-:Y:S04]  /*dc950*/  STL.64 [R1+0xa58], R10 ;  /* 0x000a580a01007387 */ /* 0x000fe80000100a00 */
[----:B------:R-:W-:Y:S04]  /*dc960*/  STL [R1+0x350], R3 ;  /* 0x0003500301007387 */ /* 0x000fe80000100800 */
[----:B------:R-:W-:Y:S04]  /*dc970*/  STL [R1+0x5334], R6 ;  /* 0x0053340601007387 */ /* 0x000fe80000100800 */
[----:B------:R-:W-:Y:S04]  /*dc980*/  STL [R1+0x5330], R7 ;  /* 0x0053300701007387 */ /* 0x000fe80000100800 */
[----:B------:R-:W2:Y:S01]  /*dc990*/  LDL.LU R20, [R1+0xf60] ;  /* 0x000f600001147983 */ /* 0x000ea20000300800 */
[----:B0-----:R-:W-:-:S03]  /*dc9a0*/  F2FP.F16.E4M3.UNPACK_B R2, R0.H1 ;  /* 0x00000000ff02723e */ /* 0x001fc600030006ff */
[----:B--2---:R-:W-:Y:S04]  /*dc9b0*/  STL [R1+0x52c0], R20 ;  /* 0x0052c01401007387 */ /* 0x004fe80000100800 */
[----:B------:R-:W2:Y:S04]  /*dc9c0*/  LDL.LU R21, [R1+0xf64] ;  /* 0x000f640001157983 */ /* 0x000ea80000300800 */
[----:B------:R-:W-:Y:S04]  /*dc9d0*/  STL [R1+0x354], R2 ;  /* 0x0003540201007387 */ /* 0x000fe80000100800 */
[----:B--2---:R-:W-:Y:S04]  /*dc9e0*/  STL [R1+0x52c4], R21 ;  /* 0x0052c41501007387 */ /* 0x004fe80000100800 */
[----:B------:R-:W2:Y:S04]  /*dc9f0*/  LDL.LU R22, [R1+0xf68] ;  /* 0x000f680001167983 */ /* 0x000ea80000300800 */
[----:B--2---:R-:W-:Y:S04]  /*dca00*/  STL [R1+0x52c8], R22 ;  /* 0x0052c81601007387 */ /* 0x004fe80000100800 */
[----:B------:R-:W2:Y:S04]  /*dca10*/  LDL.LU R23, [R1+0xf6c] ;  /* 0x000f6c0001177983 */ /* 0x000ea80000300800 */
[----:B-1----:R-:W3:Y:S04]  /*dca20*/  LDL.LU R4, [R1+0x4e58] ;  /* 0x004e580001047983 */ /* 0x002ee80000300800 */
[----:B---3--:R0:W-:Y:S04]  /*dca30*/  STL [R1+0x5340], R4 ;  /* 0x0053400401007387 */ /* 0x0081e80000100800 */
[----:B0-----:R-:W3:Y:S04]  /*dca40*/  LDL.LU R4, [R1+0x4e4c] ;  /* 0x004e4c0001047983 */ /* 0x001ee80000300800 */
[----:B---3--:R0:W-:Y:S04]  /*dca50*/  STL [R1+0x5348], R4 ;  /* 0x0053480401007387 */ /* 0x0081e80000100800 */
[----:B0-----:R-:W3:Y:S04]  /*dca60*/  LDL.LU R4, [R1+0x4e44] ;  /* 0x004e440001047983 */ /* 0x001ee80000300800 */
[----:B------:R-:W4:Y:S04]  /*dca70*/  LDL.LU R5, [R1+0x4e54] ;  /* 0x004e540001057983 */ /* 0x000f280000300800 */
[----:B----4-:R0:W-:Y:S04]  /*dca80*/  STL [R1+0x5344], R5 ;  /* 0x0053440501007387 */ /* 0x0101e80000100800 */
[----:B0-----:R-:W4:Y:S04]  /*dca90*/  LDL.LU R5, [R1+0x4e50] ;  /* 0x004e500001057983 */ /* 0x001f280000300800 */
[----:B----4-:R0:W-:Y:S04]  /*dcaa0*/  STL [R1+0x534c], R5 ;  /* 0x00534c0501007387 */ /* 0x0101e80000100800 */
[----:B0-----:R-:W3:Y:S04]  /*dcab0*/  LDL.LU R5, [R1+0x4e48] ;  /* 0x004e480001057983 */ /* 0x001ee80000300800 */
[----:B------:R-:W4:Y:S04]  /*dcac0*/  LDL.LU R6, [R1+0x4e60] ;  /* 0x004e600001067983 */ /* 0x000f280000300800 */
[----:B------:R-:W4:Y:S04]  /*dcad0*/  LDL.LU R7, [R1+0x4e5c] ;  /* 0x004e5c0001077983 */ /* 0x000f280000300800 */
        /* <DEDUP_REMOVED lines=8> */
[----:B0-----:R-:W2:Y:S04]  /*dcb60*/  LDL.LU R12, [R1+0x4e6c] ;  /* 0x004e6c00010c7983 */ /* 0x001ea80000300800 */
        /* <DEDUP_REMOVED lines=10> */
[----:B------:R-:W3:Y:S04]  /*dcc10*/  LDL.LU R21, [R1+0x4e94] ;  /* 0x004e940001157983 */ /* 0x000ee80000300800 */
[----:B------:R-:W3:Y:S04]  /*dcc20*/  LDL.LU R20, [R1+0x4ea0] ;  /* 0x004ea00001147983 */ /* 0x000ee80000300800 */
[----:B--2---:R0:W-:Y:S04]  /*dcc30*/  STL.64 [R1+0x52d8], R22 ;  /* 0x0052d81601007387 */ /* 0x0041e80000100a00 */
[----:B0-----:R-:W2:Y:S04]  /*dcc40*/  LDL.LU R22, [R1+0x4e90] ;  /* 0x004e900001167983 */ /* 0x001ea80000300800 */
[----:B------:R-:W2:Y:S04]  /*dcc50*/  LDL.LU R23, [R1+0x4e8c] ;  /* 0x004e8c0001177983 */ /* 0x000ea80000300800 */
[----:B---3--:R0:W-:Y:S04]  /*dcc60*/  STL.64 [R1+0x52d0], R20 ;  /* 0x0052d01401007387 */ /* 0x0081e80000100a00 */
[----:B0-----:R-:W3:Y:S04]  /*dcc70*/  LDL.LU R20, [R1+0x4f0] ;  /* 0x0004f00001147983 */ /* 0x001ee80000300800 */
        /* <DEDUP_REMOVED lines=18> */
[----:B------:R-:W-:-:S02]  /*dcda0*/  IMAD.MOV.U32 R26, RZ, RZ, R3 ;  /* 0x000000ffff1a7224 */ /* 0x000fc400078e0003 */
[----:B------:R-:W-:Y:S02]  /*dcdb0*/  IMAD.MOV.U32 R27, RZ, RZ, R2 ;  /* 0x000000ffff1b7224 */ /* 0x000fe400078e0002 */
[----:B------:R-:W-:Y:S01]  /*dcdc0*/  IMAD R4, R4, 0x100, R5 ;  /* 0x0000010004047824 */ /* 0x000fe200078e0205 */
        /* <DEDUP_REMOVED lines=20> */
[----:B0-----:R-:W2:Y:S02]  /*dcf10*/  LDL.LU R4, [R1+0x5348] ;  /* 0x0053480001047983 */ /* 0x001ea40000300800 */
[----:B--2---:R-:W-:-:S02]  /*dcf20*/  IMAD R4, R4, 0x100, R5 ;  /* 0x0000010004047824 */ /* 0x004fc400078e0205 */
[----:B------:R-:W2:Y:S04]  /*dcf30*/  LDL.LU R5, [R1+0x5344] ;  /* 0x0053440001057983 */ /* 0x000ea80000300800 */
[----:B------:R0:W-:Y:S04]  /*dcf40*/  STL [R1+0x34], R4 ;  /* 0x0000340401007387 */ /* 0x0001e80000100800 */
[----:B0-----:R-:W2:Y:S01]  /*dcf50*/  LDL.LU R4, [R1+0x5340] ;  /* 0x0053400001047983 */ /* 0x001ea20000300800 */
[----:B----4-:R-:W-:Y:S02]  /*dcf60*/  IMAD R7, R7, 0x100, R6 ;  /* 0x0000010007077824 */ /* 0x010fe400078e0206 */
[----:B--2---:R-:W-:-:S02]  /*dcf70*/  IMAD R5, R5, 0x100, R4 ;  /* 0x0000010005057824 */ /* 0x004fc400078e0204 */
[----:B------:R-:W2:Y:S04]  /*dcf80*/  LDL.LU R4, [R1+0x533c] ;  /* 0x00533c0001047983 */ /* 0x000ea80000300800 */
[----:B------:R0:W-:Y:S04]  /*dcf90*/  STL [R1+0x3c], R5 ;  /* 0x00003c0501007387 */ /* 0x0001e80000100800 */
[----:B0-----:R-:W2:Y:S04]  /*dcfa0*/  LDL.LU R5, [R1+0x5338] ;  /* 0x0053380001057983 */ /* 0x001ea80000300800 */
[----:B------:R-:W2:Y:S04]  /*dcfb0*/  LDL.LU R6, [R1+0x5334] ;  /* 0x0053340001067983 */ /* 0x000ea80000300800 */
[----:B------:R0:W-:Y:S04]  /*dcfc0*/  STL [R1+0x434], R7 ;  /* 0x0004340701007387 */ /* 0x0001e80000100800 */
[----:B0-----:R-:W2:Y:S01]  /*dcfd0*/  LDL.LU R7, [R1+0x5330] ;  /* 0x0053300001077983 */ /* 0x001ea20000300800 */
[----:B------:R-:W-:-:S05]  /*dcfe0*/  IMAD R25, R25, 0x100, R24 ;  /* 0x0000010019197824 */ /* 0x000fca00078e0218 */
        /* <DEDUP_REMOVED lines=11> */
[----:B0-----:R-:W4:Y:S01]  /*dd0a0*/  LDL.LU R12, [R1+0x5308] ;  /* 0x00530800010c7983 */ /* 0x001f220000300800 */
[----:B---3--:R-:W-:-:S05]  /*dd0b0*/  F2FP.F16.E4M3.UNPACK_B R20, R20.H1 ;  /* 0x00000014ff14723e */ /* 0x008fca00030006ff */
[----:B------:R-:W-:Y:S01]  /*dd0c0*/  STL [R1+0x348], R20 ;  /* 0x0003481401007387 */ /* 0x000fe20000100800 */
[----:B----4-:R-:W-:-:S03]  /*dd0d0*/  IMAD R12, R12, 0x100, R13 ;  /* 0x000001000c0c7824 */ /* 0x010fc600078e020d */
[----:B------:R-:W3:Y:S04]  /*dd0e0*/  LDL.LU R13, [R1+0x5304] ;  /* 0x00530400010d7983 */ /* 0x000ee80000300800 */
[----:B------:R0:W-:Y:S04]  /*dd0f0*/  STL [R1+0x5c], R12 ;  /* 0x00005c0c01007387 */ /* 0x0001e80000100800 */
[----:B0-----:R-:W3:Y:S02]  /*dd100*/  LDL.LU R12, [R1+0x5300] ;  /* 0x00530000010c7983 */ /* 0x001ee40000300800 */
[----:B---3--:R-:W-:-:S02]  /*dd110*/  IMAD R12, R12, 0x100, R13 ;  /* 0x000001000c0c7824 */ /* 0x008fc400078e020d */
[----:B------:R-:W3:Y:S04]  /*dd120*/  LDL.LU R13, [R1+0x52fc] ;  /* 0x0052fc00010d7983 */ /* 0x000ee80000300800 */
[----:B------:R0:W-:Y:S04]  /*dd130*/  STL [R1+0x40c], R12 ;  /* 0x00040c0c01007387 */ /* 0x0001e80000100800 */
[----:B0-----:R-:W3:Y:S01]  /*dd140*/  LDL.LU R12, [R1+0x52f8] ;  /* 0x0052f800010c7983 */ /* 0x001ee20000300800 */
[----:B------:R-:W-:Y:S01]  /*dd150*/  F2FP.F16.E4M3.UNPACK_B R21, R21.H1 ;  /* 0x00000015ff15723e */ /* 0x000fe200030006ff */
[----:B------:R-:W-:-:S04]  /*dd160*/  IMAD R23, R23, 0x100, R22 ;  /* 0x0000010017177824 */ /* 0x000fc800078e0216 */
[----:B------:R-:W-:Y:S01]  /*dd170*/  STL [R1+0x34c], R21 ;  /* 0x00034c1501007387 */ /* 0x000fe20000100800 */
[----:B---3--:R-:W-:-:S03]  /*dd180*/  IMAD R12, R12, 0x100, R13 ;  /* 0x000001000c0c7824 */ /* 0x008fc600078e020d */
[----:B------:R-:W3:Y:S04]  /*dd190*/  LDL.LU R13, [R1+0x52f4] ;  /* 0x0052f400010d7983 */ /* 0x000ee80000300800 */
[----:B------:R0:W-:Y:S04]  /*dd1a0*/  STL [R1+0x420], R12 ;  /* 0x0004200c01007387 */ /* 0x0001e80000100800 */
[----:B0-----:R-:W4:Y:S04]  /*dd1b0*/  LDL.LU R12, [R1+0x52f0] ;  /* 0x0052f000010c7983 */ /* 0x001f280000300800 */
[----:B------:R2:W-:Y:S02]  /*dd1c0*/  STL [R1+0x430], R23 ;  /* 0x0004301701007387 */ /* 0x0005e40000100800 */
[----:B--2---:R-:W-:Y:S02]  /*dd1d0*/  HMMA.16816.F32 R20, R4, R20, R24 ;  /* 0x000000140414723c */ /* 0x004fe40000001818 */
[----:B------:R-:W2:Y:S04]  /*dd1e0*/  LDL.LU.64 R26, [R1+0x52e8] ;  /* 0x0052e800011a7983 */ /* 0x000ea80000300a00 */
[----:B------:R-:W2:-:S13]  /*dd1f0*/  LDL.LU.64 R24, [R1+0x52e0] ;  /* 0x0052e00001187983 */ /* 0x000e9a0000300a00 */
[----:B------:R-:W-:Y:S04]  /*dd200*/  STL.64 [R1+0xa30], R20 ;  /* 0x000a301401007387 */ /* 0x000fe80000100a00 */
[----:B------:R0:W-:Y:S04]  /*dd210*/  STL.64 [R1+0xa38], R22 ;  /* 0x000a381601007387 */ /* 0x0001e80000100a00 */
[----:B0-----:R-:W2:Y:S04]  /*dd220*/  LDL.LU.64 R22, [R1+0x52d8] ;  /* 0x0052d80001167983 */ /* 0x001ea80000300a00 */
[----:B------:R-:W2:Y:S01]  /*dd230*/  LDL.LU.64 R20, [R1+0x52d0] ;  /* 0x0052d00001147983 */ /* 0x000ea20000300a00 */
[----:B----4-:R-:W-:Y:S01]  /*dd240*/  F2FP.F16.E4M3.UNPACK_B R12, R12.H1 ;  /* 0x0000000cff0c723e */ /* 0x010fe200030006ff */
[----:B--2---:R-:W-:-:S02]  /*dd250*/  IMAD R21, R21, 0x100, R22 ;  /* 0x0000010015157824 */ /* 0x004fc400078e0216 */
[----:B------:R-:W2:Y:S04]  /*dd260*/  LDL.LU R22, [R1+0x52c8] ;  /* 0x0052c80001167983 */ /* 0x000ea80000300800 */
[----:B------:R0:W-:Y:S01]  /*dd270*/  STL [R1+0x414], R21 ;  /* 0x0004141501007387 */ /* 0x0001e20000100800 */
[----:B------:R-:W-:-:S03]  /*dd280*/  IMAD R0, R0, 0x100, R20 ;  /* 0x0000010000007824 */ /* 0x000fc600078e0214 */
[----:B0-----:R-:W2:Y:S04]  /*dd290*/  LDL.LU R21, [R1+0x52c4] ;  /* 0x0052c40001157983 */ /* 0x001ea80000300800 */
[----:B------:R-:W-:Y:S04]  /*dd2a0*/  STL [R1+0x340], R12 ;  /* 0x0003400c01007387 */ /* 0x000fe80000100800 */
[----:B------:R-:W2:Y:S01]  /*dd2b0*/  LDL.LU R20, [R1+0x52c0] ;  /* 0x0052c00001147983 */ /* 0x000ea20000300800 */
[----:B---3--:R-:W-:Y:S01]  /*dd2c0*/  F2FP.F16.E4M3.UNPACK_B R13, R13.H1 ;  /* 0x0000000dff0d723e */ /* 0x008fe200030006ff */
[----:B------:R-:W-:-:S02]  /*dd2d0*/  IMAD R25, R25, 0x100, R24 ;  /* 0x0000010019197824 */ /* 0x000fc400078e0218 */
[----:B------:R-:W-:Y:S01]  /*dd2e0*/  IMAD R24, R27, 0x100, R26 ;  /* 0x000001001b187824 */ /* 0x000fe200078e021a */
[----:B------:R0:W-:Y:S01]  /*dd2f0*/  STL [R1+0x424], R0 ;  /* 0x0004240001007387 */ /* 0x0001e20000100800 */
[----:B------:R-:W-:Y:S01]  /*dd300*/  IMAD R14, R15, 0x100, R14 ;  /* 0x000001000f0e7824 */ /* 0x000fe200078e020e */
[----:B------:R-:W-:Y:S02]  /*dd310*/  F2FP.F16.E4M3.UNPACK_B R3, R3.H1 ;  /* 0x00000003ff03723e */ /* 0x000fe400030006ff */
[----:B------:R-:W-:Y:S01]  /*dd320*/  F2FP.F16.E4M3.UNPACK_B R2, R2.H1 ;  /* 0x00000002ff02723e */ /* 0x000fe200030006ff */
[----:B------:R-:W-:Y:S01]  /*dd330*/  IMAD R10, R10, 0x100, R19 ;  /* 0x000001000a0a7824 */ /* 0x000fe200078e0213 */
[----:B0-----:R-:W3:Y:S04]  /*dd340*/  LDL.LU R0, [R1+0x52bc] ;  /* 0x0052bc0001007983 */ /* 0x001ee80000300800 */
[----:B------:R-:W-:Y:S04]  /*dd350*/  STL [R1+0x344], R13 ;  /* 0x0003440d01007387 */ /* 0x000fe80000100800 */
[----:B------:R-:W-:Y:S04]  /*dd360*/  STL [R1+0x444], R25 ;  /* 0x0004441901007387 */ /* 0x000fe80000100800 */
[----:B------:R-:W-:Y:S04]  /*dd370*/  STL [R1+0x460], R24 ;  /* 0x0004601801007387 */ /* 0x000fe80000100800 */
[----:B------:R-:W-:Y:S01]  /*dd380*/  STL [R1+0x474], R14 ;  /* 0x0004740e01007387 */ /* 0x000fe20000100800 */
[----:B------:R-:W-:-:S02]  /*dd390*/  IMAD R9, R8, 0x100, R9 ;  /* 0x0000010008097824 */ /* 0x000fc400078e0209 */
[----:B------:R-:W-:Y:S01]  /*dd3a0*/  IMAD R8, R28, 0x100, R29 ;  /* 0x000001001c087824 */ /* 0x000fe200078e021d */
[----:B--2---:R-:W-:Y:S01]  /*dd3b0*/  HMMA.16816.F32 R20, R4, R12, R20 ;  /* 0x0000000c0414723c */ /* 0x004fe20000001814 */
[----:B------:R-:W-:Y:S02]  /*dd3c0*/  IMAD R12, R16, 0x100, R11 ;  /* 0x00000100100c7824 */ /* 0x000fe400078e020b */
[----:B------:R-:W-:-:S15]  /*dd3d0*/  IMAD R11, R18, 0x100, R17 ;  /* 0x00000100120b7824 */ /* 0x000fde00078e0211 */
[----:B------:R-:W-:Y:S01]  /*dd3e0*/  NOP ;  /* 0x0000000000007918 */ /* 0x000fe20000000000 */
[----:B------:R0:W-:Y:S04]  /*dd3f0*/  STL.64 [R1+0xa20], R20 ;  /* 0x000a201401007387 */ /* 0x0001e80000100a00 */
[----:B------:R1:W-:Y:S04]  /*dd400*/  STL.64 [R1+0xa28], R22 ;  /* 0x000a281601007387 */ /* 0x0003e80000100a00 */
[----:B------:R-:W-:Y:S04]  /*dd410*/  STL [R1+0x338], R3 ;  /* 0x0003380301007387 */ /* 0x000fe80000100800 */
[----:B------:R-:W-:Y:S04]  /*dd420*/  STL [R1+0x408], R12 ;  /* 0x0004080c01007387 */ /* 0x000fe80000100800 */
[----:B------:R-:W-:Y:S04]  /*dd430*/  STL [R1+0x33c], R2 ;  /* 0x00033c0201007387 */ /* 0x000fe80000100800 */
[----:B------:R-:W-:Y:S04]  /*dd440*/  STL [R1+0x410], R11 ;  /* 0x0004100b01007387 */ /* 0x000fe80000100800 */
[----:B------:R2:W-:Y:S04]  /*dd450*/  STL [R1+0x490], R10 ;  /* 0x0004900a01007387 */ /* 0x0005e80000100800 */
[----:B0-----:R-:W4:Y:S04]  /*dd460*/  LDL.LU R20, [R1+0xfe0] ;  /* 0x000fe00001147983 */ /* 0x001f280000300800 */
[----:B------:R-:W-:Y:S04]  /*dd470*/  STL [R1+0x4a0], R9 ;  /* 0x0004a00901007387 */ /* 0x000fe80000100800 */
[----:B------:R-:W-:Y:S04]  /*dd480*/  STL [R1+0x4b4], R8 ;  /* 0x0004b40801007387 */ /* 0x000fe80000100800 */
[----:B------:R-:W4:Y:S04]  /*dd490*/  LDL.LU R21, [R1+0xfe4] ;  /* 0x000fe40001157983 */ /* 0x000f280000300800 */
[----:B-1----:R-:W2:Y:S04]  /*dd4a0*/  LDL.LU R22, [R1+0xfe8] ;  /* 0x000fe80001167983 */ /* 0x002ea80000300800 */
[----:B------:R-:W2:Y:S04]  /*dd4b0*/  LDL.LU R23, [R1+0xfec] ;  /* 0x000fec0001177983 */ /* 0x000ea80000300800 */
[----:B--2---:R-:W-:Y:S04]  /*dd4c0*/  STL.64 [R1+0x5220], R22 ;  /* 0x0052201601007387 */ /* 0x004fe80000100a00 */
[----:B----4-:R-:W-:Y:S04]  /*dd4d0*/  STL.64 [R1+0x5218], R20 ;  /* 0x0052181401007387 */ /* 0x010fe80000100a00 */
[----:B------:R-:W2:Y:S04]  /*dd4e0*/  LDL.LU R13, [R1+0x554] ;  /* 0x00055400010d7983 */ /* 0x000ea80000300800 */
[----:B--2---:R-:W-:Y:S04]  /*dd4f0*/  STL [R1+0x523c], R13 ;  /* 0x00523c0d01007387 */ /* 0x004fe80000100800 */
[----:B------:R-:W2:Y:S04]  /*dd500*/  LDL.LU R10, [R1+0x4f38] ;  /* 0x004f3800010a7983 */ /* 0x000ea80000300800 */
[----:B--2---:R-:W-:Y:S04]  /*dd510*/  STL [R1+0x5240], R10 ;  /* 0x0052400a01007387 */ /* 0x004fe80000100800 */
[----:B------:R-:W2:Y:S04]  /*dd520*/  LDL.LU R24, [R1+0x4f34] ;  /* 0x004f340001187983 */ /* 0x000ea80000300800 */
[----:B------:R-:W2:Y:S04]  /*dd530*/  LDL.LU R25, [R1+0x4f40] ;  /* 0x004f400001197983 */ /* 0x000ea80000300800 */
[----:B------:R-:W4:Y:S04]  /*dd540*/  LDL.LU R26, [R1+0x4f3c] ;  /* 0x004f3c00011a7983 */ /* 0x000f280000300800 */
[----:B------:R-:W4:Y:S04]  /*dd550*/  LDL.LU R27, [R1+0x4f48] ;  /* 0x004f4800011b7983 */ /* 0x000f280000300800 */
[----:B----4-:R-:W-:Y:S04]  /*dd560*/  STL.64 [R1+0x5230], R26 ;  /* 0x0052301a01007387 */ /* 0x010fe80000100a00 */
[----:B--2---:R0:W-:Y:S04]  /*dd570*/  STL.64 [R1+0x5228], R24 ;  /* 0x0052281801007387 */ /* 0x0041e80000100a00 */
[----:B0-----:R-:W2:Y:S04]  /*dd580*/  LDL.LU R24, [R1+0xfc0] ;  /* 0x000fc00001187983 */ /* 0x001ea80000300800 */
[----:B--2---:R-:W-:Y:S04]  /*dd590*/  STL [R1+0x5244], R24 ;  /* 0x0052441801007387 */ /* 0x004fe80000100800 */
[----:B------:R-:W2:Y:S04]  /*dd5a0*/  LDL.LU R25, [R1+0xfc4] ;  /* 0x000fc40001197983 */ /* 0x000ea80000300800 */
[----:B--2---:R-:W-:Y:S04]  /*dd5b0*/  STL [R1+0x5248], R25 ;  /* 0x0052481901007387 */ /* 0x004fe80000100800 */
[----:B------:R-:W2:Y:S01]  /*dd5c0*/  LDL.LU R26, [R1+0xfc8] ;  /* 0x000fc800011a7983 */ /* 0x000ea20000300800 */
[----:B---3--:R-:W-:-:S03]  /*dd5d0*/  IMAD.MOV.U32 R27, RZ, RZ, R0 ;  /* 0x000000ffff1b7224 */ /* 0x008fc600078e0000 */
[----:B--2---:R-:W-:Y:S04]  /*dd5e0*/  STL [R1+0x524c], R26 ;  /* 0x00524c1a01007387 */ /* 0x004fe80000100800 */
[----:B------:R-:W2:Y:S04]  /*dd5f0*/  LDL.LU R0, [R1+0x52b8] ;  /* 0x0052b80001007983 */ /* 0x000ea80000300800 */
[----:B------:R-:W3:Y:S04]  /*dd600*/  LDL.LU R20, [R1+0x540] ;  /* 0x0005400001147983 */ /* 0x000ee80000300800 */
        /* <DEDUP_REMOVED lines=12> */
[----:B0-----:R-:W4:Y:S04]  /*dd6d0*/  LDL.LU R21, [R1+0x4ef8] ;  /* 0x004ef80001157983 */ /* 0x001f280000300800 */
[----:B----4-:R0:W-:Y:S04]  /*dd6e0*/  STL [R1+0x528c], R21 ;  /* 0x00528c1501007387 */ /* 0x0101e80000100800 */
[----:B0-----:R-:W4:Y:S04]  /*dd6f0*/  LDL.LU R21, [R1+0x4ef0] ;  /* 0x004ef00001157983 */ /* 0x001f280000300800 */
[----:B----4-:R0:W-:Y:S04]  /*dd700*/  STL [R1+0x5294], R21 ;  /* 0x0052941501007387 */ /* 0x0101e80000100800 */
[----:B0-----:R-:W3:Y:S04]  /*dd710*/  LDL.LU R21, [R1+0x4ee8] ;  /* 0x004ee80001157983 */ /* 0x001ee80000300800 */
[----:B------:R0:W-:Y:S04]  /*dd720*/  STL [R1+0x5250], R27 ;  /* 0x0052501b01007387 */ /* 0x0001e80000100800 */
[----:B0-----:R-:W4:Y:S04]  /*dd730*/  LDL.LU R27, [R1+0x4f0c] ;  /* 0x004f0c00011b7983 */ /* 0x001f280000300800 */
[----:B------:R-:W2:Y:S04]  /*dd740*/  LDL.LU R26, [R1+0x4f18] ;  /* 0x004f1800011a7983 */ /* 0x000ea80000300800 */
[----:B--2---:R0:W-:Y:S04]  /*dd750*/  STL [R1+0x5254], R26 ;  /* 0x0052541a01007387 */ /* 0x0041e80000100800 */
[----:B0-----:R-:W4:Y:S04]  /*dd760*/  LDL.LU R26, [R1+0x4f10] ;  /* 0x004f1000011a7983 */ /* 0x001f280000300800 */
[----:B------:R-:W2:Y:S04]  /*dd770*/  LDL.LU R25, [R1+0x4f14] ;  /* 0x004f140001197983 */ /* 0x000ea80000300800 */
[----:B------:R-:W2:Y:S04]  /*dd780*/  LDL.LU R24, [R1+0x4f20] ;  /* 0x004f200001187983 */ /* 0x000ea80000300800 */
[----:B----4-:R0:W-:Y:S04]  /*dd790*/  STL.64 [R1+0x5260], R26 ;  /* 0x0052601a01007387 */ /* 0x0101e80000100a00 */
[----:B0-----:R-:W4:Y:S04]  /*dd7a0*/  LDL.LU R26, [R1+0x530] ;  /* 0x00053000011a7983 */ /* 0x001f280000300800 */
[----:B------:R-:W3:Y:S04]  /*dd7b0*/  LDL.LU R27, [R1+0x534] ;  /* 0x00053400011b7983 */ /* 0x000ee80000300800 */
[----:B--2---:R0:W-:Y:S04]  /*dd7c0*/  STL.64 [R1+0x5258], R24 ;  /* 0x0052581801007387 */ /* 0x0041e80000100a00 */
        /* <DEDUP_REMOVED lines=8> */
[----:B---3--:R-:W-:Y:S04]  /*dd850*/  STL.64 [R1+0x5298], R20 ;  /* 0x0052981401007387 */ /* 0x008fe80000100a00 */
        /* <DEDUP_REMOVED lines=15> */
[----:B------:R-:W2:Y:S01]  /*dd950*/  LDL.LU R14, [R1+0xf88] ;  /* 0x000f8800010e7983 */ /* 0x000ea20000300800 */
[----:B------:R-:W-:-:S03]  /*dd960*/  IMAD.MOV.U32 R15, RZ, RZ, R0 ;  /* 0x000000ffff0f7224 */ /* 0x000fc600078e0000 */
        /* <DEDUP_REMOVED lines=18> */
[----:B--2---:R-:W-:-:S02]  /*dda90*/  IMAD R20, R20, 0x100, R21 ;  /* 0x0000010014147824 */ /* 0x004fc400078e0215 */
[----:B------:R-:W2:Y:S04]  /*ddaa0*/  LDL.LU R21, [R1+0x5294] ;  /* 0x0052940001157983 */ /* 0x000ea80000300800 */
[----:B------:R0:W-:Y:S04]  /*ddab0*/  STL [R1+0x440], R20 ;  /* 0x0004401401007387 */ /* 0x0001e80000100800 */
[----:B0-----:R-:W2:Y:S01]  /*ddac0*/  LDL.LU R20, [R1+0x5290] ;  /* 0x0052900001147983 */ /* 0x001ea20000300800 */
[----:B----4-:R-:W-:-:S05]  /*ddad0*/  F2FP.F16.E4M3.UNPACK_B R26, R26.H1 ;  /* 0x0000001aff1a723e */ /* 0x010fca00030006ff */
[----:B------:R-:W-:Y:S01]  /*ddae0*/  STL [R1+0x330], R26 ;  /* 0x0003301a01007387 */ /* 0x000fe20000100800 */
[----:B--2---:R-:W-:-:S03]  /*ddaf0*/  IMAD R20, R20, 0x100, R21 ;  /* 0x0000010014147824 */ /* 0x004fc600078e0215 */
[----:B------:R-:W2:Y:S04]  /*ddb00*/  LDL.LU R21, [R1+0x528c] ;  /* 0x00528c0001157983 */ /* 0x000ea80000300800 */
[----:B------:R0:W-:Y:S04]  /*ddb10*/  STL [R1+0x454], R20 ;  /* 0x0004541401007387 */ /* 0x0001e80000100800 */
[----:B0-----:R-:W2:Y:S02]  /*ddb20*/  LDL.LU R20, [R1+0x5288] ;  /* 0x0052880001147983 */ /* 0x001ea40000300800 */
[----:B--2---:R-:W-:-:S02]  /*ddb30*/  IMAD R20, R20, 0x100, R21 ;  /* 0x0000010014147824 */ /* 0x004fc400078e0215 */
[----:B------:R-:W2:Y:S04]  /*ddb40*/  LDL.LU R21, [R1+0x5284] ;  /* 0x0052840001157983 */ /* 0x000ea80000300800 */
[----:B------:R0:W-:Y:S04]  /*ddb50*/  STL [R1+0x470], R20 ;  /* 0x0004701401007387 */ /* 0x0001e80000100800 */
[----:B0-----:R-:W2:Y:S01]  /*ddb60*/  LDL.LU R20, [R1+0x5280] ;  /* 0x0052800001147983 */ /* 0x001ea20000300800 */
[----:B------:R-:W-:Y:S01]  /*ddb70*/  F2FP.F16.E4M3.UNPACK_B R27, R27.H1 ;  /* 0x0000001bff1b723e */ /* 0x000fe200030006ff */
[----:B------:R-:W-:-:S04]  /*ddb80*/  IMAD R25, R25, 0x100, R24 ;  /* 0x0000010019197824 */ /* 0x000fc800078e0218 */
[----:B------:R-:W-:Y:S01]  /*ddb90*/  STL [R1+0x334], R27 ;  /* 0x0003341b01007387 */ /* 0x000fe20000100800 */
[----:B--2---:R-:W-:-:S03]  /*ddba0*/  IMAD R20, R20, 0x100, R21 ;  /* 0x0000010014147824 */ /* 0x004fc600078e0215 */
[----:B------:R-:W2:Y:S04]  /*ddbb0*/  LDL.LU R21, [R1+0x527c] ;  /* 0x00527c0001157983 */ /* 0x000ea80000300800 */
[----:B------:R0:W-:Y:S04]  /*ddbc0*/  STL [R1+0x484], R20 ;  /* 0x0004841401007387 */ /* 0x0001e80000100800 */
[----:B0-----:R-:W4:Y:S04]  /*ddbd0*/  LDL.LU R20, [R1+0x5278] ;  /* 0x0052780001147983 */ /* 0x001f280000300800 */
[----:B------:R0:W-:Y:S02]  /*ddbe0*/  STL [R1+0x4f4], R25 ;  /* 0x0004f41901007387 */ /* 0x0001e40000100800 */
[----:B0-----:R-:W-:Y:S02]  /*ddbf0*/  HMMA.16816.F32 R24, R4, R26, R12 ;  /* 0x0000001a0418723c */ /* 0x001fe4000000180c */
[----:B------:R-:W3:Y:S04]  /*ddc00*/  LDL.LU.64 R14, [R1+0x5270] ;  /* 0x00527000010e7983 */ /* 0x000ee80000300a00 */
[----:B------:R-:W2:-:S13]  /*ddc10*/  LDL.LU.64 R12, [R1+0x5268] ;  /* 0x00526800010c7983 */ /* 0x000e9a0000300a00 */
[----:B------:R-:W-:Y:S04]  /*ddc20*/  STL.64 [R1+0xa00], R24 ;  /* 0x000a001801007387 */ /* 0x000fe80000100a00 */
[----:B------:R0:W-:Y:S04]  /*ddc30*/  STL.64 [R1+0xa08], R26 ;  /* 0x000a081a01007387 */ /* 0x0001e80000100a00 */
[----:B0-----:R-:W2:Y:S04]  /*ddc40*/  LDL.LU.64 R26, [R1+0x5260] ;  /* 0x00526000011a7983 */ /* 0x001ea80000300a00 */
[----:B------:R-:W3:Y:S01]  /*ddc50*/  LDL.LU.64 R24, [R1+0x5258] ;  /* 0x0052580001187983 */ /* 0x000ee20000300a00 */
[----:B--2---:R-:W-:-:S03]  /*ddc60*/  IMAD R27, R27, 0x100, R26 ;  /* 0x000001001b1b7824 */ /* 0x004fc600078e021a */
[----:B------:R-:W2:Y:S01]  /*ddc70*/  LDL.LU R26, [R1+0x5254] ;  /* 0x00525400011a7983 */ /* 0x000ea20000300800 */
[----:B----4-:R-:W-:-:S03]  /*ddc80*/  F2FP.F16.E4M3.UNPACK_B R20, R20.H1 ;  /* 0x00000014ff14723e */ /* 0x010fc600030006ff */
[----:B------:R0:W-:Y:S01]  /*ddc90*/  STL [R1+0x480], R27 ;  /* 0x0004801b01007387 */ /* 0x0001e20000100800 */
[----:B---3--:R-:W-:-:S03]  /*ddca0*/  IMAD R10, R10, 0x100, R24 ;  /* 0x000001000a0a7824 */ /* 0x008fc600078e0218 */
[----:B0-----:R-:W3:Y:S04]  /*ddcb0*/  LDL.LU R27, [R1+0x5250] ;  /* 0x00525000011b7983 */ /* 0x001ee80000300800 */
[----:B------:R-:W-:Y:S01]  /*ddcc0*/  STL [R1+0x328], R20 ;  /* 0x0003281401007387 */ /* 0x000fe20000100800 */
[----:B--2---:R-:W-:-:S03]  /*ddcd0*/  IMAD R25, R25, 0x100, R26 ;  /* 0x0000010019197824 */ /* 0x004fc600078e021a */
[----:B------:R-:W3:Y:S04]  /*ddce0*/  LDL.LU R26, [R1+0x524c] ;  /* 0x00524c00011a7983 */ /* 0x000ee80000300800 */
[----:B------:R0:W-:Y:S04]  /*ddcf0*/  STL [R1+0x494], R25 ;  /* 0x0004941901007387 */ /* 0x0001e80000100800 */
[----:B0-----:R-:W3:Y:S04]  /*ddd00*/  LDL.LU R25, [R1+0x5248] ;  /* 0x0052480001197983 */ /* 0x001ee80000300800 */
[----:B------:R-:W3:Y:S01]  /*ddd10*/  LDL.LU R24, [R1+0x5244] ;  /* 0x0052440001187983 */ /* 0x000ee20000300800 */
[----:B------:R-:W-:Y:S01]  /*ddd20*/  F2FP.F16.E4M3.UNPACK_B R21, R21.H1 ;  /* 0x00000015ff15723e */ /* 0x000fe200030006ff */
[----:B------:R-:W-:-:S02]  /*ddd30*/  IMAD R11, R11, 0x100, R13 ;  /* 0x000001000b0b7824 */ /* 0x000fc400078e020d */
[----:B------:R0:W-:Y:S01]  /*ddd40*/  STL [R1+0x4b0], R10 ;  /* 0x0004b00a01007387 */ /* 0x0001e20000100800 */
[----:B------:R-:W-:-:S03]  /*ddd50*/  IMAD R23, R23, 0x100, R22 ;  /* 0x0000010017177824 */ /* 0x000fc600078e0216 */
[----:B0-----:R-:W2:Y:S04]  /*ddd60*/  LDL.LU R10, [R1+0x5240] ;  /* 0x00524000010a7983 */ /* 0x001ea80000300800 */
[----:B------:R-:W-:Y:S04]  /*ddd70*/  STL [R1+0x32c], R21 ;  /* 0x00032c1501007387 */ /* 0x000fe80000100800 */
[----:B------:R-:W4:Y:S04]  /*ddd80*/  LDL.LU R13, [R1+0x523c] ;  /* 0x00523c00010d7983 */ /* 0x000f280000300800 */
[----:B------:R0:W-:Y:S04]  /*ddd90*/  STL [R1+0x4c4], R11 ;  /* 0x0004c40b01007387 */ /* 0x0001e80000100800 */
[----:B0-----:R-:W2:Y:S04]  /*ddda0*/  LDL.LU R11, [R1+0x5238] ;  /* 0x00523800010b7983 */ /* 0x001ea80000300800 */
[----:B------:R3:W-:Y:S02]  /*dddb0*/  STL [R1+0x4dc], R23 ;  /* 0x0004dc1701007387 */ /* 0x0007e40000100800 */
[----:B---3--:R-:W-:Y:S02]  /*dddc0*/  HMMA.16816.F32 R20, R4, R20, R24 ;  /* 0x000000140414723c */ /* 0x008fe40000001818 */
[----:B------:R-:W3:Y:S04]  /*dddd0*/  LDL.LU.64 R26, [R1+0x5230] ;  /* 0x00523000011a7983 */ /* 0x000ee80000300a00 */
[----:B------:R-:W2:-:S13]  /*ddde0*/  LDL.LU.64 R24, [R1+0x5228] ;  /* 0x0052280001187983 */ /* 0x000e9a0000300a00 */
[----:B------:R-:W-:Y:S04]  /*dddf0*/  STL.64 [R1+0x9f0], R20 ;  /* 0x0009f01401007387 */ /* 0x000fe80000100a00 */
[----:B------:R0:W-:Y:S04]  /*dde00*/  STL.64 [R1+0x9f8], R22 ;  /* 0x0009f81601007387 */ /* 0x0001e80000100a00 */
[----:B0-----:R-:W3:Y:S04]  /*dde10*/  LDL.LU.64 R22, [R1+0x5220] ;  /* 0x0052200001167983 */ /* 0x001ee80000300a00 */
[----:B------:R-:W3:Y:S01]  /*dde20*/  LDL.LU.64 R20, [R1+0x5218] ;  /* 0x0052180001147983 */ /* 0x000ee20000300a00 */
[----:B------:R-:W-:-:S02]  /*dde30*/  F2FP.F16.E4M3.UNPACK_B R12, R12.H1 ;  /* 0x0000000cff0c723e */ /* 0x000fc400030006ff */
[----:B----4-:R-:W-:Y:S01]  /*dde40*/  F2FP.F16.E4M3.UNPACK_B R13, R13.H1 ;  /* 0x0000000dff0d723e */ /* 0x010fe200030006ff */
[----:B------:R-:W-:Y:S02]  /*dde50*/  IMAD R15, R16, 0x100, R15 ;  /* 0x00000100100f7824 */ /* 0x000fe400078e020f */
[----:B------:R-:W-:Y:S02]  /*dde60*/  IMAD R8, R8, 0x100, R9 ;  /* 0x0000010008087824 */ /* 0x000fe400078e0209 */
[----:B------:R-:W-:Y:S02]  /*dde70*/  IMAD R0, R0, 0x100, R28 ;  /* 0x0000010000007824 */ /* 0x000fe400078e021c */
[----:B--2---:R-:W-:Y:S02]  /*dde80*/  IMAD R24, R24, 0x100, R10 ;  /* 0x0000010018187824 */ /* 0x004fe400078e020a */
[----:B------:R-:W2:Y:S04]  /*dde90*/  LDL.LU R10, [R1+0x5210] ;  /* 0x00521000010a7983 */ /* 0x000ea80000300800 */
[----:B------:R-:W-:Y:S04]  /*ddea0*/  STL [R1+0x320], R12 ;  /* 0x0003200c01007387 */ /* 0x000fe80000100800 */
[----:B------:R0:W-:Y:S01]  /*ddeb0*/  STL [R1+0x464], R24 ;  /* 0x0004641801007387 */ /* 0x0001e20000100800 */
[----:B---3--:R-:W-:-:S03]  /*ddec0*/  IMAD R14, R14, 0x100, R27 ;  /* 0x000001000e0e7824 */ /* 0x008fc600078e021b */
[----:B------:R-:W-:Y:S01]  /*dded0*/  STL [R1+0x324], R13 ;  /* 0x0003240d01007387 */ /* 0x000fe20000100800 */
[----:B0-----:R-:W-:-:S05]  /*ddee0*/  IMAD R24, R26, 0x100, R25 ;  /* 0x000001001a187824 */ /* 0x001fca00078e0219 */
[----:B------:R-:W-:Y:S01]  /*ddef0*/  STL [R1+0x4d8], R24 ;  /* 0x0004d81801007387 */ /* 0x000fe20000100800 */
[----:B------:R-:W-:Y:S03]  /*ddf00*/  HMMA.16816.F32 R20, R4, R12, R20 ;  /* 0x0000000c0414723c */ /* 0x000fe60000001814 */
[----:B------:R0:W-:Y:S04]  /*ddf10*/  STL [R1+0x4f0], R14 ;  /* 0x0004f00e01007387 */ /* 0x0001e80000100800 */
[----:B------:R-:W-:Y:S01]  /*ddf20*/  STL [R1+0x508], R15 ;  /* 0x0005080f01007387 */ /* 0x000fe20000100800 */
[----:B------:R-:W-:Y:S01]  /*ddf30*/  F2FP.F16.E4M3.UNPACK_B R12, R2.H1 ;  /* 0x00000002ff0c723e */ /* 0x000fe200030006ff */
[----:B------:R-:W-:-:S02]  /*ddf40*/  IMAD R2, R29, 0x100, R3 ;  /* 0x000001001d027824 */ /* 0x000fc400078e0203 */
[----:B0-----:R-:W-:Y:S01]  /*ddf50*/  IMAD R14, R18, 0x100, R17 ;  /* 0x00000100120e7824 */ /* 0x001fe200078e0211 */
[----:B------:R-:W-:-:S04]  /*ddf60*/  F2FP.F16.E4M3.UNPACK_B R17, R19.H1 ;  /* 0x00000013ff11723e */ /* 0x000fc800030006ff */
[----:B------:R-:W-:Y:S04]  /*ddf70*/  STL [R1+0x514], R14 ;  /* 0x0005140e01007387 */ /* 0x000fe80000100800 */
[----:B------:R-:W-:Y:S04]  /*ddf80*/  STL.64 [R1+0x9e0], R20 ;  /* 0x0009e01401007387 */ /* 0x000fe80000100a00 */
[----:B------:R-:W-:Y:S04]  /*ddf90*/  STL.64 [R1+0x9e8], R22 ;  /* 0x0009e81601007387 */ /* 0x000fe80000100a00 */
[----:B------:R-:W-:Y:S04]  /*ddfa0*/  STL [R1+0x140], R17 ;  /* 0x0001401101007387 */ /* 0x000fe80000100800 */
[----:B------:R-:W-:Y:S04]  /*ddfb0*/  STL [R1+0x4a4], R8 ;  /* 0x0004a40801007387 */ /* 0x000fe80000100800 */
[----:B------:R-:W-:Y:S04]  /*ddfc0*/  STL [R1+0x144], R12 ;  /* 0x0001440c01007387 */ /* 0x000fe80000100800 */
[----:B------:R-:W-:Y:S04]  /*ddfd0*/  STL [R1+0x4c0], R2 ;  /* 0x0004c00201007387 */ /* 0x000fe80000100800 */
[----:B------:R-:W3:Y:S04]  /*ddfe0*/  LDL.LU R3, [R1+0x4f74] ;  /* 0x004f740001037983 */ /* 0x000ee80000300800 */
[----:B------:R-:W-:Y:S04]  /*ddff0*/  STL [R1+0x4d4], R0 ;  /* 0x0004d40001007387 */ /* 0x000fe80000100800 */
[----:B------:R-:W4:Y:S04]  /*de000*/  LDL.LU R28, [R1+0x570] ;  /* 0x00057000011c7983 */ /* 0x000f280000300800 */
[----:B------:R-:W2:Y:S04]  /*de010*/  LDL.LU R29, [R1+0x574] ;  /* 0x00057400011d7983 */ /* 0x000ea80000300800 */
[----:B------:R-:W2:Y:S04]  /*de020*/  LDL.LU R13, [R1+0x4f94] ;  /* 0x004f9400010d7983 */ /* 0x000ea80000300800 */
        /* <DEDUP_REMOVED lines=20> */
[----:B------:R0:W-:Y:S04]  /*de170*/  STL.64 [R1+0x51c0], R10 ;  /* 0x0051c00a01007387 */ /* 0x0001e80000100a00 */
[----:B0-----:R-:W3:Y:S04]  /*de180*/  LDL.LU R10, [R1+0x4fa8] ;  /* 0x004fa800010a7983 */ /* 0x001ee80000300800 */
[----:B------:R-:W3:Y:S04]  /*de190*/  LDL.LU R11, [R1+0x4fa4] ;  /* 0x004fa400010b7983 */ /* 0x000ee80000300800 */
[----:B--2---:R0:W-:Y:S04]  /*de1a0*/  STL.64 [R1+0x51b8], R8 ;  /* 0x0051b80801007387 */ /* 0x0041e80000100a00 */
[----:B0-----:R-:W2:Y:S04]  /*de1b0*/  LDL.LU R8, [R1+0x4f80] ;  /* 0x004f800001087983 */ /* 0x001ea80000300800 */
[----:B------:R-:W2:Y:S04]  /*de1c0*/  LDL.LU R9, [R1+0x4f7c] ;  /* 0x004f7c0001097983 */ /* 0x000ea80000300800 */
[----:B------:R-:W2:Y:S04]  /*de1d0*/  LDL.LU R0, [R1+0x4fbc] ;  /* 0x004fbc0001007983 */ /* 0x000ea80000300800 */
[----:B------:R-:W2:Y:S04]  /*de1e0*/  LDL.LU R22, [R1+0x4fc8] ;  /* 0x004fc80001167983 */ /* 0x000ea80000300800 */
[----:B------:R-:W2:Y:S04]  /*de1f0*/  LDL.LU R23, [R1+0x4fc4] ;  /* 0x004fc40001177983 */ /* 0x000ea80000300800 */
[----:B--2---:R0:W-:Y:S04]  /*de200*/  STL.64 [R1+0x51f8], R22 ;  /* 0x0051f81601007387 */ /* 0x0041e80000100a00 */
[----:B------:R1:W-:Y:S01]  /*de210*/  STL.64 [R1+0x51f0], R20 ;  /* 0x0051f01401007387 */ /* 0x0003e20000100a00 */
[----:B0-----:R-:W-:-:S03]  /*de220*/  IMAD.MOV.U32 R23, RZ, RZ, R12 ;  /* 0x000000ffff177224 */ /* 0x001fc600078e000c */
[----:B-1----:R-:W3:Y:S04]  /*de230*/  LDL.LU R21, [R1+0x4f78] ;  /* 0x004f780001157983 */ /* 0x002ee80000300800 */
[----:B------:R-:W2:Y:S04]  /*de240*/  LDL.LU R12, [R1+0x4fd0] ;  /* 0x004fd000010c7983 */ /* 0x000ea80000300800 */
[----:B------:R-:W-:Y:S01]  /*de250*/  STL.64 [R1+0x5208], R14 ;  /* 0x0052080e01007387 */ /* 0x000fe20000100a00 */
[----:B------:R-:W-:-:S03]  /*de260*/  IMAD.MOV.U32 R22, RZ, RZ, R17 ;  /* 0x000000ffff167224 */ /* 0x000fc600078e0011 */
        /* <DEDUP_REMOVED lines=11> */
[----:B---3--:R-:W-:-:S02]  /*de320*/  IMAD R20, R3, 0x100, R21 ;  /* 0x0000010003147824 */ /* 0x008fc400078e0215 */
[----:B------:R-:W-:Y:S01]  /*de330*/  IMAD R9, R9, 0x100, R8 ;  /* 0x0000010009097824 */ /* 0x000fe200078e0208 */
[----:B--2---:R-:W-:Y:S04]  /*de340*/  STL.64 [R1+0x51d0], R26 ;  /* 0x0051d01a01007387 */ /* 0x004fe80000100a00 */
[----:B------:R0:W-:Y:S04]  /*de350*/  STL.64 [R1+0x51c8], R24 ;  /* 0x0051c81801007387 */ /* 0x0001e80000100a00 */
[----:B0-----:R-:W2:Y:S04]  /*de360*/  LDL.LU R24, [R1+0x1010] ;  /* 0x0010100001187983 */ /* 0x001ea80000300800 */
[----:B------:R-:W2:Y:S04]  /*de370*/  LDL.LU R25, [R1+0x1014] ;  /* 0x0010140001197983 */ /* 0x000ea80000300800 */
[----:B------:R-:W2:Y:S04]  /*de380*/  LDL.LU R26, [R1+0x1018] ;  /* 0x00101800011a7983 */ /* 0x000ea80000300800 */
[----:B------:R-:W2:Y:S04]  /*de390*/  LDL.LU R27, [R1+0x101c] ;  /* 0x00101c00011b7983 */ /* 0x000ea80000300800 */
[----:B------:R-:W3:Y:S04]  /*de3a0*/  LDL.LU R19, [R1+0x168] ;  /* 0x0001680001137983 */ /* 0x000ee80000300800 */
[----:B------:R-:W2:Y:S04]  /*de3b0*/  LDL.LU R3, [R1+0x16c] ;  /* 0x00016c0001037983 */ /* 0x000ea80000300800 */
[----:B------:R0:W-:Y:S04]  /*de3c0*/  STL [R1+0x540], R20 ;  /* 0x0005401401007387 */ /* 0x0001e80000100800 */
[----:B------:R1:W-:Y:S01]  /*de3d0*/  STL [R1+0x544], R9 ;  /* 0x0005440901007387 */ /* 0x0003e20000100800 */
[----:B0-----:R-:W-:Y:S03]  /*de3e0*/  HMMA.16816.F32 R20, R4, R22, R12 ;  /* 0x000000160414723c */ /* 0x001fe6000000180c */
[----:B------:R-:W2:Y:S04]  /*de3f0*/  LDL.LU.64 R14, [R1+0x5208] ;  /* 0x00520800010e7983 */ /* 0x000ea80000300a00 */
[----:B------:R-:W2:Y:S01]  /*de400*/  LDL.LU.64 R12, [R1+0x5200] ;  /* 0x00520000010c7983 */ /* 0x000ea20000300a00 */
[----:B----4-:R-:W-:-:S02]  /*de410*/  F2FP.F16.E4M3.UNPACK_B R8, R28.H1 ;  /* 0x0000001cff08723e */ /* 0x010fc400030006ff */
[----:B-1----:R-:W-:-:S09]  /*de420*/  F2FP.F16.E4M3.UNPACK_B R9, R29.H1 ;  /* 0x0000001dff09723e */ /* 0x002fd200030006ff */
[----:B------:R-:W-:Y:S04]  /*de430*/  STL.64 [R1+0x9d0], R20 ;  /* 0x0009d01401007387 */ /* 0x000fe80000100a00 */
[----:B------:R0:W-:Y:S04]  /*de440*/  STL.64 [R1+0x9d8], R22 ;  /* 0x0009d81601007387 */ /* 0x0001e80000100a00 */
[----:B0-----:R-:W4:Y:S04]  /*de450*/  LDL.LU.64 R22, [R1+0x51f8] ;  /* 0x0051f80001167983 */ /* 0x001f280000300a00 */
[----:B------:R-:W3:Y:S04]  /*de460*/  LDL.LU.64 R20, [R1+0x51f0] ;  /* 0x0051f00001147983 */ /* 0x000ee80000300a00 */
[----:B------:R-:W3:Y:S04]  /*de470*/  LDL.LU R28, [R1+0x198] ;  /* 0x00019800011c7983 */ /* 0x000ee80000300800 */
[----:B------:R-:W-:Y:S04]  /*de480*/  STL [R1+0x128], R8 ;  /* 0x0001280801007387 */ /* 0x000fe80000100800 */
[----:B------:R-:W3:Y:S01]  /*de490*/  LDL.LU R29, [R1+0x19c] ;  /* 0x00019c00011d7983 */ /* 0x000ee20000300800 */
[----:B--2---:R-:W-:-:S03]  /*de4a0*/  IMAD R13, R13, 0x100, R14 ;  /* 0x000001000d0d7824 */ /* 0x004fc600078e020e */
[----:B------:R-:W2:Y:S04]  /*de4b0*/  LDL.LU R14, [R1+0x51ec] ;  /* 0x0051ec00010e7983 */ /* 0x000ea80000300800 */
[----:B------:R0:W-:Y:S04]  /*de4c0*/  STL [R1+0x4e4], R13 ;  /* 0x0004e40d01007387 */ /* 0x0001e80000100800 */
[----:B0-----:R-:W2:Y:S02]  /*de4d0*/  LDL.LU R13, [R1+0x51e8] ;  /* 0x0051e800010d7983 */ /* 0x001ea40000300800 */
[----:B--2---:R-:W-:-:S02]  /*de4e0*/  IMAD R13, R13, 0x100, R14 ;  /* 0x000001000d0d7824 */ /* 0x004fc400078e020e */
[----:B------:R-:W2:Y:S04]  /*de4f0*/  LDL.LU R14, [R1+0x51e4] ;  /* 0x0051e400010e7983 */ /* 0x000ea80000300800 */
[----:B------:R0:W-:Y:S04]  /*de500*/  STL [R1+0x504], R13 ;  /* 0x0005040d01007387 */ /* 0x0001e80000100800 */
[----:B0-----:R-:W2:Y:S04]  /*de510*/  LDL.LU R13, [R1+0x51e0] ;  /* 0x0051e000010d7983 */ /* 0x001ea80000300800 */
[----:B------:R-:W-:Y:S01]  /*de520*/  STL [R1+0x12c], R9 ;  /* 0x00012c0901007387 */ /* 0x000fe20000100800 */
[----:B--2---:R-:W-:-:S03]  /*de530*/  IMAD R13, R13, 0x100, R14 ;  /* 0x000001000d0d7824 */ /* 0x004fc600078e020e */
[----:B------:R-:W3:Y:S04]  /*de540*/  LDL.LU R14, [R1+0x51dc] ;  /* 0x0051dc00010e7983 */ /* 0x000ee80000300800 */
[----:B------:R0:W-:Y:S01]  /*de550*/  STL [R1+0x510], R13 ;  /* 0x0005100d01007387 */ /* 0x0001e20000100800 */
[----:B------:R-:W-:-:S03]  /*de560*/  IMAD R11, R11, 0x100, R10 ;  /* 0x000001000b0b7824 */ /* 0x000fc600078e020a */
[----:B0-----:R-:W2:Y:S01]  /*de570*/  LDL.LU R13, [R1+0x1a8] ;  /* 0x0001a800010d7983 */ /* 0x001ea20000300800 */
[----:B---3--:R-:W-:-:S03]  /*de580*/  IMAD R14, R14, 0x100, R20 ;  /* 0x000001000e0e7824 */ /* 0x008fc600078e0214 */
[----:B------:R-:W3:Y:S04]  /*de590*/  LDL.LU R20, [R1+0x51d8] ;  /* 0x0051d80001147983 */ /* 0x000ee80000300800 */
[----:B------:R0:W-:Y:S04]  /*de5a0*/  STL [R1+0x524], R14 ;  /* 0x0005240e01007387 */ /* 0x0001e80000100800 */
[----:B0-----:R-:W2:Y:S04]  /*de5b0*/  LDL.LU R14, [R1+0x1ac] ;  /* 0x0001ac00010e7983 */ /* 0x001ea80000300800 */
        /* <DEDUP_REMOVED lines=8> */
[----:B------:R-:W-:Y:S01]  /*de640*/  IMAD R15, R15, 0x100, R2 ;  /* 0x000001000f0f7824 */ /* 0x000fe200078e0202 */
[----:B------:R-:W-:-:S02]  /*de650*/  F2FP.F16.E4M3.UNPACK_B R21, R21.H1 ;  /* 0x00000015ff15723e */ /* 0x000fc400030006ff */
[----:B------:R-:W2:Y:S01]  /*de660*/  LDL.LU R2, [R1+0x51b4] ;  /* 0x0051b40001027983 */ /* 0x000ea20000300800 */
[----:B----4-:R-:W-:Y:S02]  /*de670*/  IMAD R22, R23, 0x100, R22 ;  /* 0x0000010017167824 */ /* 0x010fe400078e0216 */
[----:B------:R-:W-:Y:S01]  /*de680*/  IMAD R12, R17, 0x100, R12 ;  /* 0x00000100110c7824 */ /* 0x000fe200078e020c */
[----:B---3--:R-:W-:-:S05]  /*de690*/  F2FP.F16.E4M3.UNPACK_B R20, R20.H1 ;  /* 0x00000014ff14723e */ /* 0x008fca00030006ff */
[----:B------:R-:W-:Y:S04]  /*de6a0*/  STL [R1+0x110], R20 ;  /* 0x0001101401007387 */ /* 0x000fe80000100800 */
[----:B------:R0:W-:Y:S04]  /*de6b0*/  STL [R1+0x4d0], R15 ;  /* 0x0004d00f01007387 */ /* 0x0001e80000100800 */
[----:B0-----:R-:W3:Y:S01]  /*de6c0*/  LDL.LU R15, [R1+0x1b8] ;  /* 0x0001b800010f7983 */ /* 0x001ee20000300800 */
[----:B--2---:R-:W-:Y:S02]  /*de6d0*/  IMAD R16, R16, 0x100, R9 ;  /* 0x0000010010107824 */ /* 0x004fe400078e0209 */
[----:B------:R-:W-:Y:S01]  /*de6e0*/  IMAD R0, R0, 0x100, R8 ;  /* 0x0000010000007824 */ /* 0x000fe200078e0208 */
[----:B------:R-:W2:Y:S04]  /*de6f0*/  LDL.LU R9, [R1+0x51b0] ;  /* 0x0051b00001097983 */ /* 0x000ea80000300800 */
[----:B------:R-:W-:Y:S04]  /*de700*/  STL [R1+0x114], R21 ;  /* 0x0001141501007387 */ /* 0x000fe80000100800 */
[----:B------:R0:W-:Y:S04]  /*de710*/  STL [R1+0x4e0], R16 ;  /* 0x0004e01001007387 */ /* 0x0001e80000100800 */
[----:B0-----:R-:W4:Y:S04]  /*de720*/  LDL.LU R16, [R1+0x1bc] ;  /* 0x0001bc0001107983 */ /* 0x001f280000300800 */
[----:B------:R-:W2:Y:S04]  /*de730*/  LDL.LU R8, [R1+0x51ac] ;  /* 0x0051ac0001087983 */ /* 0x000ea80000300800 */
[----:B------:R0:W-:Y:S04]  /*de740*/  STL [R1+0x500], R0 ;  /* 0x0005000001007387 */ /* 0x0001e80000100800 */
[----:B0-----:R-:W2:Y:S04]  /*de750*/  LDL.LU R0, [R1+0x51a8] ;  /* 0x0051a80001007983 */ /* 0x001ea80000300800 */
[----:B------:R0:W-:Y:S04]  /*de760*/  STL [R1+0x50c], R22 ;  /* 0x00050c1601007387 */ /* 0x0001e80000100800 */
[----:B------:R-:W3:Y:S01]  /*de770*/  LDL.LU R17, [R1+0x1d8] ;  /* 0x0001d80001117983 */ /* 0x000ee20000300800 */
[----:B0-----:R-:W-:Y:S03]  /*de780*/  HMMA.16816.F32 R20, R4, R20, R24 ;  /* 0x000000140414723c */ /* 0x001fe60000001818 */
[----:B------:R-:W-:Y:S01]  /*de790*/  STL [R1+0x520], R12 ;  /* 0x0005200c01007387 */ /* 0x000fe20000100800 */
[----:B------:R-:W-:-:S02]  /*de7a0*/  F2FP.F16.E4M3.UNPACK_B R5, R19 ;  /* 0x00000013ff05723e */ /* 0x000fc400020006ff */
[----:B------:R-:W-:Y:S01]  /*de7b0*/  F2FP.F16.E4M3.UNPACK_B R4, R3 ;  /* 0x00000003ff04723e */ /* 0x000fe200020006ff */
[----:B--2---:R-:W-:-:S05]  /*de7c0*/  IMAD R0, R0, 0x100, R18 ;  /* 0x0000010000007824 */ /* 0x004fca00078e0212 */
[----:B------:R0:W-:Y:S04]  /*de7d0*/  STL [R1+0x5030], R0 ;  /* 0x0050300001007387 */ /* 0x0001e80000100800 */
[----:B------:R-:W2:Y:S04]  /*de7e0*/  LDL.LU R18, [R1+0x1dc] ;  /* 0x0001dc0001127983 */ /* 0x000ea80000300800 */
[----:B------:R-:W-:Y:S04]  /*de7f0*/  STL.64 [R1+0x9b0], R20 ;  /* 0x0009b01401007387 */ /* 0x000fe80000100a00 */
[----:B------:R-:W-:Y:S04]  /*de800*/  STL.64 [R1+0x9b8], R22 ;  /* 0x0009b81601007387 */ /* 0x000fe80000100a00 */
[----:B------:R1:W-:Y:S01]  /*de810*/  STL [R1+0x318], R5 ;  /* 0x0003180501007387 */ /* 0x0003e20000100800 */
[----:B0-----:R-:W-:-:S03]  /*de820*/  F2FP.F16.E4M3.UNPACK_B R0, R19.H1 ;  /* 0x00000013ff00723e */ /* 0x001fc600030006ff */
[----:B------:R-:W2:Y:S04]  /*de830*/  LDL.LU R19, [R1+0x1c8] ;  /* 0x0001c80001137983 */ /* 0x000ea80000300800 */
[----:B------:R0:W-:Y:S04]  /*de840*/  STL [R1+0x310], R0 ;  /* 0x0003100001007387 */ /* 0x0001e80000100800 */
[----:B------:R3:W-:Y:S01]  /*de850*/  STL [R1+0x31c], R4 ;  /* 0x00031c0401007387 */ /* 0x0007e20000100800 */
[----:B-1----:R-:W-:Y:S02]  /*de860*/  F2FP.F16.E4M3.UNPACK_B R5, R28 ;  /* 0x0000001cff05723e */ /* 0x002fe400020006ff */
[----:B0-----:R-:W-:-:S02]  /*de870*/  F2FP.F16.E4M3.UNPACK_B R0, R3.H1 ;  /* 0x00000003ff00723e */ /* 0x001fc400030006ff */
[----:B------:R-:W2:Y:S04]  /*de880*/  LDL.LU R3, [R1+0x1cc] ;  /* 0x0001cc0001037983 */ /* 0x000ea80000300800 */
[----:B------:R0:W-:Y:S04]  /*de890*/  STL [R1+0x314], R0 ;  /* 0x0003140001007387 */ /* 0x0001e80000100800 */
[----:B------:R1:W-:Y:S01]  /*de8a0*/  STL [R1+0x308], R5 ;  /* 0x0003080501007387 */ /* 0x0003e20000100800 */
[----:B---3--:R-:W-:Y:S02]  /*de8b0*/  F2FP.F16.E4M3.UNPACK_B R4, R29 ;  /* 0x0000001dff04723e */ /* 0x008fe400020006ff */
[----:B0-----:R-:W-:-:S02]  /*de8c0*/  F2FP.F16.E4M3.UNPACK_B R0, R28.H1 ;  /* 0x0000001cff00723e */ /* 0x001fc400030006ff */
[----:B------:R-:W3:Y:S04]  /*de8d0*/  LDL.LU R28, [R1+0x208] ;  /* 0x00020800011c7983 */ /* 0x000ee80000300800 */
[----:B------:R0:W-:Y:S04]  /*de8e0*/  STL [R1+0x300], R0 ;  /* 0x0003000001007387 */ /* 0x0001e80000100800 */
[----:B------:R4:W-:Y:S01]  /*de8f0*/  STL [R1+0x30c], R4 ;  /* 0x00030c0401007387 */ /* 0x0009e20000100800 */
[----:B-1----:R-:W-:Y:S02]  /*de900*/  F2FP.F16.E4M3.UNPACK_B R5, R13 ;  /* 0x0000000dff05723e */ /* 0x002fe400020006ff */
[----:B0-----:R-:W-:-:S02]  /*de910*/  F2FP.F16.E4M3.UNPACK_B R0, R29.H1 ;  /* 0x0000001dff00723e */ /* 0x001fc400030006ff */
[----:B------:R-:W3:Y:S04]  /*de920*/  LDL.LU R29, [R1+0x20c] ;  /* 0x00020c00011d7983 */ /* 0x000ee80000300800 */
[----:B------:R0:W-:Y:S01]  /*de930*/  STL [R1+0x304], R0 ;  /* 0x0003040001007387 */ /* 0x0001e20000100800 */
[----:B----4-:R-:W-:-:S03]  /*de940*/  F2FP.F16.E4M3.UNPACK_B R4, R14 ;  /* 0x0000000eff04723e */ /* 0x010fc600020006ff */
[----:B------:R1:W-:Y:S04]  /*de950*/  STL [R1+0x2f8], R5 ;  /* 0x0002f80501007387 */ /* 0x0003e80000100800 */
[----:B------:R-:W4:Y:S01]  /*de960*/  LDL.LU R21, [R1+0x218] ;  /* 0x0002180001157983 */ /* 0x000f220000300800 */
[----:B0-----:R-:W-:-:S05]  /*de970*/  F2FP.F16.E4M3.UNPACK_B R0, R13.H1 ;  /* 0x0000000dff00723e */ /* 0x001fca00030006ff */
[----:B------:R0:W-:Y:S04]  /*de980*/  STL [R1+0x2f0], R0 ;  /* 0x0002f00001007387 */ /* 0x0001e80000100800 */
[----:B------:R0:W-:Y:S04]  /*de990*/  STL [R1+0x2fc], R4 ;  /* 0x0002fc0401007387 */ /* 0x0001e80000100800 */
[----:B------:R-:W4:Y:S04]  /*de9a0*/  LDL.LU R22, [R1+0x21c] ;  /* 0x00021c0001167983 */ /* 0x000f280000300800 */
[----:B------:R-:W4:Y:S01]  /*de9b0*/  LDL.LU R23, [R1+0x248] ;  /* 0x0002480001177983 */ /* 0x000f220000300800 */
[----:B-1----:R-:W-:-:S02]  /*de9c0*/  F2FP.F16.E4M3.UNPACK_B R5, R15 ;  /* 0x0000000fff05723e */ /* 0x002fc400020006ff */
[----:B0-----:R-:W-:Y:S02]  /*de9d0*/  F2FP.F16.E4M3.UNPACK_B R0, R14.H1 ;  /* 0x0000000eff00723e */ /* 0x001fe400030006ff */
[----:B------:R-:W-:-:S03]  /*de9e0*/  F2FP.F16.E4M3.UNPACK_B R4, R16 ;  /* 0x00000010ff04723e */ /* 0x000fc600020006ff */
[----:B------:R0:W-:Y:S04]  /*de9f0*/  STL [R1+0x2f4], R0 ;  /* 0x0002f40001007387 */ /* 0x0001e80000100800 */
[----:B------:R-:W4:Y:S04]  /*dea00*/  LDL.LU R12, [R1+0x24c] ;  /* 0x00024c00010c7983 */ /* 0x000f280000300800 */
        /* <DEDUP_REMOVED lines=8> */
[----:B0-----:R-:W-:-:S05]  /*dea90*/  F2FP.F16.E4M3.UNPACK_B R0, R16.H1 ;  /* 0x00000010ff00723e */ /* 0x001fca00030006ff */
[----:B------:R2:W-:Y:S04]  /*deaa0*/  STL [R1+0x2e4], R0 ;  /* 0x0002e40001007387 */ /* 0x0005e80000100800 */
[----:B------:R-:W4:Y:S01]  /*deab0*/  LDL.LU R16, [R1+0x41c] ;  /* 0x00041c0001107983 */ /* 0x000f220000300800 */
[----:B------:R-:W-:-:S03]  /*deac0*/  F2FP.F16.E4M3.UNPACK_B R4, R17.H1 ;  /* 0x00000011ff04723e */ /* 0x000fc600030006ff */
[----:B------:R-:W-:Y:S04]  /*dead0*/  STL [R1+0x2d8], R5 ;  /* 0x0002d80501007387 */ /* 0x000fe80000100800 */
[----:B------:R-:W4:Y:S04]  /*deae0*/  LDL.LU R17, [R1+0x428] ;  /* 0x0004280001117983 */ /* 0x000f280000300800 */
[----:B------:R0:W-:Y:S01]  /*deaf0*/  STL [R1+0x2d0], R4 ;  /* 0x0002d00401007387 */ /* 0x0001e20000100800 */
[-C--:B--2---:R-:W-:Y:S02]  /*deb00*/  F2FP.F16.E4M3.UNPACK_B R0, R18.reuse ;  /* 0x00000012ff00723e */ /* 0x084fe400020006ff */
[----:B0-----:R-:W-:-:S03]  /*deb10*/  F2FP.F16.E4M3.UNPACK_B R4, R18.H1 ;  /* 0x00000012ff04723e */ /* 0x001fc600030006ff */
[----:B------:R0:W-:Y:S04]  /*deb20*/  STL [R1+0x2dc], R0 ;  /* 0x0002dc0001007387 */ /* 0x0001e80000100800 */
[----:B------:R-:W2:Y:S04]  /*deb30*/  LDL.LU R18, [R1+0x42c] ;  /* 0x00042c0001127983 */ /* 0x000ea80000300800 */
[----:B------:R1:W-:Y:S01]  /*deb40*/  STL [R1+0x2d4], R4 ;  /* 0x0002d40401007387 */ /* 0x0003e20000100800 */
[-C--:B------:R-:W-:Y:S02]  /*deb50*/  F2FP.F16.E4M3.UNPACK_B R5, R19.reuse.H1 ;  /* 0x00000013ff05723e */ /* 0x080fe400030006ff */
[----:B0-----:R-:W-:-:S05]  /*deb60*/  F2FP.F16.E4M3.UNPACK_B R0, R19 ;  /* 0x00000013ff00723e */ /* 0x001fca00020006ff */
[----:B------:R0:W-:Y:S04]  /*deb70*/  STL [R1+0x2c8], R0 ;  /* 0x0002c80001007387 */ /* 0x0001e80000100800 */
[----:B------:R3:W-:Y:S04]  /*deb80*/  STL [R1+0x2c0], R5 ;  /* 0x0002c00501007387 */ /* 0x0007e80000100800 */
[----:B------:R-:W2:Y:S01]  /*deb90*/  LDL.LU R19, [R1+0x438] ;  /* 0x0004380001137983 */ /* 0x000ea20000300800 */
[-C--:B-1----:R-:W-:Y:S02]  /*deba0*/  F2FP.F16.E4M3.UNPACK_B R4, R3.reuse ;  /* 0x00000003ff04723e */ /* 0x082fe400020006ff */
[----:B0-----:R-:W-:-:S03]  /*debb0*/  F2FP.F16.E4M3.UNPACK_B R0, R3.H1 ;  /* 0x00000003ff00723e */ /* 0x001fc600030006ff */
[----:B------:R-:W-:Y:S04]  /*debc0*/  STL [R1+0x2cc], R4 ;  /* 0x0002cc0401007387 */ /* 0x000fe80000100800 */
[----:B------:R-:W2:Y:S04]  /*debd0*/  LDL.LU R3, [R1+0x43c] ;  /* 0x00043c0001037983 */ /* 0x000ea80000300800 */
[----:B------:R0:W-:Y:S01]  /*debe0*/  STL [R1+0x2c4], R0 ;  /* 0x0002c40001007387 */ /* 0x0001e20000100800 */
[----:B---3--:R-:W-:-:S05]  /*debf0*/  F2FP.F16.E4M3.UNPACK_B R5, R28 ;  /* 0x0000001cff05723e */ /* 0x008fca00020006ff */
[----:B------:R-:W-:Y:S01]  /*dec00*/  STL [R1+0x2b8], R5 ;  /* 0x0002b80501007387 */ /* 0x000fe20000100800 */
[----:B0-----:R-:W-:-:S03]  /*dec10*/  F2FP.F16.E4M3.UNPACK_B R0, R28.H1 ;  /* 0x0000001cff00723e */ /* 0x001fc600030006ff */
[----:B------:R-:W3:Y:S04]  /*dec20*/  LDL.LU R28, [R1+0x448] ;  /* 0x00044800011c7983 */ /* 0x000ee80000300800 */
[----:B------:R0:W-:Y:S01]  /*dec30*/  STL [R1+0x2b0], R0 ;  /* 0x0002b00001007387 */ /* 0x0001e20000100800 */
[----:B------:R-:W-:-:S05]  /*dec40*/  F2FP.F16.E4M3.UNPACK_B R4, R29 ;  /* 0x0000001dff04723e */ /* 0x000fca00020006ff */
[----:B------:R1:W-:Y:S01]  /*dec50*/  STL [R1+0x2bc], R4 ;  /* 0x0002bc0401007387 */ /* 0x0003e20000100800 */
[----:B0-----:R-:W-:Y:S02]  /*dec60*/  F2FP.F16.E4M3.UNPACK_B R0, R29.H1 ;  /* 0x0000001dff00723e */ /* 0x001fe400030006ff */
[----:B----4-:R-:W-:Y:S01]  /*dec70*/  F2FP.F16.E4M3.UNPACK_B R5, R21 ;  /* 0x00000015ff05723e */ /* 0x010fe200020006ff */
[----:B------:R-:W4:Y:S04]  /*dec80*/  LDL.LU R29, [R1+0x44c] ;  /* 0x00044c00011d7983 */ /* 0x000f280000300800 */
[----:B------:R0:W-:Y:S04]  /*dec90*/  STL [R1+0x2b4], R0 ;  /* 0x0002b40001007387 */ /* 0x0001e80000100800 */
[----:B------:R0:W-:Y:S01]  /*deca0*/  STL [R1+0x2a8], R5 ;  /* 0x0002a80501007387 */ /* 0x0001e20000100800 */
[----:B-1----:R-:W-:-:S02]  /*decb0*/  F2FP.F16.E4M3.UNPACK_B R4, R22 ;  /* 0x00000016ff04723e */ /* 0x002fc400020006ff */
[----:B0-----:R-:W-:Y:S02]  /*decc0*/  F2FP.F16.E4M3.UNPACK_B R0, R21.H1 ;  /* 0x00000015ff00723e */ /* 0x001fe400030006ff */
[----:B------:R-:W-:-:S03]  /*decd0*/  F2FP.F16.E4M3.UNPACK_B R5, R22.H1 ;  /* 0x00000016ff05723e */ /* 0x000fc600030006ff */
[----:B------:R0:W-:Y:S04]  /*dece0*/  STL [R1+0x2a0], R0 ;  /* 0x0002a00001007387 */ /* 0x0001e80000100800 */
[----:B------:R1:W-:Y:S04]  /*decf0*/  STL [R1+0x2ac], R4 ;  /* 0x0002ac0401007387 */ /* 0x0003e80000100800 */
[----:B------:R1:W-:Y:S01]  /*ded00*/  STL [R1+0x2a4], R5 ;  /* 0x0002a40501007387 */ /* 0x0003e20000100800 */
[-C--:B0-----:R-:W-:Y:S02]  /*ded10*/  F2FP.F16.E4M3.UNPACK_B R0, R23.reuse ;  /* 0x00000017ff00723e */ /* 0x081fe400020006ff */
[----:B-1----:R-:W-:-:S02]  /*ded20*/  F2FP.F16.E4M3.UNPACK_B R4, R23.H1 ;  /* 0x00000017ff04723e */ /* 0x002fc400030006ff */
[-C--:B------:R-:W-:Y:S01]  /*ded30*/  F2FP.F16.E4M3.UNPACK_B R5, R12.reuse ;  /* 0x0000000cff05723e */ /* 0x080fe200020006ff */
[----:B------:R0:W-:Y:S04]  /*ded40*/  STL [R1+0x290], R0 ;  /* 0x0002900001007387 */ /* 0x0001e80000100800 */
[----:B------:R1:W-:Y:S04]  /*ded50*/  STL [R1+0x288], R4 ;  /* 0x0002880401007387 */ /* 0x0003e80000100800 */
[----:B------:R1:W-:Y:S01]  /*ded60*/  STL [R1+0x294], R5 ;  /* 0x0002940501007387 */ /* 0x0003e20000100800 */
[----:B0-----:R-:W-:-:S02]  /*ded70*/  F2FP.F16.E4M3.UNPACK_B R0, R12.H1 ;  /* 0x0000000cff00723e */ /* 0x001fc400030006ff */
[-C--:B-1----:R-:W-:Y:S02]  /*ded80*/  F2FP.F16.E4M3.UNPACK_B R4, R13.reuse ;  /* 0x0000000dff04723e */ /* 0x082fe400020006ff */
[----:B------:R-:W-:Y:S01]  /*ded90*/  F2FP.F16.E4M3.UNPACK_B R5, R13.H1 ;  /* 0x0000000dff05723e */ /* 0x000fe200030006ff */
[----:B------:R0:W-:Y:S04]  /*deda0*/  STL [R1+0x28c], R0 ;  /* 0x00028c0001007387 */ /* 0x0001e80000100800 */
[----:B------:R1:W-:Y:S04]  /*dedb0*/  STL [R1+0x280], R4 ;  /* 0x0002800401007387 */ /* 0x0003e80000100800 */
[----:B------:R1:W-:Y:S01]  /*dedc0*/  STL [R1+0x278], R5 ;  /* 0x0002780501007387 */ /* 0x0003e20000100800 */
[----:B0-----:R-:W-:-:S02]  /*dedd0*/  F2FP.F16.E4M3.UNPACK_B R0, R14 ;  /* 0x0000000eff00723e */ /* 0x001fc400020006ff */
[----:B-1----:R-:W-:Y:S02]  /*dede0*/  F2FP.F16.E4M3.UNPACK_B R4, R14.H1 ;  /* 0x0000000eff04723e */ /* 0x002fe400030006ff */
        /* <DEDUP_REMOVED lines=9> */
[----:B------:R-:W-:Y:S01]  /*dee80*/  STL [R1+0x26c], R5 ;  /* 0x00026c0501007387 */ /* 0x000fe20000100800 */
[----:B0-----:R-:W-:-:S02]  /*dee90*/  F2FP.F16.E4M3.UNPACK_B R0, R17 ;  /* 0x00000011ff00723e */ /* 0x001fc400020006ff */
[----:B-1----:R-:W-:-:S03]  /*deea0*/  F2FP.F16.E4M3.UNPACK_B R4, R17.H1 ;  /* 0x00000011ff04723e */ /* 0x002fc600030006ff */
[----:B------:R-:W-:Y:S04]  /*deeb0*/  STL [R1+0x260], R0 ;  /* 0x0002600001007387 */ /* 0x000fe80000100800 */
[----:B------:R0:W-:Y:S04]  /*deec0*/  STL [R1+0x258], R4 ;  /* 0x0002580401007387 */ /* 0x0001e80000100800 */
[----:B0-----:R-:W4:Y:S01]  /*deed0*/  LDL.LU R4, [R1+0x458] ;  /* 0x0004580001047983 */ /* 0x001f220000300800 */
[-C--:B--2---:R-:W-:Y:S02]  /*deee0*/  F2FP.F16.E4M3.UNPACK_B R5, R18.reuse ;  /* 0x00000012ff05723e */ /* 0x084fe400020006ff */
[----:B------:R-:W-:-:S03]  /*deef0*/  F2FP.F16.E4M3.UNPACK_B R0, R18.H1 ;  /* 0x00000012ff00723e */ /* 0x000fc600030006ff */
[----:B------:R0:W-:Y:S04]  /*def00*/  STL [R1+0x264], R5 ;  /* 0x0002640501007387 */ /* 0x0001e80000100800 */
[----:B0-----:R-:W2:Y:S01]  /*def10*/  LDL.LU R5, [R1+0x45c] ;  /* 0x00045c0001057983 */ /* 0x001ea20000300800 */
[-C--:B------:R-:W-:Y:S02]  /*def20*/  F2FP.F16.E4M3.UNPACK_B R7, R19.reuse ;  /* 0x00000013ff07723e */ /* 0x080fe400020006ff */
[----:B------:R-:W-:Y:S01]  /*def30*/  F2FP.F16.E4M3.UNPACK_B R12, R19.H1 ;  /* 0x00000013ff0c723e */ /* 0x000fe200030006ff */
[----:B------:R0:W-:Y:S04]  /*def40*/  STL [R1+0x25c], R0 ;  /* 0x00025c0001007387 */ /* 0x0001e80000100800 */
[----:B------:R-:W2:Y:S04]  /*def50*/  LDL.LU R6, [R1+0x468] ;  /* 0x0004680001067983 */ /* 0x000ea80000300800 */
[----:B------:R1:W-:Y:S01]  /*def60*/  STL [R1+0x250], R7 ;  /* 0x0002500701007387 */ /* 0x0003e20000100800 */
[----:B0-----:R-:W-:-:S02]  /*def70*/  F2FP.F16.E4M3.UNPACK_B R0, R3 ;  /* 0x00000003ff00723e */ /* 0x001fc400020006ff */
[----:B------:R-:W-:Y:S01]  /*def80*/  F2FP.F16.E4M3.UNPACK_B R3, R3.H1 ;  /* 0x00000003ff03723e */ /* 0x000fe200030006ff */
[----:B-1----:R-:W2:Y:S04]  /*def90*/  LDL.LU R7, [R1+0x46c] ;  /* 0x00046c0001077983 */ /* 0x002ea80000300800 */
[----:B------:R3:W-:Y:S04]  /*defa0*/  STL [R1+0x248], R12 ;  /* 0x0002480c01007387 */ /* 0x0007e80000100800 */
[----:B------:R0:W-:Y:S04]  /*defb0*/  STL [R1+0x254], R0 ;  /* 0x0002540001007387 */ /* 0x0001e80000100800 */
[----:B------:R4:W-:Y:S01]  /*defc0*/  STL [R1+0x24c], R3 ;  /* 0x00024c0301007387 */ /* 0x0009e20000100800 */
[----:B---3--:R-:W-:-:S02]  /*defd0*/  F2FP.F16.E4M3.UNPACK_B R12, R28 ;  /* 0x0000001cff0c723e */ /* 0x008fc400020006ff */
[----:B0-----:R-:W-:-:S03]  /*defe0*/  F2FP.F16.E4M3.UNPACK_B R0, R28.H1 ;  /* 0x0000001cff00723e */ /* 0x001fc600030006ff */
[----:B------:R-:W-:Y:S04]  /*deff0*/  STL [R1+0x240], R12 ;  /* 0x0002400c01007387 */ /* 0x000fe80000100800 */
[----:B------:R-:W3:Y:S04]  /*df000*/  LDL.LU R28, [R1+0x4a8] ;  /* 0x0004a800011c7983 */ /* 0x000ee80000300800 */
[----:B------:R0:W-:Y:S01]  /*df010*/  STL [R1+0x238], R0 ;  /* 0x0002380001007387 */ /* 0x0001e20000100800 */
[-C--:B----4-:R-:W-:Y:S02]  /*df020*/  F2FP.F16.E4M3.UNPACK_B R3, R29.reuse ;  /* 0x0000001dff03723e */ /* 0x090fe400020006ff */
[----:B0-----:R-:W-:-:S03]  /*df030*/  F2FP.F16.E4M3.UNPACK_B R0, R29.H1 ;  /* 0x0000001dff00723e */ /* 0x001fc600030006ff */
[----:B------:R-:W-:Y:S04]  /*df040*/  STL [R1+0x244], R3 ;  /* 0x0002440301007387 */ /* 0x000fe80000100800 */
[----:B------:R-:W4:Y:S04]  /*df050*/  LDL R22, [R1+0x400] ;  /* 0x0004000001167983 */ /* 0x000f280000100800 */
[----:B------:R0:W-:Y:S04]  /*df060*/  STL [R1+0x23c], R0 ;  /* 0x00023c0001007387 */ /* 0x0001e80000100800 */
[----:B------:R-:W4:Y:S04]  /*df070*/  LDL R23, [R1+0x404] ;  /* 0x0004040001177983 */ /* 0x000f280000100800 */
[----:B0-----:R-:W3:Y:S04]  /*df080*/  LDL.LU R0, [R1+0x478] ;  /* 0x0004780001007983 */ /* 0x001ee80000300800 */
[----:B------:R-:W3:Y:S04]  /*df090*/  LDL.LU R20, [R1+0x47c] ;  /* 0x00047c0001147983 */ /* 0x000ee80000300800 */
[----:B------:R-:W3:Y:S04]  /*df0a0*/  LDL.LU R21, [R1+0x488] ;  /* 0x0004880001157983 */ /* 0x000ee80000300800 */
[----:B------:R-:W4:Y:S04]  /*df0b0*/  LDL.LU R24, [R1+0x1020] ;  /* 0x0010200001187983 */ /* 0x000f280000300800 */
[----:B------:R-:W4:Y:S04]  /*df0c0*/  LDL.LU R25, [R1+0x1024] ;  /* 0x0010240001197983 */ /* 0x000f280000300800 */
[----:B------:R-:W4:Y:S04]  /*df0d0*/  LDL.LU R26, [R1+0x1028] ;  /* 0x00102800011a7983 */ /* 0x000f280000300800 */
[----:B------:R-:W4:Y:S04]  /*df0e0*/  LDL.LU R27, [R1+0x102c] ;  /* 0x00102c00011b7983 */ /* 0x000f280000300800 */
[----:B------:R-:W3:Y:S04]  /*df0f0*/  LDL.LU R16, [R1+0x48c] ;  /* 0x00048c0001107983 */ /* 0x000ee80000300800 */
[----:B------:R-:W3:Y:S04]  /*df100*/  LDL R18, [R1+0x3f8] ;  /* 0x0003f80001127983 */ /* 0x000ee80000100800 */
[----:B------:R-:W3:Y:S04]  /*df110*/  LDL R19, [R1+0x3fc] ;  /* 0x0003fc0001137983 */ /* 0x000ee80000100800 */
[----:B------:R-:W3:Y:S04]  /*df120*/  LDL.LU R17, [R1+0x498] ;  /* 0x0004980001117983 */ /* 0x000ee80000300800 */
[----:B------:R-:W3:Y:S04]  /*df130*/  LDL.LU R29, [R1+0x49c] ;  /* 0x00049c00011d7983 */ /* 0x000ee80000300800 */
[----:B------:R-:W3:Y:S04]  /*df140*/  LDL.LU R12, [R1+0x1030] ;  /* 0x00103000010c7983 */ /* 0x000ee80000300800 */
[----:B------:R-:W3:Y:S04]  /*df150*/  LDL.LU R13, [R1+0x1034] ;  /* 0x00103400010d7983 */ /* 0x000ee80000300800 */
[----:B------:R-:W3:Y:S04]  /*df160*/  LDL.LU R14, [R1+0x1038] ;  /* 0x00103800010e7983 */ /* 0x000ee80000300800 */
[----:B------:R-:W3:Y:S01]  /*df170*/  LDL.LU R15, [R1+0x103c] ;  /* 0x00103c00010f7983 */ /* 0x000ee20000300800 */
[----:B------:R-:W-:-:S05]  /*df180*/  F2FP.F16.E4M3.UNPACK_B R3, R4 ;  /* 0x00000004ff03723e */ /* 0x000fca00020006ff */
[----:B------:R0:W-:Y:S04]  /*df190*/  STL [R1+0x230], R3 ;  /* 0x0002300301007387 */ /* 0x0001e80000100800 */
[----:B0-----:R-:W3:Y:S01]  /*df1a0*/  LDL.LU R3, [R1+0x51a4] ;  /* 0x0051a40001037983 */ /* 0x001ee20000300800 */
[----:B------:R-:W-:-:S05]  /*df1b0*/  F2FP.F16.E4M3.UNPACK_B R4, R4.H1 ;  /* 0x00000004ff04723e */ /* 0x000fca00030006ff */
[----:B------:R2:W-:Y:S02]  /*df1c0*/  STL [R1+0x228], R4 ;  /* 0x0002280401007387 */ /* 0x0005e40000100800 */
[-C--:B--2---:R-:W-:Y:S02]  /*df1d0*/  F2FP.F16.E4M3.UNPACK_B R4, R5.reuse ;  /* 0x00000005ff04723e */ /* 0x084fe400020006ff */
[----:B------:R-:W-:-:S03]  /*df1e0*/  F2FP.F16.E4M3.UNPACK_B R5, R5.H1 ;  /* 0x00000005ff05723e */ /* 0x000fc600030006ff */
[----:B------:R0:W-:Y:S04]  /*df1f0*/  STL [R1+0x234], R4 ;  /* 0x0002340401007387 */ /* 0x0001e80000100800 */
[----:B------:R1:W-:Y:S01]  /*df200*/  STL [R1+0x22c], R5 ;  /* 0x00022c0501007387 */ /* 0x0003e20000100800 */
[-C--:B0-----:R-:W-:Y:S02]  /*df210*/  F2FP.F16.E4M3.UNPACK_B R4, R6.reuse ;  /* 0x00000006ff04723e */ /* 0x081fe400020006ff */
[----:B-1----:R-:W-:-:S03]  /*df220*/  F2FP.F16.E4M3.UNPACK_B R5, R6.H1 ;  /* 0x00000006ff05723e */ /* 0x002fc600030006ff */
[----:B------:R0:W-:Y:S01]  /*df230*/  STL [R1+0x220], R4 ;  /* 0x0002200401007387 */ /* 0x0001e20000100800 */
[----:B------:R-:W-:-:S03]  /*df240*/  F2FP.F16.E4M3.UNPACK_B R6, R7.H1 ;  /* 0x00000007ff06723e */ /* 0x000fc600030006ff */
[----:B------:R-:W-:Y:S01]  /*df250*/  STL [R1+0x218], R5 ;  /* 0x0002180501007387 */ /* 0x000fe20000100800 */
[----:B0-----:R-:W-:-:S05]  /*df260*/  F2FP.F16.E4M3.UNPACK_B R4, R7 ;  /* 0x00000007ff04723e */ /* 0x001fca00020006ff */
[----:B------:R0:W-:Y:S04]  /*df270*/  STL [R1+0x224], R4 ;  /* 0x0002240401007387 */ /* 0x0001e80000100800 */
[----:B------:R-:W-:Y:S01]  /*df280*/  STL [R1+0x21c], R6 ;  /* 0x00021c0601007387 */ /* 0x000fe20000100800 */
[----:B0-----:R-:W-:Y:S02]  /*df290*/  F2FP.F16.E4M3.UNPACK_B R4, R8 ;  /* 0x00000008ff04723e */ /* 0x001fe400020006ff */
[----:B---3--:R-:W-:Y:S02]  /*df2a0*/  F2FP.F16.E4M3.UNPACK_B R5, R3 ;  /* 0x00000003ff05723e */ /* 0x008fe400020006ff */
[----:B------:R-:W-:-:S03]  /*df2b0*/  F2FP.F16.E4M3.UNPACK_B R3, R9 ;  /* 0x00000009ff03723e */ /* 0x000fc600020006ff */
[----:B------:R-:W-:Y:S04]  /*df2c0*/  STL [R1+0xe0], R5 ;  /* 0x0000e00501007387 */ /* 0x000fe80000100800 */
[----:B------:R0:W-:Y:S04]  /*df2d0*/  STL.64 [R1+0x50f0], R10 ;  /* 0x0050f00a01007387 */ /* 0x0001e80000100a00 */
[----:B------:R-:W-:Y:S04]  /*df2e0*/  STL [R1+0xe4], R4 ;  /* 0x0000e40401007387 */ /* 0x000fe80000100800 */
[----:B------:R-:W4:Y:S04]  /*df2f0*/  LDL.64 R8, [R1+0xe0] ;  /* 0x0000e00001087983 */ /* 0x000f280000100a00 */
[----:B------:R1:W-:Y:S04]  /*df300*/  STL [R1+0xe8], R3 ;  /* 0x0000e80301007387 */ /* 0x0003e80000100800 */
[----:B0-----:R-:W4:Y:S01]  /*df310*/  LDL R10, [R1+0xe8] ;  /* 0x0000e800010a7983 */ /* 0x001f220000100800 */
[----:B------:R-:W-:-:S02]  /*df320*/  F2FP.F16.E4M3.UNPACK_B R11, R2 ;  /* 0x00000002ff0b723e */ /* 0x000fc400020006ff */
[-C--:B-1----:R-:W-:Y:S02]  /*df330*/  F2FP.F16.E4M3.UNPACK_B R3, R0.reuse ;  /* 0x00000000ff03723e */ /* 0x082fe400020006ff */
[----:B------:R-:W-:Y:S02]  /*df340*/  F2FP.F16.E4M3.UNPACK_B R2, R0.H1 ;  /* 0x00000000ff02723e */ /* 0x000fe400030006ff */
[-C--:B------:R-:W-:Y:S01]  /*df350*/  F2FP.F16.E4M3.UNPACK_B R0, R20.reuse ;  /* 0x00000014ff00723e */ /* 0x080fe200020006ff */
[----:B------:R0:W-:Y:S04]  /*df360*/  STL [R1+0x210], R3 ;  /* 0x0002100301007387 */ /* 0x0001e80000100800 */
[----:B------:R-:W-:Y:S04]  /*df370*/  STL [R1+0xec], R11 ;  /* 0x0000ec0b01007387 */ /* 0x000fe80000100800 */
[----:B------:R1:W-:Y:S04]  /*df380*/  STL [R1+0x208], R2 ;  /* 0x0002080201007387 */ /* 0x0003e80000100800 */
[----:B------:R2:W-:Y:S01]  /*df390*/  STL [R1+0x214], R0 ;  /* 0x0002140001007387 */ /* 0x0005e20000100800 */
[----:B0-----:R-:W-:-:S02]  /*df3a0*/  F2FP.F16.E4M3.UNPACK_B R3, R20.H1 ;  /* 0x00000014ff03723e */ /* 0x001fc400030006ff */
[-C--:B-1----:R-:W-:Y:S02]  /*df3b0*/  F2FP.F16.E4M3.UNPACK_B R2, R21.reuse.H1 ;  /* 0x00000015ff02723e */ /* 0x082fe400030006ff */
[----:B--2---:R-:W-:Y:S01]  /*df3c0*/  F2FP.F16.E4M3.UNPACK_B R0, R21 ;  /* 0x00000015ff00723e */ /* 0x004fe200020006ff */
[----:B------:R-:W-:Y:S04]  /*df3d0*/  STL [R1+0x20c], R3 ;  /* 0x00020c0301007387 */ /* 0x000fe80000100800 */
[----:B------:R0:W-:Y:S04]  /*df3e0*/  STL [R1+0x200], R0 ;  /* 0x0002000001007387 */ /* 0x0001e80000100800 */
[----:B------:R1:W-:Y:S01]  /*df3f0*/  STL [R1+0x1f8], R2 ;  /* 0x0001f80201007387 */ /* 0x0003e20000100800 */
[----:B0-----:R-:W-:-:S02]  /*df400*/  F2FP.F16.E4M3.UNPACK_B R0, R16 ;  /* 0x00000010ff00723e */ /* 0x001fc400020006ff */
[----:B------:R-:W-:Y:S02]  /*df410*/  F2FP.F16.E4M3.UNPACK_B R3, R16.H1 ;  /* 0x00000010ff03723e */ /* 0x000fe400030006ff */
[----:B-1----:R-:W-:Y:S01]  /*df420*/  F2FP.F16.E4M3.UNPACK_B R2, R17 ;  /* 0x00000011ff02723e */ /* 0x002fe200020006ff */
[----:B----4-:R-:W-:-:S15]  /*df430*/  HMMA.16816.F32 R4, R8, R22, R24 ;  /* 0x000000160804723c */ /* 0x010fde0000001818 */
[----:B------:R-:W-:-:S04]  /*df440*/  NOP ;  /* 0x0000000000007918 */ /* 0x000fc80000000000 */
[----:B------:R-:W-:Y:S04]  /*df450*/  STL.64 [R1+0x9a0], R4 ;  /* 0x0009a00401007387 */ /* 0x000fe80000100a00 */
[----:B------:R0:W-:Y:S04]  /*df460*/  STL.64 [R1+0x9a8], R6 ;  /* 0x0009a80601007387 */ /* 0x0001e80000100a00 */
[----:B------:R1:W-:Y:S04]  /*df470*/  STL [R1+0x204], R0 ;  /* 0x0002040001007387 */ /* 0x0003e80000100800 */
[----:B------:R2:W-:Y:S04]  /*df480*/  STL [R1+0x1fc], R3 ;  /* 0x0001fc0301007387 */ /* 0x0005e80000100800 */
[----:B------:R3:W-:Y:S01]  /*df490*/  STL [R1+0x1f0], R2 ;  /* 0x0001f00201007387 */ /* 0x0007e20000100800 */
[----:B0-----:R-:W-:Y:S01]  /*df4a0*/  HMMA.16816.F32 R4, R8, R18, R12 ;  /* 0x000000120804723c */ /* 0x001fe2000000180c */
[----:B-1----:R-:W-:-:S02]  /*df4b0*/  F2FP.F16.E4M3.UNPACK_B R0, R17.H1 ;  /* 0x00000011ff00723e */ /* 0x002fc400030006ff */
[-C--:B--2---:R-:W-:Y:S02]  /*df4c0*/  F2FP.F16.E4M3.UNPACK_B R3, R29.reuse ;  /* 0x0000001dff03723e */ /* 0x084fe400020006ff */
[----:B---3--:R-:W-:Y:S01]  /*df4d0*/  F2FP.F16.E4M3.UNPACK_B R2, R29.H1 ;  /* 0x0000001dff02723e */ /* 0x008fe200030006ff */
[----:B------:R0:W-:Y:S04]  /*df4e0*/  STL [R1+0x1e8], R0 ;  /* 0x0001e80001007387 */ /* 0x0001e80000100800 */
[----:B------:R-:W-:Y:S04]  /*df4f0*/  STL [R1+0x1f4], R3 ;  /* 0x0001f40301007387 */ /* 0x000fe80000100800 */
[----:B------:R-:W-:Y:S04]  /*df500*/  STL [R1+0x1ec], R2 ;  /* 0x0001ec0201007387 */ /* 0x000fe80000100800 */
[----:B------:R1:W-:Y:S01]  /*df510*/  STL [R1+0x51a0], R11 ;  /* 0x0051a00b01007387 */ /* 0x0003e20000100800 */
[----:B0-----:R-:W-:-:S05]  /*df520*/  F2FP.F16.E4M3.UNPACK_B R0, R28 ;  /* 0x0000001cff00723e */ /* 0x001fca00020006ff */
[----:B------:R-:W-:Y:S04]  /*df530*/  STL [R1+0x1e0], R0 ;  /* 0x0001e00001007387 */ /* 0x000fe80000100800 */
[----:B-1----:R-:W2:Y:S04]  /*df540*/  LDL.LU R11, [R1+0x4ac] ;  /* 0x0004ac00010b7983 */ /* 0x002ea80000300800 */
[----:B------:R0:W-:Y:S04]  /*df550*/  STL.64 [R1+0x990], R4 ;  /* 0x0009900401007387 */ /* 0x0001e80000100a00 */
[----:B------:R1:W-:Y:S04]  /*df560*/  STL.64 [R1+0x998], R6 ;  /* 0x0009980601007387 */ /* 0x0003e80000100a00 */
[----:B0-----:R-:W3:Y:S01]  /*df570*/  LDL.LU R4, [R1+0x538] ;  /* 0x0005380001047983 */ /* 0x001ee20000300800 */
[----:B------:R-:W-:-:S02]  /*df580*/  F2FP.F16.E4M3.UNPACK_B R2, R28.H1 ;  /* 0x0000001cff02723e */ /* 0x000fc400030006ff */
[-C--:B--2---:R-:W-:Y:S01]  /*df590*/  F2FP.F16.E4M3.UNPACK_B R0, R11.reuse ;  /* 0x0000000bff00723e */ /* 0x084fe200020006ff */
[----:B---3--:R-:W-:Y:S04]  /*df5a0*/  STL [R1+0x5180], R4 ;  /* 0x0051800401007387 */ /* 0x008fe80000100800 */
[----:B-1----:R-:W2:Y:S04]  /*df5b0*/  LDL.LU R6, [R1+0x4ec] ;  /* 0x0004ec0001067983 */ /* 0x002ea80000300800 */
[----:B------:R0:W-:Y:S04]  /*df5c0*/  STL [R1+0x1d8], R2 ;  /* 0x0001d80201007387 */ /* 0x0001e80000100800 */
[----:B------:R-:W3:Y:S04]  /*df5d0*/  LDL R20, [R1+0x3e0] ;  /* 0x0003e00001147983 */ /* 0x000ee80000100800 */
[----:B------:R-:W-:Y:S04]  /*df5e0*/  STL [R1+0x1e4], R0 ;  /* 0x0001e40001007387 */ /* 0x000fe80000100800 */
[----:B------:R-:W3:Y:S04]  /*df5f0*/  LDL R21, [R1+0x3e4] ;  /* 0x0003e40001157983 */ /* 0x000ee80000100800 */
[----:B------:R-:W4:Y:S04]  /*df600*/  LDL R3, [R1+0x3ec] ;  /* 0x0003ec0001037983 */ /* 0x000f280000100800 */
[----:B0-----:R-:W4:Y:S04]  /*df610*/  LDL R2, [R1+0x3e8] ;  /* 0x0003e80001027983 */ /* 0x001f280000100800 */
[----:B------:R-:W2:Y:S04]  /*df620*/  LDL.LU R28, [R1+0x4c8] ;  /* 0x0004c800011c7983 */ /* 0x000ea80000300800 */
[----:B------:R-:W2:Y:S04]  /*df630*/  LDL.LU R29, [R1+0x4cc] ;  /* 0x0004cc00011d7983 */ /* 0x000ea80000300800 */
[----:B------:R-:W2:Y:S04]  /*df640*/  LDL.LU R5, [R1+0x4e8] ;  /* 0x0004e80001057983 */ /* 0x000ea80000300800 */
[----:B------:R-:W2:Y:S04]  /*df650*/  LDL.LU R7, [R1+0x4f8] ;  /* 0x0004f80001077983 */ /* 0x000ea80000300800 */
[----:B--2---:R0:W-:Y:S04]  /*df660*/  STL.64 [R1+0x5188], R6 ;  /* 0x0051880601007387 */ /* 0x0041e80000100a00 */
[----:B0-----:R-:W2:Y:S04]  /*df670*/  LDL R6, [R1+0x3f0] ;  /* 0x0003f00001067983 */ /* 0x001ea80000100800 */
[----:B------:R-:W2:Y:S04]  /*df680*/  LDL R7, [R1+0x3f4] ;  /* 0x0003f40001077983 */ /* 0x000ea80000100800 */
[----:B------:R-:W2:Y:S04]  /*df690*/  LDL.LU R4, [R1+0x4bc] ;  /* 0x0004bc0001047983 */ /* 0x000ea80000300800 */
[----:B------:R0:W-:Y:S04]  /*df6a0*/  STL [R1+0x5184], R5 ;  /* 0x0051840501007387 */ /* 0x0001e80000100800 */
        /* <DEDUP_REMOVED lines=13> */
[----:B------:R-:W-:-:S03]  /*df780*/  F2FP.F16.E4M3.UNPACK_B R11, R11.H1 ;  /* 0x0000000bff0b723e */ /* 0x000fc600030006ff */
        /* <DEDUP_REMOVED lines=8> */
[----:B------:R-:W2:Y:S04]  /*df810*/  LDL R18, [R1+0x3d8] ;  /* 0x0003d80001127983 */ /* 0x000ea80000100800 */
[----:B------:R-:W2:Y:S04]  /*df820*/  LDL R19, [R1+0x3dc] ;  /* 0x0003dc0001137983 */ /* 0x000ea80000100800 */
[----:B------:R-:W2:Y:S04]  /*df830*/  LDL.LU R17, [R1+0x52c] ;  /* 0x00052c0001117983 */ /* 0x000ea80000300800 */
[----:B------:R-:W2:Y:S04]  /*df840*/  LDL.LU R12, [R1+0x1120] ;  /* 0x00112000010c7983 */ /* 0x000ea80000300800 */
[----:B------:R-:W2:Y:S04]  /*df850*/  LDL.LU R13, [R1+0x1124] ;  /* 0x00112400010d7983 */ /* 0x000ea80000300800 */
[----:B------:R-:W2:Y:S04]  /*df860*/  LDL.LU R14, [R1+0x1128] ;  /* 0x00112800010e7983 */ /* 0x000ea80000300800 */
[----:B------:R-:W2:Y:S04]  /*df870*/  LDL.LU R15, [R1+0x112c] ;  /* 0x00112c00010f7983 */ /* 0x000ea80000300800 */
[----:B------:R0:W-:Y:S02]  /*df880*/  STL [R1+0x1dc], R11 ;  /* 0x0001dc0b01007387 */ /* 0x0001e40000100800 */
[----:B0-----:R-:W-:-:S05]  /*df890*/  F2FP.F16.E4M3.UNPACK_B R11, R5 ;  /* 0x00000005ff0b723e */ /* 0x001fca00020006ff */
[----:B------:R0:W-:Y:S04]  /*df8a0*/  STL [R1+0x1d0], R11 ;  /* 0x0001d00b01007387 */ /* 0x0001e80000100800 */
[----:B0-----:R-:W2:Y:S01]  /*df8b0*/  LDL.LU R11, [R1+0x51a0] ;  /* 0x0051a000010b7983 */ /* 0x001ea20000300800 */
[----:B------:R-:W-:-:S05]  /*df8c0*/  F2FP.F16.E4M3.UNPACK_B R5, R5.H1 ;  /* 0x00000005ff05723e */ /* 0x000fca00030006ff */
[----:B------:R0:W-:Y:S02]  /*df8d0*/  STL [R1+0x1c8], R5 ;  /* 0x0001c80501007387 */ /* 0x0001e40000100800 */
[----:B0-----:R-:W-:-:S05]  /*df8e0*/  F2FP.F16.E4M3.UNPACK_B R5, R4 ;  /* 0x00000004ff05723e */ /* 0x001fca00020006ff */
[----:B------:R0:W-:Y:S02]  /*df8f0*/  STL [R1+0x1d4], R5 ;  /* 0x0001d40501007387 */ /* 0x0001e40000100800 */
[----:B0-----:R-:W-:-:S05]  /*df900*/  F2FP.F16.E4M3.UNPACK_B R5, R4.H1 ;  /* 0x00000004ff05723e */ /* 0x001fca00030006ff */
[----:B------:R2:W-:Y:S02]  /*df910*/  STL [R1+0x1cc], R5 ;  /* 0x0001cc0501007387 */ /* 0x0005e40000100800 */
[----:B--2---:R-:W-:Y:S02]  /*df920*/  HMMA.16816.F32 R4, R8, R6, R24 ;  /* 0x000000060804723c */ /* 0x004fe40000001818 */
[----:B------:R-:W4:Y:S04]  /*df930*/  LDL.LU.64 R26, [R1+0x5198] ;  /* 0x00519800011a7983 */ /* 0x000f280000300a00 */
[----:B------:R-:W4:-:S13]  /*df940*/  LDL.LU.64 R24, [R1+0x5190] ;  /* 0x0051900001187983 */ /* 0x000f1a0000300a00 */
[----:B------:R-:W-:Y:S04]  /*df950*/  STL.64 [R1+0x980], R4 ;  /* 0x0009800401007387 */ /* 0x000fe80000100a00 */
[----:B------:R0:W-:Y:S04]  /*df960*/  STL.64 [R1+0x988], R6 ;  /* 0x0009880601007387 */ /* 0x0001e80000100a00 */
[----:B0-----:R-:W2:Y:S04]  /*df970*/  LDL.LU.64 R6, [R1+0x5188] ;  /* 0x0051880001067983 */ /* 0x001ea80000300a00 */
[----:B------:R-:W2:Y:S01]  /*df980*/  LDL.LU R5, [R1+0x5184] ;  /* 0x0051840001057983 */ /* 0x000ea20000300800 */
[----:B------:R-:W-:-:S02]  /*df990*/  F2FP.F16.E4M3.UNPACK_B R4, R28 ;  /* 0x0000001cff04723e */ /* 0x000fc400020006ff */
[----:B------:R-:W-:-:S03]  /*df9a0*/  F2FP.F16.E4M3.UNPACK_B R28, R28.H1 ;  /* 0x0000001cff1c723e */ /* 0x000fc600030006ff */
[----:B------:R0:W-:Y:S04]  /*df9b0*/  STL [R1+0x1c0], R4 ;  /* 0x0001c00401007387 */ /* 0x0001e80000100800 */
[----:B0-----:R-:W3:Y:S04]  /*df9c0*/  LDL.LU R4, [R1+0x5180] ;  /* 0x0051800001047983 */ /* 0x001ee80000300800 */
[----:B------:R0:W-:Y:S02]  /*df9d0*/  STL [R1+0x1b8], R28 ;  /* 0x0001b81c01007387 */ /* 0x0001e40000100800 */
[----:B0-----:R-:W-:-:S02]  /*df9e0*/  F2FP.F16.E4M3.UNPACK_B R28, R29 ;  /* 0x0000001dff1c723e */ /* 0x001fc400020006ff */
[----:B------:R-:W-:-:S03]  /*df9f0*/  F2FP.F16.E4M3.UNPACK_B R29, R29.H1 ;  /* 0x0000001dff1d723e */ /* 0x000fc600030006ff */
[----:B------:R0:W-:Y:S04]  /*dfa00*/  STL [R1+0x1c4], R28 ;  /* 0x0001c41c01007387 */ /* 0x0001e80000100800 */
[----:B0-----:R-:W3:Y:S04]  /*dfa10*/  LDL.LU R28, [R1+0x517c] ;  /* 0x00517c00011c7983 */ /* 0x001ee80000300800 */
[----:B------:R2:W-:Y:S01]  /*dfa20*/  STL [R1+0x1bc], R29 ;  /* 0x0001bc1d01007387 */ /* 0x0005e20000100800 */
[----:B----4-:R-:W-:Y:S01]  /*dfa30*/  HMMA.16816.F32 R24, R8, R2, R24 ;  /* 0x000000020818723c */ /* 0x010fe20000001818 */
[----:B--2---:R-:W-:-:S02]  /*dfa40*/  F2FP.F16.E4M3.UNPACK_B R29, R5 ;  /* 0x00000005ff1d723e */ /* 0x004fc400020006ff */
[----:B------:R-:W-:-:S03]  /*dfa50*/  F2FP.F16.E4M3.UNPACK_B R5, R5.H1 ;  /* 0x00000005ff05723e */ /* 0x000fc600030006ff */
[----:B------:R0:W-:Y:S04]  /*dfa60*/  STL [R1+0x1b0], R29 ;  /* 0x0001b01d01007387 */ /* 0x0001e80000100800 */
[----:B0-----:R-:W2:Y:S04]  /*dfa70*/  LDL.LU R29, [R1+0x5178] ;  /* 0x00517800011d7983 */ /* 0x001ea80000300800 */
[----:B------:R0:W-:Y:S05]  /*dfa80*/  STL [R1+0x1a8], R5 ;  /* 0x0001a80501007387 */ /* 0x0001ea0000100800 */
[----:B------:R-:W-:Y:S01]  /*dfa90*/  STL.64 [R1+0x970], R24 ;  /* 0x0009701801007387 */ /* 0x000fe20000100a00 */
[----:B0-----:R-:W-:-:S05]  /*dfaa0*/  F2FP.F16.E4M3.UNPACK_B R5, R6 ;  /* 0x00000006ff05723e */ /* 0x001fca00020006ff */
[----:B------:R-:W-:Y:S04]  /*dfab0*/  STL [R1+0x1b4], R5 ;  /* 0x0001b40501007387 */ /* 0x000fe80000100800 */
[----:B------:R0:W-:Y:S04]  /*dfac0*/  STL.64 [R1+0x978], R26 ;  /* 0x0009781a01007387 */ /* 0x0001e80000100a00 */
[----:B0-----:R-:W3:Y:S04]  /*dfad0*/  LDL.LU.64 R26, [R1+0x5170] ;  /* 0x00517000011a7983 */ /* 0x001ee80000300a00 */
[----:B------:R-:W3:Y:S01]  /*dfae0*/  LDL.LU.64 R24, [R1+0x5168] ;  /* 0x0051680001187983 */ /* 0x000ee20000300a00 */
[----:B------:R-:W-:-:S02]  /*dfaf0*/  F2FP.F16.E4M3.UNPACK_B R5, R6.H1 ;  /* 0x00000006ff05723e */ /* 0x000fc400030006ff */
[-C--:B------:R-:W-:Y:S02]  /*dfb00*/  F2FP.F16.E4M3.UNPACK_B R3, R7.reuse ;  /* 0x00000007ff03723e */ /* 0x080fe400020006ff */
[----:B------:R-:W-:Y:S01]  /*dfb10*/  F2FP.F16.E4M3.UNPACK_B R2, R7.H1 ;  /* 0x00000007ff02723e */ /* 0x000fe200030006ff */
[----:B------:R0:W-:Y:S04]  /*dfb20*/  STL [R1+0x1ac], R5 ;  /* 0x0001ac0501007387 */ /* 0x0001e80000100800 */
[----:B------:R1:W-:Y:S04]  /*dfb30*/  STL [R1+0x1a0], R3 ;  /* 0x0001a00301007387 */ /* 0x0003e80000100800 */
[----:B------:R4:W-:Y:S01]  /*dfb40*/  STL [R1+0x198], R2 ;  /* 0x0001980201007387 */ /* 0x0009e20000100800 */
[----:B0-----:R-:W-:-:S02]  /*dfb50*/  F2FP.F16.E4M3.UNPACK_B R5, R0 ;  /* 0x00000000ff05723e */ /* 0x001fc400020006ff */
[----:B-1----:R-:W-:Y:S02]  /*dfb60*/  F2FP.F16.E4M3.UNPACK_B R3, R0.H1 ;  /* 0x00000000ff03723e */ /* 0x002fe400030006ff */
[-C--:B----4-:R-:W-:Y:S02]  /*dfb70*/  F2FP.F16.E4M3.UNPACK_B R2, R22.reuse ;  /* 0x00000016ff02723e */ /* 0x090fe400020006ff */
[----:B------:R-:W-:Y:S01]  /*dfb80*/  F2FP.F16.E4M3.UNPACK_B R0, R22.H1 ;  /* 0x00000016ff00723e */ /* 0x000fe200030006ff */
[----:B------:R-:W-:Y:S04]  /*dfb90*/  STL [R1+0x1a4], R5 ;  /* 0x0001a40501007387 */ /* 0x000fe80000100800 */
[----:B------:R0:W-:Y:S04]  /*dfba0*/  STL [R1+0x19c], R3 ;  /* 0x00019c0301007387 */ /* 0x0001e80000100800 */
[----:B------:R1:W-:Y:S04]  /*dfbb0*/  STL [R1+0x190], R2 ;  /* 0x0001900201007387 */ /* 0x0003e80000100800 */
[----:B------:R4:W-:Y:S01]  /*dfbc0*/  STL [R1+0x188], R0 ;  /* 0x0001880001007387 */ /* 0x0009e20000100800 */
[----:B------:R-:W-:Y:S01]  /*dfbd0*/  HMMA.16816.F32 R12, R8, R18, R12 ;  /* 0x00000012080c723c */ /* 0x000fe2000000180c */
[----:B0-----:R-:W-:-:S02]  /*dfbe0*/  F2FP.F16.E4M3.UNPACK_B R3, R23 ;  /* 0x00000017ff03723e */ /* 0x001fc400020006ff */
[----:B-1----:R-:W-:Y:S02]  /*dfbf0*/  F2FP.F16.E4M3.UNPACK_B R2, R23.H1 ;  /* 0x00000017ff02723e */ /* 0x002fe400030006ff */
[----:B----4-:R-:W-:-:S03]  /*dfc00*/  F2FP.F16.E4M3.UNPACK_B R0, R16 ;  /* 0x00000010ff00723e */ /* 0x010fc600020006ff */
[----:B---3--:R-:W-:-:S15]  /*dfc10*/  HMMA.16816.F32 R24, R8, R20, R24 ;  /* 0x000000140818723c */ /* 0x008fde0000001818 */
[----:B------:R-:W-:-:S04]  /*dfc20*/  NOP ;  /* 0x0000000000007918 */ /* 0x000fc80000000000 */
[----:B------:R-:W-:Y:S04]  /*dfc30*/  STL.64 [R1+0x960], R24 ;  /* 0x0009601801007387 */ /* 0x000fe80000100a00 */
[----:B------:R-:W-:Y:S04]  /*dfc40*/  STL.64 [R1+0x968], R26 ;  /* 0x0009681a01007387 */ /* 0x000fe80000100a00 */
[----:B------:R0:W-:Y:S04]  /*dfc50*/  STL [R1+0x194], R3 ;  /* 0x0001940301007387 */ /* 0x0001e80000100800 */
[----:B------:R1:W-:Y:S04]  /*dfc60*/  STL [R1+0x18c], R2 ;  /* 0x00018c0201007387 */ /* 0x0003e80000100800 */
[----:B------:R3:W-:Y:S01]  /*dfc70*/  STL [R1+0x180], R0 ;  /* 0x0001800001007387 */ /* 0x0007e20000100800 */
[----:B0-----:R-:W-:-:S02]  /*dfc80*/  F2FP.F16.E4M3.UNPACK_B R3, R16.H1 ;  /* 0x00000010ff03723e */ /* 0x001fc400030006ff */
[-C--:B-1----:R-:W-:Y:S02]  /*dfc90*/  F2FP.F16.E4M3.UNPACK_B R2, R17.reuse ;  /* 0x00000011ff02723e */ /* 0x082fe400020006ff */
[----:B---3--:R-:W-:Y:S01]  /*dfca0*/  F2FP.F16.E4M3.UNPACK_B R0, R17.H1 ;  /* 0x00000011ff00723e */ /* 0x008fe200030006ff */
[----:B------:R-:W-:Y:S04]  /*dfcb0*/  STL [R1+0x178], R3 ;  /* 0x0001780301007387 */ /* 0x000fe80000100800 */
[----:B------:R-:W3:Y:S04]  /*dfcc0*/  LDL.LU R16, [R1+0x56c] ;  /* 0x00056c0001107983 */ /* 0x000ee80000300800 */
[----:B------:R0:W-:Y:S04]  /*dfcd0*/  STL [R1+0x184], R2 ;  /* 0x0001840201007387 */ /* 0x0001e80000100800 */
[----:B------:R1:W-:Y:S01]  /*dfce0*/  STL [R1+0x17c], R0 ;  /* 0x00017c0001007387 */ /* 0x0003e20000100800 */
[----:B0-----:R-:W-:-:S03]  /*dfcf0*/  F2FP.F16.E4M3.UNPACK_B R2, R4 ;  /* 0x00000004ff02723e */ /* 0x001fc600020006ff */
[----:B-1----:R-:W4:Y:S04]  /*dfd00*/  LDL.LU R0, [R1+0x53c] ;  /* 0x00053c0001007983 */ /* 0x002f280000300800 */
[----:B------:R-:W-:Y:S04]  /*dfd10*/  STL [R1+0x170], R2 ;  /* 0x0001700201007387 */ /* 0x000fe80000100800 */
[----:B------:R-:W2:Y:S04]  /*dfd20*/  LDL.LU R3, [R1+0x558] ;  /* 0x0005580001037983 */ /* 0x000ea80000300800 */
[----:B------:R-:W-:Y:S04]  /*dfd30*/  STL.64 [R1+0x950], R12 ;  /* 0x0009500c01007387 */ /* 0x000fe80000100a00 */
[----:B------:R-:W-:Y:S04]  /*dfd40*/  STL.64 [R1+0x958], R14 ;  /* 0x0009580e01007387 */ /* 0x000fe80000100a00 */
[----:B------:R-:W2:Y:S04]  /*dfd50*/  LDL R22, [R1+0x3c8] ;  /* 0x0003c80001167983 */ /* 0x000ea80000100800 */
[----:B------:R-:W2:Y:S04]  /*dfd60*/  LDL R23, [R1+0x3cc] ;  /* 0x0003cc0001177983 */ /* 0x000ea80000100800 */
[----:B------:R-:W3:Y:S04]  /*dfd70*/  LDL.LU R5, [R1+0x548] ;  /* 0x0005480001057983 */ /* 0x000ee80000300800 */
[----:B------:R-:W3:Y:S04]  /*dfd80*/  LDL.LU R7, [R1+0x54c] ;  /* 0x00054c0001077983 */ /* 0x000ee80000300800 */
[----:B------:R-:W3:Y:S04]  /*dfd90*/  LDL.LU R20, [R1+0x55c] ;  /* 0x00055c0001147983 */ /* 0x000ee80000300800 */
[----:B------:R-:W3:Y:S04]  /*dfda0*/  LDL.LU R21, [R1+0x568] ;  /* 0x0005680001157983 */ /* 0x000ee80000300800 */
[----:B--2---:R0:W-:Y:S04]  /*dfdb0*/  STL.64 [R1+0x5150], R22 ;  /* 0x0051501601007387 */ /* 0x0041e80000100a00 */
[----:B0-----:R-:W2:Y:S04]  /*dfdc0*/  LDL R22, [R1+0x3d0] ;  /* 0x0003d00001167983 */ /* 0x001ea80000100800 */
[----:B------:R-:W2:Y:S04]  /*dfdd0*/  LDL R23, [R1+0x3d4] ;  /* 0x0003d40001177983 */ /* 0x000ea80000100800 */
[----:B---3--:R-:W-:Y:S04]  /*dfde0*/  STL.64 [R1+0x5148], R20 ;  /* 0x0051481401007387 */ /* 0x008fe80000100a00 */
[----:B------:R-:W3:Y:S04]  /*dfdf0*/  LDL.LU R24, [R1+0x11d0] ;  /* 0x0011d00001187983 */ /* 0x000ee80000300800 */
[----:B------:R-:W3:Y:S04]  /*dfe00*/  LDL.LU R25, [R1+0x11d4] ;  /* 0x0011d40001197983 */ /* 0x000ee80000300800 */
[----:B------:R-:W2:Y:S04]  /*dfe10*/  LDL.LU R26, [R1+0x11d8] ;  /* 0x0011d800011a7983 */ /* 0x000ea80000300800 */
[----:B------:R-:W2:Y:S01]  /*dfe20*/  LDL.LU R27, [R1+0x11dc] ;  /* 0x0011dc00011b7983 */ /* 0x000ea20000300800 */
[----:B------:R-:W-:-:S02]  /*dfe30*/  IMAD.MOV.U32 R19, RZ, RZ, R28 ;  /* 0x000000ffff137224 */ /* 0x000fc400078e001c */
[----:B------:R-:W-:Y:S01]  /*dfe40*/  IMAD.MOV.U32 R18, RZ, RZ, R29 ;  /* 0x000000ffff127224 */ /* 0x000fe200078e001d */
        /* <DEDUP_REMOVED lines=10> */
[----:B------:R-:W-:-:S03]  /*dfef0*/  F2FP.F16.E4M3.UNPACK_B R20, R4.H1 ;  /* 0x00000004ff14723e */ /* 0x000fc600030006ff */
[----:B------:R-:W3:Y:S04]  /*dff00*/  LDL.LU R13, [R1+0x1234] ;  /* 0x00123400010d7983 */ /* 0x000ee80000300800 */
[----:B------:R-:W3:Y:S04]  /*dff10*/  LDL.LU R14, [R1+0x1238] ;  /* 0x00123800010e7983 */ /* 0x000ee80000300800 */
[----:B------:R-:W3:Y:S01]  /*dff20*/  LDL.LU R15, [R1+0x123c] ;  /* 0x00123c00010f7983 */ /* 0x000ee20000300800 */
[----:B----4-:R-:W-:-:S03]  /*dff30*/  F2FP.F16.E4M3.UNPACK_B R4, R0 ;  /* 0x00000000ff04723e */ /* 0x010fc600020006ff */
[----:B------:R-:W4:Y:S04]  /*dff40*/  LDL.LU R6, [R1+0x58c] ;  /* 0x00058c0001067983 */ /* 0x000f280000300800 */
[----:B------:R-:W-:Y:S01]  /*dff50*/  STL [R1+0x168], R20 ;  /* 0x0001681401007387 */ /* 0x000fe20000100800 */
[----:B------:R-:W-:-:S03]  /*dff60*/  F2FP.F16.E4M3.UNPACK_B R2, R0.H1 ;  /* 0x00000000ff02723e */ /* 0x000fc600030006ff */
[----:B------:R-:W3:Y:S04]  /*dff70*/  LDL.LU R0, [R1+0xc] ;  /* 0x00000c0001007983 */ /* 0x000ee80000300800 */
[----:B------:R0:W-:Y:S04]  /*dff80*/  STL [R1+0x174], R4 ;  /* 0x0001740401007387 */ /* 0x0001e80000100800 */
[----:B------:R1:W-:Y:S01]  /*dff90*/  STL [R1+0x16c], R2 ;  /* 0x00016c0201007387 */ /* 0x0003e20000100800 */
[-C--:B0-----:R-:W-:Y:S02]  /*dffa0*/  F2FP.F16.E4M3.UNPACK_B R4, R5.reuse ;  /* 0x00000005ff04723e */ /* 0x081fe400020006ff */
[----:B------:R-:W-:-:S02]  /*dffb0*/  F2FP.F16.E4M3.UNPACK_B R5, R5.H1 ;  /* 0x00000005ff05723e */ /* 0x000fc400030006ff */
[-C--:B-1----:R-:W-:Y:S01]  /*dffc0*/  F2FP.F16.E4M3.UNPACK_B R2, R7.reuse ;  /* 0x00000007ff02723e */ /* 0x082fe200020006ff */
[----:B------:R0:W-:Y:S04]  /*dffd0*/  STL [R1+0x160], R4 ;  /* 0x0001600401007387 */ /* 0x0001e80000100800 */
[----:B0-----:R-:W3:Y:S04]  /*dffe0*/  LDL R4, [R1+0x3b8] ;  /* 0x0003b80001047983 */ /* 0x001ee80000100800 */
[----:B------:R0:W-:Y:S04]  /*dfff0*/  STL [R1+0x158], R5 ;  /* 0x0001580501007387 */ /* 0x0001e80000100800 */
[----:B------:R1:W-:Y:S04]  /*e0000*/  STL [R1+0x164], R2 ;  /* 0x0001640201007387 */ /* 0x0003e80000100800 */
[----:B0-----:R-:W3:Y:S01]  /*e0010*/  LDL R5, [R1+0x3bc] ;  /* 0x0003bc0001057983 */ /* 0x001ee20000100800 */
[----:B-1----:R-:W-:Y:S01]  /*e0020*/  F2FP.F16.E4M3.UNPACK_B R2, R7.H1 ;  /* 0x00000007ff02723e */ /* 0x002fe200030006ff */
[----:B--2---:R-:W-:Y:S02]  /*e0030*/  HMMA.16816.F32 R20, R8, R22, R24 ;  /* 0x000000160814723c */ /* 0x004fe40000001818 */
[----:B------:R-:W2:Y:S04]  /*e0040*/  LDL.LU.64 R26, [R1+0x5160] ;  /* 0x00516000011a7983 */ /* 0x000ea80000300a00 */
[----:B------:R-:W-:Y:S04]  /*e0050*/  STL [R1+0x15c], R2 ;  /* 0x00015c0201007387 */ /* 0x000fe80000100800 */
[----:B------:R-:W2:Y:S09]  /*e0060*/  LDL.LU.64 R24, [R1+0x5158] ;  /* 0x0051580001187983 */ /* 0x000eb20000300a00 */
[----:B------:R-:W-:Y:S04]  /*e0070*/  STL.64 [R1+0x940], R20 ;  /* 0x0009401401007387 */ /* 0x000fe80000100a00 */
[----:B------:R0:W-:Y:S04]  /*e0080*/  STL.64 [R1+0x948], R22 ;  /* 0x0009481601007387 */ /* 0x0001e80000100a00 */
[----:B0-----:R-:W2:Y:S04]  /*e0090*/  LDL.LU.64 R22, [R1+0x5150] ;  /* 0x0051500001167983 */ /* 0x001ea80000300a00 */
[----:B------:R-:W2:Y:S04]  /*e00a0*/  LDL.LU.64 R20, [R1+0x5148] ;  /* 0x0051480001147983 */ /* 0x000ea80000300a00 */
[----:B------:R-:W2:Y:S01]  /*e00b0*/  LDL.LU R7, [R1+0x30] ;  /* 0x0000300001077983 */ /* 0x000ea20000300800 */
[----:B------:R-:W-:-:S03]  /*e00c0*/  F2FP.F16.E4M3.UNPACK_B R2, R3 ;  /* 0x00000003ff02723e */ /* 0x000fc600020006ff */
[----:B--2---:R0:W-:Y:S04]  /*e00d0*/  STL [R1+0x50f8], R7 ;  /* 0x0050f80701007387 */ /* 0x0041e80000100800 */
[----:B------:R1:W-:Y:S01]  /*e00e0*/  STL [R1+0x150], R2 ;  /* 0x0001500201007387 */ /* 0x0003e20000100800 */
[----:B0-----:R-:W-:Y:S02]  /*e00f0*/  F2FP.F16.E4M3.UNPACK_B R7, R3.H1 ;  /* 0x00000003ff07723e */ /* 0x001fe400030006ff */
[-C--:B------:R-:W-:Y:S02]  /*e0100*/  F2FP.F16.E4M3.UNPACK_B R3, R20.reuse ;  /* 0x00000014ff03723e */ /* 0x080fe400020006ff */
[----:B-1----:R-:W-:Y:S01]  /*e0110*/  F2FP.F16.E4M3.UNPACK_B R2, R20.H1 ;  /* 0x00000014ff02723e */ /* 0x002fe200030006ff */
[----:B------:R0:W-:Y:S04]  /*e0120*/  STL [R1+0x148], R7 ;  /* 0x0001480701007387 */ /* 0x0001e80000100800 */
[----:B------:R1:W-:Y:S01]  /*e0130*/  STL [R1+0x154], R3 ;  /* 0x0001540301007387 */ /* 0x0003e20000100800 */
[----:B0-----:R-:W-:-:S02]  /*e0140*/  F2FP.F16.E4M3.UNPACK_B R7, R21 ;  /* 0x00000015ff07723e */ /* 0x001fc400020006ff */
[----:B-1----:R-:W-:Y:S02]  /*e0150*/  F2FP.F16.E4M3.UNPACK_B R3, R21.H1 ;  /* 0x00000015ff03723e */ /* 0x002fe400030006ff */
[----:B------:R-:W-:Y:S01]  /*e0160*/  HMMA.16816.F32 R20, R8, R22, R24 ;  /* 0x000000160814723c */ /* 0x000fe20000001818 */
[----:B------:R0:W-:Y:S04]  /*e0170*/  STL [R1+0x14c], R2 ;  /* 0x00014c0201007387 */ /* 0x0001e80000100800 */
[----:B------:R-:W-:Y:S04]  /*e0180*/  STL [R1+0x138], R7 ;  /* 0x0001380701007387 */ /* 0x000fe80000100800 */
[----:B------:R3:W-:Y:S04]  /*e0190*/  STL [R1+0x130], R3 ;  /* 0x0001300301007387 */ /* 0x0007e80000100800 */
[----:B------:R-:W2:Y:S01]  /*e01a0*/  LDL.LU.64 R26, [R1+0x5140] ;  /* 0x00514000011a7983 */ /* 0x000ea20000300a00 */
[----:B0-----:R-:W-:-:S05]  /*e01b0*/  F2FP.F16.E4M3.UNPACK_B R2, R16 ;  /* 0x00000010ff02723e */ /* 0x001fca00020006ff */
[----:B------:R0:W-:Y:S04]  /*e01c0*/  STL [R1+0x13c], R2 ;  /* 0x00013c0201007387 */ /* 0x0001e80000100800 */
[----:B------:R-:W2:Y:S04]  /*e01d0*/  LDL.LU.64 R24, [R1+0x5138] ;  /* 0x0051380001187983 */ /* 0x000ea80000300a00 */
[----:B------:R-:W-:Y:S04]  /*e01e0*/  STL.64 [R1+0x930], R20 ;  /* 0x0009301401007387 */ /* 0x000fe80000100a00 */
[----:B------:R1:W-:Y:S01]  /*e01f0*/  STL.64 [R1+0x938], R22 ;  /* 0x0009381601007387 */ /* 0x0003e20000100a00 */
[----:B---3--:R-:W-:-:S02]  /*e0200*/  F2FP.F16.E4M3.UNPACK_B R3, R17 ;  /* 0x00000011ff03723e */ /* 0x008fc400020006ff */
[----:B------:R-:W-:Y:S02]  /*e0210*/  F2FP.F16.E4M3.UNPACK_B R7, R17.H1 ;  /* 0x00000011ff07723e */ /* 0x000fe400030006ff */
[----:B0-----:R-:W-:Y:S01]  /*e0220*/  F2FP.F16.E4M3.UNPACK_B R2, R16.H1 ;  /* 0x00000010ff02723e */ /* 0x001fe200030006ff */
[----:B-1----:R-:W3:Y:S04]  /*e0230*/  LDL.LU.64 R22, [R1+0x5130] ;  /* 0x0051300001167983 */ /* 0x002ee80000300a00 */
[----:B------:R-:W2:Y:S04]  /*e0240*/  LDL.LU.64 R20, [R1+0x5128] ;  /* 0x0051280001147983 */ /* 0x000ea80000300a00 */
[----:B------:R0:W-:Y:S04]  /*e0250*/  STL [R1+0x134], R2 ;  /* 0x0001340201007387 */ /* 0x0001e80000100800 */
[----:B------:R1:W-:Y:S04]  /*e0260*/  STL [R1+0x120], R3 ;  /* 0x0001200301007387 */ /* 0x0003e80000100800 */
[----:B------:R-:W-:Y:S01]  /*e0270*/  STL [R1+0x118], R7 ;  /* 0x0001180701007387 */ /* 0x000fe20000100800 */
[----:B0-----:R-:W-:-:S02]  /*e0280*/  F2FP.F16.E4M3.UNPACK_B R2, R28 ;  /* 0x0000001cff02723e */ /* 0x001fc400020006ff */
[----:B-1----:R-:W-:-:S03]  /*e0290*/  F2FP.F16.E4M3.UNPACK_B R3, R28.H1 ;  /* 0x0000001cff03723e */ /* 0x002fc600030006ff */
[----:B------:R0:W-:Y:S04]  /*e02a0*/  STL [R1+0x124], R2 ;  /* 0x0001240201007387 */ /* 0x0001e80000100800 */
[----:B------:R1:W-:Y:S01]  /*e02b0*/  STL [R1+0x11c], R3 ;  /* 0x00011c0301007387 */ /* 0x0003e20000100800 */
[----:B------:R-:W-:Y:S01]  /*e02c0*/  HMMA.16816.F32 R16, R8, R18, R12 ;  /* 0x000000120810723c */ /* 0x000fe2000000180c */
[----:B0-----:R-:W-:-:S05]  /*e02d0*/  F2FP.F16.E4M3.UNPACK_B R2, R29.H1 ;  /* 0x0000001dff02723e */ /* 0x001fca00030006ff */
[----:B------:R0:W-:Y:S04]  /*e02e0*/  STL [R1+0x5068], R2 ;  /* 0x0050680201007387 */ /* 0x0001e80000100800 */
[----:B------:R-:W2:Y:S04]  /*e02f0*/  LDL.LU.64 R14, [R1+0x5120] ;  /* 0x00512000010e7983 */ /* 0x000ea80000300a00 */
[----:B------:R-:W2:Y:S01]  /*e0300*/  LDL.LU.64 R12, [R1+0x5118] ;  /* 0x00511800010c7983 */ /* 0x000ea20000300a00 */
[----:B------:R-:W-:Y:S02]  /*e0310*/  F2FP.F16.E4M3.UNPACK_B R28, R29 ;  /* 0x0000001dff1c723e */ /* 0x000fe400020006ff */
[----:B----4-:R-:W-:-:S02]  /*e0320*/  F2FP.F16.E4M3.UNPACK_B R29, R6 ;  /* 0x00000006ff1d723e */ /* 0x010fc400020006ff */
[----:B-1----:R-:W-:Y:S01]  /*e0330*/  F2FP.F16.E4M3.UNPACK_B R3, R6.H1 ;  /* 0x00000006ff03723e */ /* 0x002fe200030006ff */
[----:B------:R-:W-:Y:S04]  /*e0340*/  STL.64 [R1+0x920], R16 ;  /* 0x0009201001007387 */ /* 0x000fe80000100a00 */
[----:B------:R1:W-:Y:S01]  /*e0350*/  STL.64 [R1+0x928], R18 ;  /* 0x0009281201007387 */ /* 0x0003e20000100a00 */
[----:B0-----:R-:W-:-:S03]  /*e0360*/  F2FP.F16.E4M3.UNPACK_B R2, R0 ;  /* 0x00000000ff02723e */ /* 0x001fc600020006ff */
[----:B-1----:R-:W4:Y:S04]  /*e0370*/  LDL.LU.64 R18, [R1+0x5110] ;  /* 0x0051100001127983 */ /* 0x002f280000300a00 */
[----:B------:R-:W3:Y:S04]  /*e0380*/  LDL.LU.64 R16, [R1+0x5108] ;  /* 0x0051080001107983 */ /* 0x000ee80000300a00 */
[----:B------:R-:W-:Y:S04]  /*e0390*/  STL.64 [R1+0x4ff8], R28 ;  /* 0x004ff81c01007387 */ /* 0x000fe80000100a00 */
[----:B------:R-:W-:Y:S01]  /*e03a0*/  STL [R1+0x506c], R3 ;  /* 0x00506c0301007387 */ /* 0x000fe20000100800 */
[----:B--2---:R-:W-:-:S03]  /*e03b0*/  F2FP.F16.E4M3.UNPACK_B R0, R13 ;  /* 0x0000000dff00723e */ /* 0x004fc600020006ff */
[----:B------:R-:W-:Y:S04]  /*e03c0*/  STL.64 [R1+0x5100], R14 ;  /* 0x0051000e01007387 */ /* 0x000fe80000100a00 */
[----:B------:R-:W-:Y:S04]  /*e03d0*/  STL [R1+0x100], R2 ;  /* 0x0001000201007387 */ /* 0x000fe80000100800 */
[----:B------:R0:W-:Y:S04]  /*e03e0*/  STL [R1+0x50fc], R12 ;  /* 0x0050fc0c01007387 */ /* 0x0001e80000100800 */
[----:B------:R1:W-:Y:S04]  /*e03f0*/  STL [R1+0xf0], R0 ;  /* 0x0000f00001007387 */ /* 0x0003e80000100800 */
[----:B0-----:R-:W2:Y:S04]  /*e0400*/  LDL.LU R12, [R1+0x1270] ;  /* 0x00127000010c7983 */ /* 0x001ea80000300800 */
[----:B------:R-:W2:Y:S04]  /*e0410*/  LDL.LU R13, [R1+0x1274] ;  /* 0x00127400010d7983 */ /* 0x000ea80000300800 */
[----:B------:R-:W2:Y:S04]  /*e0420*/  LDL.LU R14, [R1+0x1278] ;  /* 0x00127800010e7983 */ /* 0x000ea80000300800 */
[----:B------:R-:W2:Y:S01]  /*e0430*/  LDL.LU R15, [R1+0x127c] ;  /* 0x00127c00010f7983 */ /* 0x000ea20000300800 */
[----:B------:R-:W-:-:S02]  /*e0440*/  F2FP.F16.E4M3.UNPACK_B R2, R20 ;  /* 0x00000014ff02723e */ /* 0x000fc400020006ff */
[----:B---3--:R-:W-:Y:S02]  /*e0450*/  F2FP.F16.E4M3.UNPACK_B R3, R17 ;  /* 0x00000011ff03723e */ /* 0x008fe400020006ff */
[----:B-1----:R-:W-:-:S03]  /*e0460*/  F2FP.F16.E4M3.UNPACK_B R0, R24 ;  /* 0x00000018ff00723e */ /* 0x002fc600020006ff */
[----:B------:R-:W-:Y:S04]  /*e0470*/  STL [R1+0x104], R3 ;  /* 0x0001040301007387 */ /* 0x000fe80000100800 */
[----:B------:R-:W-:Y:S01]  /*e0480*/  STL [R1+0xf4], R2 ;  /* 0x0000f40201007387 */ /* 0x000fe20000100800 */
[----:B--2---:R-:W-:Y:S03]  /*e0490*/  HMMA.16816.F32 R4, R8, R4, R12 ;  /* 0x000000040804723c */ /* 0x004fe6000000180c */
[----:B------:R-:W2:Y:S04]  /*e04a0*/  LDL.LU.64 R14, [R1+0x5100] ;  /* 0x00510000010e7983 */ /* 0x000ea80000300a00 */
[----:B------:R-:W-:Y:S04]  /*e04b0*/  STL [R1+0x108], R0 ;  /* 0x0001080001007387 */ /* 0x000fe80000100800 */
[----:B------:R-:W3:Y:S08]  /*e04c0*/  LDL.LU R12, [R1+0x50fc] ;  /* 0x0050fc00010c7983 */ /* 0x000ef00000300800 */
[----:B------:R-:W-:Y:S04]  /*e04d0*/  STL.64 [R1+0x910], R4 ;  /* 0x0009100401007387 */ /* 0x000fe80000100a00 */
[----:B------:R0:W-:Y:S04]  /*e04e0*/  STL.64 [R1+0x918], R6 ;  /* 0x0009180601007387 */ /* 0x0001e80000100a00 */
[----:B0-----:R-:W2:Y:S01]  /*e04f0*/  LDL.LU R7, [R1+0x50f8] ;  /* 0x0050f80001077983 */ /* 0x001ea20000300800 */
[----:B------:R-:W-:-:S02]  /*e0500*/  IMAD.MOV.U32 R2, RZ, RZ, R10 ;  /* 0x000000ffff027224 */ /* 0x000fc400078e000a */
[----:B------:R-:W-:Y:S02]  /*e0510*/  IMAD.MOV.U32 R0, RZ, RZ, R11 ;  /* 0x000000ffff007224 */ /* 0x000fe400078e000b */
[----:B------:R-:W3:Y:S04]  /*e0520*/  LDL.LU.64 R10, [R1+0x50f0] ;  /* 0x0050f000010a7983 */ /* 0x000ee80000300a00 */
[----:B------:R-:W3:Y:S01]  /*e0530*/  LDL R28, [R1+0x3a0] ;  /* 0x0003a000011c7983 */ /* 0x000ee20000100800 */
[----:B--2---:R-:W-:-:S05]  /*e0540*/  F2FP.F16.E4M3.UNPACK_B R5, R7 ;  /* 0x00000007ff05723e */ /* 0x004fca00020006ff */
[----:B------:R0:W-:Y:S04]  /*e0550*/  STL [R1+0xf8], R5 ;  /* 0x0000f80501007387 */ /* 0x0001e80000100800 */
[----:B------:R-:W2:Y:S04]  /*e0560*/  LDL R29, [R1+0x3a4] ;  /* 0x0003a400011d7983 */ /* 0x000ea80000100800 */
[----:B------:R-:W2:Y:S04]  /*e0570*/  LDL.LU R13, [R1+0x8] ;  /* 0x00000800010d7983 */ /* 0x000ea80000300800 */
[----:B------:R-:W2:Y:S01]  /*e0580*/  LDL.LU R24, [R1+0x18] ;  /* 0x0000180001187983 */ /* 0x000ea20000300800 */
[----:B0-----:R-:W-:-:S05]  /*e0590*/  F2FP.F16.E4M3.UNPACK_B R5, R23 ;  /* 0x00000017ff05723e */ /* 0x001fca00020006ff */
[----:B------:R-:W-:Y:S04]  /*e05a0*/  STL [R1+0x10c], R5 ;  /* 0x00010c0501007387 */ /* 0x000fe80000100800 */
[----:B------:R-:W2:Y:S01]  /*e05b0*/  LDL.LU R20, [R1+0x20] ;  /* 0x0000200001147983 */ /* 0x000ea20000300800 */
[----:B------:R-:W-:-:S03]  /*e05c0*/  IMAD.MOV.U32 R3, RZ, RZ, R9 ;  /* 0x000000ffff037224 */ /* 0x000fc600078e0009 */
[----:B------:R0:W-:Y:S01]  /*e05d0*/  STL [R1+0x50d8], R22 ;  /* 0x0050d81601007387 */ /* 0x0001e20000100800 */
[----:B------:R-:W-:Y:S02]  /*e05e0*/  IMAD.MOV.U32 R4, RZ, RZ, R8 ;  /* 0x000000ffff047224 */ /* 0x000fe400078e0008 */
[----:B0-----:R-:W-:Y:S01]  /*e05f0*/  IMAD.MOV.U32 R22, RZ, RZ, R2 ;  /* 0x000000ffff167224 */ /* 0x001fe200078e0002 */
[----:B--2---:R0:W-:Y:S02]  /*e0600*/  STL.64 [R1+0x50d0], R20 ;  /* 0x0050d01401007387 */ /* 0x0041e40000100a00 */
[----:B0-----:R-:W-:Y:S02]  /*e0610*/  IMAD.MOV.U32 R21, RZ, RZ, R3 ;  /* 0x000000ffff157224 */ /* 0x001fe400078e0003 */
[----:B------:R-:W2:Y:S04]  /*e0620*/  LDL.LU R3, [R1+0x2c] ;  /* 0x00002c0001037983 */ /* 0x000ea80000300800 */
[----:B------:R-:W2:Y:S04]  /*e0630*/  LDL.LU R2, [R1+0x4] ;  /* 0x0000040001027983 */ /* 0x000ea80000300800 */
[----:B------:R-:W2:Y:S01]  /*e0640*/  LDL.LU R9, [R1+0x14] ;  /* 0x0000140001097983 */ /* 0x000ea20000300800 */
[----:B------:R-:W-:-:S03]  /*e0650*/  IMAD.MOV.U32 R20, RZ, RZ, R4 ;  /* 0x000000ffff147224 */ /* 0x000fc600078e0004 */
[----:B------:R-:W2:Y:S04]  /*e0660*/  LDL.LU R8, [R1+0x50] ;  /* 0x0000500001087983 */ /* 0x000ea80000300800 */
[----:B------:R-:W2:Y:S04]  /*e0670*/  LDL.LU R4, [R1+0x10] ;  /* 0x0000100001047983 */ /* 0x000ea80000300800 */
[----:B------:R-:W2:Y:S04]  /*e0680*/  LDL.LU R5, [R1+0x1c] ;  /* 0x00001c0001057983 */ /* 0x000ea80000300800 */
[----:B------:R-:W2:Y:S04]  /*e0690*/  LDL.LU R6, [R1+0x28] ;  /* 0x0000280001067983 */ /* 0x000ea80000300800 */
[----:B------:R-:W2:Y:S01]  /*e06a0*/  LDL.LU R7, [R1+0x38] ;  /* 0x0000380001077983 */ /* 0x000ea20000300800 */
[----:B------:R-:W-:Y:S01]  /*e06b0*/  F2FP.F16.E4M3.UNPACK_B R17, R27 ;  /* 0x0000001bff11723e */ /* 0x000fe200020006ff */
[----:B------:R-:W-:-:S02]  /*e06c0*/  IMAD.MOV.U32 R23, RZ, RZ, R0 ;  /* 0x000000ffff177224 */ /* 0x000fc400078e0000 */
[----:B--2---:R0:W-:Y:S04]  /*e06d0*/  STL.64 [R1+0x50c0], R6 ;  /* 0x0050c00601007387 */ /* 0x0041e80000100a00 */
[----:B0-----:R-:W2:Y:S04]  /*e06e0*/  LDL R6, [R1+0x3a8] ;  /* 0x0003a80001067983 */ /* 0x001ea80000100800 */
[----:B------:R-:W2:Y:S04]  /*e06f0*/  LDL R7, [R1+0x3ac] ;  /* 0x0003ac0001077983 */ /* 0x000ea80000100800 */
[----:B------:R0:W-:Y:S04]  /*e0700*/  STL.64 [R1+0x50b8], R4 ;  /* 0x0050b80401007387 */ /* 0x0001e80000100a00 */
[----:B0-----:R-:W2:Y:S04]  /*e0710*/  LDL R4, [R1+0x3b0] ;  /* 0x0003b00001047983 */ /* 0x001ea80000100800 */
[----:B------:R-:W2:Y:S04]  /*e0720*/  LDL R5, [R1+0x3b4] ;  /* 0x0003b40001057983 */ /* 0x000ea80000100800 */
[----:B------:R-:W2:Y:S04]  /*e0730*/  LDL.LU R0, [R1+0x44] ;  /* 0x0000440001007983 */ /* 0x000ea80000300800 */
[----:B------:R-:W-:Y:S04]  /*e0740*/  STL [R1+0x50e8], R26 ;  /* 0x0050e81a01007387 */ /* 0x000fe80000100800 */
[----:B------:R0:W-:Y:S04]  /*e0750*/  STL.64 [R1+0x50e0], R24 ;  /* 0x0050e01801007387 */ /* 0x0001e80000100a00 */
[----:B------:R1:W-:Y:S04]  /*e0760*/  STL [R1+0xfc], R17 ;  /* 0x0000fc1101007387 */ /* 0x0003e80000100800 */
[----:B0-----:R-:W2:Y:S04]  /*e0770*/  LDL.LU R24, [R1+0x1310] ;  /* 0x0013100001187983 */ /* 0x001ea80000300800 */
[----:B------:R-:W2:Y:S04]  /*e0780*/  LDL.LU R25, [R1+0x1314] ;  /* 0x0013140001197983 */ /* 0x000ea80000300800 */
[----:B------:R-:W2:Y:S04]  /*e0790*/  LDL.LU R26, [R1+0x1318] ;  /* 0x00131800011a7983 */ /* 0x000ea80000300800 */
[----:B------:R-:W2:Y:S01]  /*e07a0*/  LDL.LU R27, [R1+0x131c] ;  /* 0x00131c00011b7983 */ /* 0x000ea20000300800 */
[----:B---3--:R-:W-:-:S02]  /*e07b0*/  F2FP.F16.E4M3.UNPACK_B R10, R10 ;  /* 0x0000000aff0a723e */ /* 0x008fc400020006ff */
[----:B-1----:R-:W-:Y:S02]  /*e07c0*/  F2FP.F16.E4M3.UNPACK_B R17, R12 ;  /* 0x0000000cff11723e */ /* 0x002fe400020006ff */
[----:B------:R-:W-:Y:S01]  /*e07d0*/  F2FP.F16.E4M3.UNPACK_B R12, R16 ;  /* 0x00000010ff0c723e */ /* 0x000fe200020006ff */
[----:B------:R4:W-:Y:S04]  /*e07e0*/  STL [R1+0xd0], R10 ;  /* 0x0000d00a01007387 */ /* 0x0009e80000100800 */
[----:B------:R-:W-:Y:S04]  /*e07f0*/  STL [R1+0xc0], R17 ;  /* 0x0000c01101007387 */ /* 0x000fe80000100800 */
[----:B------:R-:W-:Y:S01]  /*e0800*/  STL [R1+0xd4], R12 ;  /* 0x0000d40c01007387 */ /* 0x000fe20000100800 */
[----:B----4-:R-:W-:Y:S01]  /*e0810*/  F2FP.F16.E4M3.UNPACK_B R10, R19 ;  /* 0x00000013ff0a723e */ /* 0x010fe200020006ff */
[----:B--2---:R-:W-:Y:S02]  /*e0820*/  HMMA.16816.F32 R20, R20, R4, R24 ;  /* 0x000000041414723c */ /* 0x004fe40000001818 */
[----:B------:R-:W2:Y:S04]  /*e0830*/  LDL.LU R26, [R1+0x50e8] ;  /* 0x0050e800011a7983 */ /* 0x000ea80000300800 */
[----:B------:R-:W-:Y:S04]  /*e0840*/  STL [R1+0xc4], R10 ;  /* 0x0000c40a01007387 */ /* 0x000fe80000100800 */
[----:B------:R-:W3:Y:S09]  /*e0850*/  LDL.LU.64 R24, [R1+0x50e0] ;  /* 0x0050e00001187983 */ /* 0x000ef20000300a00 */
[----:B------:R-:W-:Y:S04]  /*e0860*/  STL.64 [R1+0x900], R20 ;  /* 0x0009001401007387 */ /* 0x000fe80000100a00 */
[----:B------:R0:W-:Y:S04]  /*e0870*/  STL.64 [R1+0x908], R22 ;  /* 0x0009081601007387 */ /* 0x0001e80000100a00 */
[----:B0-----:R-:W4:Y:S04]  /*e0880*/  LDL.LU R22, [R1+0x50d8] ;  /* 0x0050d80001167983 */ /* 0x001f280000300800 */
[----:B------:R-:W2:Y:S01]  /*e0890*/  LDL.LU.64 R20, [R1+0x50d0] ;  /* 0x0050d00001147983 */ /* 0x000ea20000300a00 */
[----:B------:R-:W-:-:S02]  /*e08a0*/  F2FP.F16.E4M3.UNPACK_B R5, R15 ;  /* 0x0000000fff05723e */ /* 0x000fc400020006ff */
[----:B------:R-:W-:Y:S01]  /*e08b0*/  F2FP.F16.E4M3.UNPACK_B R4, R18 ;  /* 0x00000012ff04723e */ /* 0x000fe200020006ff */
[----:B------:R-:W3:Y:S04]  /*e08c0*/  LDL.64 R16, [R1+0xe0] ;  /* 0x0000e00001107983 */ /* 0x000ee80000100a00 */
[----:B------:R-:W-:Y:S04]  /*e08d0*/  STL [R1+0xd8], R5 ;  /* 0x0000d80501007387 */ /* 0x000fe80000100800 */
[----:B------:R-:W3:Y:S04]  /*e08e0*/  LDL.64 R18, [R1+0xe8] ;  /* 0x0000e80001127983 */ /* 0x000ee80000100a00 */
[----:B------:R4:W-:Y:S02]  /*e08f0*/  STL [R1+0xc8], R4 ;  /* 0x0000c80401007387 */ /* 0x0009e40000100800 */
[----:B----4-:R-:W-:-:S02]  /*e0900*/  F2FP.F16.E4M3.UNPACK_B R4, R22 ;  /* 0x00000016ff04723e */ /* 0x010fc400020006ff */
[----:B--2---:R0:W-:Y:S04]  /*e0910*/  STL.64 [R1+0x50c8], R20 ;  /* 0x0050c81401007387 */ /* 0x0041e80000100a00 */
[----:B0-----:R-:W3:Y:S04]  /*e0920*/  LDL.LU R20, [R1+0x1380] ;  /* 0x0013800001147983 */ /* 0x001ee80000300800 */
[----:B------:R0:W-:Y:S04]  /*e0930*/  STL [R1+0xdc], R4 ;  /* 0x0000dc0401007387 */ /* 0x0001e80000100800 */
[----:B------:R-:W3:Y:S04]  /*e0940*/  LDL.LU R21, [R1+0x1384] ;  /* 0x0013840001157983 */ /* 0x000ee80000300800 */
[----:B------:R-:W3:Y:S04]  /*e0950*/  LDL.LU R22, [R1+0x1388] ;  /* 0x0013880001167983 */ /* 0x000ee80000300800 */
[----:B------:R-:W3:Y:S01]  /*e0960*/  LDL.LU R23, [R1+0x138c] ;  /* 0x00138c0001177983 */ /* 0x000ee20000300800 */
[----:B------:R-:W-:-:S02]  /*e0970*/  F2FP.F16.E4M3.UNPACK_B R10, R13 ;  /* 0x0000000dff0a723e */ /* 0x000fc400020006ff */
[----:B------:R-:W-:Y:S02]  /*e0980*/  F2FP.F16.E4M3.UNPACK_B R5, R11 ;  /* 0x0000000bff05723e */ /* 0x000fe400020006ff */
[----:B0-----:R-:W-:-:S05]  /*e0990*/  F2FP.F16.E4M3.UNPACK_B R4, R26 ;  /* 0x0000001aff04723e */ /* 0x001fca00020006ff */
[----:B------:R0:W-:Y:S04]  /*e09a0*/  STL [R1+0xcc], R4 ;  /* 0x0000cc0401007387 */ /* 0x0001e80000100800 */
[----:B------:R-:W-:Y:S04]  /*e09b0*/  STL [R1+0xb0], R10 ;  /* 0x0000b00a01007387 */ /* 0x000fe80000100800 */
[----:B------:R-:W2:Y:S04]  /*e09c0*/  LDL.LU R12, [R1+0x1470] ;  /* 0x00147000010c7983 */ /* 0x000ea80000300800 */
[----:B------:R-:W-:Y:S01]  /*e09d0*/  STL [R1+0xb4], R5 ;  /* 0x0000b40501007387 */ /* 0x000fe20000100800 */
[----:B0-----:R-:W-:-:S05]  /*e09e0*/  F2FP.F16.E4M3.UNPACK_B R4, R14 ;  /* 0x0000000eff04723e */ /* 0x001fca00020006ff */
[----:B------:R3:W-:Y:S04]  /*e09f0*/  STL [R1+0xb8], R4 ;  /* 0x0000b80401007387 */ /* 0x0007e80000100800 */
[----:B------:R-:W2:Y:S04]  /*e0a00*/  LDL.LU R13, [R1+0x1474] ;  /* 0x00147400010d7983 */ /* 0x000ea80000300800 */
[----:B------:R-:W2:Y:S04]  /*e0a10*/  LDL.LU R14, [R1+0x1478] ;  /* 0x00147800010e7983 */ /* 0x000ea80000300800 */
[----:B------:R-:W2:Y:S01]  /*e0a20*/  LDL.LU R15, [R1+0x147c] ;  /* 0x00147c00010f7983 */ /* 0x000ea20000300800 */
[----:B---3--:R-:W-:Y:S03]  /*e0a30*/  HMMA.16816.F32 R4, R16, R6, R20 ;  /* 0x000000061004723c */ /* 0x008fe60000001814 */
[----:B------:R-:W3:-:S15]  /*e0a40*/  LDL.LU.64 R20, [R1+0x50c8] ;  /* 0x0050c80001147983 */ /* 0x000ede0000300a00 */
[----:B------:R-:W-:Y:S01]  /*e0a50*/  NOP ;  /* 0x0000000000007918 */ /* 0x000fe20000000000 */
[----:B------:R-:W-:Y:S04]  /*e0a60*/  STL.64 [R1+0x8f0], R4 ;  /* 0x0008f00401007387 */ /* 0x000fe80000100a00 */
[----:B------:R0:W-:Y:S04]  /*e0a70*/  STL.64 [R1+0x8f8], R6 ;  /* 0x0008f80601007387 */ /* 0x0001e80000100a00 */
[----:B0-----:R-:W4:Y:S04]  /*e0a80*/  LDL.LU.64 R6, [R1+0x50c0] ;  /* 0x0050c00001067983 */ /* 0x001f280000300a00 */
[----:B------:R-:W4:Y:S01]  /*e0a90*/  LDL.LU.64 R4, [R1+0x50b8] ;  /* 0x0050b80001047983 */ /* 0x000f220000300a00 */
[----:B--2---:R-:W-:Y:S01]  /*e0aa0*/  HMMA.16816.F32 R12, R16, R28, R12 ;  /* 0x0000001c100c723c */ /* 0x004fe2000000180c */
[----:B------:R-:W-:-:S02]  /*e0ab0*/  F2FP.F16.E4M3.UNPACK_B R11, R24 ;  /* 0x00000018ff0b723e */ /* 0x000fc400020006ff */
[----:B------:R-:W-:-:S03]  /*e0ac0*/  F2FP.F16.E4M3.UNPACK_B R3, R3 ;  /* 0x00000003ff03723e */ /* 0x000fc600020006ff */
[----:B------:R0:W-:Y:S01]  /*e0ad0*/  STL [R1+0xbc], R11 ;  /* 0x0000bc0b01007387 */ /* 0x0001e20000100800 */
[----:B---3--:R-:W-:Y:S02]  /*e0ae0*/  F2FP.F16.E4M3.UNPACK_B R10, R20 ;  /* 0x00000014ff0a723e */ /* 0x008fe400020006ff */
[----:B0-----:R-:W-:-:S03]  /*e0af0*/  F2FP.F16.E4M3.UNPACK_B R11, R21 ;  /* 0x00000015ff0b723e */ /* 0x001fc600020006ff */
[----:B------:R0:W-:Y:S04]  /*e0b00*/  STL [R1+0xa0], R10 ;  /* 0x0000a00a01007387 */ /* 0x0001e80000100800 */
[----:B------:R1:W-:Y:S04]  /*e0b10*/  STL [R1+0x90], R3 ;  /* 0x0000900301007387 */ /* 0x0003e80000100800 */
[----:B------:R-:W-:Y:S01]  /*e0b20*/  STL [R1+0xa4], R11 ;  /* 0x0000a40b01007387 */ /* 0x000fe20000100800 */
[----:B0-----:R-:W-:Y:S02]  /*e0b30*/  F2FP.F16.E4M3.UNPACK_B R10, R25 ;  /* 0x00000019ff0a723e */ /* 0x001fe400020006ff */
[----:B-1----:R-:W-:-:S02]  /*e0b40*/  F2FP.F16.E4M3.UNPACK_B R3, R2 ;  /* 0x00000002ff03723e */ /* 0x002fc400020006ff */
[----:B------:R-:W-:Y:S01]  /*e0b50*/  F2FP.F16.E4M3.UNPACK_B R2, R9 ;  /* 0x00000009ff02723e */ /* 0x000fe200020006ff */
[----:B------:R-:W-:Y:S04]  /*e0b60*/  STL [R1+0x94], R10 ;  /* 0x0000940a01007387 */ /* 0x000fe80000100800 */
[----:B------:R0:W-:Y:S04]  /*e0b70*/  STL [R1+0xa8], R3 ;  /* 0x0000a80301007387 */ /* 0x0001e80000100800 */
[----:B------:R-:W-:Y:S04]  /*e0b80*/  STL [R1+0x50b0], R19 ;  /* 0x0050b01301007387 */ /* 0x000fe80000100800 */
[----:B------:R4:W-:Y:S04]  /*e0b90*/  STL [R1+0x98], R2 ;  /* 0x0000980201007387 */ /* 0x0009e80000100800 */
[----:B------:R-:W-:Y:S04]  /*e0ba0*/  STL.64 [R1+0x8e0], R12 ;  /* 0x0008e00c01007387 */ /* 0x000fe80000100a00 */
[----:B------:R-:W-:Y:S01]  /*e0bb0*/  STL.64 [R1+0x8e8], R14 ;  /* 0x0008e80e01007387 */ /* 0x000fe20000100a00 */
[----:B0-----:R-:W-:-:S02]  /*e0bc0*/  F2FP.F16.E4M3.UNPACK_B R3, R8 ;  /* 0x00000008ff03723e */ /* 0x001fc400020006ff */
[----:B----4-:R-:W-:Y:S02]  /*e0bd0*/  F2FP.F16.E4M3.UNPACK_B R2, R4 ;  /* 0x00000004ff02723e */ /* 0x010fe400020006ff */
[----:B------:R-:W-:Y:S01]  /*e0be0*/  F2FP.F16.E4M3.UNPACK_B R4, R5 ;  /* 0x00000005ff04723e */ /* 0x000fe200020006ff */
[----:B------:R0:W-:Y:S04]  /*e0bf0*/  STL [R1+0xac], R3 ;  /* 0x0000ac0301007387 */ /* 0x0001e80000100800 */
[----:B------:R-:W-:Y:S04]  /*e0c00*/  STL [R1+0x9c], R2 ;  /* 0x00009c0201007387 */ /* 0x000fe80000100800 */
[----:B------:R1:W-:Y:S01]  /*e0c10*/  STL [R1+0x80], R4 ;  /* 0x0000800401007387 */ /* 0x0003e20000100800 */
[----:B0-----:R-:W-:-:S05]  /*e0c20*/  F2FP.F16.E4M3.UNPACK_B R3, R6 ;  /* 0x00000006ff03723e */ /* 0x001fca00020006ff */
[----:B------:R-:W-:Y:S04]  /*e0c30*/  STL [R1+0x84], R3 ;  /* 0x0000840301007387 */ /* 0x000fe80000100800 */
[----:B-1----:R-:W2:Y:S01]  /*e0c40*/  LDL R4, [R1+0x380] ;  /* 0x0003800001047983 */ /* 0x002ea20000100800 */
[----:B------:R-:W-:Y:S02]  /*e0c50*/  F2FP.F16.E4M3.UNPACK_B R2, R7 ;  /* 0x00000007ff02723e */ /* 0x000fe400020006ff */
[----:B------:R-:W-:-:S03]  /*e0c60*/  F2FP.F16.E4M3.UNPACK_B R0, R0 ;  /* 0x00000000ff00723e */ /* 0x000fc600020006ff */
[----:B------:R-:W-:Y:S04]  /*e0c70*/  STL [R1+0x88], R2 ;  /* 0x0000880201007387 */ /* 0x000fe80000100800 */
[----:B------:R-:W-:Y:S04]  /*e0c80*/  STL [R1+0x8c], R0 ;  /* 0x00008c0001007387 */ /* 0x000fe80000100800 */
[----:B--2---:R-:W-:Y:S04]  /*e0c90*/  STL [R1+0x5070], R4 ;  /* 0x0050700401007387 */ /* 0x004fe80000100800 */
[----:B------:R-:W2:Y:S04]  /*e0ca0*/  LDL R5, [R1+0x384] ;  /* 0x0003840001057983 */ /* 0x000ea80000100800 */
[----:B--2---:R-:W-:Y:S04]  /*e0cb0*/  STL [R1+0x5074], R5 ;  /* 0x0050740501007387 */ /* 0x004fe80000100800 */
[----:B------:R-:W2:Y:S04]  /*e0cc0*/  LDL.LU R10, [R1+0x414] ;  /* 0x00041400010a7983 */ /* 0x000ea80000300800 */
[----:B--2---:R-:W-:Y:S04]  /*e0cd0*/  STL [R1+0x5098], R10 ;  /* 0x0050980a01007387 */ /* 0x004fe80000100800 */
[----:B------:R-:W2:Y:S04]  /*e0ce0*/  LDL.LU R27, [R1+0x424] ;  /* 0x00042400011b7983 */ /* 0x000ea80000300800 */
[----:B------:R-:W3:Y:S04]  /*e0cf0*/  LDL.LU R23, [R1+0x444] ;  /* 0x0004440001177983 */ /* 0x000ee80000300800 */
[----:B------:R-:W4:Y:S04]  /*e0d00*/  LDL.LU R24, [R1+0x460] ;  /* 0x0004600001187983 */ /* 0x000f280000300800 */
[----:B--2---:R0:W-:Y:S04]  /*e0d10*/  STL [R1+0x505c], R27 ;  /* 0x00505c1b01007387 */ /* 0x0041e80000100800 */
[----:B------:R-:W2:Y:S04]  /*e0d20*/  LDL R26, [R1+0x388] ;  /* 0x00038800011a7983 */ /* 0x000ea80000100800 */
[----:B------:R-:W2:Y:S04]  /*e0d30*/  LDL R28, [R1+0x398] ;  /* 0x00039800011c7983 */ /* 0x000ea80000100800 */
[----:B------:R-:W2:Y:S04]  /*e0d40*/  LDL R29, [R1+0x39c] ;  /* 0x00039c00011d7983 */ /* 0x000ea80000100800 */
[----:B0-----:R-:W2:Y:S04]  /*e0d50*/  LDL R27, [R1+0x38c] ;  /* 0x00038c00011b7983 */ /* 0x001ea80000100800 */
[----:B------:R-:W2:Y:S04]  /*e0d60*/  LDL.LU R8, [R1+0x40] ;  /* 0x0000400001087983 */ /* 0x000ea80000300800 */
[----:B------:R-:W2:Y:S04]  /*e0d70*/  LDL.LU R7, [R1+0x4c] ;  /* 0x00004c0001077983 */ /* 0x000ea80000300800 */
[----:B------:R-:W2:Y:S04]  /*e0d80*/  LDL.LU R5, [R1+0x434] ;  /* 0x0004340001057983 */ /* 0x000ea80000300800 */
[----:B--2---:R-:W-:Y:S04]  /*e0d90*/  STL [R1+0x509c], R5 ;  /* 0x00509c0501007387 */ /* 0x004fe80000100800 */
[----:B------:R-:W2:Y:S04]  /*e0da0*/  LDL.LU R4, [R1+0x450] ;  /* 0x0004500001047983 */ /* 0x000ea80000300800 */
[----:B--2---:R-:W-:Y:S04]  /*e0db0*/  STL [R1+0x50a0], R4 ;  /* 0x0050a00401007387 */ /* 0x004fe80000100800 */
[----:B------:R-:W2:Y:S04]  /*e0dc0*/  LDL.LU R3, [R1+0x48] ;  /* 0x0000480001037983 */ /* 0x000ea80000300800 */
[----:B------:R-:W2:Y:S04]  /*e0dd0*/  LDL.LU R2, [R1+0x5c] ;  /* 0x00005c0001027983 */ /* 0x000ea80000300800 */
[----:B------:R-:W2:Y:S04]  /*e0de0*/  LDL.LU R25, [R1+0x420] ;  /* 0x0004200001197983 */ /* 0x000ea80000300800 */
[----:B------:R-:W2:Y:S04]  /*e0df0*/  LDL.LU R11, [R1+0x430] ;  /* 0x00043000010b7983 */ /* 0x000ea80000300800 */
[----:B----4-:R0:W-:Y:S04]  /*e0e00*/  STL [R1+0x5058], R24 ;  /* 0x0050581801007387 */ /* 0x0101e80000100800 */
[----:B0-----:R-:W4:Y:S04]  /*e0e10*/  LDL.LU R24, [R1+0x40c] ;  /* 0x00040c0001187983 */ /* 0x001f280000300800 */
[----:B------:R0:W-:Y:S04]  /*e0e20*/  STL.64 [R1+0x5080], R26 ;  /* 0x0050801a01007387 */ /* 0x0001e80000100a00 */
[----:B0-----:R-:W2:Y:S04]  /*e0e30*/  LDL R26, [R1+0x390] ;  /* 0x00039000011a7983 */ /* 0x001ea80000100800 */
[----:B------:R-:W2:Y:S04]  /*e0e40*/  LDL R27, [R1+0x394] ;  /* 0x00039400011b7983 */ /* 0x000ea80000100800 */
[----:B------:R-:W2:Y:S04]  /*e0e50*/  LDL.LU R19, [R1] ;  /* 0x0000000001137983 */ /* 0x000ea80000300800 */
[----:B------:R-:W2:Y:S04]  /*e0e60*/  LDL.LU R4, [R1+0x54] ;  /* 0x0000540001047983 */ /* 0x000ea80000300800 */
[----:B------:R-:W2:Y:S04]  /*e0e70*/  LDL.LU R5, [R1+0x58] ;  /* 0x0000580001057983 */ /* 0x000ea80000300800 */
[----:B------:R-:W2:Y:S04]  /*e0e80*/  LDL.LU R10, [R1+0x24] ;  /* 0x00002400010a7983 */ /* 0x000ea80000300800 */
[----:B--2---:R-:W-:Y:S04]  /*e0e90*/  STL.64 [R1+0x50a8], R10 ;  /* 0x0050a80a01007387 */ /* 0x004fe80000100a00 */
[----:B------:R0:W-:Y:S04]  /*e0ea0*/  STL [R1+0x50a4], R8 ;  /* 0x0050a40801007387 */ /* 0x0001e80000100800 */
[----:B0-----:R-:W2:Y:S04]  /*e0eb0*/  LDL.LU R8, [R1+0x1500] ;  /* 0x0015000001087983 */ /* 0x001ea80000300800 */
[----:B------:R-:W2:Y:S04]  /*e0ec0*/  LDL.LU R9, [R1+0x1504] ;  /* 0x0015040001097983 */ /* 0x000ea80000300800 */
[----:B------:R-:W2:Y:S04]  /*e0ed0*/  LDL.LU R10, [R1+0x1508] ;  /* 0x00150800010a7983 */ /* 0x000ea80000300800 */
[----:B------:R-:W2:Y:S04]  /*e0ee0*/  LDL.LU R11, [R1+0x150c] ;  /* 0x00150c00010b7983 */ /* 0x000ea80000300800 */
[----:B----4-:R0:W-:Y:S04]  /*e0ef0*/  STL.64 [R1+0x5078], R24 ;  /* 0x0050781801007387 */ /* 0x0101e80000100a00 */
[----:B0-----:R-:W4:Y:S04]  /*e0f00*/  LDL.LU R24, [R1+0x34] ;  /* 0x0000340001187983 */ /* 0x001f280000300800 */
[----:B------:R-:W2:Y:S04]  /*e0f10*/  LDL.LU R25, [R1+0x3c] ;  /* 0x00003c0001197983 */ /* 0x000ea80000300800 */
[----:B------:R-:W2:Y:S04]  /*e0f20*/  LDL.LU R20, [R1+0x474] ;  /* 0x0004740001147983 */ /* 0x000ea80000300800 */
[----:B---3--:R-:W-:Y:S04]  /*e0f30*/  STL [R1+0x5064], R23 ;  /* 0x0050641701007387 */ /* 0x008fe80000100800 */
[----:B--2---:R0:W-:Y:S04]  /*e0f40*/  STL [R1+0x5060], R20 ;  /* 0x0050601401007387 */ /* 0x0041e80000100800 */
[----:B0-----:R-:W2:Y:S04]  /*e0f50*/  LDL.LU R20, [R1+0x1570] ;  /* 0x0015700001147983 */ /* 0x001ea80000300800 */
[----:B------:R-:W2:Y:S04]  /*e0f60*/  LDL.LU R21, [R1+0x1574] ;  /* 0x0015740001157983 */ /* 0x000ea80000300800 */
[----:B------:R-:W3:Y:S04]  /*e0f70*/  LDL.LU R22, [R1+0x1578] ;  /* 0x0015780001167983 */ /* 0x000ee80000300800 */
[----:B------:R-:W3:Y:S01]  /*e0f80*/  LDL.LU R23, [R1+0x157c] ;  /* 0x00157c0001177983 */ /* 0x000ee20000300800 */
[----:B------:R-:W-:-:S03]  /*e0f90*/  F2FP.F16.E4M3.UNPACK_B R19, R19 ;  /* 0x00000013ff13723e */ /* 0x000fc600020006ff */
        /* <DEDUP_REMOVED lines=12> */
[----:B------:R0:W-:Y:S04]  /*e1060*/  STL [R1+0x70], R19 ;  /* 0x0000701301007387 */ /* 0x0001e80000100800 */
[----:B0-----:R-:W2:Y:S02]  /*e1070*/  LDL.LU R19, [R1+0x50b0] ;  /* 0x0050b00001137983 */ /* 0x001ea40000300800 */
[----:B--2---:R-:W-:-:S15]  /*e1080*/  HMMA.16816.F32 R8, R16, R28, R8 ;  /* 0x0000001c1008723c */ /* 0x004fde0000001808 */
[----:B------:R-:W-:-:S04]  /*e1090*/  NOP ;  /* 0x0000000000007918 */ /* 0x000fc80000000000 */
[----:B------:R-:W-:Y:S04]  /*e10a0*/  STL.64 [R1+0x8d0], R8 ;  /* 0x0008d00801007387 */ /* 0x000fe80000100a00 */
[----:B------:R0:W-:Y:S04]  /*e10b0*/  STL.64 [R1+0x8d8], R10 ;  /* 0x0008d80a01007387 */ /* 0x0001e80000100a00 */
[----:B0-----:R-:W2:Y:S04]  /*e10c0*/  LDL.LU.64 R10, [R1+0x50a8] ;  /* 0x0050a800010a7983 */ /* 0x001ea80000300a00 */
[----:B------:R-:W2:Y:S01]  /*e10d0*/  LDL.LU R8, [R1+0x50a4] ;  /* 0x0050a40001087983 */ /* 0x000ea20000300800 */
[----:B------:R-:W-:-:S03]  /*e10e0*/  F2FP.F16.E4M3.UNPACK_B R7, R7 ;  /* 0x00000007ff07723e */ /* 0x000fc600020006ff */
[----:B------:R-:W3:Y:S01]  /*e10f0*/  LDL.LU R28, [R1+0x490] ;  /* 0x00049000011c7983 */ /* 0x000ee20000300800 */
[----:B------:R-:W-:Y:S02]  /*e1100*/  F2FP.F16.E4M3.UNPACK_B R4, R4 ;  /* 0x00000004ff04723e */ /* 0x000fe400020006ff */
[----:B------:R-:W-:Y:S02]  /*e1110*/  F2FP.F16.E4M3.UNPACK_B R5, R5 ;  /* 0x00000005ff05723e */ /* 0x000fe400020006ff */
[----:B------:R-:W-:Y:S02]  /*e1120*/  F2FP.F16.E4M3.UNPACK_B R25, R25 ;  /* 0x00000019ff19723e */ /* 0x000fe400020006ff */
[----:B----4-:R-:W-:Y:S02]  /*e1130*/  F2FP.F16.E4M3.UNPACK_B R24, R24 ;  /* 0x00000018ff18723e */ /* 0x010fe400020006ff */
[----:B--2---:R-:W-:-:S05]  /*e1140*/  F2FP.F16.E4M3.UNPACK_B R8, R8 ;  /* 0x00000008ff08723e */ /* 0x004fca00020006ff */
[----:B------:R0:W-:Y:S04]  /*e1150*/  STL [R1+0x60], R8 ;  /* 0x0000600801007387 */ /* 0x0001e80000100800 */
[----:B------:R-:W2:Y:S04]  /*e1160*/  LDL.LU R29, [R1+0x4a0] ;  /* 0x0004a000011d7983 */ /* 0x000ea80000300800 */
[----:B------:R1:W-:Y:S04]  /*e1170*/  STL [R1+0x74], R7 ;  /* 0x0000740701007387 */ /* 0x0003e80000100800 */
[----:B------:R-:W4:Y:S01]  /*e1180*/  LDL.LU R9, [R1+0x4b4] ;  /* 0x0004b40001097983 */ /* 0x000f220000300800 */
[----:B------:R-:W-:-:S03]  /*e1190*/  F2FP.F16.E4M3.UNPACK_B R10, R10 ;  /* 0x0000000aff0a723e */ /* 0x000fc600020006ff */
[----:B0-----:R-:W2:Y:S04]  /*e11a0*/  LDL.LU R8, [R1+0x440] ;  /* 0x0004400001087983 */ /* 0x001ea80000300800 */
[----:B-1----:R-:W2:Y:S04]  /*e11b0*/  LDL.LU R7, [R1+0x454] ;  /* 0x0004540001077983 */ /* 0x002ea80000300800 */
[----:B------:R0:W-:Y:S04]  /*e11c0*/  STL [R1+0x64], R4 ;  /* 0x0000640401007387 */ /* 0x0001e80000100800 */
[----:B0-----:R-:W2:Y:S04]  /*e11d0*/  LDL.LU R4, [R1+0x50a0] ;  /* 0x0050a00001047983 */ /* 0x001ea80000300800 */
[----:B------:R0:W-:Y:S04]  /*e11e0*/  STL [R1+0x78], R5 ;  /* 0x0000780501007387 */ /* 0x0001e80000100800 */
[----:B0-----:R-:W3:Y:S04]  /*e11f0*/  LDL.LU R5, [R1+0x509c] ;  /* 0x00509c0001057983 */ /* 0x001ee80000300800 */
[----:B------:R0:W-:Y:S04]  /*e1200*/  STL [R1+0x68], R10 ;  /* 0x0000680a01007387 */ /* 0x0001e80000100800 */
[----:B0-----:R-:W4:Y:S04]  /*e1210*/  LDL.LU R10, [R1+0x5098] ;  /* 0x00509800010a7983 */ /* 0x001f280000300800 */
[----:B------:R-:W-:Y:S04]  /*e1220*/  STL [R1+0x6c], R25 ;  /* 0x00006c1901007387 */ /* 0x000fe80000100800 */
[----:B------:R0:W-:Y:S02]  /*e1230*/  STL [R1+0x7c], R24 ;  /* 0x00007c1801007387 */ /* 0x0001e40000100800 */
[----:B0-----:R-:W-:Y:S02]  /*e1240*/  HMMA.16816.F32 R24, R16, R26, R20 ;  /* 0x0000001a1018723c */ /* 0x001fe40000001814 */
[----:B------:R-:W4:Y:S04]  /*e1250*/  LDL.LU.64 R22, [R1+0x5090] ;  /* 0x0050900001167983 */ /* 0x000f280000300a00 */
[----:B------:R-:W4:-:S13]  /*e1260*/  LDL.LU.64 R20, [R1+0x5088] ;  /* 0x0050880001147983 */ /* 0x000f1a0000300a00 */
[----:B------:R-:W-:Y:S04]  /*e1270*/  STL.64 [R1+0x8c0], R24 ;  /* 0x0008c01801007387 */ /* 0x000fe80000100a00 */
[----:B------:R0:W-:Y:S04]  /*e1280*/  STL.64 [R1+0x8c8], R26 ;  /* 0x0008c81a01007387 */ /* 0x0001e80000100a00 */
[----:B0-----:R-:W4:Y:S04]  /*e1290*/  LDL.LU.64 R26, [R1+0x5080] ;  /* 0x00508000011a7983 */ /* 0x001f280000300a00 */
[----:B------:R-:W4:Y:S01]  /*e12a0*/  LDL.LU.64 R24, [R1+0x5078] ;  /* 0x0050780001187983 */ /* 0x000f220000300a00 */
[----:B------:R-:W-:-:S02]  /*e12b0*/  F2FP.F16.E4M3.UNPACK_B R3, R3 ;  /* 0x00000003ff03723e */ /* 0x000fc400020006ff */
[----:B------:R-:W-:Y:S02]  /*e12c0*/  F2FP.F16.E4M3.UNPACK_B R2, R2 ;  /* 0x00000002ff02723e */ /* 0x000fe400020006ff */
[----:B------:R-:W-:Y:S02]  /*e12d0*/  F2FP.F16.E4M3.UNPACK_B R11, R11 ;  /* 0x0000000bff0b723e */ /* 0x000fe400020006ff */
[----:B--2---:R-:W-:Y:S02]  /*e12e0*/  F2FP.F16.E4M3.UNPACK_B R4, R4 ;  /* 0x00000004ff04723e */ /* 0x004fe400020006ff */
[----:B---3--:R-:W-:-:S05]  /*e12f0*/  F2FP.F16.E4M3.UNPACK_B R5, R5 ;  /* 0x00000005ff05723e */ /* 0x008fca00020006ff */
[----:B------:R0:W-:Y:S04]  /*e1300*/  STL [R1+0x50], R5 ;  /* 0x0000500501007387 */ /* 0x0001e80000100800 */
[----:B0-----:R-:W2:Y:S04]  /*e1310*/  LDL.LU R5, [R1+0x5074] ;  /* 0x0050740001057983 */ /* 0x001ea80000300800 */
[----:B------:R0:W-:Y:S04]  /*e1320*/  STL [R1+0x54], R4 ;  /* 0x0000540401007387 */ /* 0x0001e80000100800 */
[----:B0-----:R-:W2:Y:S04]  /*e1330*/  LDL.LU R4, [R1+0x5070] ;  /* 0x0050700001047983 */ /* 0x001ea80000300800 */
[----:B------:R0:W-:Y:S04]  /*e1340*/  STL [R1+0x58], R3 ;  /* 0x0000580301007387 */ /* 0x0001e80000100800 */
[----:B0-----:R-:W3:Y:S04]  /*e1350*/  LDL.LU R3, [R1+0x506c] ;  /* 0x00506c0001037983 */ /* 0x001ee80000300800 */
[----:B------:R0:W-:Y:S04]  /*e1360*/  STL [R1+0x5c], R2 ;  /* 0x00005c0201007387 */ /* 0x0001e80000100800 */
[----:B0-----:R-:W3:Y:S01]  /*e1370*/  LDL.LU R2, [R1+0x5068] ;  /* 0x0050680001027983 */ /* 0x001ee20000300800 */
[----:B----4-:R-:W-:-:S02]  /*e1380*/  F2FP.F16.E4M3.UNPACK_B R24, R24 ;  /* 0x00000018ff18723e */ /* 0x010fc400020006ff */
[----:B------:R-:W-:-:S03]  /*e1390*/  F2FP.F16.E4M3.UNPACK_B R25, R25 ;  /* 0x00000019ff19723e */ /* 0x000fc600020006ff */
[----:B------:R-:W-:Y:S04]  /*e13a0*/  STL [R1+0x40], R24 ;  /* 0x0000401801007387 */ /* 0x000fe80000100800 */
[----:B------:R0:W-:Y:S02]  /*e13b0*/  STL [R1+0x30], R25 ;  /* 0x0000301901007387 */ /* 0x0001e40000100800 */
[----:B0-----:R-:W-:Y:S02]  /*e13c0*/  HMMA.16816.F32 R24, R16, R26, R20 ;  /* 0x0000001a1018723c */ /* 0x001fe40000001814 */
[----:B------:R-:W4:Y:S04]  /*e13d0*/  LDL.LU R23, [R1+0x5064] ;  /* 0x0050640001177983 */ /* 0x000f280000300800 */
[----:B------:R-:W-:Y:S04]  /*e13e0*/  STL [R1+0x44], R11 ;  /* 0x0000440b01007387 */ /* 0x000fe80000100800 */
[----:B------:R-:W3:Y:S09]  /*e13f0*/  LDL.LU R20, [R1+0x5060] ;  /* 0x0050600001147983 */ /* 0x000ef20000300800 */
[----:B------:R-:W-:Y:S04]  /*e1400*/  STL.64 [R1+0x8b0], R24 ;  /* 0x0008b01801007387 */ /* 0x000fe80000100a00 */
[----:B------:R0:W-:Y:S04]  /*e1410*/  STL.64 [R1+0x8b8], R26 ;  /* 0x0008b81a01007387 */ /* 0x0001e80000100a00 */
[----:B0-----:R-:W3:Y:S04]  /*e1420*/  LDL.LU R27, [R1+0x505c] ;  /* 0x00505c00011b7983 */ /* 0x001ee80000300800 */
[----:B------:R-:W3:Y:S01]  /*e1430*/  LDL.LU R24, [R1+0x5058] ;  /* 0x0050580001187983 */ /* 0x000ee20000300800 */
[----:B------:R-:W-:-:S02]  /*e1440*/  F2FP.F16.E4M3.UNPACK_B R11, R10 ;  /* 0x0000000aff0b723e */ /* 0x000fc400020006ff */
[----:B------:R-:W-:-:S03]  /*e1450*/  F2FP.F16.E4M3.UNPACK_B R6, R6 ;  /* 0x00000006ff06723e */ /* 0x000fc600020006ff */
[----:B------:R0:W-:Y:S01]  /*e1460*/  STL [R1+0x34], R11 ;  /* 0x0000340b01007387 */ /* 0x0001e20000100800 */
[----:B------:R-:W-:Y:S02]  /*e1470*/  F2FP.F16.E4M3.UNPACK_B R0, R0 ;  /* 0x00000000ff00723e */ /* 0x000fe400020006ff */
[----:B------:R-:W-:Y:S02]  /*e1480*/  F2FP.F16.E4M3.UNPACK_B R9, R9 ;  /* 0x00000009ff09723e */ /* 0x000fe400020006ff */
[----:B------:R-:W-:Y:S02]  /*e1490*/  F2FP.F16.E4M3.UNPACK_B R8, R8 ;  /* 0x00000008ff08723e */ /* 0x000fe400020006ff */
[----:B------:R-:W-:Y:S01]  /*e14a0*/  F2FP.F16.E4M3.UNPACK_B R7, R7 ;  /* 0x00000007ff07723e */ /* 0x000fe200020006ff */
[----:B--2---:R-:W-:Y:S01]  /*e14b0*/  HMMA.16816.F32 R12, R16, R4, R12 ;  /* 0x00000004100c723c */ /* 0x004fe2000000180c */
[----:B------:R-:W-:Y:S02]  /*e14c0*/  IMAD.MOV.U32 R5, RZ, RZ, R17 ;  /* 0x000000ffff057224 */ /* 0x000fe400078e0011 */
[----:B------:R-:W-:Y:S01]  /*e14d0*/  IMAD.MOV.U32 R4, RZ, RZ, R18 ;  /* 0x000000ffff047224 */ /* 0x000fe200078e0012 */
[----:B----4-:R-:W-:-:S02]  /*e14e0*/  F2FP.F16.E4M3.UNPACK_B R21, R23 ;  /* 0x00000017ff15723e */ /* 0x010fc400020006ff */
[----:B---3--:R-:W-:Y:S02]  /*e14f0*/  F2FP.F16.E4M3.UNPACK_B R10, R27 ;  /* 0x0000001bff0a723e */ /* 0x008fe400020006ff */
[----:B0-----:R-:W-:-:S03]  /*e1500*/  F2FP.F16.E4M3.UNPACK_B R11, R24 ;  /* 0x00000018ff0b723e */ /* 0x001fc600020006ff */
[----:B------:R0:W-:Y:S04]  /*e1510*/  STL [R1+0x48], R10 ;  /* 0x0000480a01007387 */ /* 0x0001e80000100800 */
[----:B------:R-:W-:Y:S04]  /*e1520*/  STL [R1+0x38], R21 ;  /* 0x0000381501007387 */ /* 0x000fe80000100800 */
[----:B------:R1:W-:Y:S01]  /*e1530*/  STL [R1+0x4c], R11 ;  /* 0x00004c0b01007387 */ /* 0x0003e20000100800 */
[----:B0-----:R-:W-:Y:S02]  /*e1540*/  F2FP.F16.E4M3.UNPACK_B R10, R20 ;  /* 0x00000014ff0a723e */ /* 0x001fe400020006ff */
[----:B-1----:R-:W-:-:S03]  /*e1550*/  F2FP.F16.E4M3.UNPACK_B R11, R28 ;  /* 0x0000001cff0b723e */ /* 0x002fc600020006ff */
[----:B------:R0:W-:Y:S04]  /*e1560*/  STL [R1+0x3c], R10 ;  /* 0x00003c0a01007387 */ /* 0x0001e80000100800 */
[----:B------:R1:W-:Y:S04]  /*e1570*/  STL [R1+0x20], R6 ;  /* 0x0000200601007387 */ /* 0x0003e80000100800 */
[----:B------:R-:W-:Y:S04]  /*e1580*/  STL [R1+0x24], R0 ;  /* 0x0000240001007387 */ /* 0x000fe80000100800 */
[----:B------:R-:W-:Y:S04]  /*e1590*/  STL.64 [R1+0x8a0], R12 ;  /* 0x0008a00c01007387 */ /* 0x000fe80000100a00 */
[----:B------:R2:W-:Y:S04]  /*e15a0*/  STL.64 [R1+0x8a8], R14 ;  /* 0x0008a80e01007387 */ /* 0x0005e80000100a00 */
[----:B------:R-:W-:Y:S01]  /*e15b0*/  STL [R1+0x28], R11 ;  /* 0x0000280b01007387 */ /* 0x000fe20000100800 */
[----:B0-----:R-:W-:-:S05]  /*e15c0*/  F2FP.F16.E4M3.UNPACK_B R10, R29 ;  /* 0x0000001dff0a723e */ /* 0x001fca00020006ff */
[----:B------:R-:W-:Y:S04]  /*e15d0*/  STL [R1+0x2c], R10 ;  /* 0x00002c0a01007387 */ /* 0x000fe80000100800 */
[----:B------:R-:W-:Y:S04]  /*e15e0*/  STL [R1+0x10], R9 ;  /* 0x0000100901007387 */ /* 0x000fe80000100800 */
[----:B------:R-:W3:Y:S04]  /*e15f0*/  LDL R28, [R1+0x368] ;  /* 0x00036800011c7983 */ /* 0x000ee80000100800 */
[----:B------:R0:W-:Y:S04]  /*e1600*/  STL [R1], R8 ;  /* 0x0000000801007387 */ /* 0x0001e80000100800 */
[----:B------:R-:W-:Y:S04]  /*e1610*/  STL [R1+0x14], R7 ;  /* 0x0000140701007387 */ /* 0x000fe80000100800 */
[----:B------:R-:W3:Y:S01]  /*e1620*/  LDL R29, [R1+0x36c] ;  /* 0x00036c00011d7983 */ /* 0x000ee20000100800 */
[----:B-1----:R-:W-:-:S03]  /*e1630*/  IMAD.MOV.U32 R6, RZ, RZ, R16 ;  /* 0x000000ffff067224 */ /* 0x002fc600078e0010 */
[----:B--2---:R-:W2:Y:S04]  /*e1640*/  LDL.LU R15, [R1+0x540] ;  /* 0x00054000010f7983 */ /* 0x004ea80000300800 */
[----:B------:R-:W4:Y:S04]  /*e1650*/  LDL.LU R16, [R1+0x544] ;  /* 0x0005440001107983 */ /* 0x000f280000300800 */
[----:B------:R-:W4:Y:S01]  /*e1660*/  LDL.LU R17, [R1+0x4e4] ;  /* 0x0004e40001117983 */ /* 0x000f220000300800 */
[----:B------:R-:W-:-:S03]  /*e1670*/  IMAD.MOV.U32 R0, RZ, RZ, R19 ;  /* 0x000000ffff007224 */ /* 0x000fc600078e0013 */
[----:B------:R-:W2:Y:S04]  /*e1680*/  LDL.LU R18, [R1+0x504] ;  /* 0x0005040001127983 */ /* 0x000ea80000300800 */
[----:B------:R-:W2:Y:S04]  /*e1690*/  LDL.LU R19, [R1+0x510] ;  /* 0x0005100001137983 */ /* 0x000ea80000300800 */
[----:B--2---:R1:W-:Y:S04]  /*e16a0*/  STL.64 [R1+0x4ff0], R18 ;  /* 0x004ff01201007387 */ /* 0x0043e80000100a00 */
[----:B----4-:R2:W-:Y:S04]  /*e16b0*/  STL.64 [R1+0x4fe8], R16 ;  /* 0x004fe81001007387 */ /* 0x0105e80000100a00 */
[----:B0-----:R-:W4:Y:S04]  /*e16c0*/  LDL.LU R8, [R1+0x4d8] ;  /* 0x0004d80001087983 */ /* 0x001f280000300800 */
[----:B------:R-:W3:Y:S04]  /*e16d0*/  LDL.LU R12, [R1+0x4f0] ;  /* 0x0004f000010c7983 */ /* 0x000ee80000300800 */
[----:B------:R-:W4:Y:S04]  /*e16e0*/  LDL.LU R9, [R1+0x508] ;  /* 0x0005080001097983 */ /* 0x000f280000300800 */
[----:B------:R-:W3:Y:S04]  /*e16f0*/  LDL.LU R13, [R1+0x514] ;  /* 0x00051400010d7983 */ /* 0x000ee80000300800 */
[----:B------:R-:W3:Y:S04]  /*e1700*/  LDL.LU R10, [R1+0x4a4] ;  /* 0x0004a400010a7983 */ /* 0x000ee80000300800 */
[----:B------:R-:W3:Y:S01]  /*e1710*/  LDL.LU R14, [R1+0x4c0] ;  /* 0x0004c000010e7983 */ /* 0x000ee20000300800 */
[----:B-1----:R-:W-:-:S02]  /*e1720*/  IMAD.MOV.U32 R19, RZ, RZ, R0 ;  /* 0x000000ffff137224 */ /* 0x002fc400078e0000 */
[----:B------:R-:W-:Y:S02]  /*e1730*/  IMAD.MOV.U32 R18, RZ, RZ, R4 ;  /* 0x000000ffff127224 */ /* 0x000fe400078e0004 */
[----:B--2---:R-:W-:Y:S02]  /*e1740*/  IMAD.MOV.U32 R17, RZ, RZ, R5 ;  /* 0x000000ffff117224 */ /* 0x004fe400078e0005 */
[----:B------:R-:W-:Y:S01]  /*e1750*/  IMAD.MOV.U32 R16, RZ, RZ, R6 ;  /* 0x000000ffff107224 */ /* 0x000fe200078e0006 */
[----:B---3--:R0:W-:Y:S04]  /*e1760*/  STL.64 [R1+0x5018], R14 ;  /* 0x0050180e01007387 */ /* 0x0081e80000100a00 */
[----:B0-----:R-:W2:Y:S04]  /*e1770*/  LDL R14, [R1+0x370] ;  /* 0x00037000010e7983 */ /* 0x001ea80000100800 */
[----:B------:R-:W2:Y:S04]  /*e1780*/  LDL R15, [R1+0x374] ;  /* 0x00037400010f7983 */ /* 0x000ea80000100800 */
[----:B------:R-:W3:Y:S04]  /*e1790*/  LDL.LU R0, [R1+0x4f4] ;  /* 0x0004f40001007983 */ /* 0x000ee80000300800 */
[----:B------:R-:W2:Y:S04]  /*e17a0*/  LDL.LU R4, [R1+0x4b0] ;  /* 0x0004b00001047983 */ /* 0x000ea80000300800 */
[----:B------:R-:W2:Y:S04]  /*e17b0*/  LDL.LU R5, [R1+0x4c4] ;  /* 0x0004c40001057983 */ /* 0x000ea80000300800 */
[----:B------:R-:W2:Y:S04]  /*e17c0*/  LDL.LU R6, [R1+0x4dc] ;  /* 0x0004dc0001067983 */ /* 0x000ea80000300800 */
[----:B------:R-:W2:Y:S04]  /*e17d0*/  LDL.LU R7, [R1+0x464] ;  /* 0x0004640001077983 */ /* 0x000ea80000300800 */
[----:B--2---:R0:W-:Y:S04]  /*e17e0*/  STL.64 [R1+0x5040], R6 ;  /* 0x0050400601007387 */ /* 0x0041e80000100a00 */
[----:B0-----:R-:W2:Y:S04]  /*e17f0*/  LDL R6, [R1+0x378] ;  /* 0x0003780001067983 */ /* 0x001ea80000100800 */
[----:B------:R-:W2:Y:S04]  /*e1800*/  LDL R7, [R1+0x37c] ;  /* 0x00037c0001077983 */ /* 0x000ea80000100800 */
[----:B------:R0:W-:Y:S04]  /*e1810*/  STL.64 [R1+0x5038], R4 ;  /* 0x0050380401007387 */ /* 0x0001e80000100a00 */
[----:B0-----:R-:W2:Y:S04]  /*e1820*/  LDL.LU R4, [R1+0x470] ;  /* 0x0004700001047983 */ /* 0x001ea80000300800 */
[----:B------:R-:W2:Y:S04]  /*e1830*/  LDL.LU R5, [R1+0x484] ;  /* 0x0004840001057983 */ /* 0x000ea80000300800 */
[----:B------:R0:W-:Y:S04]  /*e1840*/  STL.64 [R1+0x5010], R12 ;  /* 0x0050100c01007387 */ /* 0x0001e80000100a00 */
[----:B0-----:R-:W2:Y:S04]  /*e1850*/  LDL.LU R12, [R1+0x480] ;  /* 0x00048000010c7983 */ /* 0x001ea80000300800 */
[----:B------:R-:W2:Y:S04]  /*e1860*/  LDL.LU R13, [R1+0x494] ;  /* 0x00049400010d7983 */ /* 0x000ea80000300800 */
[----:B------:R-:W-:Y:S04]  /*e1870*/  STL.64 [R1+0x5050], R14 ;  /* 0x0050500e01007387 */ /* 0x000fe80000100a00 */
[----:B--2---:R0:W-:Y:S04]  /*e1880*/  STL.64 [R1+0x5048], R12 ;  /* 0x0050480c01007387 */ /* 0x0041e80000100a00 */
[----:B0-----:R-:W2:Y:S04]  /*e1890*/  LDL.LU R12, [R1+0x15c0] ;  /* 0x0015c000010c7983 */ /* 0x001ea80000300800 */
[----:B------:R-:W2:Y:S04]  /*e18a0*/  LDL.LU R13, [R1+0x15c4] ;  /* 0x0015c400010d7983 */ /* 0x000ea80000300800 */
[----:B------:R-:W2:Y:S04]  /*e18b0*/  LDL.LU R14, [R1+0x15c8] ;  /* 0x0015c800010e7983 */ /* 0x000ea80000300800 */
        /* <DEDUP_REMOVED lines=9> */
[----:B------:R-:W2:Y:S04]  /*e1950*/  LDL.LU R24, [R1+0x534] ;  /* 0x0005340001187983 */ /* 0x000ea80000300800 */
[----:B------:R-:W2:Y:S04]  /*e1960*/  LDL.LU R21, [R1+0x4d0] ;  /* 0x0004d00001157983 */ /* 0x000ea80000300800 */
[----:B------:R-:W2:Y:S04]  /*e1970*/  LDL.LU R26, [R1+0x4e0] ;  /* 0x0004e000011a7983 */ /* 0x000ea80000300800 */
[----:B------:R-:W2:Y:S04]  /*e1980*/  LDL.LU R22, [R1+0x500] ;  /* 0x0005000001167983 */ /* 0x000ea80000300800 */
[----:B------:R-:W2:Y:S01]  /*e1990*/  LDL.LU R27, [R1+0x50c] ;  /* 0x00050c00011b7983 */ /* 0x000ea20000300800 */
[----:B------:R-:W-:-:S02]  /*e19a0*/  F2FP.F16.E4M3.UNPACK_B R5, R5 ;  /* 0x00000005ff05723e */ /* 0x000fc400020006ff */
[----:B------:R-:W-:Y:S01]  /*e19b0*/  F2FP.F16.E4M3.UNPACK_B R4, R4 ;  /* 0x00000004ff04723e */ /* 0x000fe200020006ff */
[----:B--2---:R-:W-:Y:S04]  /*e19c0*/  STL.64 [R1+0x5008], R26 ;  /* 0x0050081a01007387 */ /* 0x004fe80000100a00 */
[----:B------:R0:W-:Y:S04]  /*e19d0*/  STL [R1+0x5000], R24 ;  /* 0x0050001801007387 */ /* 0x0001e80000100800 */
[----:B0-----:R-:W2:Y:S04]  /*e19e0*/  LDL.LU R24, [R1+0x1600] ;  /* 0x0016000001187983 */ /* 0x001ea80000300800 */
[----:B------:R-:W2:Y:S04]  /*e19f0*/  LDL.LU R25, [R1+0x1604] ;  /* 0x0016040001197983 */ /* 0x000ea80000300800 */
[----:B------:R-:W2:Y:S04]  /*e1a00*/  LDL.LU R26, [R1+0x1608] ;  /* 0x00160800011a7983 */ /* 0x000ea80000300800 */
[----:B------:R-:W2:Y:S04]  /*e1a10*/  LDL.LU R27, [R1+0x160c] ;  /* 0x00160c00011b7983 */ /* 0x000ea80000300800 */
[----:B------:R-:W2:Y:S04]  /*e1a20*/  LDL.LU R23, [R1+0x520] ;  /* 0x0005200001177983 */ /* 0x000ea80000300800 */
[----:B------:R-:W-:Y:S04]  /*e1a30*/  STL [R1+0x18], R5 ;  /* 0x0000180501007387 */ /* 0x000fe80000100800 */
[----:B------:R0:W-:Y:S02]  /*e1a40*/  STL [R1+0x4], R4 ;  /* 0x0000040401007387 */ /* 0x0001e40000100800 */
[----:B0-----:R-:W-:Y:S02]  /*e1a50*/  HMMA.16816.F32 R4, R16, R6, R12 ;  /* 0x000000061004723c */ /* 0x001fe4000000180c */
[----:B------:R-:W2:Y:S04]  /*e1a60*/  LDL.LU.64 R14, [R1+0x5050] ;  /* 0x00505000010e7983 */ /* 0x000ea80000300a00 */
[----:B------:R-:W2:Y:S01]  /*e1a70*/  LDL.LU.64 R12, [R1+0x5048] ;  /* 0x00504800010c7983 */ /* 0x000ea20000300a00 */
[----:B---3--:R-:W-:-:S12]  /*e1a80*/  F2FP.F16.E4M3.UNPACK_B R0, R0 ;  /* 0x00000000ff00723e */ /* 0x008fd800020006ff */
[----:B------:R-:W-:Y:S04]  /*e1a90*/  STL.64 [R1+0x890], R4 ;  /* 0x0008900401007387 */ /* 0x000fe80000100a00 */
[----:B------:R0:W-:Y:S04]  /*e1aa0*/  STL.64 [R1+0x898], R6 ;  /* 0x0008980601007387 */ /* 0x0001e80000100a00 */
[----:B0-----:R-:W3:Y:S04]  /*e1ab0*/  LDL.LU.64 R6, [R1+0x5040] ;  /* 0x0050400001067983 */ /* 0x001ee80000300a00 */
[----:B------:R-:W3:Y:S04]  /*e1ac0*/  LDL.LU.64 R4, [R1+0x5038] ;  /* 0x0050380001047983 */ /* 0x000ee80000300a00 */
[----:B------:R0:W-:Y:S04]  /*e1ad0*/  STL [R1+0x8], R0 ;  /* 0x0000080001007387 */ /* 0x0001e80000100800 */
[----:B0-----:R-:W3:Y:S01]  /*e1ae0*/  LDL.LU R0, [R1+0x5030] ;  /* 0x0050300001007983 */ /* 0x001ee20000300800 */
[----:B--2---:R-:W-:-:S05]  /*e1af0*/  F2FP.F16.E4M3.UNPACK_B R12, R12 ;  /* 0x0000000cff0c723e */ /* 0x004fca00020006ff */
[----:B------:R0:W-:Y:S02]  /*e1b00*/  STL [R1+0x1c], R12 ;  /* 0x00001c0c01007387 */ /* 0x0001e40000100800 */
[----:B0-----:R-:W-:-:S05]  /*e1b10*/  F2FP.F16.E4M3.UNPACK_B R12, R13 ;  /* 0x0000000dff0c723e */ /* 0x001fca00020006ff */
[----:B------:R0:W-:Y:S02]  /*e1b20*/  STL [R1+0xc], R12 ;  /* 0x00000c0c01007387 */ /* 0x0001e40000100800 */
[C---:B0-----:R-:W-:Y:S02]  /*e1b30*/  HMMA.16816.F32 R12, R16.reuse, R14, R8 ;  /* 0x0000000e100c723c */ /* 0x041fe40000001808 */
[----:B------:R-:W2:Y:S04]  /*e1b40*/  LDL.LU.64 R10, [R1+0x5028] ;  /* 0x00502800010a7983 */ /* 0x000ea80000300a00 */
[----:B------:R-:W2:Y:S02]  /*e1b50*/  LDL.LU.64 R8, [R1+0x5020] ;  /* 0x0050200001087983 */ /* 0x000ea40000300a00 */
[----:B------:R-:W-:Y:S11]  /*e1b60*/  HMMA.16816.F32 R16, R16, R28, R24 ;  /* 0x0000001c1010723c */ /* 0x000ff60000001818 */
[----:B------:R-:W-:Y:S04]  /*e1b70*/  STL.64 [R1+0x880], R12 ;  /* 0x0008800c01007387 */ /* 0x000fe80000100a00 */
[----:B------:R0:W-:Y:S04]  /*e1b80*/  STL.64 [R1+0x888], R14 ;  /* 0x0008880e01007387 */ /* 0x0001e80000100a00 */
[----:B0-----:R-:W2:Y:S04]  /*e1b90*/  LDL.LU.64 R14, [R1+0x5018] ;  /* 0x00501800010e7983 */ /* 0x001ea80000300a00 */
[----:B------:R-:W2:Y:S04]  /*e1ba0*/  LDL.LU.64 R12, [R1+0x5010] ;  /* 0x00501000010c7983 */ /* 0x000ea80000300a00 */
[----:B------:R-:W2:Y:S04]  /*e1bb0*/  LDL.LU.64 R26, [R1+0x5008] ;  /* 0x00500800011a7983 */ /* 0x000ea80000300a00 */
[----:B------:R-:W3:Y:S04]  /*e1bc0*/  LDL.LU R24, [R1+0x5000] ;  /* 0x0050000001187983 */ /* 0x000ee80000300800 */
[----:B------:R-:W4:Y:S04]  /*e1bd0*/  LDL.LU.64 R28, [R1+0x4ff8] ;  /* 0x004ff800011c7983 */ /* 0x000f280000300a00 */
[----:B------:R-:W-:Y:S04]  /*e1be0*/  STL.64 [R1+0x870], R16 ;  /* 0x0008701001007387 */ /* 0x000fe80000100a00 */
[----:B------:R0:W-:Y:S04]  /*e1bf0*/  STL.64 [R1+0x878], R18 ;  /* 0x0008781201007387 */ /* 0x0001e80000100a00 */
[----:B0-----:R-:W4:Y:S04]  /*e1c00*/  LDL.LU.64 R18, [R1+0x4ff0] ;  /* 0x004ff00001127983 */ /* 0x001f280000300a00 */
[----:B------:R-:W4:Y:S01]  /*e1c10*/  LDL.LU.64 R16, [R1+0x4fe8] ;  /* 0x004fe80001107983 */ /* 0x000f220000300a00 */
[----:B--2---:R-:W-:-:S02]  /*e1c20*/  F2FP.F16.E4M3.UNPACK_B R25, R26 ;  /* 0x0000001aff19723e */ /* 0x004fc400020006ff */
[----:B------:R-:W-:Y:S02]  /*e1c30*/  F2FP.F16.E4M3.UNPACK_B R26, R27 ;  /* 0x0000001bff1a723e */ /* 0x000fe400020006ff */
[----:B---3--:R-:W-:Y:S02]  /*e1c40*/  F2FP.F16.E4M3.UNPACK_B R27, R0 ;  /* 0x00000000ff1b723e */ /* 0x008fe400020006ff */
[----:B------:R-:W2:Y:S01]  /*e1c50*/  LDL.LU R0, [R1+0x4fe0] ;  /* 0x004fe00001007983 */ /* 0x000ea20000300800 */
[----:B------:R-:W-:Y:S02]  /*e1c60*/  F2FP.F16.E4M3.UNPACK_B R4, R4 ;  /* 0x00000004ff04723e */ /* 0x000fe400020006ff */
[----:B------:R-:W-:Y:S02]  /*e1c70*/  F2FP.F16.E4M3.UNPACK_B R5, R5 ;  /* 0x00000005ff05723e */ /* 0x000fe400020006ff */
[----:B------:R-:W-:Y:S02]  /*e1c80*/  F2FP.F16.E4M3.UNPACK_B R6, R6 ;  /* 0x00000006ff06723e */ /* 0x000fe400020006ff */
[----:B------:R-:W-:-:S02]  /*e1c90*/  F2FP.F16.E4M3.UNPACK_B R7, R7 ;  /* 0x00000007ff07723e */ /* 0x000fc400020006ff */
[----:B------:R-:W-:Y:S02]  /*e1ca0*/  F2FP.F16.E4M3.UNPACK_B R8, R8 ;  /* 0x00000008ff08723e */ /* 0x000fe400020006ff */
[----:B------:R-:W-:Y:S02]  /*e1cb0*/  F2FP.F16.E4M3.UNPACK_B R12, R12 ;  /* 0x0000000cff0c723e */ /* 0x000fe400020006ff */
[----:B------:R-:W-:Y:S02]  /*e1cc0*/  F2FP.F16.E4M3.UNPACK_B R9, R9 ;  /* 0x00000009ff09723e */ /* 0x000fe400020006ff */
[----:B------:R-:W-:Y:S02]  /*e1cd0*/  F2FP.F16.E4M3.UNPACK_B R13, R13 ;  /* 0x0000000dff0d723e */ /* 0x000fe400020006ff */
[----:B------:R-:W-:Y:S02]  /*e1ce0*/  F2FP.F16.E4M3.UNPACK_B R10, R10 ;  /* 0x0000000aff0a723e */ /* 0x000fe400020006ff */
[----:B------:R-:W-:-:S02]  /*e1cf0*/  F2FP.F16.E4M3.UNPACK_B R14, R14 ;  /* 0x0000000eff0e723e */ /* 0x000fc400020006ff */
[----:B------:R-:W-:Y:S02]  /*e1d00*/  F2FP.F16.E4M3.UNPACK_B R11, R11 ;  /* 0x0000000bff0b723e */ /* 0x000fe400020006ff */
[----:B------:R-:W-:Y:S02]  /*e1d10*/  F2FP.F16.E4M3.UNPACK_B R15, R15 ;  /* 0x0000000fff0f723e */ /* 0x000fe400020006ff */
[----:B----4-:R-:W-:Y:S02]  /*e1d20*/  F2FP.F16.E4M3.UNPACK_B R16, R16 ;  /* 0x00000010ff10723e */ /* 0x010fe400020006ff */
[----:B------:R-:W-:Y:S02]  /*e1d30*/  F2FP.F16.E4M3.UNPACK_B R17, R17 ;  /* 0x00000011ff11723e */ /* 0x000fe400020006ff */
[----:B------:R-:W-:Y:S02]  /*e1d40*/  F2FP.F16.E4M3.UNPACK_B R18, R18 ;  /* 0x00000012ff12723e */ /* 0x000fe400020006ff */
[----:B------:R-:W-:-:S02]  /*e1d50*/  F2FP.F16.E4M3.UNPACK_B R19, R19 ;  /* 0x00000013ff13723e */ /* 0x000fc400020006ff */
[----:B------:R-:W-:Y:S02]  /*e1d60*/  F2FP.F16.E4M3.UNPACK_B R20, R20 ;  /* 0x00000014ff14723e */ /* 0x000fe400020006ff */
[----:B------:R-:W-:Y:S02]  /*e1d70*/  F2FP.F16.E4M3.UNPACK_B R24, R24 ;  /* 0x00000018ff18723e */ /* 0x000fe400020006ff */
[----:B------:R-:W-:Y:S02]  /*e1d80*/  F2FP.F16.E4M3.UNPACK_B R21, R21 ;  /* 0x00000015ff15723e */ /* 0x000fe400020006ff */
[----:B------:R-:W-:Y:S02]  /*e1d90*/  F2FP.F16.E4M3.UNPACK_B R22, R22 ;  /* 0x00000016ff16723e */ /* 0x000fe400020006ff */
[----:B------:R-:W-:Y:S01]  /*e1da0*/  F2FP.F16.E4M3.UNPACK_B R23, R23 ;  /* 0x00000017ff17723e */ /* 0x000fe200020006ff */
[----:B------:R-:W-:Y:S04]  /*e1db0*/  STL.64 [R1+0x7cf0], R6 ;  /* 0x007cf00601007387 */ /* 0x000fe80000100a00 */
[----:B------:R-:W-:Y:S04]  /*e1dc0*/  STL.64 [R1+0x7ce8], R4 ;  /* 0x007ce80401007387 */ /* 0x000fe80000100a00 */
[----:B------:R-:W-:Y:S04]  /*e1dd0*/  STL.64 [R1+0x7cb0], R20 ;  /* 0x007cb01401007387 */ /* 0x000fe80000100a00 */
[----:B------:R-:W-:Y:S04]  /*e1de0*/  STL.64 [R1+0x7aa8], R16 ;  /* 0x007aa81001007387 */ /* 0x000fe80000100a00 */
[----:B------:R-:W-:Y:S04]  /*e1df0*/  STL [R1+0x7aa4], R18 ;  /* 0x007aa41201007387 */ /* 0x000fe80000100800 */
[----:B------:R-:W-:Y:S04]  /*e1e00*/  STL [R1+0x7aa0], R19 ;  /* 0x007aa01301007387 */ /* 0x000fe80000100800 */
[----:B------:R0:W-:Y:S04]  /*e1e10*/  STL [R1+0x7704], R28 ;  /* 0x0077041c01007387 */ /* 0x0001e80000100800 */
[----:B------:R1:W-:Y:S04]  /*e1e20*/  STL [R1+0x7700], R29 ;  /* 0x0077001d01007387 */ /* 0x0003e80000100800 */
[----:B0-----:R-:W3:Y:S04]  /*e1e30*/  LDL.LU R28, [R1+0x128] ;  /* 0x00012800011c7983 */ /* 0x001ee80000300800 */
[----:B-1----:R-:W3:Y:S04]  /*e1e40*/  LDL.LU R29, [R1+0x12c] ;  /* 0x00012c00011d7983 */ /* 0x002ee80000300800 */
[----:B---3--:R-:W-:Y:S04]  /*e1e50*/  STL.64 [R1+0x85c0], R28 ;  /* 0x0085c01c01007387 */ /* 0x008fe80000100a00 */
[----:B------:R-:W3:Y:S04]  /*e1e60*/  LDL.LU.64 R20, [R1+0x3e8] ;  /* 0x0003e80001147983 */ /* 0x000ee80000300a00 */
[----:B------:R-:W4:Y:S04]  /*e1e70*/  LDL.LU.64 R16, [R1+0x110] ;  /* 0x0001100001107983 */ /* 0x000f280000300a00 */
[----:B------:R-:W-:Y:S04]  /*e1e80*/  STL.64 [R1+0x6af8], R10 ;  /* 0x006af80a01007387 */ /* 0x000fe80000100a00 */
[----:B------:R-:W-:Y:S04]  /*e1e90*/  STL.64 [R1+0x6af0], R8 ;  /* 0x006af00801007387 */ /* 0x000fe80000100a00 */
[----:B------:R0:W-:Y:S04]  /*e1ea0*/  STL [R1+0x698c], R22 ;  /* 0x00698c1601007387 */ /* 0x0001e80000100800 */
[----:B------:R1:W-:Y:S04]  /*e1eb0*/  STL [R1+0x6988], R23 ;  /* 0x0069881701007387 */ /* 0x0003e80000100800 */
[----:B0-----:R-:W2:Y:S04]  /*e1ec0*/  LDL.LU R22, [R1+0x3e0] ;  /* 0x0003e00001167983 */ /* 0x001ea80000300800 */
[----:B-1----:R-:W2:Y:S04]  /*e1ed0*/  LDL.LU R23, [R1+0x3e4] ;  /* 0x0003e40001177983 */ /* 0x002ea80000300800 */
[----:B--2---:R-:W-:Y:S04]  /*e1ee0*/  STL.64 [R1+0x8568], R22 ;  /* 0x0085681601007387 */ /* 0x004fe80000100a00 */
[----:B---3--:R0:W-:Y:S04]  /*e1ef0*/  STL.64 [R1+0x8560], R20 ;  /* 0x0085601401007387 */ /* 0x0081e80000100a00 */
[----:B0-----:R-:W2:Y:S04]  /*e1f00*/  LDL.LU.64 R20, [R1+0xe0] ;  /* 0x0000e00001147983 */ /* 0x001ea80000300a00 */
[----:B------:R-:W2:Y:S04]  /*e1f10*/  LDL.LU.64 R22, [R1+0xe8] ;  /* 0x0000e80001167983 */ /* 0x000ea80000300a00 */
[----:B------:R0:W-:Y:S04]  /*e1f20*/  STL [R1+0x64ac], R2 ;  /* 0x0064ac0201007387 */ /* 0x0001e80000100800 */
[----:B------:R1:W-:Y:S04]  /*e1f30*/  STL [R1+0x64a8], R3 ;  /* 0x0064a80301007387 */ /* 0x0003e80000100800 */
[----:B0-----:R-:W3:Y:S04]  /*e1f40*/  LDL.LU R2, [R1+0x328] ;  /* 0x0003280001027983 */ /* 0x001ee80000300800 */
[----:B-1----:R-:W3:Y:S04]  /*e1f50*/  LDL.LU R3, [R1+0x32c] ;  /* 0x00032c0001037983 */ /* 0x002ee80000300800 */
[----:B------:R0:W-:Y:S04]  /*e1f60*/  STL.64 [R1+0x5990], R14 ;  /* 0x0059900e01007387 */ /* 0x0001e80000100a00 */
[----:B0-----:R-:W2:Y:S04]  /*e1f70*/  LDL.LU R14, [R1+0x320] ;  /* 0x00032000010e7983 */ /* 0x001ea80000300800 */
[----:B------:R-:W2:Y:S04]  /*e1f80*/  LDL.LU R15, [R1+0x324] ;  /* 0x00032400010f7983 */ /* 0x000ea80000300800 */
[----:B------:R0:W-:Y:S04]  /*e1f90*/  STL.64 [R1+0x5988], R12 ;  /* 0x0059880c01007387 */ /* 0x0001e80000100a00 */
[----:B0-----:R-:W3:Y:S04]  /*e1fa0*/  LDL.LU R12, [R1+0x330] ;  /* 0x00033000010c7983 */ /* 0x001ee80000300800 */
[----:B------:R-:W3:Y:S04]  /*e1fb0*/  LDL.LU R13, [R1+0x334] ;  /* 0x00033400010d7983 */ /* 0x000ee80000300800 */
[----:B--2---:R0:W-:Y:S04]  /*e1fc0*/  STL.64 [R1+0x85f0], R14 ;  /* 0x0085f00e01007387 */ /* 0x0041e80000100a00 */
[----:B---3--:R1:W-:Y:S04]  /*e1fd0*/  STL.64 [R1+0x85e8], R12 ;  /* 0x0085e80c01007387 */ /* 0x0083e80000100a00 */
[----:B------:R-:W2:Y:S04]  /*e1fe0*/  LDL.64 R18, [R1+0x3b8] ;  /* 0x0003b80001127983 */ /* 0x000ea80000100a00 */
[----:B------:R-:W3:Y:S04]  /*e1ff0*/  LDL R28, [R1+0x338] ;  /* 0x00033800011c7983 */ /* 0x000ee80000100800 */
[----:B------:R-:W3:Y:S04]  /*e2000*/  LDL R29, [R1+0x33c] ;  /* 0x00033c00011d7983 */ /* 0x000ee80000100800 */
[----:B--2---:R-:W-:Y:S04]  /*e2010*/  STL.64 [R1+0x8520], R18 ;  /* 0x0085201201007387 */ /* 0x004fe80000100a00 */
[----:B----4-:R2:W-:Y:S04]  /*e2020*/  STL.64 [R1+0x85f8], R16 ;  /* 0x0085f81001007387 */ /* 0x0105e80000100a00 */
[----:B0-----:R-:W4:Y:S04]  /*e2030*/  LDL R14, [R1+0x340] ;  /* 0x00034000010e7983 */ /* 0x001f280000100800 */
[----:B------:R-:W4:Y:S04]  /*e2040*/  LDL R15, [R1+0x344] ;  /* 0x00034400010f7983 */ /* 0x000f280000100800 */
[----:B-1----:R-:W2:Y:S04]  /*e2050*/  LDL R12, [R1+0x348] ;  /* 0x00034800010c7983 */ /* 0x002ea80000100800 */
[----:B------:R-:W2:Y:S04]  /*e2060*/  LDL R13, [R1+0x34c] ;  /* 0x00034c00010d7983 */ /* 0x000ea80000100800 */
[----:B------:R-:W3:Y:S04]  /*e2070*/  LDL R4, [R1+0x3b0] ;  /* 0x0003b00001047983 */ /* 0x000ee80000100800 */
[----:B------:R-:W3:Y:S04]  /*e2080*/  LDL R5, [R1+0x3b4] ;  /* 0x0003b40001057983 */ /* 0x000ee80000100800 */
[----:B----4-:R0:W-:Y:S04]  /*e2090*/  STL.64 [R1+0x8600], R14 ;  /* 0x0086000e01007387 */ /* 0x0101e80000100a00 */
[----:B--2---:R-:W-:Y:S04]  /*e20a0*/  STL.64 [R1+0x8618], R12 ;  /* 0x0086180c01007387 */ /* 0x004fe80000100a00 */
[----:B------:R-:W2:Y:S04]  /*e20b0*/  LDL.LU R16, [R1+0x1a50] ;  /* 0x001a500001107983 */ /* 0x000ea80000300800 */
[----:B------:R-:W2:Y:S04]  /*e20c0*/  LDL.LU R17, [R1+0x1a54] ;  /* 0x001a540001117983 */ /* 0x000ea80000300800 */
[----:B------:R-:W4:Y:S04]  /*e20d0*/  LDL.LU R18, [R1+0x1a58] ;  /* 0x001a580001127983 */ /* 0x000f280000300800 */
[----:B------:R-:W4:Y:S04]  /*e20e0*/  LDL.LU R19, [R1+0x1a5c] ;  /* 0x001a5c0001137983 */ /* 0x000f280000300800 */
[----:B0-----:R-:W2:Y:S04]  /*e20f0*/  LDL R14, [R1+0x350] ;  /* 0x00035000010e7983 */ /* 0x001ea80000100800 */
        /* <DEDUP_REMOVED lines=32> */
[----:B----4-:R-:W-:Y:S04]  /*e2300*/  STL.64 [R1+0x8518], R6 ;  /* 0x0085180601007387 */ /* 0x010fe80000100a00 */
[----:B---3--:R0:W-:Y:S04]  /*e2310*/  STL.64 [R1+0x8510], R4 ;  /* 0x0085100401007387 */ /* 0x0081e80000100a00 */
[----:B0-----:R-:W3:Y:S04]  /*e2320*/  LDL.LU R4, [R1+0x1a20] ;  /* 0x001a200001047983 */ /* 0x001ee80000300800 */
[----:B------:R-:W3:Y:S04]  /*e2330*/  LDL.LU R5, [R1+0x1a24] ;  /* 0x001a240001057983 */ /* 0x000ee80000300800 */
[----:B------:R-:W3:Y:S04]  /*e2340*/  LDL.LU R6, [R1+0x1a28] ;  /* 0x001a280001067983 */ /* 0x000ee80000300800 */
[----:B------:R-:W3:Y:S04]  /*e2350*/  LDL.LU R7, [R1+0x1a2c] ;  /* 0x001a2c0001077983 */ /* 0x000ee80000300800 */
[----:B------:R-:W4:Y:S04]  /*e2360*/  LDL.64 R10, [R1+0x390] ;  /* 0x00039000010a7983 */ /* 0x000f280000100a00 */
[----:B------:R-:W2:Y:S04]  /*e2370*/  LDL.64 R8, [R1+0x398] ;  /* 0x0003980001087983 */ /* 0x000ea80000100a00 */
[----:B----4-:R-:W-:Y:S04]  /*e2380*/  STL.64 [R1+0x84e0], R10 ;  /* 0x0084e00a01007387 */ /* 0x010fe80000100a00 */
[----:B--2---:R0:W-:Y:S04]  /*e2390*/  STL.64 [R1+0x84d8], R8 ;  /* 0x0084d80801007387 */ /* 0x0041e80000100a00 */
[----:B0-----:R-:W2:Y:S04]  /*e23a0*/  LDL.LU R8, [R1+0x1a30] ;  /* 0x001a300001087983 */ /* 0x001ea80000300800 */
[----:B------:R-:W2:Y:S04]  /*e23b0*/  LDL.LU R9, [R1+0x1a34] ;  /* 0x001a340001097983 */ /* 0x000ea80000300800 */
[----:B------:R-:W2:Y:S04]  /*e23c0*/  LDL.LU R10, [R1+0x1a38] ;  /* 0x001a3800010a7983 */ /* 0x000ea80000300800 */
[----:B------:R-:W2:Y:S04]  /*e23d0*/  LDL.LU R11, [R1+0x1a3c] ;  /* 0x001a3c00010b7983 */ /* 0x000ea80000300800 */
[----:B------:R0:W-:Y:S04]  /*e23e0*/  STL.64 [R1+0x56c0], R26 ;  /* 0x0056c01a01007387 */ /* 0x0001e80000100a00 */
[----:B0-----:R-:W4:Y:S04]  /*e23f0*/  LDL.LU.64 R26, [R1+0x3f0] ;  /* 0x0003f000011a7983 */ /* 0x001f280000300a00 */
[----:B------:R0:W-:Y:S04]  /*e2400*/  STL.64 [R1+0x56b8], R24 ;  /* 0x0056b81801007387 */ /* 0x0001e80000100a00 */
[----:B0-----:R-:W2:Y:S01]  /*e2410*/  LDL.LU.64 R24, [R1+0x3f8] ;  /* 0x0003f80001187983 */ /* 0x001ea20000300a00 */
[C---:B------:R-:W-:Y:S03]  /*e2420*/  HMMA.16816.F32 R12, R20.reuse, R14, R16 ;  /* 0x0000000e140c723c */ /* 0x040fe60000001810 */
[----:B----4-:R-:W-:Y:S04]  /*e2430*/  STL.64 [R1+0x8588], R26 ;  /* 0x0085881a01007387 */ /* 0x010fe80000100a00 */
[----:B--2---:R0:W-:Y:S04]  /*e2440*/  STL.64 [R1+0x8580], R24 ;  /* 0x0085801801007387 */ /* 0x0041e80000100a00 */
[----:B0-----:R-:W2:Y:S04]  /*e2450*/  LDL.LU R24, [R1+0x1a40] ;  /* 0x001a400001187983 */ /* 0x001ea80000300800 */
[----:B------:R-:W2:Y:S04]  /*e2460*/  LDL.LU R25, [R1+0x1a44] ;  /* 0x001a440001197983 */ /* 0x000ea80000300800 */
[----:B------:R-:W2:Y:S04]  /*e2470*/  LDL.LU R26, [R1+0x1a48] ;  /* 0x001a4800011a7983 */ /* 0x000ea80000300800 */
[----:B------:R-:W2:Y:S04]  /*e2480*/  LDL.LU R27, [R1+0x1a4c] ;  /* 0x001a4c00011b7983 */ /* 0x000ea80000300800 */
[----:B------:R-:W-:Y:S04]  /*e2490*/  STL [R1+0x4fe0], R0 ;  /* 0x004fe00001007387 */ /* 0x000fe80000100800 */
[----:B------:R-:W4:Y:S04]  /*e24a0*/  LDL.LU.64 R18, [R1+0x8658] ;  /* 0x0086580001127983 */ /* 0x000f280000300a00 */
[----:B------:R-:W4:Y:S04]  /*e24b0*/  LDL.LU.64 R16, [R1+0x8650] ;  /* 0x0086500001107983 */ /* 0x000f280000300a00 */
        /* <DEDUP_REMOVED lines=22> */
[----:B------:R-:W4:-:S15]  /*e2620*/  LDL.LU.64 R16, [R1+0x85f8] ;  /* 0x0085f80001107983 */ /* 0x000f1e0000300a00 */
[----:B------:R-:W-:Y:S02]  /*e2630*/  NOP ;  /* 0x0000000000007918 */ /* 0x000fe40000000000 */
[----:B------:R-:W-:Y:S04]  /*e2640*/  STL.64 [R1+0x820], R12 ;  /* 0x0008200c01007387 */ /* 0x000fe80000100a00 */
[----:B------:R0:W-:Y:S04]  /*e2650*/  STL.64 [R1+0x828], R14 ;  /* 0x0008280e01007387 */ /* 0x0001e80000100a00 */
[----:B0-----:R-:W3:Y:S04]  /*e2660*/  LDL.LU.64 R14, [R1+0x85f0] ;  /* 0x0085f000010e7983 */ /* 0x001ee80000300a00 */
[----:B------:R-:W3:Y:S01]  /*e2670*/  LDL.LU.64 R12, [R1+0x85e8] ;  /* 0x0085e800010c7983 */ /* 0x000ee20000300a00 */
[----:B--2---:R-:W-:-:S15]  /*e2680*/  HMMA.16816.F32 R24, R20, R28, R24 ;  /* 0x0000001c1418723c */ /* 0x004fde0000001818 */
[----:B------:R-:W-:-:S04]  /*e2690*/  NOP ;  /* 0x0000000000007918 */ /* 0x000fc80000000000 */
[----:B------:R-:W-:Y:S04]  /*e26a0*/  STL.64 [R1+0x810], R24 ;  /* 0x0008101801007387 */ /* 0x000fe80000100a00 */
[----:B------:R3:W-:Y:S02]  /*e26b0*/  STL.64 [R1+0x818], R26 ;  /* 0x0008181a01007387 */ /* 0x0007e40000100a00 */
[C---:B---3--:R-:W-:Y:S08]  /*e26c0*/  HMMA.16816.F32 R24, R20.reuse, R12, R8 ;  /* 0x0000000c1418723c */ /* 0x048ff00000001808 */
[----:B------:R-:W-:Y:S11]  /*e26d0*/  HMMA.16816.F32 R8, R20, R2, R4 ;  /* 0x000000021408723c */ /* 0x000ff60000001804 */
[----:B------:R-:W-:Y:S04]  /*e26e0*/  STL.64 [R1+0x800], R24 ;  /* 0x0008001801007387 */ /* 0x000fe80000100a00 */
[----:B------:R-:W-:Y:S04]  /*e26f0*/  STL.64 [R1+0x808], R26 ;  /* 0x0008081a01007387 */ /* 0x000fe80000100a00 */
[----:B------:R-:W-:Y:S04]  /*e2700*/  STL.64 [R1+0x7f0], R8 ;  /* 0x0007f00801007387 */ /* 0x000fe80000100a00 */
[----:B------:R0:W-:Y:S04]  /*e2710*/  STL.64 [R1+0x7f8], R10 ;  /* 0x0007f80a01007387 */ /* 0x0001e80000100a00 */
[----:B------:R-:W2:Y:S04]  /*e2720*/  LDL R18, [R1+0x3c8] ;  /* 0x0003c80001127983 */ /* 0x000ea80000100800 */
[----:B------:R-:W2:Y:S01]  /*e2730*/  LDL R19, [R1+0x3cc] ;  /* 0x0003cc0001137983 */ /* 0x000ea20000100800 */
[----:B------:R-:W-:-:S03]  /*e2740*/  IMAD.MOV.U32 R6, RZ, RZ, R20 ;  /* 0x000000ffff067224 */ /* 0x000fc600078e0014 */
[----:B0-----:R-:W3:Y:S01]  /*e2750*/  LDL.64 R10, [R1+0x3d0] ;  /* 0x0003d000010a7983 */ /* 0x001ee20000100a00 */
[----:B------:R-:W-:Y:S02]  /*e2760*/  IMAD.MOV.U32 R5, RZ, RZ, R21 ;  /* 0x000000ffff057224 */ /* 0x000fe400078e0015 */
[----:B------:R-:W-:Y:S02]  /*e2770*/  IMAD.MOV.U32 R4, RZ, RZ, R22 ;  /* 0x000000ffff047224 */ /* 0x000fe400078e0016 */
[----:B------:R-:W-:Y:S01]  /*e2780*/  IMAD.MOV.U32 R0, RZ, RZ, R23 ;  /* 0x000000ffff007224 */ /* 0x000fe200078e0017 */
[----:B--2---:R-:W-:Y:S04]  /*e2790*/  STL.64 [R1+0x85b8], R18 ;  /* 0x0085b81201007387 */ /* 0x004fe80000100a00 */
[----:B----4-:R-:W-:Y:S04]  /*e27a0*/  STL.64 [R1+0x85b0], R16 ;  /* 0x0085b01001007387 */ /* 0x010fe80000100a00 */
[----:B------:R-:W2:Y:S04]  /*e27b0*/  LDL R8, [R1+0x3d8] ;  /* 0x0003d80001087983 */ /* 0x000ea80000100800 */
[----:B------:R-:W2:Y:S04]  /*e27c0*/  LDL R9, [R1+0x3dc] ;  /* 0x0003dc0001097983 */ /* 0x000ea80000100800 */
        /* <DEDUP_REMOVED lines=11> */
[----:B--2---:R-:W-:Y:S04]  /*e2880*/  STL.64 [R1+0x8590], R20 ;  /* 0x0085901401007387 */ /* 0x004fe80000100a00 */
[----:B------:R-:W2:Y:S04]  /*e2890*/  LDL.LU R24, [R1+0x19d0] ;  /* 0x0019d00001187983 */ /* 0x000ea80000300800 */
[----:B------:R-:W2:Y:S04]  /*e28a0*/  LDL.LU R25, [R1+0x19d4] ;  /* 0x0019d40001197983 */ /* 0x000ea80000300800 */
[----:B------:R-:W4:Y:S04]  /*e28b0*/  LDL.LU R26, [R1+0x19d8] ;  /* 0x0019d800011a7983 */ /* 0x000f280000300800 */
[----:B------:R-:W4:Y:S04]  /*e28c0*/  LDL.LU R27, [R1+0x19dc] ;  /* 0x0019dc00011b7983 */ /* 0x000f280000300800 */
[----:B------:R-:W2:Y:S04]  /*e28d0*/  LDL.64 R28, [R1+0x140] ;  /* 0x00014000011c7983 */ /* 0x000ea80000100a00 */
        /* <DEDUP_REMOVED lines=27> */
[----:B------:R-:W3:Y:S01]  /*e2a90*/  LDL.LU R11, [R1+0x199c] ;  /* 0x00199c00010b7983 */ /* 0x000ee20000300800 */
[----:B------:R-:W-:-:S02]  /*e2aa0*/  IMAD.MOV.U32 R20, RZ, RZ, R6 ;  /* 0x000000ffff147224 */ /* 0x000fc400078e0006 */
[----:B------:R-:W-:Y:S02]  /*e2ab0*/  IMAD.MOV.U32 R21, RZ, RZ, R5 ;  /* 0x000000ffff157224 */ /* 0x000fe400078e0005 */
[----:B------:R-:W-:Y:S02]  /*e2ac0*/  IMAD.MOV.U32 R22, RZ, RZ, R4 ;  /* 0x000000ffff167224 */ /* 0x000fe400078e0004 */
[----:B------:R-:W-:-:S07]  /*e2ad0*/  IMAD.MOV.U32 R23, RZ, RZ, R0 ;  /* 0x000000ffff177224 */ /* 0x000fce00078e0000 */
[----:B--2---:R-:W-:Y:S01]  /*e2ae0*/  HMMA.16816.F32 R16, R20, R14, R16 ;  /* 0x0000000e1410723c */ /* 0x004fe20000001810 */
[----:B---3--:R-:W-:Y:S04]  /*e2af0*/  STL.64 [R1+0x8558], R10 ;  /* 0x0085580a01007387 */ /* 0x008fe80000100a00 */
        /* <DEDUP_REMOVED lines=9> */
[----:B------:R-:W-:Y:S04]  /*e2b90*/  STL [R1+0x848c], R2 ;  /* 0x00848c0201007387 */ /* 0x000fe80000100800 */
[----:B------:R-:W-:Y:S04]  /*e2ba0*/  STL [R1+0x8488], R3 ;  /* 0x0084880301007387 */ /* 0x000fe80000100800 */
[----:B------:R-:W-:Y:S04]  /*e2bb0*/  STL.64 [R1+0x7e0], R16 ;  /* 0x0007e01001007387 */ /* 0x000fe80000100a00 */
[----:B------:R0:W-:Y:S04]  /*e2bc0*/  STL.64 [R1+0x7e8], R18 ;  /* 0x0007e81201007387 */ /* 0x0001e80000100a00 */
[----:B0-----:R-:W2:Y:S04]  /*e2bd0*/  LDL.LU.64 R18, [R1+0x85e0] ;  /* 0x0085e00001127983 */ /* 0x001ea80000300a00 */
[----:B------:R-:W2:Y:S04]  /*e2be0*/  LDL.LU.64 R16, [R1+0x85d8] ;  /* 0x0085d80001107983 */ /* 0x000ea80000300a00 */
[----:B------:R0:W-:Y:S04]  /*e2bf0*/  STL.64 [R1+0x8448], R14 ;  /* 0x0084480e01007387 */ /* 0x0001e80000100a00 */
[----:B------:R1:W-:Y:S01]  /*e2c00*/  STL.64 [R1+0x8440], R12 ;  /* 0x0084400c01007387 */ /* 0x0003e20000100a00 */
[----:B------:R-:W-:-:S02]  /*e2c10*/  IMAD.MOV.U32 R2, RZ, RZ, R28 ;  /* 0x000000ffff027224 */ /* 0x000fc400078e001c */
[----:B------:R-:W-:Y:S01]  /*e2c20*/  IMAD.MOV.U32 R3, RZ, RZ, R29 ;  /* 0x000000ffff037224 */ /* 0x000fe200078e001d */
[----:B0-----:R-:W3:Y:S04]  /*e2c30*/  LDL.64 R14, [R1+0xb8] ;  /* 0x0000b800010e7983 */ /* 0x001ee80000100a00 */
[----:B-1----:R-:W3:Y:S01]  /*e2c40*/  LDL.64 R12, [R1+0xb0] ;  /* 0x0000b000010c7983 */ /* 0x002ee20000100a00 */
[----:B--2---:R-:W-:-:S15]  /*e2c50*/  HMMA.16816.F32 R16, R20, R28, R16 ;  /* 0x0000001c1410723c */ /* 0x004fde0000001810 */
[----:B------:R-:W-:-:S04]  /*e2c60*/  NOP ;  /* 0x0000000000007918 */ /* 0x000fc80000000000 */
[----:B------:R-:W-:Y:S04]  /*e2c70*/  STL.64 [R1+0x7d0], R16 ;  /* 0x0007d01001007387 */ /* 0x000fe80000100a00 */
[----:B------:R0:W-:Y:S04]  /*e2c80*/  STL.64 [R1+0x7d8], R18 ;  /* 0x0007d81201007387 */ /* 0x0001e80000100a00 */
[----:B0-----:R-:W2:Y:S04]  /*e2c90*/  LDL.LU.64 R18, [R1+0x85d0] ;  /* 0x0085d00001127983 */ /* 0x001ea80000300a00 */
[----:B------:R-:W2:Y:S04]  /*e2ca0*/  LDL.LU.64 R16, [R1+0x85c8] ;  /* 0x0085c80001107983 */ /* 0x000ea80000300a00 */
[----:B------:R-:W2:Y:S04]  /*e2cb0*/  LDL.LU.64 R28, [R1+0x85c0] ;  /* 0x0085c000011c7983 */ /* 0x000ea80000300a00 */
[----:B------:R0:W-:Y:S04]  /*e2cc0*/  STL.64 [R1+0x8490], R2 ;  /* 0x0084900201007387 */ /* 0x0001e80000100a00 */
[----:B0-----:R-:W3:Y:S01]  /*e2cd0*/  LDL.64 R2, [R1+0x400] ;  /* 0x0004000001027983 */ /* 0x001ee20000100a00 */
[----:B--2---:R-:W-:-:S15]  /*e2ce0*/  HMMA.16816.F32 R16, R20, R28, R16 ;  /* 0x0000001c1410723c */ /* 0x004fde0000001810 */
[----:B------:R-:W-:-:S04]  /*e2cf0*/  NOP ;  /* 0x0000000000007918 */ /* 0x000fc80000000000 */
[----:B------:R-:W-:Y:S04]  /*e2d00*/  STL.64 [R1+0x7c0], R16 ;  /* 0x0007c01001007387 */ /* 0x000fe80000100a00 */
[----:B------:R0:W-:Y:S04]  /*e2d10*/  STL.64 [R1+0x7c8], R18 ;  /* 0x0007c81201007387 */ /* 0x0001e80000100a00 */
[----:B0-----:R-:W2:Y:S04]  /*e2d20*/  LDL.LU.64 R18, [R1+0x85b8] ;  /* 0x0085b80001127983 */ /* 0x001ea80000300a00 */
[----:B------:R-:W4:Y:S04]  /*e2d30*/  LDL.LU.64 R16, [R1+0x85b0] ;  /* 0x0085b00001107983 */ /* 0x000f280000300a00 */
[----:B------:R-:W-:Y:S01]  /*e2d40*/  STL [R1+0x8418], R29 ;  /* 0x0084181d01007387 */ /* 0x000fe20000100800 */
[----:B----4-:R-:W-:Y:S03]  /*e2d50*/  HMMA.16816.F32 R20, R20, R16, R24 ;  /* 0x000000101414723c */ /* 0x010fe60000001818 */
[----:B------:R-:W3:Y:S04]  /*e2d60*/  LDL.LU.64 R26, [R1+0x85a8] ;  /* 0x0085a800011a7983 */ /* 0x000ee80000300a00 */
[----:B------:R-:W3:-:S12]  /*e2d70*/  LDL.LU.64 R24, [R1+0x85a0] ;  /* 0x0085a00001187983 */ /* 0x000ed80000300a00 */
        /* <DEDUP_REMOVED lines=8> */
[----:B0-----:R-:W3:Y:S04]  /*e2e00*/  LDL.LU.64 R26, [R1+0x8588] ;  /* 0x00858800011a7983 */ /* 0x001ee80000300a00 */
[----:B------:R-:W4:Y:S02]  /*e2e10*/  LDL.LU.64 R24, [R1+0x8580] ;  /* 0x0085800001187983 */ /* 0x000f240000300a00 */
        /* <DEDUP_REMOVED lines=39> */
[----:B------:R-:W-:Y:S01]  /*e3090*/  IMAD.MOV.U32 R2, RZ, RZ, R15 ;  /* 0x000000ffff027224 */ /* 0x000fe200078e000f */
[----:B---3--:R-:W-:-:S15]  /*e30a0*/  HMMA.16816.F32 R20, R12, R8, R20 ;  /* 0x000000080c14723c */ /* 0x008fde0000001814 */
[----:B------:R-:W-:-:S04]  /*e30b0*/  NOP ;  /* 0x0000000000007918 */ /* 0x000fc80000000000 */
[----:B------:R-:W-:Y:S04]  /*e30c0*/  STL.64 [R1+0x750], R20 ;  /* 0x0007501401007387 */ /* 0x000fe80000100a00 */
[----:B------:R2:W-:Y:S02]  /*e30d0*/  STL.64 [R1+0x758], R22 ;  /* 0x0007581601007387 */ /* 0x0005e40000100a00 */
[----:B--2---:R-:W-:Y:S01]  /*e30e0*/  HMMA.16816.F32 R20, R12, R10, R24 ;  /* 0x0000000a0c14723c */ /* 0x004fe20000001818 */
[----:B------:R-:W-:Y:S02]  /*e30f0*/  IMAD.MOV.U32 R9, RZ, RZ, R12 ;  /* 0x000000ffff097224 */ /* 0x000fe400078e000c */
[----:B------:R-:W-:-:S15]  /*e3100*/  IMAD.MOV.U32 R8, RZ, RZ, R13 ;  /* 0x000000ffff087224 */ /* 0x000fde00078e000d */
[----:B------:R-:W-:Y:S01]  /*e3110*/  NOP ;  /* 0x0000000000007918 */ /* 0x000fe20000000000 */
[----:B------:R0:W-:Y:S04]  /*e3120*/  STL.64 [R1+0x740], R20 ;  /* 0x0007401401007387 */ /* 0x0001e80000100a00 */
[----:B------:R1:W-:Y:S01]  /*e3130*/  STL.64 [R1+0x748], R22 ;  /* 0x0007481601007387 */ /* 0x0003e20000100a00 */
[----:B0-----:R-:W-:Y:S02]  /*e3140*/  IMAD.MOV.U32 R21, RZ, RZ, R10 ;  /* 0x000000ffff157224 */ /* 0x001fe400078e000a */
[----:B------:R-:W-:Y:S02]  /*e3150*/  IMAD.MOV.U32 R20, RZ, RZ, R11 ;  /* 0x000000ffff147224 */ /* 0x000fe400078e000b */
[----:B-1----:R-:W-:Y:S02]  /*e3160*/  IMAD.MOV.U32 R22, RZ, RZ, R3 ;  /* 0x000000ffff167224 */ /* 0x002fe400078e0003 */
[----:B------:R-:W-:Y:S01]  /*e3170*/  IMAD.MOV.U32 R23, RZ, RZ, R2 ;  /* 0x000000ffff177224 */ /* 0x000fe200078e0002 */
[----:B------:R0:W-:Y:S04]  /*e3180*/  STL.64 [R1+0x8528], R20 ;  /* 0x0085281401007387 */ /* 0x0001e80000100a00 */
[----:B------:R-:W2:Y:S04]  /*e3190*/  LDL.64 R12, [R1+0x378] ;  /* 0x00037800010c7983 */ /* 0x000ea80000100a00 */
[----:B------:R-:W3:Y:S01]  /*e31a0*/  LDL R14, [R1+0x370] ;  /* 0x00037000010e7983 */ /* 0x000ee20000100800 */
[----:B0-----:R-:W-:-:S02]  /*e31b0*/  IMAD.MOV.U32 R20, RZ, RZ, R9 ;  /* 0x000000ffff147224 */ /* 0x001fc400078e0009 */
[----:B------:R-:W-:-:S07]  /*e31c0*/  IMAD.MOV.U32 R21, RZ, RZ, R8 ;  /* 0x000000ffff157224 */ /* 0x000fce00078e0008 */
[----:B------:R-:W-:-:S15]  /*e31d0*/  HMMA.16816.F32 R4, R20, R18, R4 ;  /* 0x000000121404723c */ /* 0x000fde0000001804 */
[----:B------:R-:W-:-:S04]  /*e31e0*/  NOP ;  /* 0x0000000000007918 */ /* 0x000fc80000000000 */
[----:B------:R-:W-:Y:S04]  /*e31f0*/  STL.64 [R1+0x730], R4 ;  /* 0x0007300401007387 */ /* 0x000fe80000100a00 */
[----:B------:R-:W-:Y:S04]  /*e3200*/  STL.64 [R1+0x738], R6 ;  /* 0x0007380601007387 */ /* 0x000fe80000100a00 */
[----:B------:R-:W3:Y:S04]  /*e3210*/  LDL R15, [R1+0x374] ;  /* 0x00037400010f7983 */ /* 0x000ee80000100800 */
[----:B---3--:R-:W-:Y:S04]  /*e3220*/  STL.64 [R1+0x84b0], R14 ;  /* 0x0084b00e01007387 */ /* 0x008fe80000100a00 */
[----:B--2---:R0:W-:Y:S04]  /*e3230*/  STL.64 [R1+0x84a8], R12 ;  /* 0x0084a80c01007387 */ /* 0x0041e80000100a00 */
[----:B------:R-:W2:Y:S04]  /*e3240*/  LDL R2, [R1+0x380] ;  /* 0x0003800001027983 */ /* 0x000ea80000100800 */
[----:B------:R-:W2:Y:S04]  /*e3250*/  LDL R3, [R1+0x384] ;  /* 0x0003840001037983 */ /* 0x000ea80000100800 */
[----:B0-----:R-:W3:Y:S04]  /*e3260*/  LDL.LU R12, [R1+0x18e0] ;  /* 0x0018e000010c7983 */ /* 0x001ee80000300800 */
[----:B------:R-:W3:Y:S04]  /*e3270*/  LDL.LU R13, [R1+0x18e4] ;  /* 0x0018e400010d7983 */ /* 0x000ee80000300800 */
[----:B------:R-:W4:Y:S04]  /*e3280*/  LDL.LU R14, [R1+0x18e8] ;  /* 0x0018e800010e7983 */ /* 0x000f280000300800 */
[----:B------:R-:W4:Y:S04]  /*e3290*/  LDL.LU R15, [R1+0x18ec] ;  /* 0x0018ec00010f7983 */ /* 0x000f280000300800 */
[----:B----4-:R-:W-:Y:S04]  /*e32a0*/  STL.64 [R1+0x84c0], R14 ;  /* 0x0084c00e01007387 */ /* 0x010fe80000100a00 */
[----:B---3--:R0:W-:Y:S04]  /*e32b0*/  STL.64 [R1+0x84b8], R12 ;  /* 0x0084b80c01007387 */ /* 0x0081e80000100a00 */
[----:B0-----:R-:W3:Y:S04]  /*e32c0*/  LDL.LU R12, [R1+0x18f0] ;  /* 0x0018f000010c7983 */ /* 0x001ee80000300800 */
[----:B------:R-:W3:Y:S04]  /*e32d0*/  LDL.LU R13, [R1+0x18f4] ;  /* 0x0018f400010d7983 */ /* 0x000ee80000300800 */
[----:B------:R-:W4:Y:S04]  /*e32e0*/  LDL.LU R14, [R1+0x18f8] ;  /* 0x0018f800010e7983 */ /* 0x000f280000300800 */
[----:B------:R-:W4:Y:S04]  /*e32f0*/  LDL.LU R15, [R1+0x18fc] ;  /* 0x0018fc00010f7983 */ /* 0x000f280000300800 */
[----:B------:R-:W2:Y:S04]  /*e3300*/  LDL R10, [R1+0x3a0] ;  /* 0x0003a000010a7983 */ /* 0x000ea80000100800 */
[----:B------:R-:W2:Y:S04]  /*e3310*/  LDL R11, [R1+0x3a4] ;  /* 0x0003a400010b7983 */ /* 0x000ea80000100800 */
        /* <DEDUP_REMOVED lines=11> */
[----:B------:R0:W-:Y:S04]  /*e33d0*/  STL.64 [R1+0x84f8], R10 ;  /* 0x0084f80a01007387 */ /* 0x0001e80000100a00 */
[----:B------:R-:W2:Y:S04]  /*e33e0*/  LDL.LU R8, [R1+0x1920] ;  /* 0x0019200001087983 */ /* 0x000ea80000300800 */
[----:B------:R-:W2:Y:S04]  /*e33f0*/  LDL.LU R9, [R1+0x1924] ;  /* 0x0019240001097983 */ /* 0x000ea80000300800 */
[----:B0-----:R-:W2:Y:S04]  /*e3400*/  LDL.LU R10, [R1+0x1928] ;  /* 0x00192800010a7983 */ /* 0x001ea80000300800 */
        /* <DEDUP_REMOVED lines=25> */
[----:B------:R-:W2:Y:S04]  /*e35a0*/  LDL.LU.64 R4, [R1+0x8530] ;  /* 0x0085300001047983 */ /* 0x000ea80000300a00 */
[----:B------:R0:W-:Y:S04]  /*e35b0*/  STL.64 [R1+0x720], R20 ;  /* 0x0007201401007387 */ /* 0x0001e80000100a00 */
[----:B------:R1:W-:Y:S04]  /*e35c0*/  STL.64 [R1+0x728], R22 ;  /* 0x0007281601007387 */ /* 0x0003e80000100a00 */
[----:B0-----:R-:W2:Y:S01]  /*e35d0*/  LDL.LU.64 R20, [R1+0x8528] ;  /* 0x0085280001147983 */ /* 0x001ea20000300a00 */
[----:B-1----:R-:W-:-:S02]  /*e35e0*/  IMAD.MOV.U32 R23, RZ, RZ, R18 ;  /* 0x000000ffff177224 */ /* 0x002fc400078e0012 */
[----:B------:R-:W-:Y:S02]  /*e35f0*/  IMAD.MOV.U32 R22, RZ, RZ, R19 ;  /* 0x000000ffff167224 */ /* 0x000fe400078e0013 */
[----:B------:R-:W3:Y:S04]  /*e3600*/  LDL.LU.64 R18, [R1+0x8520] ;  /* 0x0085200001127983 */ /* 0x000ee80000300a00 */
[----:B------:R-:W-:Y:S04]  /*e3610*/  STL.64 [R1+0x8428], R22 ;  /* 0x0084281601007387 */ /* 0x000fe80000100a00 */
[----:B--2---:R0:W-:Y:S04]  /*e3620*/  STL.64 [R1+0x8420], R20 ;  /* 0x0084201401007387 */ /* 0x0041e80000100a00 */
        /* <DEDUP_REMOVED lines=25> */
[----:B------:R-:W-:Y:S04]  /*e37c0*/  STL.64 [R1+0x8350], R6 ;  /* 0x0083500601007387 */ /* 0x000fe80000100a00 */
[----:B------:R0:W-:Y:S04]  /*e37d0*/  STL.64 [R1+0x8348], R4 ;  /* 0x0083480401007387 */ /* 0x0001e80000100a00 */
[----:B0-----:R-:W3:Y:S04]  /*e37e0*/  LDL.LU R4, [R1+0x18d0] ;  /* 0x0018d00001047983 */ /* 0x001ee80000300800 */
        /* <DEDUP_REMOVED lines=24> */
[----:B0-----:R-:W2:Y:S02]  /*e3970*/  LDL.64 R8, [R1+0x388] ;  /* 0x0003880001087983 */ /* 0x001ea40000100a00 */
[----:B--2---:R-:W-:-:S15]  /*e3980*/  HMMA.16816.F32 R12, R20, R8, R12 ;  /* 0x00000008140c723c */ /* 0x004fde000000180c */
[----:B------:R-:W-:-:S04]  /*e3990*/  NOP ;  /* 0x0000000000007918 */ /* 0x000fc80000000000 */
[----:B------:R-:W-:Y:S04]  /*e39a0*/  STL.64 [R1+0x6b0], R12 ;  /* 0x0006b00c01007387 */ /* 0x000fe80000100a00 */
[----:B------:R0:W-:Y:S04]  /*e39b0*/  STL.64 [R1+0x6b8], R14 ;  /* 0x0006b80e01007387 */ /* 0x0001e80000100a00 */
[----:B0-----:R-:W4:Y:S04]  /*e39c0*/  LDL.LU.64 R14, [R1+0x84b0] ;  /* 0x0084b000010e7983 */ /* 0x001f280000300a00 */
[----:B------:R-:W2:Y:S01]  /*e39d0*/  LDL.LU.64 R12, [R1+0x84a8] ;  /* 0x0084a800010c7983 */ /* 0x000ea20000300a00 */
[----:B------:R-:W-:-:S02]  /*e39e0*/  IMAD.MOV.U32 R10, RZ, RZ, R9 ;  /* 0x000000ffff0a7224 */ /* 0x000fc400078e0009 */
[----:B------:R-:W-:-:S03]  /*e39f0*/  IMAD.MOV.U32 R11, RZ, RZ, R8 ;  /* 0x000000ffff0b7224 */ /* 0x000fc600078e0008 */
[----:B------:R-:W-:Y:S04]  /*e3a00*/  STL [R1+0x8324], R10 ;  /* 0x0083240a01007387 */ /* 0x000fe80000100800 */
[----:B------:R3:W-:Y:S02]  /*e3a10*/  STL [R1+0x8320], R11 ;  /* 0x0083200b01007387 */ /* 0x0007e40000100800 */
[----:B---3--:R-:W-:-:S15]  /*e3a20*/  HMMA.16816.F32 R8, R20, R2, R4 ;  /* 0x000000021408723c */ /* 0x008fde0000001804 */
[----:B------:R-:W-:-:S04]  /*e3a30*/  NOP ;  /* 0x0000000000007918 */ /* 0x000fc80000000000 */
[----:B------:R-:W-:Y:S04]  /*e3a40*/  STL.64 [R1+0x6a0], R8 ;  /* 0x0006a00801007387 */ /* 0x000fe80000100a00 */
[----:B------:R0:W-:Y:S01]  /*e3a50*/  STL.64 [R1+0x6a8], R10 ;  /* 0x0006a80a01007387 */ /* 0x0001e20000100a00 */
[----:B--2---:R-:W-:Y:S01]  /*e3a60*/  HMMA.16816.F32 R4, R20, R12, R16 ;  /* 0x0000000c1404723c */ /* 0x004fe20000001810 */
[----:B0-----:R-:W-:Y:S02]  /*e3a70*/  IMAD.MOV.U32 R11, RZ, RZ, R13 ;  /* 0x000000ffff0b7224 */ /* 0x001fe400078e000d */
[----:B------:R-:W-:-:S15]  /*e3a80*/  IMAD.MOV.U32 R10, RZ, RZ, R12 ;  /* 0x000000ffff0a7224 */ /* 0x000fde00078e000c */
[----:B------:R-:W-:Y:S01]  /*e3a90*/  NOP ;  /* 0x0000000000007918 */ /* 0x000fe20000000000 */
[----:B------:R0:W-:Y:S04]  /*e3aa0*/  STL.64 [R1+0x690], R4 ;  /* 0x0006900401007387 */ /* 0x0001e80000100a00 */
[----:B------:R-:W-:Y:S04]  /*e3ab0*/  STL.64 [R1+0x698], R6 ;  /* 0x0006980601007387 */ /* 0x000fe80000100a00 */
[----:B------:R-:W-:Y:S04]  /*e3ac0*/  STL [R1+0x832c], R11 ;  /* 0x00832c0b01007387 */ /* 0x000fe80000100800 */
[----:B------:R4:W-:Y:S04]  /*e3ad0*/  STL [R1+0x8328], R10 ;  /* 0x0083280a01007387 */ /* 0x0009e80000100800 */
[----:B0-----:R-:W2:Y:S01]  /*e3ae0*/  LDL.LU R4, [R1+0x1810] ;  /* 0x0018100001047983 */ /* 0x001ea20000300800 */
[----:B----4-:R-:W-:-:S15]  /*e3af0*/  HMMA.16816.F32 R8, R20, R14, R24 ;  /* 0x0000000e1408723c */ /* 0x010fde0000001818 */
[----:B------:R-:W-:-:S04]  /*e3b00*/  NOP ;  /* 0x0000000000007918 */ /* 0x000fc80000000000 */
[----:B------:R-:W-:Y:S04]  /*e3b10*/  STL.64 [R1+0x680], R8 ;  /* 0x0006800801007387 */ /* 0x000fe80000100a00 */
[----:B------:R-:W-:Y:S04]  /*e3b20*/  STL.64 [R1+0x688], R10 ;  /* 0x0006880a01007387 */ /* 0x000fe80000100a00 */
[----:B------:R-:W2:Y:S04]  /*e3b30*/  LDL.LU R5, [R1+0x1814] ;  /* 0x0018140001057983 */ /* 0x000ea80000300800 */
[----:B------:R-:W3:Y:S04]  /*e3b40*/  LDL.LU R6, [R1+0x1818] ;  /* 0x0018180001067983 */ /* 0x000ee80000300800 */
[----:B------:R-:W3:Y:S04]  /*e3b50*/  LDL.LU R7, [R1+0x181c] ;  /* 0x00181c0001077983 */ /* 0x000ee80000300800 */
[----:B------:R-:W4:Y:S04]  /*e3b60*/  LDL R14, [R1+0x340] ;  /* 0x00034000010e7983 */ /* 0x000f280000100800 */
[----:B------:R-:W4:Y:S04]  /*e3b70*/  LDL R15, [R1+0x344] ;  /* 0x00034400010f7983 */ /* 0x000f280000100800 */
[----:B------:R-:W2:Y:S04]  /*e3b80*/  LDL.64 R12, [R1+0x348] ;  /* 0x00034800010c7983 */ /* 0x000ea80000100a00 */
[----:B----4-:R0:W-:Y:S04]  /*e3b90*/  STL.64 [R1+0x8468], R14 ;  /* 0x0084680e01007387 */ /* 0x0101e80000100a00 */
[----:B------:R-:W4:Y:S04]  /*e3ba0*/  LDL R26, [R1+0x360] ;  /* 0x00036000011a7983 */ /* 0x000f280000100800 */
[----:B------:R-:W4:Y:S04]  /*e3bb0*/  LDL R27, [R1+0x364] ;  /* 0x00036400011b7983 */ /* 0x000f280000100800 */
[----:B0-----:R-:W2:Y:S04]  /*e3bc0*/  LDL R14, [R1+0x350] ;  /* 0x00035000010e7983 */ /* 0x001ea80000100800 */
        /* <DEDUP_REMOVED lines=14> */
[----:B------:R1:W-:Y:S04]  /*e3cb0*/  STL.64 [R1+0x8480], R14 ;  /* 0x0084800e01007387 */ /* 0x0003e80000100a00 */
[----:B0-----:R-:W2:Y:S04]  /*e3cc0*/  LDL.LU R12, [R1+0x1880] ;  /* 0x00188000010c7983 */ /* 0x001ea80000300800 */
[----:B------:R-:W2:Y:S04]  /*e3cd0*/  LDL.LU R13, [R1+0x1884] ;  /* 0x00188400010d7983 */ /* 0x000ea80000300800 */
[----:B-1----:R-:W2:Y:S04]  /*e3ce0*/  LDL.LU R14, [R1+0x1888] ;  /* 0x00188800010e7983 */ /* 0x002ea80000300800 */
[----:B------:R-:W2:Y:S04]  /*e3cf0*/  LDL.LU R15, [R1+0x188c] ;  /* 0x00188c00010f7983 */ /* 0x000ea80000300800 */
        /* <DEDUP_REMOVED lines=13> */
[----:B------:R-:W-:Y:S01]  /*e3dd0*/  HMMA.16816.F32 R16, R20, R2, R16 ;  /* 0x000000021410723c */ /* 0x000fe20000001810 */
        /* <DEDUP_REMOVED lines=12> */
[----:B------:R-:W3:Y:S01]  /*e3ea0*/  LDL.LU.64 R2, [R1+0x8490] ;  /* 0x0084900001027983 */ /* 0x000ee20000300a00 */
[C---:B------:R-:W-:Y:S03]  /*e3eb0*/  HMMA.16816.F32 R12, R20.reuse, R8, R12 ;  /* 0x00000008140c723c */ /* 0x040fe6000000180c */
[----:B------:R-:W-:Y:S04]  /*e3ec0*/  STL [R1+0x8334], R10 ;  /* 0x0083340a01007387 */ /* 0x000fe80000100800 */
[----:B------:R-:W-:Y:S01]  /*e3ed0*/  STL [R1+0x8330], R11 ;  /* 0x0083300b01007387 */ /* 0x000fe20000100800 */
[----:B----4-:R-:W-:Y:S01]  /*e3ee0*/  HMMA.16816.F32 R16, R20, R26, R16 ;  /* 0x0000001a1410723c */ /* 0x010fe20000001810 */
[----:B---3--:R-:W-:-:S02]  /*e3ef0*/  IMAD.MOV.U32 R26, RZ, RZ, R2 ;  /* 0x000000ffff1a7224 */ /* 0x008fc400078e0002 */
[----:B------:R-:W3:Y:S01]  /*e3f00*/  LDL.LU R2, [R1+0x848c] ;  /* 0x00848c0001027983 */ /* 0x000ee20000300800 */
[----:B------:R-:W-:-:S15]  /*e3f10*/  IMAD.MOV.U32 R27, RZ, RZ, R3 ;  /* 0x000000ffff1b7224 */ /* 0x000fde00078e0003 */
[----:B------:R0:W-:Y:S04]  /*e3f20*/  STL.64 [R1+0x660], R16 ;  /* 0x0006601001007387 */ /* 0x0001e80000100a00 */
[----:B------:R1:W-:Y:S04]  /*e3f30*/  STL.64 [R1+0x668], R18 ;  /* 0x0006681201007387 */ /* 0x0003e80000100a00 */
[----:B------:R-:W4:Y:S04]  /*e3f40*/  LDL.LU R3, [R1+0x8488] ;  /* 0x0084880001037983 */ /* 0x000f280000300800 */
[----:B0-----:R-:W2:Y:S04]  /*e3f50*/  LDL.LU R16, [R1+0x1800] ;  /* 0x0018000001107983 */ /* 0x001ea80000300800 */
[----:B------:R-:W2:Y:S04]  /*e3f60*/  LDL.LU R17, [R1+0x1804] ;  /* 0x0018040001117983 */ /* 0x000ea80000300800 */
[----:B-1----:R-:W2:Y:S04]  /*e3f70*/  LDL.LU R18, [R1+0x1808] ;  /* 0x0018080001127983 */ /* 0x002ea80000300800 */
[----:B------:R-:W2:Y:S04]  /*e3f80*/  LDL.LU R19, [R1+0x180c] ;  /* 0x00180c0001137983 */ /* 0x000ea80000300800 */
[----:B------:R-:W-:Y:S04]  /*e3f90*/  STL.64 [R1+0x650], R12 ;  /* 0x0006500c01007387 */ /* 0x000fe80000100a00 */
[----:B------:R0:W-:Y:S04]  /*e3fa0*/  STL.64 [R1+0x658], R14 ;  /* 0x0006580e01007387 */ /* 0x0001e80000100a00 */
[----:B0-----:R-:W2:Y:S01]  /*e3fb0*/  LDL.LU.64 R14, [R1+0x8480] ;  /* 0x00848000010e7983 */ /* 0x001ea20000300a00 */
[----:B------:R-:W-:-:S02]  /*e3fc0*/  IMAD.MOV.U32 R11, RZ, RZ, R9 ;  /* 0x000000ffff0b7224 */ /* 0x000fc400078e0009 */
[----:B------:R-:W-:-:S03]  /*e3fd0*/  IMAD.MOV.U32 R10, RZ, RZ, R8 ;  /* 0x000000ffff0a7224 */ /* 0x000fc600078e0008 */
[----:B------:R-:W-:Y:S04]  /*e3fe0*/  STL [R1+0x833c], R11 ;  /* 0x00833c0b01007387 */ /* 0x000fe80000100800 */
[----:B------:R0:W-:Y:S04]  /*e3ff0*/  STL [R1+0x8338], R10 ;  /* 0x0083380a01007387 */ /* 0x0001e80000100800 */
[----:B------:R-:W3:Y:S04]  /*e4000*/  LDL.LU R8, [R1+0x1860] ;  /* 0x0018600001087983 */ /* 0x000ee80000300800 */
[----:B------:R-:W3:Y:S04]  /*e4010*/  LDL.LU R9, [R1+0x1864] ;  /* 0x0018640001097983 */ /* 0x000ee80000300800 */
[----:B0-----:R-:W3:Y:S04]  /*e4020*/  LDL.LU R10, [R1+0x1868] ;  /* 0x00186800010a7983 */ /* 0x001ee80000300800 */
[----:B------:R-:W3:Y:S01]  /*e4030*/  LDL.LU R11, [R1+0x186c] ;  /* 0x00186c00010b7983 */ /* 0x000ee20000300800 */
[----:B--2---:R-:W-:Y:S03]  /*e4040*/  HMMA.16816.F32 R12, R20, R14, R4 ;  /* 0x0000000e140c723c */ /* 0x004fe60000001804 */
[----:B------:R-:W2:Y:S04]  /*e4050*/  LDL.LU.64 R6, [R1+0x8478] ;  /* 0x0084780001067983 */ /* 0x000ea80000300a00 */
[----:B------:R-:W2:-:S12]  /*e4060*/  LDL.LU.64 R4, [R1+0x8470] ;  /* 0x0084700001047983 */ /* 0x000e980000300a00 */
[----:B------:R-:W-:Y:S04]  /*e4070*/  STL.64 [R1+0x640], R12 ;  /* 0x0006400c01007387 */ /* 0x000fe80000100a00 */
[----:B------:R0:W-:Y:S04]  /*e4080*/  STL.64 [R1+0x648], R14 ;  /* 0x0006480e01007387 */ /* 0x0001e80000100a00 */
[----:B0-----:R-:W2:Y:S04]  /*e4090*/  LDL.LU.64 R14, [R1+0x8468] ;  /* 0x00846800010e7983 */ /* 0x001ea80000300a00 */
[----:B------:R-:W3:Y:S02]  /*e40a0*/  LDL.LU.64 R12, [R1+0x8460] ;  /* 0x00846000010c7983 */ /* 0x000ee40000300a00 */
[----:B---3--:R-:W-:-:S15]  /*e40b0*/  HMMA.16816.F32 R8, R20, R12, R8 ;  /* 0x0000000c1408723c */ /* 0x008fde0000001808 */
[----:B------:R-:W-:-:S04]  /*e40c0*/  NOP ;  /* 0x0000000000007918 */ /* 0x000fc80000000000 */
[----:B------:R-:W-:Y:S04]  /*e40d0*/  STL.64 [R1+0x630], R8 ;  /* 0x0006300801007387 */ /* 0x000fe80000100a00 */
[----:B------:R0:W-:Y:S02]  /*e40e0*/  STL.64 [R1+0x638], R10 ;  /* 0x0006380a01007387 */ /* 0x0001e40000100a00 */
[----:B0-----:R-:W-:Y:S02]  /*e40f0*/  IMAD.MOV.U32 R10, RZ, RZ, R13 ;  /* 0x000000ffff0a7224 */ /* 0x001fe400078e000d */
[----:B------:R-:W-:-:S03]  /*e4100*/  IMAD.MOV.U32 R11, RZ, RZ, R12 ;  /* 0x000000ffff0b7224 */ /* 0x000fc600078e000c */
[----:B------:R0:W-:Y:S04]  /*e4110*/  STL [R1+0x8344], R10 ;  /* 0x0083440a01007387 */ /* 0x0001e80000100800 */
[----:B------:R1:W-:Y:S04]  /*e4120*/  STL [R1+0x8340], R11 ;  /* 0x0083400b01007387 */ /* 0x0003e80000100800 */
[----:B------:R-:W3:Y:S04]  /*e4130*/  LDL.LU R8, [R1+0x1840] ;  /* 0x0018400001087983 */ /* 0x000ee80000300800 */
[----:B------:R-:W3:Y:S04]  /*e4140*/  LDL.LU R9, [R1+0x1844] ;  /* 0x0018440001097983 */ /* 0x000ee80000300800 */
[----:B0-----:R-:W3:Y:S04]  /*e4150*/  LDL.LU R10, [R1+0x1848] ;  /* 0x00184800010a7983 */ /* 0x001ee80000300800 */
[----:B-1----:R-:W3:Y:S01]  /*e4160*/  LDL.LU R11, [R1+0x184c] ;  /* 0x00184c00010b7983 */ /* 0x002ee20000300800 */
        /* <DEDUP_REMOVED lines=10> */
[----:B------:R0:W-:Y:S02]  /*e4210*/  STL.64 [R1+0x618], R10 ;  /* 0x0006180a01007387 */ /* 0x0001e40000100a00 */
[----:B0-----:R-:W-:Y:S02]  /*e4220*/  IMAD.MOV.U32 R10, RZ, RZ, R24 ;  /* 0x000000ffff0a7224 */ /* 0x001fe400078e0018 */
[----:B------:R-:W-:-:S05]  /*e4230*/  IMAD.MOV.U32 R11, RZ, RZ, R25 ;  /* 0x000000ffff0b7224 */ /* 0x000fca00078e0019 */
[----:B------:R0:W-:Y:S01]  /*e4240*/  STL.64 [R1+0x8358], R10 ;  /* 0x0083580a01007387 */ /* 0x0001e20000100a00 */
[C---:B--2---:R-:W-:Y:S03]  /*e4250*/  HMMA.16816.F32 R4, R20.reuse, R12, R4 ;  /* 0x0000000c1404723c */ /* 0x044fe60000001804 */
[----:B------:R-:W2:Y:S04]  /*e4260*/  LDL.LU R8, [R1+0x1820] ;  /* 0x0018200001087983 */ /* 0x000ea80000300800 */
[----:B------:R-:W2:Y:S04]  /*e4270*/  LDL.LU R9, [R1+0x1824] ;  /* 0x0018240001097983 */ /* 0x000ea80000300800 */
[----:B0-----:R-:W2:Y:S04]  /*e4280*/  LDL.LU R10, [R1+0x1828] ;  /* 0x00182800010a7983 */ /* 0x001ea80000300800 */
[----:B------:R-:W2:Y:S04]  /*e4290*/  LDL.LU R11, [R1+0x182c] ;  /* 0x00182c00010b7983 */ /* 0x000ea80000300800 */
[----:B------:R-:W-:Y:S04]  /*e42a0*/  STL.64 [R1+0x600], R4 ;  /* 0x0006000401007387 */ /* 0x000fe80000100a00 */
[----:B------:R0:W-:Y:S04]  /*e42b0*/  STL.64 [R1+0x608], R6 ;  /* 0x0006080601007387 */ /* 0x0001e80000100a00 */
[----:B0-----:R-:W3:Y:S04]  /*e42c0*/  LDL.LU.64 R6, [R1+0x8438] ;  /* 0x0084380001067983 */ /* 0x001ee80000300a00 */
[----:B------:R-:W3:Y:S04]  /*e42d0*/  LDL.LU.64 R4, [R1+0x8430] ;  /* 0x0084300001047983 */ /* 0x000ee80000300a00 */
[----:B------:R-:W-:Y:S04]  /*e42e0*/  STL [R1+0x831c], R2 ;  /* 0x00831c0201007387 */ /* 0x000fe80000100800 */
[----:B----4-:R-:W-:Y:S01]  /*e42f0*/  STL [R1+0x8318], R3 ;  /* 0x0083180301007387 */ /* 0x010fe20000100800 */
[----:B--2---:R-:W-:-:S15]  /*e4300*/  HMMA.16816.F32 R8, R20, R2, R8 ;  /* 0x000000021408723c */ /* 0x004fde0000001808 */
[----:B------:R-:W-:-:S04]  /*e4310*/  NOP ;  /* 0x0000000000007918 */ /* 0x000fc80000000000 */
[----:B------:R-:W-:Y:S04]  /*e4320*/  STL.64 [R1+0x5f0], R8 ;  /* 0x0005f00801007387 */ /* 0x000fe80000100a00 */
[----:B------:R3:W-:Y:S02]  /*e4330*/  STL.64 [R1+0x5f8], R10 ;  /* 0x0005f80a01007387 */ /* 0x0007e40000100a00 */
[----:B---3--:R-:W-:Y:S01]  /*e4340*/  HMMA.16816.F32 R8, R20, R14, R4 ;  /* 0x0000000e1408723c */ /* 0x008fe20000001804 */
[----:B------:R-:W-:Y:S02]  /*e4350*/  IMAD.MOV.U32 R3, RZ, RZ, R22 ;  /* 0x000000ffff037224 */ /* 0x000fe400078e0016 */
[----:B------:R-:W-:Y:S02]  /*e4360*/  IMAD.MOV.U32 R2, RZ, RZ, R23 ;  /* 0x000000ffff027224 */ /* 0x000fe400078e0017 */
[----:B------:R-:W-:-:S02]  /*e4370*/  IMAD.MOV.U32 R5, RZ, RZ, R20 ;  /* 0x000000ffff057224 */ /* 0x000fc400078e0014 */
[----:B------:R-:W-:-:S12]  /*e4380*/  IMAD.MOV.U32 R4, RZ, RZ, R21 ;  /* 0x000000ffff047224 */ /* 0x000fd800078e0015 */
[----:B------:R-:W-:Y:S04]  /*e4390*/  STL.64 [R1+0x5e0], R8 ;  /* 0x0005e00801007387 */ /* 0x000fe80000100a00 */
[----:B------:R-:W-:Y:S04]  /*e43a0*/  STL.64 [R1+0x5e8], R10 ;  /* 0x0005e80a01007387 */ /* 0x000fe80000100a00 */
[----:B------:R-:W2:Y:S04]  /*e43b0*/  LDL.LU.64 R22, [R1+0x8428] ;  /* 0x0084280001167983 */ /* 0x000ea80000300a00 */
[----:B------:R-:W3:Y:S04]  /*e43c0*/  LDL.LU.64 R20, [R1+0x8420] ;  /* 0x0084200001147983 */ /* 0x000ee80000300a00 */
[----:B------:R-:W-:Y:S04]  /*e43d0*/  STL.64 [R1+0x81e8], R14 ;  /* 0x0081e80e01007387 */ /* 0x000fe80000100a00 */
[----:B------:R0:W-:Y:S04]  /*e43e0*/  STL.64 [R1+0x81e0], R12 ;  /* 0x0081e00c01007387 */ /* 0x0001e80000100a00 */
[----:B0-----:R-:W4:Y:S04]  /*e43f0*/  LDL.LU.64 R12, [R1+0x80] ;  /* 0x00008000010c7983 */ /* 0x001f280000300a00 */
[----:B------:R-:W2:Y:S04]  /*e4400*/  LDL.LU.64 R14, [R1+0x88] ;  /* 0x00008800010e7983 */ /* 0x000ea80000300a00 */
[----:B--2---:R0:W-:Y:S04]  /*e4410*/  STL.64 [R1+0x83f8], R14 ;  /* 0x0083f80e01007387 */ /* 0x0041e80000100a00 */
[----:B----4-:R1:W-:Y:S01]  /*e4420*/  STL.64 [R1+0x83f0], R12 ;  /* 0x0083f00c01007387 */ /* 0x0103e20000100a00 */
[----:B0-----:R-:W-:-:S02]  /*e4430*/  IMAD.MOV.U32 R14, RZ, RZ, R3 ;  /* 0x000000ffff0e7224 */ /* 0x001fc400078e0003 */
[----:B------:R-:W-:Y:S02]  /*e4440*/  IMAD.MOV.U32 R15, RZ, RZ, R2 ;  /* 0x000000ffff0f7224 */ /* 0x000fe400078e0002 */
[----:B-1----:R-:W-:Y:S02]  /*e4450*/  IMAD.MOV.U32 R12, RZ, RZ, R5 ;  /* 0x000000ffff0c7224 */ /* 0x002fe400078e0005 */
[----:B------:R-:W-:-:S07]  /*e4460*/  IMAD.MOV.U32 R13, RZ, RZ, R4 ;  /* 0x000000ffff0d7224 */ /* 0x000fce00078e0004 */
[----:B------:R-:W-:-:S15]  /*e4470*/  HMMA.16816.F32 R4, R12, R26, R16 ;  /* 0x0000001a0c04723c */ /* 0x000fde0000001810 */
[----:B------:R-:W-:-:S04]  /*e4480*/  NOP ;  /* 0x0000000000007918 */ /* 0x000fc80000000000 */
[----:B------:R0:W-:Y:S04]  /*e4490*/  STL.64 [R1+0x5d0], R4 ;  /* 0x0005d00401007387 */ /* 0x0001e80000100a00 */
[----:B------:R1:W-:Y:S04]  /*e44a0*/  STL.64 [R1+0x5d8], R6 ;  /* 0x0005d80601007387 */ /* 0x0003e80000100a00 */
[----:B------:R-:W2:Y:S01]  /*e44b0*/  LDL.64 R10, [R1+0x3c8] ;  /* 0x0003c800010a7983 */ /* 0x000ea20000100a00 */
[----:B------:R-:W-:Y:S02]  /*e44c0*/  IMAD.MOV.U32 R8, RZ, RZ, R23 ;  /* 0x000000ffff087224 */ /* 0x000fe400078e0017 */
[----:B------:R-:W-:-:S02]  /*e44d0*/  IMAD.MOV.U32 R9, RZ, RZ, R22 ;  /* 0x000000ffff097224 */ /* 0x000fc400078e0016 */
[----:B---3--:R-:W-:Y:S02]  /*e44e0*/  IMAD.MOV.U32 R3, RZ, RZ, R20 ;  /* 0x000000ffff037224 */ /* 0x008fe400078e0014 */
[----:B------:R-:W-:Y:S01]  /*e44f0*/  IMAD.MOV.U32 R2, RZ, RZ, R21 ;  /* 0x000000ffff027224 */ /* 0x000fe200078e0015 */
[----:B--2---:R-:W-:Y:S04]  /*e4500*/  STL.64 [R1+0x8378], R10 ;  /* 0x0083780a01007387 */ /* 0x004fe80000100a00 */
[----:B------:R2:W-:Y:S04]  /*e4510*/  STL.64 [R1+0x8370], R8 ;  /* 0x0083700801007387 */ /* 0x0005e80000100a00 */
[----:B0-----:R-:W3:Y:S04]  /*e4520*/  LDL.LU R4, [R1+0x1740] ;  /* 0x0017400001047983 */ /* 0x001ee80000300800 */
[----:B------:R-:W3:Y:S04]  /*e4530*/  LDL.LU R5, [R1+0x1744] ;  /* 0x0017440001057983 */ /* 0x000ee80000300800 */
[----:B-1----:R-:W4:Y:S04]  /*e4540*/  LDL.LU R6, [R1+0x1748] ;  /* 0x0017480001067983 */ /* 0x002f280000300800 */
[----:B------:R-:W4:Y:S04]  /*e4550*/  LDL.LU R7, [R1+0x174c] ;  /* 0x00174c0001077983 */ /* 0x000f280000300800 */
[----:B--2---:R-:W2:Y:S04]  /*e4560*/  LDL.LU R8, [R1+0x1770] ;  /* 0x0017700001087983 */ /* 0x004ea80000300800 */
[----:B------:R-:W2:Y:S04]  /*e4570*/  LDL.LU R9, [R1+0x1774] ;  /* 0x0017740001097983 */ /* 0x000ea80000300800 */
[----:B------:R-:W2:Y:S04]  /*e4580*/  LDL.LU R10, [R1+0x1778] ;  /* 0x00177800010a7983 */ /* 0x000ea80000300800 */
[----:B------:R-:W2:Y:S04]  /*e4590*/  LDL.LU R11, [R1+0x177c] ;  /* 0x00177c00010b7983 */ /* 0x000ea80000300800 */
[----:B------:R-:W2:Y:S04]  /*e45a0*/  LDL.LU R20, [R1+0x17b0] ;  /* 0x0017b00001147983 */ /* 0x000ea80000300800 */
[----:B------:R-:W2:Y:S04]  /*e45b0*/  LDL.LU R21, [R1+0x17b4] ;  /* 0x0017b40001157983 */ /* 0x000ea80000300800 */
[----:B------:R-:W2:Y:S04]  /*e45c0*/  LDL.LU R22, [R1+0x17b8] ;  /* 0x0017b80001167983 */ /* 0x000ea80000300800 */
[----:B------:R-:W2:Y:S01]  /*e45d0*/  LDL.LU R23, [R1+0x17bc] ;  /* 0x0017bc0001177983 */ /* 0x000ea20000300800 */
[----:B------:R-:W-:-:S02]  /*e45e0*/  IMAD.MOV.U32 R26, RZ, RZ, R29 ;  /* 0x000000ffff1a7224 */ /* 0x000fc400078e001d */
[----:B------:R-:W-:Y:S01]  /*e45f0*/  IMAD.MOV.U32 R27, RZ, RZ, R0 ;  /* 0x000000ffff1b7224 */ /* 0x000fe200078e0000 */
        /* <DEDUP_REMOVED lines=27> */
[----:B------:R-:W2:Y:S01]  /*e47b0*/  LDL.LU R11, [R1+0x178c] ;  /* 0x00178c00010b7983 */ /* 0x000ea20000300800 */
[C---:B---3--:R-:W-:Y:S03]  /*e47c0*/  HMMA.16816.F32 R16, R12.reuse, R28, R16 ;  /* 0x0000001c0c10723c */ /* 0x048fe60000001810 */
[----:B--2---:R-:W-:Y:S04]  /*e47d0*/  STL.64 [R1+0x8398], R10 ;  /* 0x0083980a01007387 */ /* 0x004fe80000100a00 */
        /* <DEDUP_REMOVED lines=11> */
[----:B----4-:R-:W-:Y:S04]  /*e4890*/  STL.64 [R1+0x8368], R6 ;  /* 0x0083680601007387 */ /* 0x010fe80000100a00 */
[----:B------:R0:W-:Y:S04]  /*e48a0*/  STL.64 [R1+0x8360], R4 ;  /* 0x0083600401007387 */ /* 0x0001e80000100a00 */
[----:B0-----:R-:W3:Y:S04]  /*e48b0*/  LDL.LU R4, [R1+0x1750] ;  /* 0x0017500001047983 */ /* 0x001ee80000300800 */
[----:B------:R-:W3:Y:S04]  /*e48c0*/  LDL.LU R5, [R1+0x1754] ;  /* 0x0017540001057983 */ /* 0x000ee80000300800 */
[----:B------:R-:W3:Y:S04]  /*e48d0*/  LDL.LU R6, [R1+0x1758] ;  /* 0x0017580001067983 */ /* 0x000ee80000300800 */
[----:B------:R-:W3:Y:S04]  /*e48e0*/  LDL.LU R7, [R1+0x175c] ;  /* 0x00175c0001077983 */ /* 0x000ee80000300800 */
[----:B------:R-:W-:Y:S04]  /*e48f0*/  STL.64 [R1+0x5c0], R16 ;  /* 0x0005c01001007387 */ /* 0x000fe80000100a00 */
[----:B------:R0:W-:Y:S04]  /*e4900*/  STL.64 [R1+0x5c8], R18 ;  /* 0x0005c81201007387 */ /* 0x0001e80000100a00 */
[----:B0-----:R-:W4:Y:S04]  /*e4910*/  LDL.LU.64 R18, [R1+0x8410] ;  /* 0x0084100001127983 */ /* 0x001f280000300a00 */
[----:B------:R-:W2:Y:S02]  /*e4920*/  LDL.LU.64 R16, [R1+0x8408] ;  /* 0x0084080001107983 */ /* 0x000ea40000300a00 */
[----:B--2---:R-:W-:Y:S02]  /*e4930*/  HMMA.16816.F32 R12, R12, R16, R24 ;  /* 0x000000100c0c723c */ /* 0x004fe40000001818 */
[----:B------:R-:W2:-:S15]  /*e4940*/  LDL.LU.64 R26, [R1+0x8400] ;  /* 0x00840000011a7983 */ /* 0x000e9e0000300a00 */
[----:B------:R-:W-:Y:S02]  /*e4950*/  NOP ;  /* 0x0000000000007918 */ /* 0x000fe40000000000 */
[----:B------:R-:W-:Y:S04]  /*e4960*/  STL.64 [R1+0x5b0], R12 ;  /* 0x0005b00c01007387 */ /* 0x000fe80000100a00 */
[----:B------:R0:W-:Y:S04]  /*e4970*/  STL.64 [R1+0x5b8], R14 ;  /* 0x0005b80e01007387 */ /* 0x0001e80000100a00 */
[----:B0-----:R-:W2:Y:S04]  /*e4980*/  LDL.LU.64 R14, [R1+0x83f8] ;  /* 0x0083f800010e7983 */ /* 0x001ea80000300a00 */
[----:B------:R-:W2:Y:S02]  /*e4990*/  LDL.LU.64 R12, [R1+0x83f0] ;  /* 0x0083f000010c7983 */ /* 0x000ea40000300a00 */
        /* <DEDUP_REMOVED lines=45> */
[----:B0-----:R-:W3:Y:S04]  /*e4c70*/  LDL.LU.64 R10, [R1+0x8388] ;  /* 0x00838800010a7983 */ /* 0x001ee80000300a00 */
[----:B------:R-:W3:Y:S01]  /*e4c80*/  LDL.LU.64 R8, [R1+0x8380] ;  /* 0x0083800001087983 */ /* 0x000ee20000300a00 */
[----:B------:R-:W-:-:S02]  /*e4c90*/  IMAD.MOV.U32 R26, RZ, RZ, R24 ;  /* 0x000000ffff1a7224 */ /* 0x000fc400078e0018 */
[----:B------:R-:W-:-:S05]  /*e4ca0*/  IMAD.MOV.U32 R27, RZ, RZ, R25 ;  /* 0x000000ffff1b7224 */ /* 0x000fca00078e0019 */
[----:B------:R0:W-:Y:S04]  /*e4cb0*/  STL.64 [R1+0x81f0], R26 ;  /* 0x0081f01a01007387 */ /* 0x0001e80000100a00 */
[----:B------:R-:W2:Y:S04]  /*e4cc0*/  LDL.LU R24, [R1+0x1720] ;  /* 0x0017200001187983 */ /* 0x000ea80000300800 */
[----:B------:R-:W2:Y:S04]  /*e4cd0*/  LDL.LU R25, [R1+0x1724] ;  /* 0x0017240001197983 */ /* 0x000ea80000300800 */
[----:B0-----:R-:W2:Y:S04]  /*e4ce0*/  LDL.LU R26, [R1+0x1728] ;  /* 0x00172800011a7983 */ /* 0x001ea80000300800 */
[----:B------:R-:W2:Y:S01]  /*e4cf0*/  LDL.LU R27, [R1+0x172c] ;  /* 0x00172c00011b7983 */ /* 0x000ea20000300800 */
[----:B---3--:R-:W-:-:S15]  /*e4d00*/  HMMA.16816.F32 R8, R12, R2, R8 ;  /* 0x000000020c08723c */ /* 0x008fde0000001808 */
[----:B------:R-:W-:-:S04]  /*e4d10*/  NOP ;  /* 0x0000000000007918 */ /* 0x000fc80000000000 */
[----:B------:R-:W-:Y:S04]  /*e4d20*/  STL.64 [R1+0x540], R8 ;  /* 0x0005400801007387 */ /* 0x000fe80000100a00 */
[----:B------:R0:W-:Y:S04]  /*e4d30*/  STL.64 [R1+0x548], R10 ;  /* 0x0005480a01007387 */ /* 0x0001e80000100a00 */
[----:B0-----:R-:W2:Y:S04]  /*e4d40*/  LDL.LU.64 R10, [R1+0x8378] ;  /* 0x00837800010a7983 */ /* 0x001ea80000300a00 */
[----:B------:R-:W3:Y:S01]  /*e4d50*/  LDL.LU.64 R8, [R1+0x8370] ;  /* 0x0083700001087983 */ /* 0x000ee20000300a00 */
[----:B--2---:R-:W-:Y:S01]  /*e4d60*/  HMMA.16816.F32 R20, R12, R10, R20 ;  /* 0x0000000a0c14723c */ /* 0x004fe20000001814 */
[----:B------:R-:W-:-:S15]  /*e4d70*/  IMAD.MOV.U32 R0, RZ, RZ, R11 ;  /* 0x000000ffff007224 */ /* 0x000fde00078e000b */
[----:B------:R-:W-:-:S03]  /*e4d80*/  NOP ;  /* 0x0000000000007918 */ /* 0x000fc60000000000 */
[----:B------:R0:W-:Y:S04]  /*e4d90*/  STL.64 [R1+0x530], R20 ;  /* 0x0005301401007387 */ /* 0x0001e80000100a00 */
[----:B------:R-:W-:Y:S01]  /*e4da0*/  STL.64 [R1+0x538], R22 ;  /* 0x0005381601007387 */ /* 0x000fe20000100a00 */
[----:B0-----:R-:W-:-:S05]  /*e4db0*/  IMAD.MOV.U32 R20, RZ, RZ, R10 ;  /* 0x000000ffff147224 */ /* 0x001fca00078e000a */
[----:B------:R0:W-:Y:S01]  /*e4dc0*/  STL [R1+0x81f8], R20 ;  /* 0x0081f81401007387 */ /* 0x0001e20000100800 */
[C---:B---3--:R-:W-:Y:S03]  /*e4dd0*/  HMMA.16816.F32 R8, R12.reuse, R8, R4 ;  /* 0x000000080c08723c */ /* 0x048fe60000001804 */
[----:B0-----:R-:W2:Y:S04]  /*e4de0*/  LDL.LU R20, [R1+0x1730] ;  /* 0x0017300001147983 */ /* 0x001ea80000300800 */
[----:B------:R-:W2:Y:S04]  /*e4df0*/  LDL.LU R21, [R1+0x1734] ;  /* 0x0017340001157983 */ /* 0x000ea80000300800 */
[----:B------:R-:W2:Y:S04]  /*e4e00*/  LDL.LU R22, [R1+0x1738] ;  /* 0x0017380001167983 */ /* 0x000ea80000300800 */
[----:B------:R-:W2:Y:S04]  /*e4e10*/  LDL.LU R23, [R1+0x173c] ;  /* 0x00173c0001177983 */ /* 0x000ea80000300800 */
[----:B------:R-:W4:Y:S04]  /*e4e20*/  LDL.LU.64 R6, [R1+0x8368] ;  /* 0x0083680001067983 */ /* 0x000f280000300a00 */
[----:B------:R-:W4:Y:S04]  /*e4e30*/  LDL.LU.64 R4, [R1+0x8360] ;  /* 0x0083600001047983 */ /* 0x000f280000300a00 */
[----:B------:R-:W-:Y:S04]  /*e4e40*/  STL.64 [R1+0x520], R8 ;  /* 0x0005200801007387 */ /* 0x000fe80000100a00 */
[----:B------:R0:W-:Y:S04]  /*e4e50*/  STL.64 [R1+0x528], R10 ;  /* 0x0005280a01007387 */ /* 0x0001e80000100a00 */
[----:B0-----:R-:W3:Y:S01]  /*e4e60*/  LDL.LU.64 R10, [R1+0x8358] ;  /* 0x00835800010a7983 */ /* 0x001ee20000300a00 */
[----:B----4-:R-:W-:-:S15]  /*e4e70*/  HMMA.16816.F32 R4, R12, R18, R4 ;  /* 0x000000120c04723c */ /* 0x010fde0000001804 */
[----:B------:R-:W-:-:S04]  /*e4e80*/  NOP ;  /* 0x0000000000007918 */ /* 0x000fc80000000000 */
[----:B------:R-:W-:Y:S04]  /*e4e90*/  STL.64 [R1+0x510], R4 ;  /* 0x0005100401007387 */ /* 0x000fe80000100a00 */
[----:B------:R0:W-:Y:S04]  /*e4ea0*/  STL.64 [R1+0x518], R6 ;  /* 0x0005180601007387 */ /* 0x0001e80000100a00 */
[----:B0-----:R-:W4:Y:S04]  /*e4eb0*/  LDL.LU.64 R6, [R1+0x8350] ;  /* 0x0083500001067983 */ /* 0x001f280000300a00 */
[----:B------:R-:W2:Y:S04]  /*e4ec0*/  LDL.LU.64 R4, [R1+0x8348] ;  /* 0x0083480001047983 */ /* 0x000ea80000300a00 */
[----:B------:R-:W-:Y:S04]  /*e4ed0*/  STL.64 [R1+0x81b8], R18 ;  /* 0x0081b81201007387 */ /* 0x000fe80000100a00 */
[----:B------:R4:W-:Y:S02]  /*e4ee0*/  STL.64 [R1+0x81b0], R16 ;  /* 0x0081b01001007387 */ /* 0x0009e40000100a00 */
[C---:B----4-:R-:W-:Y:S08]  /*e4ef0*/  HMMA.16816.F32 R16, R12.reuse, R6, R24 ;  /* 0x000000060c10723c */ /* 0x050ff00000001818 */
[----:B--2---:R-:W-:-:S15]  /*e4f00*/  HMMA.16816.F32 R20, R12, R4, R20 ;  /* 0x000000040c14723c */ /* 0x004fde0000001814 */
[----:B------:R-:W-:-:S04]  /*e4f10*/  NOP ;  /* 0x0000000000007918 */ /* 0x000fc80000000000 */
[----:B------:R-:W-:Y:S04]  /*e4f20*/  STL.64 [R1+0x500], R20 ;  /* 0x0005001401007387 */ /* 0x000fe80000100a00 */
[----:B------:R-:W-:Y:S04]  /*e4f30*/  STL.64 [R1+0x508], R22 ;  /* 0x0005081601007387 */ /* 0x000fe80000100a00 */
[----:B------:R0:W-:Y:S04]  /*e4f40*/  STL.64 [R1+0x4f0], R16 ;  /* 0x0004f01001007387 */ /* 0x0001e80000100a00 */
[----:B------:R1:W-:Y:S04]  /*e4f50*/  STL.64 [R1+0x4f8], R18 ;  /* 0x0004f81201007387 */ /* 0x0003e80000100a00 */
[----:B0-----:R-:W2:Y:S04]  /*e4f60*/  LDL.LU R16, [R1+0x1620] ;  /* 0x0016200001107983 */ /* 0x001ea80000300800 */
[----:B------:R-:W2:Y:S04]  /*e4f70*/  LDL.LU R17, [R1+0x1624] ;  /* 0x0016240001117983 */ /* 0x000ea80000300800 */
[----:B-1----:R-:W4:Y:S04]  /*e4f80*/  LDL.LU R18, [R1+0x1628] ;  /* 0x0016280001127983 */ /* 0x002f280000300800 */
[----:B------:R-:W4:Y:S01]  /*e4f90*/  LDL.LU R19, [R1+0x162c] ;  /* 0x00162c0001137983 */ /* 0x000f220000300800 */
[----:B------:R-:W-:-:S02]  /*e4fa0*/  IMAD.MOV.U32 R9, RZ, RZ, R14 ;  /* 0x000000ffff097224 */ /* 0x000fc400078e000e */
[----:B------:R-:W-:Y:S02]  /*e4fb0*/  IMAD.MOV.U32 R8, RZ, RZ, R15 ;  /* 0x000000ffff087224 */ /* 0x000fe400078e000f */
[----:B---3--:R-:W-:Y:S02]  /*e4fc0*/  IMAD.MOV.U32 R14, RZ, RZ, R10 ;  /* 0x000000ffff0e7224 */ /* 0x008fe400078e000a */
[----:B------:R-:W-:Y:S01]  /*e4fd0*/  IMAD.MOV.U32 R15, RZ, RZ, R11 ;  /* 0x000000ffff0f7224 */ /* 0x000fe200078e000b */
[----:B----4-:R0:W-:Y:S04]  /*e4fe0*/  STL.64 [R1+0x8208], R18 ;  /* 0x0082081201007387 */ /* 0x0101e80000100a00 */
[----:B--2---:R-:W-:Y:S04]  /*e4ff0*/  STL.64 [R1+0x8200], R16 ;  /* 0x0082001001007387 */ /* 0x004fe80000100a00 */
[----:B------:R-:W2:Y:S04]  /*e5000*/  LDL.LU R10, [R1+0x8344] ;  /* 0x00834400010a7983 */ /* 0x000ea80000300800 */
[----:B------:R-:W0:Y:S04]  /*e5010*/  LDL.LU R11, [R1+0x8340] ;  /* 0x00834000010b7983 */ /* 0x000e280000300800 */
[----:B------:R-:W3:Y:S04]  /*e5020*/  LDL.LU R24, [R1+0x1640] ;  /* 0x0016400001187983 */ /* 0x000ee80000300800 */
[----:B------:R-:W3:Y:S04]  /*e5030*/  LDL.LU R25, [R1+0x1644] ;  /* 0x0016440001197983 */ /* 0x000ee80000300800 */
[----:B------:R-:W4:Y:S04]  /*e5040*/  LDL.LU R26, [R1+0x1648] ;  /* 0x00164800011a7983 */ /* 0x000f280000300800 */
[----:B------:R-:W4:Y:S01]  /*e5050*/  LDL.LU R27, [R1+0x164c] ;  /* 0x00164c00011b7983 */ /* 0x000f220000300800 */
[----:B------:R-:W-:-:S02]  /*e5060*/  IMAD.MOV.U32 R2, RZ, RZ, R12 ;  /* 0x000000ffff027224 */ /* 0x000fc400078e000c */
[----:B------:R-:W-:Y:S01]  /*e5070*/  IMAD.MOV.U32 R3, RZ, RZ, R13 ;  /* 0x000000ffff037224 */ /* 0x000fe200078e000d */
[----:B----4-:R-:W-:Y:S04]  /*e5080*/  STL.64 [R1+0x8218], R26 ;  /* 0x0082181a01007387 */ /* 0x010fe80000100a00 */
[----:B---3--:R1:W-:Y:S04]  /*e5090*/  STL.64 [R1+0x8210], R24 ;  /* 0x0082101801007387 */ /* 0x0083e80000100a00 */
[----:B------:R-:W3:Y:S04]  /*e50a0*/  LDL R12, [R1+0x340] ;  /* 0x00034000010c7983 */ /* 0x000ee80000100800 */
[----:B------:R-:W3:Y:S01]  /*e50b0*/  LDL R13, [R1+0x344] ;  /* 0x00034400010d7983 */ /* 0x000ee20000100800 */
[----:B0-----:R-:W-:-:S03]  /*e50c0*/  IMAD.MOV.U32 R18, RZ, RZ, R11 ;  /* 0x000000ffff127224 */ /* 0x001fc600078e000b */
[----:B------:R-:W-:Y:S01]  /*e50d0*/  STL.64 [R1+0x8228], R14 ;  /* 0x0082280e01007387 */ /* 0x000fe20000100a00 */
[----:B--2---:R-:W-:-:S03]  /*e50e0*/  IMAD.MOV.U32 R19, RZ, RZ, R10 ;  /* 0x000000ffff137224 */ /* 0x004fc600078e000a */
[----:B---3--:R0:W-:Y:S04]  /*e50f0*/  STL.64 [R1+0x8220], R12 ;  /* 0x0082200c01007387 */ /* 0x0081e80000100a00 */
[----:B------:R-:W2:Y:S04]  /*e5100*/  LDL.LU R11, [R1+0x833c] ;  /* 0x00833c00010b7983 */ /* 0x000ea80000300800 */
[----:B------:R-:W3:Y:S04]  /*e5110*/  LDL.LU R10, [R1+0x8338] ;  /* 0x00833800010a7983 */ /* 0x000ee80000300800 */
[----:B-1----:R-:W4:Y:S04]  /*e5120*/  LDL.LU R24, [R1+0x1660] ;  /* 0x0016600001187983 */ /* 0x002f280000300800 */
[----:B------:R-:W4:Y:S04]  /*e5130*/  LDL.LU R25, [R1+0x1664] ;  /* 0x0016640001197983 */ /* 0x000f280000300800 */
[----:B------:R-:W2:Y:S04]  /*e5140*/  LDL.LU R26, [R1+0x1668] ;  /* 0x00166800011a7983 */ /* 0x000ea80000300800 */
[----:B------:R-:W2:Y:S04]  /*e5150*/  LDL.LU R27, [R1+0x166c] ;  /* 0x00166c00011b7983 */ /* 0x000ea80000300800 */
[----:B--2---:R3:W-:Y:S04]  /*e5160*/  STL.64 [R1+0x8238], R26 ;  /* 0x0082381a01007387 */ /* 0x0047e80000100a00 */
[----:B----4-:R-:W-:Y:S04]  /*e5170*/  STL.64 [R1+0x8230], R24 ;  /* 0x0082301801007387 */ /* 0x010fe80000100a00 */
[----:B------:R-:W2:Y:S04]  /*e5180*/  LDL R16, [R1+0x350] ;  /* 0x0003500001107983 */ /* 0x000ea80000100800 */
[----:B------:R-:W2:Y:S04]  /*e5190*/  LDL R17, [R1+0x354] ;  /* 0x0003540001117983 */ /* 0x000ea80000100800 */
[----:B------:R-:W-:Y:S04]  /*e51a0*/  STL.64 [R1+0x8248], R18 ;  /* 0x0082481201007387 */ /* 0x000fe80000100a00 */
        /* <DEDUP_REMOVED lines=8> */
[----:B--2---:R-:W-:Y:S04]  /*e5230*/  STL.64 [R1+0x8250], R12 ;  /* 0x0082500c01007387 */ /* 0x004fe80000100a00 */
        /* <DEDUP_REMOVED lines=9> */
[----:B------:R-:W2:Y:S01]  /*e52d0*/  LDL R25, [R1+0x364] ;  /* 0x0003640001197983 */ /* 0x000ea20000100800 */
[----:B---3--:R-:W-:-:S02]  /*e52e0*/  IMAD.MOV.U32 R18, RZ, RZ, R11 ;  /* 0x000000ffff127224 */ /* 0x008fc400078e000b */
[----:B------:R-:W-:Y:S01]  /*e52f0*/  IMAD.MOV.U32 R19, RZ, RZ, R10 ;  /* 0x000000ffff137224 */ /* 0x000fe200078e000a */
[----:B------:R-:W-:Y:S04]  /*e5300*/  STL.64 [R1+0x8278], R26 ;  /* 0x0082781a01007387 */ /* 0x000fe80000100a00 */
[----:B--2---:R0:W-:Y:S04]  /*e5310*/  STL.64 [R1+0x8270], R24 ;  /* 0x0082701801007387 */ /* 0x0041e80000100a00 */
        /* <DEDUP_REMOVED lines=9> */
[----:B------:R-:W2:Y:S04]  /*e53b0*/  LDL R16, [R1+0x370] ;  /* 0x0003700001107983 */ /* 0x000ea80000100800 */
[----:B------:R-:W2:Y:S04]  /*e53c0*/  LDL R17, [R1+0x374] ;  /* 0x0003740001117983 */ /* 0x000ea80000100800 */
        /* <DEDUP_REMOVED lines=11> */
[----:B------:R3:W-:Y:S04]  /*e5480*/  STL.64 [R1+0x82b0], R18 ;  /* 0x0082b01201007387 */ /* 0x0007e80000100a00 */
[----:B0-----:R-:W4:Y:S04]  /*e5490*/  LDL.LU R24, [R1+0x16c0] ;  /* 0x0016c00001187983 */ /* 0x001f280000300800 */
[----:B------:R-:W4:Y:S04]  /*e54a0*/  LDL.LU R25, [R1+0x16c4] ;  /* 0x0016c40001197983 */ /* 0x000f280000300800 */
[----:B------:R-:W2:Y:S04]  /*e54b0*/  LDL.LU R26, [R1+0x16c8] ;  /* 0x0016c800011a7983 */ /* 0x000ea80000300800 */
[----:B------:R-:W2:Y:S04]  /*e54c0*/  LDL.LU R27, [R1+0x16cc] ;  /* 0x0016cc00011b7983 */ /* 0x000ea80000300800 */
[----:B--2---:R-:W-:Y:S04]  /*e54d0*/  STL.64 [R1+0x82c0], R26 ;  /* 0x0082c01a01007387 */ /* 0x004fe80000100a00 */
[----:B----4-:R-:W-:Y:S04]  /*e54e0*/  STL.64 [R1+0x82b8], R24 ;  /* 0x0082b81801007387 */ /* 0x010fe80000100a00 */
[----:B------:R-:W2:Y:S04]  /*e54f0*/  LDL R16, [R1+0x380] ;  /* 0x0003800001107983 */ /* 0x000ea80000100800 */
[----:B------:R-:W2:Y:S01]  /*e5500*/  LDL R17, [R1+0x384] ;  /* 0x0003840001117983 */ /* 0x000ea20000100800 */
[----:B---3--:R-:W-:-:S02]  /*e5510*/  IMAD.MOV.U32 R18, RZ, RZ, R11 ;  /* 0x000000ffff127224 */ /* 0x008fc400078e000b */
[----:B------:R-:W-:Y:S01]  /*e5520*/  IMAD.MOV.U32 R19, RZ, RZ, R10 ;  /* 0x000000ffff137224 */ /* 0x000fe200078e000a */
[----:B--2---:R0:W-:Y:S04]  /*e5530*/  STL.64 [R1+0x82c8], R16 ;  /* 0x0082c81001007387 */ /* 0x0041e80000100a00 */
[----:B------:R1:W-:Y:S04]  /*e5540*/  STL.64 [R1+0x82e0], R18 ;  /* 0x0082e01201007387 */ /* 0x0003e80000100a00 */
[----:B0-----:R-:W2:Y:S04]  /*e5550*/  LDL.LU R16, [R1+0x16f0] ;  /* 0x0016f00001107983 */ /* 0x001ea80000300800 */
[----:B------:R-:W2:Y:S04]  /*e5560*/  LDL.LU R17, [R1+0x16f4] ;  /* 0x0016f40001117983 */ /* 0x000ea80000300800 */
[----:B-1----:R-:W3:Y:S04]  /*e5570*/  LDL.LU R18, [R1+0x16f8] ;  /* 0x0016f80001127983 */ /* 0x002ee80000300800 */
        /* <DEDUP_REMOVED lines=33> */
[----:B------:R0:W-:Y:S04]  /*e5790*/  STL.64 [R1+0x8100], R6 ;  /* 0x0081000601007387 */ /* 0x0001e80000100a00 */
[----:B------:R1:W-:Y:S04]  /*e57a0*/  STL.64 [R1+0x8118], R4 ;  /* 0x0081180401007387 */ /* 0x0003e80000100a00 */
[----:B0-----:R-:W2:Y:S04]  /*e57b0*/  LDL R6, [R1+0x58] ;  /* 0x0000580001067983 */ /* 0x001ea80000100800 */
[----:B------:R-:W2:Y:S04]  /*e57c0*/  LDL R7, [R1+0x5c] ;  /* 0x00005c0001077983 */ /* 0x000ea80000100800 */
[----:B-1----:R-:W3:Y:S04]  /*e57d0*/  LDL R4, [R1+0x50] ;  /* 0x0000500001047983 */ /* 0x002ee80000100800 */
[----:B------:R-:W3:Y:S04]  /*e57e0*/  LDL R5, [R1+0x54] ;  /* 0x0000540001057983 */ /* 0x000ee80000100800 */
[----:B--2---:R0:W-:Y:S04]  /*e57f0*/  STL.64 [R1+0x8198], R6 ;  /* 0x0081980601007387 */ /* 0x0041e80000100a00 */
[----:B---3--:R1:W-:Y:S01]  /*e5800*/  STL.64 [R1+0x8190], R4 ;  /* 0x0081900401007387 */ /* 0x0083e20000100a00 */
[----:B0-----:R-:W-:-:S02]  /*e5810*/  IMAD.MOV.U32 R6, RZ, RZ, R9 ;  /* 0x000000ffff067224 */ /* 0x001fc400078e0009 */
[----:B------:R-:W-:Y:S02]  /*e5820*/  IMAD.MOV.U32 R7, RZ, RZ, R8 ;  /* 0x000000ffff077224 */ /* 0x000fe400078e0008 */
[----:B-1----:R-:W-:Y:S02]  /*e5830*/  IMAD.MOV.U32 R4, RZ, RZ, R2 ;  /* 0x000000ffff047224 */ /* 0x002fe400078e0002 */
[----:B------:R-:W-:Y:S01]  /*e5840*/  IMAD.MOV.U32 R5, RZ, RZ, R3 ;  /* 0x000000ffff057224 */ /* 0x000fe200078e0003 */
[----:B------:R-:W2:Y:S04]  /*e5850*/  LDL.LU R2, [R1+0x831c] ;  /* 0x00831c0001027983 */ /* 0x000ea80000300800 */
[----:B------:R-:W2:Y:S02]  /*e5860*/  LDL.LU R3, [R1+0x8318] ;  /* 0x0083180001037983 */ /* 0x000ea40000300800 */
[----:B------:R-:W-:Y:S02]  /*e5870*/  HMMA.16816.F32 R8, R4, R10, R16 ;  /* 0x0000000a0408723c */ /* 0x000fe40000001810 */
        /* <DEDUP_REMOVED lines=49> */
[----:B------:R-:W4:-:S13]  /*e5b90*/  LDL.LU.64 R24, [R1+0x8270] ;  /* 0x0082700001187983 */ /* 0x000f1a0000300a00 */
[----:B------:R-:W-:Y:S04]  /*e5ba0*/  STL.64 [R1+0x470], R16 ;  /* 0x0004701001007387 */ /* 0x000fe80000100a00 */
[----:B------:R0:W-:Y:S04]  /*e5bb0*/  STL.64 [R1+0x478], R18 ;  /* 0x0004781201007387 */ /* 0x0001e80000100a00 */
[----:B0-----:R-:W2:Y:S04]  /*e5bc0*/  LDL.LU.64 R18, [R1+0x8268] ;  /* 0x0082680001127983 */ /* 0x001ea80000300a00 */
[----:B------:R-:W2:Y:S01]  /*e5bd0*/  LDL.LU.64 R16, [R1+0x8260] ;  /* 0x0082600001107983 */ /* 0x000ea20000300a00 */
[----:B----4-:R-:W-:-:S15]  /*e5be0*/  HMMA.16816.F32 R12, R4, R24, R12 ;  /* 0x00000018040c723c */ /* 0x010fde000000180c */
[----:B------:R-:W-:-:S04]  /*e5bf0*/  NOP ;  /* 0x0000000000007918 */ /* 0x000fc80000000000 */
[----:B------:R-:W-:Y:S04]  /*e5c00*/  STL.64 [R1+0x460], R12 ;  /* 0x0004600c01007387 */ /* 0x000fe80000100a00 */
[----:B------:R0:W-:Y:S01]  /*e5c10*/  STL.64 [R1+0x468], R14 ;  /* 0x0004680e01007387 */ /* 0x0001e20000100a00 */
[C---:B--2---:R-:W-:Y:S03]  /*e5c20*/  HMMA.16816.F32 R24, R4.reuse, R26, R16 ;  /* 0x0000001a0418723c */ /* 0x044fe60000001810 */
        /* <DEDUP_REMOVED lines=8> */
[----:B--2---:R-:W-:-:S15]  /*e5cb0*/  HMMA.16816.F32 R12, R4, R16, R12 ;  /* 0x00000010040c723c */ /* 0x004fde000000180c */
[----:B------:R-:W-:-:S04]  /*e5cc0*/  NOP ;  /* 0x0000000000007918 */ /* 0x000fc80000000000 */
[----:B------:R-:W-:Y:S04]  /*e5cd0*/  STL.64 [R1+0x440], R12 ;  /* 0x0004400c01007387 */ /* 0x000fe80000100a00 */
[----:B------:R0:W-:Y:S01]  /*e5ce0*/  STL.64 [R1+0x448], R14 ;  /* 0x0004480e01007387 */ /* 0x0001e20000100a00 */
[C---:B----4-:R-:W-:Y:S03]  /*e5cf0*/  HMMA.16816.F32 R16, R4.reuse, R18, R24 ;  /* 0x000000120410723c */ /* 0x050fe60000001818 */
[----:B0-----:R-:W2:Y:S04]  /*e5d00*/  LDL.LU.64 R14, [R1+0x8228] ;  /* 0x00822800010e7983 */ /* 0x001ea80000300a00 */
[----:B------:R-:W4:Y:S04]  /*e5d10*/  LDL.LU.64 R12, [R1+0x8220] ;  /* 0x00822000010c7983 */ /* 0x000f280000300a00 */
[----:B------:R-:W2:Y:S04]  /*e5d20*/  LDL.LU.64 R26, [R1+0x8218] ;  /* 0x00821800011a7983 */ /* 0x000ea80000300a00 */
[----:B------:R-:W2:Y:S04]  /*e5d30*/  LDL.LU.64 R24, [R1+0x8210] ;  /* 0x0082100001187983 */ /* 0x000ea80000300a00 */
[----:B------:R-:W-:Y:S04]  /*e5d40*/  STL.64 [R1+0x430], R16 ;  /* 0x0004301001007387 */ /* 0x000fe80000100a00 */
[----:B------:R0:W-:Y:S04]  /*e5d50*/  STL.64 [R1+0x438], R18 ;  /* 0x0004381201007387 */ /* 0x0001e80000100a00 */
[----:B0-----:R-:W3:Y:S04]  /*e5d60*/  LDL.LU.64 R18, [R1+0x8208] ;  /* 0x0082080001127983 */ /* 0x001ee80000300a00 */
[----:B------:R-:W3:Y:S01]  /*e5d70*/  LDL.LU.64 R16, [R1+0x8200] ;  /* 0x0082000001107983 */ /* 0x000ee20000300a00 */
[C---:B----4-:R-:W-:Y:S08]  /*e5d80*/  HMMA.16816.F32 R20, R4.reuse, R12, R20 ;  /* 0x0000000c0414723c */ /* 0x050ff00000001814 */
[C---:B--2---:R-:W-:Y:S11]  /*e5d90*/  HMMA.16816.F32 R12, R4.reuse, R14, R24 ;  /* 0x0000000e040c723c */ /* 0x044ff60000001818 */
[----:B------:R0:W-:Y:S04]  /*e5da0*/  STL.64 [R1+0x420], R20 ;  /* 0x0004201401007387 */ /* 0x0001e80000100a00 */
[----:B------:R-:W-:Y:S04]  /*e5db0*/  STL.64 [R1+0x428], R22 ;  /* 0x0004281601007387 */ /* 0x000fe80000100a00 */
[----:B0-----:R-:W2:Y:S04]  /*e5dc0*/  LDL.LU R20, [R1+0x81f8] ;  /* 0x0081f80001147983 */ /* 0x001ea80000300800 */
[----:B------:R-:W4:Y:S04]  /*e5dd0*/  LDL.LU.64 R26, [R1+0x81f0] ;  /* 0x0081f000011a7983 */ /* 0x000f280000300a00 */
[----:B------:R-:W-:Y:S04]  /*e5de0*/  STL.64 [R1+0x410], R12 ;  /* 0x0004100c01007387 */ /* 0x000fe80000100a00 */
[----:B------:R0:W-:Y:S04]  /*e5df0*/  STL.64 [R1+0x418], R14 ;  /* 0x0004180e01007387 */ /* 0x0001e80000100a00 */
[----:B0-----:R-:W2:Y:S04]  /*e5e00*/  LDL.LU.64 R14, [R1+0x81e8] ;  /* 0x0081e800010e7983 */ /* 0x001ea80000300a00 */
[----:B------:R-:W2:Y:S01]  /*e5e10*/  LDL.LU.64 R12, [R1+0x81e0] ;  /* 0x0081e000010c7983 */ /* 0x000ea20000300a00 */
[C---:B---3--:R-:W-:Y:S08]  /*e5e20*/  HMMA.16816.F32 R16, R4.reuse, R2, R16 ;  /* 0x000000020410723c */ /* 0x048ff00000001810 */
[----:B--2---:R-:W-:Y:S01]  /*e5e30*/  HMMA.16816.F32 R8, R4, R12, R8 ;  /* 0x0000000c0408723c */ /* 0x004fe20000001808 */
[----:B------:R-:W-:-:S15]  /*e5e40*/  STL.64 [R1+0x8010], R12 ;  /* 0x0080100c01007387 */ /* 0x000fde0000100a00 */
[----:B------:R-:W-:-:S03]  /*e5e50*/  NOP ;  /* 0x0000000000007918 */ /* 0x000fc60000000000 */
[----:B------:R0:W-:Y:S04]  /*e5e60*/  STL.64 [R1+0xe0], R8 ;  /* 0x0000e00801007387 */ /* 0x0001e80000100a00 */
[----:B------:R1:W-:Y:S04]  /*e5e70*/  STL.64 [R1+0xe8], R10 ;  /* 0x0000e80a01007387 */ /* 0x0003e80000100a00 */
[----:B0-----:R-:W2:Y:S04]  /*e5e80*/  LDL.64 R8, [R1+0x3d0] ;  /* 0x0003d00001087983 */ /* 0x001ea80000100a00 */
[----:B------:R-:W-:Y:S01]  /*e5e90*/  STL.64 [R1+0xb0], R16 ;  /* 0x0000b01001007387 */ /* 0x000fe20000100a00 */
[----:B-1----:R-:W-:-:S03]  /*e5ea0*/  IMAD.MOV.U32 R10, RZ, RZ, R20 ;  /* 0x000000ffff0a7224 */ /* 0x002fc600078e0014 */
[----:B------:R-:W-:Y:S04]  /*e5eb0*/  STL.64 [R1+0xb8], R18 ;  /* 0x0000b81201007387 */ /* 0x000fe80000100a00 */
[----:B------:R-:W3:Y:S04]  /*e5ec0*/  LDL.LU R20, [R1+0x1560] ;  /* 0x0015600001147983 */ /* 0x000ee80000300800 */
[----:B------:R-:W3:Y:S04]  /*e5ed0*/  LDL.LU R21, [R1+0x1564] ;  /* 0x0015640001157983 */ /* 0x000ee80000300800 */
[----:B------:R-:W2:Y:S04]  /*e5ee0*/  LDL.LU R22, [R1+0x1568] ;  /* 0x0015680001167983 */ /* 0x000ea80000300800 */
[----:B------:R-:W2:Y:S04]  /*e5ef0*/  LDL.LU R23, [R1+0x156c] ;  /* 0x00156c0001177983 */ /* 0x000ea80000300800 */
[----:B------:R-:W2:Y:S04]  /*e5f00*/  LDL.64 R24, [R1+0x400] ;  /* 0x0004000001187983 */ /* 0x000ea80000100a00 */
[----:B----4-:R-:W-:Y:S04]  /*e5f10*/  STL.64 [R1+0x81a8], R26 ;  /* 0x0081a81a01007387 */ /* 0x010fe80000100a00 */
[----:B--2---:R-:W-:Y:S04]  /*e5f20*/  STL.64 [R1+0x81a0], R24 ;  /* 0x0081a01801007387 */ /* 0x004fe80000100a00 */
[----:B------:R-:W-:Y:S04]  /*e5f30*/  STL.64 [R1+0x8168], R22 ;  /* 0x0081681601007387 */ /* 0x000fe80000100a00 */
[----:B---3--:R0:W-:Y:S04]  /*e5f40*/  STL.64 [R1+0x8160], R20 ;  /* 0x0081601401007387 */ /* 0x0081e80000100a00 */
        /* <DEDUP_REMOVED lines=14> */
[----:B------:R-:W-:-:S03]  /*e6030*/  IMAD.MOV.U32 R11, RZ, RZ, R0 ;  /* 0x000000ffff0b7224 */ /* 0x000fc600078e0000 */
        /* <DEDUP_REMOVED lines=29> */
[----:B------:R-:W-:Y:S04]  /*e6210*/  STL [R1+0x804c], R2 ;  /* 0x00804c0201007387 */ /* 0x000fe80000100800 */
[----:B------:R0:W-:Y:S04]  /*e6220*/  STL [R1+0x8048], R3 ;  /* 0x0080480301007387 */ /* 0x0001e80000100800 */
[----:B0-----:R-:W3:Y:S04]  /*e6230*/  LDL.64 R2, [R1+0x140] ;  /* 0x0001400001027983 */ /* 0x001ee80000100a00 */
[----:B------:R-:W-:Y:S04]  /*e6240*/  STL.64 [R1+0x1a00], R16 ;  /* 0x001a001001007387 */ /* 0x000fe80000100a00 */
[----:B------:R0:W-:Y:S04]  /*e6250*/  STL.64 [R1+0x1a08], R18 ;  /* 0x001a081201007387 */ /* 0x0001e80000100a00 */
[----:B0-----:R-:W3:Y:S04]  /*e6260*/  LDL.LU.64 R18, [R1+0x81d8] ;  /* 0x0081d80001127983 */ /* 0x001ee80000300a00 */
[----:B------:R-:W3:Y:S04]  /*e6270*/  LDL.LU.64 R16, [R1+0x81d0] ;  /* 0x0081d00001107983 */ /* 0x000ee80000300a00 */
        /* <DEDUP_REMOVED lines=17> */
[----:B------:R-:W-:Y:S01]  /*e6390*/  STL [R1+0x7fd8], R29 ;  /* 0x007fd81d01007387 */ /* 0x000fe20000100800 */
[----:B----4-:R-:W-:Y:S03]  /*e63a0*/  HMMA.16816.F32 R4, R4, R16, R24 ;  /* 0x000000100404723c */ /* 0x010fe60000001818 */
[----:B------:R-:W4:Y:S04]  /*e63b0*/  LDL.LU.64 R26, [R1+0x81a8] ;  /* 0x0081a800011a7983 */ /* 0x000f280000300a00 */
[----:B------:R-:W2:-:S12]  /*e63c0*/  LDL.LU.64 R24, [R1+0x81a0] ;  /* 0x0081a00001187983 */ /* 0x000e980000300a00 */
[----:B------:R-:W-:Y:S04]  /*e63d0*/  STL.64 [R1+0x19d0], R4 ;  /* 0x0019d00401007387 */ /* 0x000fe80000100a00 */
[----:B------:R0:W-:Y:S04]  /*e63e0*/  STL.64 [R1+0x19d8], R6 ;  /* 0x0019d80601007387 */ /* 0x0001e80000100a00 */
[----:B0-----:R-:W3:Y:S04]  /*e63f0*/  LDL.LU.64 R6, [R1+0x8198] ;  /* 0x0081980001067983 */ /* 0x001ee80000300a00 */
[----:B------:R-:W3:Y:S04]  /*e6400*/  LDL.LU.64 R4, [R1+0x8190] ;  /* 0x0081900001047983 */ /* 0x000ee80000300a00 */
[----:B------:R4:W-:Y:S04]  /*e6410*/  STL [R1+0x7fb4], R16 ;  /* 0x007fb41001007387 */ /* 0x0009e80000100800 */
[----:B------:R0:W-:Y:S01]  /*e6420*/  STL [R1+0x7fb0], R17 ;  /* 0x007fb01101007387 */ /* 0x0001e20000100800 */
[----:B------:R-:W-:-:S02]  /*e6430*/  IMAD.MOV.U32 R0, RZ, RZ, R3 ;  /* 0x000000ffff007224 */ /* 0x000fc400078e0003 */
[----:B----4-:R-:W-:Y:S02]  /*e6440*/  IMAD.MOV.U32 R16, RZ, RZ, R26 ;  /* 0x000000ffff107224 */ /* 0x010fe400078e001a */
[----:B------:R-:W4:Y:S01]  /*e6450*/  LDL.LU R26, [R1+0x818c] ;  /* 0x00818c00011a7983 */ /* 0x000f220000300800 */
[----:B0-----:R-:W-:-:S03]  /*e6460*/  IMAD.MOV.U32 R17, RZ, RZ, R27 ;  /* 0x000000ffff117224 */ /* 0x001fc600078e001b */
[----:B------:R-:W4:Y:S01]  /*e6470*/  LDL.LU R27, [R1+0x8188] ;  /* 0x00818800011b7983 */ /* 0x000f220000300800 */
[----:B--2---:R-:W-:Y:S02]  /*e6480*/  IMAD.MOV.U32 R2, RZ, RZ, R24 ;  /* 0x000000ffff027224 */ /* 0x004fe400078e0018 */
[----:B------:R-:W-:Y:S01]  /*e6490*/  IMAD.MOV.U32 R3, RZ, RZ, R25 ;  /* 0x000000ffff037224 */ /* 0x000fe200078e0019 */
[----:B---3--:R-:W-:-:S15]  /*e64a0*/  HMMA.16816.F32 R20, R4, R24, R20 ;  /* 0x000000180414723c */ /* 0x008fde0000001814 */
        /* <DEDUP_REMOVED lines=40> */
[----:B------:R-:W3:Y:S04]  /*e6730*/  LDL.LU R20, [R1+0x1520] ;  /* 0x0015200001147983 */ /* 0x000ee80000300800 */
[----:B------:R-:W3:Y:S04]  /*e6740*/  LDL.LU R21, [R1+0x1524] ;  /* 0x0015240001157983 */ /* 0x000ee80000300800 */
[----:B0-----:R-:W3:Y:S04]  /*e6750*/  LDL.LU R22, [R1+0x1528] ;  /* 0x0015280001167983 */ /* 0x001ee80000300800 */
[----:B-1----:R-:W3:Y:S01]  /*e6760*/  LDL.LU R23, [R1+0x152c] ;  /* 0x00152c0001177983 */ /* 0x002ee20000300800 */
[C---:B----4-:R-:W-:Y:S08]  /*e6770*/  HMMA.16816.F32 R24, R4.reuse, R8, R24 ;  /* 0x000000080418723c */ /* 0x050ff00000001818 */
[----:B---3--:R-:W-:-:S15]  /*e6780*/  HMMA.16816.F32 R20, R4, R16, R20 ;  /* 0x000000100414723c */ /* 0x008fde0000001814 */
[----:B------:R-:W-:-:S04]  /*e6790*/  NOP ;  /* 0x0000000000007918 */ /* 0x000fc80000000000 */
[----:B------:R-:W-:Y:S04]  /*e67a0*/  STL.64 [R1+0x1970], R20 ;  /* 0x0019701401007387 */ /* 0x000fe80000100a00 */
[----:B------:R0:W-:Y:S02]  /*e67b0*/  STL.64 [R1+0x1978], R22 ;  /* 0x0019781601007387 */ /* 0x0001e40000100a00 */
[----:B0-----:R-:W-:Y:S02]  /*e67c0*/  IMAD.MOV.U32 R22, RZ, RZ, R8 ;  /* 0x000000ffff167224 */ /* 0x001fe400078e0008 */
[----:B------:R-:W-:Y:S02]  /*e67d0*/  IMAD.MOV.U32 R23, RZ, RZ, R9 ;  /* 0x000000ffff177224 */ /* 0x000fe400078e0009 */
[----:B--2---:R-:W-:Y:S01]  /*e67e0*/  HMMA.16816.F32 R8, R4, R10, R12 ;  /* 0x0000000a0408723c */ /* 0x004fe2000000180c */
[----:B------:R-:W-:Y:S04]  /*e67f0*/  STL.64 [R1+0x1960], R24 ;  /* 0x0019601801007387 */ /* 0x000fe80000100a00 */
[----:B------:R-:W-:Y:S04]  /*e6800*/  STL.64 [R1+0x1968], R26 ;  /* 0x0019681a01007387 */ /* 0x000fe80000100a00 */
[----:B------:R-:W2:Y:S04]  /*e6810*/  LDL.64 R20, [R1+0x3c0] ;  /* 0x0003c00001147983 */ /* 0x000ea80000100a00 */
[----:B------:R-:W-:Y:S04]  /*e6820*/  STL [R1+0x7f64], R23 ;  /* 0x007f641701007387 */ /* 0x000fe80000100800 */
[----:B------:R-:W-:Y:S04]  /*e6830*/  STL [R1+0x7f60], R22 ;  /* 0x007f601601007387 */ /* 0x000fe80000100800 */
[----:B------:R-:W3:Y:S04]  /*e6840*/  LDL.LU R4, [R1+0x14d0] ;  /* 0x0014d00001047983 */ /* 0x000ee80000300800 */
[----:B------:R-:W-:Y:S04]  /*e6850*/  STL.64 [R1+0x1950], R8 ;  /* 0x0019500801007387 */ /* 0x000fe80000100a00 */
[----:B------:R-:W-:Y:S04]  /*e6860*/  STL.64 [R1+0x1958], R10 ;  /* 0x0019580a01007387 */ /* 0x000fe80000100a00 */
[----:B------:R-:W3:Y:S04]  /*e6870*/  LDL.LU R5, [R1+0x14d4] ;  /* 0x0014d40001057983 */ /* 0x000ee80000300800 */
[----:B------:R-:W4:Y:S04]  /*e6880*/  LDL.LU R6, [R1+0x14d8] ;  /* 0x0014d80001067983 */ /* 0x000f280000300800 */
[----:B------:R-:W4:Y:S04]  /*e6890*/  LDL.LU R7, [R1+0x14dc] ;  /* 0x0014dc0001077983 */ /* 0x000f280000300800 */
        /* <DEDUP_REMOVED lines=12> */
[----:B0-----:R-:W2:Y:S04]  /*e6960*/  LDL.LU.64 R8, [R1+0x50] ;  /* 0x0000500001087983 */ /* 0x001ea80000300a00 */
[----:B------:R-:W2:Y:S04]  /*e6970*/  LDL.LU.64 R10, [R1+0x58] ;  /* 0x00005800010a7983 */ /* 0x000ea80000300a00 */
[----:B------:R-:W3:Y:S04]  /*e6980*/  LDL.64 R16, [R1+0x3a0] ;  /* 0x0003a00001107983 */ /* 0x000ee80000100a00 */
        /* <DEDUP_REMOVED lines=19> */
[----:B------:R-:W-:-:S02]  /*e6ac0*/  IMAD.MOV.U32 R22, RZ, RZ, R21 ;  /* 0x000000ffff167224 */ /* 0x000fc400078e0015 */
[----:B------:R-:W-:-:S03]  /*e6ad0*/  IMAD.MOV.U32 R23, RZ, RZ, R20 ;  /* 0x000000ffff177224 */ /* 0x000fc600078e0014 */
[----:B------:R0:W-:Y:S04]  /*e6ae0*/  STL [R1+0x7f6c], R22 ;  /* 0x007f6c1601007387 */ /* 0x0001e80000100800 */
[----:B------:R1:W-:Y:S04]  /*e6af0*/  STL [R1+0x7f68], R23 ;  /* 0x007f681701007387 */ /* 0x0003e80000100800 */
[----:B------:R-:W2:Y:S04]  /*e6b00*/  LDL.LU R20, [R1+0x14b0] ;  /* 0x0014b00001147983 */ /* 0x000ea80000300800 */
[----:B------:R-:W2:Y:S04]  /*e6b10*/  LDL.LU R21, [R1+0x14b4] ;  /* 0x0014b40001157983 */ /* 0x000ea80000300800 */
[----:B0-----:R-:W2:Y:S04]  /*e6b20*/  LDL.LU R22, [R1+0x14b8] ;  /* 0x0014b80001167983 */ /* 0x001ea80000300800 */
[----:B-1----:R-:W2:Y:S01]  /*e6b30*/  LDL.LU R23, [R1+0x14bc] ;  /* 0x0014bc0001177983 */ /* 0x002ea20000300800 */
[----:B----4-:R-:W-:-:S15]  /*e6b40*/  HMMA.16816.F32 R4, R8, R18, R4 ;  /* 0x000000120804723c */ /* 0x010fde0000001804 */
[----:B------:R-:W-:-:S04]  /*e6b50*/  NOP ;  /* 0x0000000000007918 */ /* 0x000fc80000000000 */
[----:B------:R0:W-:Y:S04]  /*e6b60*/  STL.64 [R1+0x1930], R4 ;  /* 0x0019300401007387 */ /* 0x0001e80000100a00 */
[----:B------:R2:W-:Y:S04]  /*e6b70*/  STL.64 [R1+0x1938], R6 ;  /* 0x0019380601007387 */ /* 0x0005e80000100a00 */
[----:B0-----:R-:W2:Y:S04]  /*e6b80*/  LDL.LU.64 R4, [R1+0x8118] ;  /* 0x0081180001047983 */ /* 0x001ea80000300a00 */
[----:B------:R-:W-:Y:S01]  /*e6b90*/  STL [R1+0x7f70], R18 ;  /* 0x007f701201007387 */ /* 0x000fe20000100800 */
[----:B--2---:R-:W-:Y:S03]  /*e6ba0*/  HMMA.16816.F32 R4, R8, R4, R24 ;  /* 0x000000040804723c */ /* 0x004fe60000001818 */
[----:B------:R-:W2:Y:S04]  /*e6bb0*/  LDL.LU.64 R26, [R1+0x8110] ;  /* 0x00811000011a7983 */ /* 0x000ea80000300a00 */
[----:B------:R-:W2:-:S12]  /*e6bc0*/  LDL.LU.64 R24, [R1+0x8108] ;  /* 0x0081080001187983 */ /* 0x000e980000300a00 */
[----:B------:R-:W-:Y:S04]  /*e6bd0*/  STL.64 [R1+0x1920], R4 ;  /* 0x0019200401007387 */ /* 0x000fe80000100a00 */
[----:B------:R0:W-:Y:S04]  /*e6be0*/  STL.64 [R1+0x1928], R6 ;  /* 0x0019280601007387 */ /* 0x0001e80000100a00 */
[----:B0-----:R-:W4:Y:S01]  /*e6bf0*/  LDL.LU.64 R6, [R1+0x8100] ;  /* 0x0081000001067983 */ /* 0x001f220000300a00 */
[----:B------:R-:W-:Y:S02]  /*e6c00*/  IMAD.MOV.U32 R19, RZ, RZ, R10 ;  /* 0x000000ffff137224 */ /* 0x000fe400078e000a */
[----:B------:R-:W-:Y:S01]  /*e6c10*/  IMAD.MOV.U32 R18, RZ, RZ, R11 ;  /* 0x000000ffff127224 */ /* 0x000fe200078e000b */
[----:B----4-:R-:W-:-:S15]  /*e6c20*/  HMMA.16816.F32 R20, R8, R6, R20 ;  /* 0x000000060814723c */ /* 0x010fde0000001814 */
[----:B------:R-:W-:-:S04]  /*e6c30*/  NOP ;  /* 0x0000000000007918 */ /* 0x000fc80000000000 */
[----:B------:R0:W-:Y:S04]  /*e6c40*/  STL.64 [R1+0x1910], R20 ;  /* 0x0019101401007387 */ /* 0x0001e80000100a00 */
[----:B------:R1:W-:Y:S04]  /*e6c50*/  STL.64 [R1+0x1918], R22 ;  /* 0x0019181601007387 */ /* 0x0003e80000100a00 */
[----:B------:R-:W4:Y:S01]  /*e6c60*/  LDL.LU.64 R10, [R1+0x80f8] ;  /* 0x0080f800010a7983 */ /* 0x000f220000300a00 */
[----:B0-----:R-:W-:Y:S02]  /*e6c70*/  IMAD.MOV.U32 R20, RZ, RZ, R6 ;  /* 0x000000ffff147224 */ /* 0x001fe400078e0006 */
[----:B-1----:R-:W-:-:S02]  /*e6c80*/  IMAD.MOV.U32 R23, RZ, RZ, R8 ;  /* 0x000000ffff177224 */ /* 0x002fc400078e0008 */
[----:B------:R-:W-:Y:S02]  /*e6c90*/  IMAD.MOV.U32 R22, RZ, RZ, R9 ;  /* 0x000000ffff167224 */ /* 0x000fe400078e0009 */
[----:B------:R-:W4:Y:S01]  /*e6ca0*/  LDL.LU.64 R8, [R1+0x80f0] ;  /* 0x0080f00001087983 */ /* 0x000f220000300a00 */
[----:B------:R-:W-:-:S03]  /*e6cb0*/  IMAD.MOV.U32 R21, RZ, RZ, R7 ;  /* 0x000000ffff157224 */ /* 0x000fc600078e0007 */
[----:B------:R-:W-:Y:S04]  /*e6cc0*/  STL [R1+0x7f74], R20 ;  /* 0x007f741401007387 */ /* 0x000fe80000100800 */
[----:B------:R-:W2:Y:S04]  /*e6cd0*/  LDL.LU R4, [R1+0x20] ;  /* 0x0000200001047983 */ /* 0x000ea80000300800 */
[----:B------:R-:W2:Y:S04]  /*e6ce0*/  LDL.LU R5, [R1+0x24] ;  /* 0x0000240001057983 */ /* 0x000ea80000300800 */
[----:B------:R-:W2:Y:S04]  /*e6cf0*/  LDL.LU R6, [R1+0x28] ;  /* 0x0000280001067983 */ /* 0x000ea80000300800 */
[----:B------:R-:W2:Y:S04]  /*e6d00*/  LDL.LU R7, [R1+0x2c] ;  /* 0x00002c0001077983 */ /* 0x000ea80000300800 */
[----:B--2---:R0:W-:Y:S04]  /*e6d10*/  STL.64 [R1+0x7fa0], R6 ;  /* 0x007fa00601007387 */ /* 0x0041e80000100a00 */
[----:B------:R1:W-:Y:S01]  /*e6d20*/  STL.64 [R1+0x7f98], R4 ;  /* 0x007f980401007387 */ /* 0x0003e20000100a00 */
[----:B0-----:R-:W-:-:S02]  /*e6d30*/  IMAD.MOV.U32 R6, RZ, RZ, R19 ;  /* 0x000000ffff067224 */ /* 0x001fc400078e0013 */
[----:B------:R-:W-:Y:S02]  /*e6d40*/  IMAD.MOV.U32 R7, RZ, RZ, R18 ;  /* 0x000000ffff077224 */ /* 0x000fe400078e0012 */
[----:B-1----:R-:W-:Y:S02]  /*e6d50*/  IMAD.MOV.U32 R4, RZ, RZ, R23 ;  /* 0x000000ffff047224 */ /* 0x002fe400078e0017 */
[----:B------:R-:W-:-:S07]  /*e6d60*/  IMAD.MOV.U32 R5, RZ, RZ, R22 ;  /* 0x000000ffff057224 */ /* 0x000fce00078e0016 */
[----:B----4-:R-:W-:-:S15]  /*e6d70*/  HMMA.16816.F32 R8, R4, R16, R8 ;  /* 0x000000100408723c */ /* 0x010fde0000001808 */
[----:B------:R-:W-:-:S04]  /*e6d80*/  NOP ;  /* 0x0000000000007918 */ /* 0x000fc80000000000 */
[----:B------:R-:W-:Y:S04]  /*e6d90*/  STL.64 [R1+0x1900], R8 ;  /* 0x0019000801007387 */ /* 0x000fe80000100a00 */
[----:B------:R0:W-:Y:S04]  /*e6da0*/  STL.64 [R1+0x1908], R10 ;  /* 0x0019080a01007387 */ /* 0x0001e80000100a00 */
[----:B0-----:R-:W2:Y:S04]  /*e6db0*/  LDL.LU.64 R10, [R1+0x80e8] ;  /* 0x0080e800010a7983 */ /* 0x001ea80000300a00 */
[----:B------:R-:W4:Y:S01]  /*e6dc0*/  LDL.LU.64 R8, [R1+0x80e0] ;  /* 0x0080e00001087983 */ /* 0x000f220000300a00 */
[----:B------:R-:W-:-:S02]  /*e6dd0*/  IMAD.MOV.U32 R22, RZ, RZ, R16 ;  /* 0x000000ffff167224 */ /* 0x000fc400078e0010 */
[----:B------:R-:W-:Y:S01]  /*e6de0*/  IMAD.MOV.U32 R23, RZ, RZ, R17 ;  /* 0x000000ffff177224 */ /* 0x000fe200078e0011 */
[----:B----4-:R-:W-:Y:S01]  /*e6df0*/  HMMA.16816.F32 R24, R4, R8, R24 ;  /* 0x000000080418723c */ /* 0x010fe20000001818 */
[----:B------:R-:W-:Y:S02]  /*e6e00*/  IMAD.MOV.U32 R20, RZ, RZ, R8 ;  /* 0x000000ffff147224 */ /* 0x000fe400078e0008 */
[----:B------:R-:W-:Y:S02]  /*e6e10*/  IMAD.MOV.U32 R18, RZ, RZ, R9 ;  /* 0x000000ffff127224 */ /* 0x000fe400078e0009 */
[----:B--2---:R-:W-:-:S14]  /*e6e20*/  IMAD.MOV.U32 R19, RZ, RZ, R11 ;  /* 0x000000ffff137224 */ /* 0x004fdc00078e000b */
[----:B------:R0:W-:Y:S04]  /*e6e30*/  STL.64 [R1+0x18f0], R24 ;  /* 0x0018f01801007387 */ /* 0x0001e80000100a00 */
[----:B------:R1:W-:Y:S04]  /*e6e40*/  STL.64 [R1+0x18f8], R26 ;  /* 0x0018f81a01007387 */ /* 0x0003e80000100a00 */
[----:B------:R2:W-:Y:S04]  /*e6e50*/  STL.64 [R1+0x7f90], R22 ;  /* 0x007f901601007387 */ /* 0x0005e80000100a00 */
[----:B------:R-:W-:Y:S04]  /*e6e60*/  STL.64 [R1+0x7f88], R20 ;  /* 0x007f881401007387 */ /* 0x000fe80000100a00 */
[----:B------:R-:W-:Y:S04]  /*e6e70*/  STL.64 [R1+0x80d8], R18 ;  /* 0x0080d81201007387 */ /* 0x000fe80000100a00 */
[----:B0-----:R-:W4:Y:S04]  /*e6e80*/  LDL.LU R24, [R1+0x13e0] ;  /* 0x0013e00001187983 */ /* 0x001f280000300800 */
[----:B------:R-:W4:Y:S04]  /*e6e90*/  LDL.LU R25, [R1+0x13e4] ;  /* 0x0013e40001197983 */ /* 0x000f280000300800 */
[----:B-1----:R-:W2:Y:S04]  /*e6ea0*/  LDL.LU R26, [R1+0x13e8] ;  /* 0x0013e800011a7983 */ /* 0x002ea80000300800 */
[----:B------:R-:W2:Y:S04]  /*e6eb0*/  LDL.LU R27, [R1+0x13ec] ;  /* 0x0013ec00011b7983 */ /* 0x000ea80000300800 */
[----:B--2---:R-:W-:Y:S04]  /*e6ec0*/  STL.64 [R1+0x8058], R26 ;  /* 0x0080581a01007387 */ /* 0x004fe80000100a00 */
[----:B----4-:R0:W-:Y:S04]  /*e6ed0*/  STL.64 [R1+0x8050], R24 ;  /* 0x0080501801007387 */ /* 0x0101e80000100a00 */
[----:B------:R-:W2:Y:S04]  /*e6ee0*/  LDL R22, [R1+0x350] ;  /* 0x0003500001167983 */ /* 0x000ea80000100800 */
[----:B------:R-:W2:Y:S04]  /*e6ef0*/  LDL R23, [R1+0x354] ;  /* 0x0003540001177983 */ /* 0x000ea80000100800 */
[----:B0-----:R-:W4:Y:S04]  /*e6f00*/  LDL.LU R24, [R1+0x1400] ;  /* 0x0014000001187983 */ /* 0x001f280000300800 */
        /* <DEDUP_REMOVED lines=11> */
[----:B------:R-:W-:Y:S01]  /*e6fc0*/  STL.64 [R1+0x8078], R22 ;  /* 0x0080781601007387 */ /* 0x000fe20000100a00 */
[----:B---3--:R-:W-:Y:S03]  /*e6fd0*/  HMMA.16816.F32 R12, R4, R10, R12 ;  /* 0x0000000a040c723c */ /* 0x008fe6000000180c */
        /* <DEDUP_REMOVED lines=11> */
[----:B------:R-:W2:Y:S01]  /*e7090*/  LDL.64 R24, [R1+0x378] ;  /* 0x0003780001187983 */ /* 0x000ea20000100a00 */
[----:B------:R-:W-:-:S02]  /*e70a0*/  IMAD.MOV.U32 R9, RZ, RZ, R14 ;  /* 0x000000ffff097224 */ /* 0x000fc400078e000e */
[----:B------:R-:W-:Y:S02]  /*e70b0*/  IMAD.MOV.U32 R8, RZ, RZ, R15 ;  /* 0x000000ffff087224 */ /* 0x000fe400078e000f */
[----:B------:R-:W3:Y:S04]  /*e70c0*/  LDL.64 R14, [R1+0x388] ;  /* 0x00038800010e7983 */ /* 0x000ee80000100a00 */
        /* <DEDUP_REMOVED lines=17> */
[----:B------:R-:W4:Y:S01]  /*e71e0*/  LDL.LU R23, [R1+0x143c] ;  /* 0x00143c0001177983 */ /* 0x000f220000300800 */
[----:B------:R-:W-:Y:S01]  /*e71f0*/  HMMA.16816.F32 R16, R4, R14, R16 ;  /* 0x0000000e0410723c */ /* 0x000fe20000001810 */
[----:B------:R-:W-:-:S02]  /*e7200*/  IMAD.MOV.U32 R11, RZ, RZ, R12 ;  /* 0x000000ffff0b7224 */ /* 0x000fc400078e000c */
[----:B------:R-:W-:Y:S01]  /*e7210*/  IMAD.MOV.U32 R10, RZ, RZ, R13 ;  /* 0x000000ffff0a7224 */ /* 0x000fe200078e000d */
[----:B----4-:R-:W-:Y:S04]  /*e7220*/  STL.64 [R1+0x80b8], R22 ;  /* 0x0080b81601007387 */ /* 0x010fe80000100a00 */
[----:B---3--:R0:W-:Y:S04]  /*e7230*/  STL.64 [R1+0x80b0], R20 ;  /* 0x0080b01401007387 */ /* 0x0081e80000100a00 */
[----:B0-----:R-:W3:Y:S04]  /*e7240*/  LDL.LU R20, [R1+0x1440] ;  /* 0x0014400001147983 */ /* 0x001ee80000300800 */
[----:B------:R-:W3:Y:S04]  /*e7250*/  LDL.LU R21, [R1+0x1444] ;  /* 0x0014440001157983 */ /* 0x000ee80000300800 */
[----:B------:R-:W3:Y:S04]  /*e7260*/  LDL.LU R22, [R1+0x1448] ;  /* 0x0014480001167983 */ /* 0x000ee80000300800 */
[----:B------:R-:W3:Y:S04]  /*e7270*/  LDL.LU R23, [R1+0x144c] ;  /* 0x00144c0001177983 */ /* 0x000ee80000300800 */
[----:B------:R-:W4:Y:S04]  /*e7280*/  LDL.64 R12, [R1+0x348] ;  /* 0x00034800010c7983 */ /* 0x000f280000100a00 */
[----:B------:R0:W-:Y:S04]  /*e7290*/  STL [R1+0x6f1c], R8 ;  /* 0x006f1c0801007387 */ /* 0x0001e80000100800 */
[----:B------:R-:W-:Y:S04]  /*e72a0*/  STL [R1+0x6f18], R9 ;  /* 0x006f180901007387 */ /* 0x000fe80000100800 */
[----:B0-----:R-:W2:Y:S04]  /*e72b0*/  LDL.LU R8, [R1+0x140] ;  /* 0x0001400001087983 */ /* 0x001ea80000300800 */
[----:B------:R-:W-:Y:S04]  /*e72c0*/  STL [R1+0x6f14], R10 ;  /* 0x006f140a01007387 */ /* 0x000fe80000100800 */
[----:B------:R0:W-:Y:S04]  /*e72d0*/  STL [R1+0x6f10], R11 ;  /* 0x006f100b01007387 */ /* 0x0001e80000100800 */
[----:B0-----:R-:W2:Y:S04]  /*e72e0*/  LDL.64 R10, [R1+0x380] ;  /* 0x00038000010a7983 */ /* 0x001ea80000100a00 */
[----:B------:R-:W-:Y:S04]  /*e72f0*/  STL.64 [R1+0x18d0], R16 ;  /* 0x0018d01001007387 */ /* 0x000fe80000100a00 */
[----:B------:R0:W-:Y:S04]  /*e7300*/  STL.64 [R1+0x18d8], R18 ;  /* 0x0018d81201007387 */ /* 0x0001e80000100a00 */
[----:B0-----:R-:W3:Y:S01]  /*e7310*/  LDL.LU.64 R18, [R1+0x80d8] ;  /* 0x0080d80001127983 */ /* 0x001ee20000300a00 */
[----:B------:R-:W-:-:S02]  /*e7320*/  IMAD.MOV.U32 R16, RZ, RZ, R14 ;  /* 0x000000ffff107224 */ /* 0x000fc400078e000e */
[----:B------:R-:W-:Y:S02]  /*e7330*/  IMAD.MOV.U32 R17, RZ, RZ, R15 ;  /* 0x000000ffff117224 */ /* 0x000fe400078e000f */
[----:B------:R-:W4:Y:S01]  /*e7340*/  LDL.LU.64 R14, [R1+0x80d0] ;  /* 0x0080d000010e7983 */ /* 0x000f220000300a00 */
        /* <DEDUP_REMOVED lines=10> */
[----:B------:R-:W2:Y:S02]  /*e73f0*/  LDL.LU.64 R24, [R1+0x80c0] ;  /* 0x0080c00001187983 */ /* 0x000ea40000300a00 */
[----:B--2---:R-:W-:-:S15]  /*e7400*/  HMMA.16816.F32 R20, R4, R24, R20 ;  /* 0x000000180414723c */ /* 0x004fde0000001814 */
[----:B------:R-:W-:-:S04]  /*e7410*/  NOP ;  /* 0x0000000000007918 */ /* 0x000fc80000000000 */
[----:B------:R-:W-:Y:S04]  /*e7420*/  STL.64 [R1+0x18b0], R20 ;  /* 0x0018b01401007387 */ /* 0x000fe80000100a00 */
[----:B------:R0:W-:Y:S04]  /*e7430*/  STL.64 [R1+0x18b8], R22 ;  /* 0x0018b81601007387 */ /* 0x0001e80000100a00 */
[----:B0-----:R-:W3:Y:S04]  /*e7440*/  LDL.LU.64 R22, [R1+0x80b8] ;  /* 0x0080b80001167983 */ /* 0x001ee80000300a00 */
[----:B------:R-:W3:Y:S01]  /*e7450*/  LDL.LU.64 R20, [R1+0x80b0] ;  /* 0x0080b00001147983 */ /* 0x000ee20000300a00 */
[----:B------:R-:W-:-:S02]  /*e7460*/  IMAD.MOV.U32 R9, RZ, RZ, R0 ;  /* 0x000000ffff097224 */ /* 0x000fc400078e0000 */
[----:B------:R-:W-:Y:S02]  /*e7470*/  IMAD.MOV.U32 R29, RZ, RZ, R10 ;  /* 0x000000ffff1d7224 */ /* 0x000fe400078e000a */
[----:B------:R-:W-:Y:S02]  /*e7480*/  IMAD.MOV.U32 R10, RZ, RZ, R24 ;  /* 0x000000ffff0a7224 */ /* 0x000fe400078e0018 */
[----:B------:R-:W-:-:S05]  /*e7490*/  IMAD.MOV.U32 R0, RZ, RZ, R25 ;  /* 0x000000ffff007224 */ /* 0x000fca00078e0019 */
[----:B------:R-:W-:Y:S04]  /*e74a0*/  STL [R1+0x7e3c], R0 ;  /* 0x007e3c0001007387 */ /* 0x000fe80000100800 */
[----:B------:R-:W-:Y:S01]  /*e74b0*/  STL [R1+0x7e38], R10 ;  /* 0x007e380a01007387 */ /* 0x000fe20000100800 */
[----:B---3--:R-:W-:Y:S03]  /*e74c0*/  HMMA.16816.F32 R24, R4, R26, R20 ;  /* 0x0000001a0418723c */ /* 0x008fe60000001814 */
[----:B------:R-:W2:Y:S04]  /*e74d0*/  LDL.LU.64 R22, [R1+0x80a8] ;  /* 0x0080a80001167983 */ /* 0x000ea80000300a00 */
[----:B------:R-:W2:-:S12]  /*e74e0*/  LDL.LU.64 R20, [R1+0x80a0] ;  /* 0x0080a00001147983 */ /* 0x000e980000300a00 */
        /* <DEDUP_REMOVED lines=11> */
[----:B------:R-:W-:-:S05]  /*e75a0*/  IMAD.MOV.U32 R10, RZ, RZ, R25 ;  /* 0x000000ffff0a7224 */ /* 0x000fca00078e0019 */
[----:B------:R-:W-:Y:S04]  /*e75b0*/  STL [R1+0x7e44], R10 ;  /* 0x007e440a01007387 */ /* 0x000fe80000100800 */
[----:B------:R-:W-:Y:S01]  /*e75c0*/  STL [R1+0x7e40], R0 ;  /* 0x007e400001007387 */ /* 0x000fe20000100800 */
[----:B---3--:R-:W-:Y:S03]  /*e75d0*/  HMMA.16816.F32 R24, R4, R26, R20 ;  /* 0x0000001a0418723c */ /* 0x008fe60000001814 */
[----:B------:R-:W2:Y:S04]  /*e75e0*/  LDL.LU.64 R22, [R1+0x8078] ;  /* 0x0080780001167983 */ /* 0x000ea80000300a00 */
[----:B------:R-:W3:-:S12]  /*e75f0*/  LDL.LU.64 R20, [R1+0x8070] ;  /* 0x0080700001147983 */ /* 0x000ed80000300a00 */
        /* <DEDUP_REMOVED lines=9> */
[----:B------:R-:W4:Y:S01]  /*e7690*/  LDL.LU.64 R24, [R1+0x8050] ;  /* 0x0080500001187983 */ /* 0x000f220000300a00 */
[----:B------:R-:W-:-:S02]  /*e76a0*/  IMAD.MOV.U32 R10, RZ, RZ, R20 ;  /* 0x000000ffff0a7224 */ /* 0x000fc400078e0014 */
[----:B------:R-:W-:Y:S02]  /*e76b0*/  IMAD.MOV.U32 R0, RZ, RZ, R21 ;  /* 0x000000ffff007224 */ /* 0x000fe400078e0015 */
[----:B--2---:R-:W-:Y:S03]  /*e76c0*/  HMMA.16816.F32 R20, R4, R22, R16 ;  /* 0x000000160414723c */ /* 0x004fe60000001810 */
[----:B------:R-:W-:Y:S04]  /*e76d0*/  STL [R1+0x7e4c], R0 ;  /* 0x007e4c0001007387 */ /* 0x000fe80000100800 */
[----:B------:R-:W-:-:S12]  /*e76e0*/  STL [R1+0x7e48], R10 ;  /* 0x007e480a01007387 */ /* 0x000fd80000100800 */
[----:B------:R-:W-:Y:S04]  /*e76f0*/  STL.64 [R1+0x1860], R20 ;  /* 0x0018601401007387 */ /* 0x000fe80000100a00 */
[----:B------:R-:W-:Y:S01]  /*e7700*/  STL.64 [R1+0x1868], R22 ;  /* 0x0018681601007387 */ /* 0x000fe20000100a00 */
[----:B----4-:R-:W-:-:S15]  /*e7710*/  HMMA.16816.F32 R16, R4, R12, R24 ;  /* 0x0000000c0410723c */ /* 0x010fde0000001818 */
[----:B------:R-:W-:-:S04]  /*e7720*/  NOP ;  /* 0x0000000000007918 */ /* 0x000fc80000000000 */
[----:B------:R0:W-:Y:S04]  /*e7730*/  STL.64 [R1+0x1850], R16 ;  /* 0x0018501001007387 */ /* 0x0001e80000100a00 */
[----:B------:R1:W-:Y:S04]  /*e7740*/  STL.64 [R1+0x1858], R18 ;  /* 0x0018581201007387 */ /* 0x0003e80000100a00 */
[----:B0-----:R-:W2:Y:S04]  /*e7750*/  LDL.LU R16, [R1+0x1360] ;  /* 0x0013600001107983 */ /* 0x001ea80000300800 */
[----:B------:R-:W2:Y:S04]  /*e7760*/  LDL.LU R17, [R1+0x1364] ;  /* 0x0013640001117983 */ /* 0x000ea80000300800 */
[----:B-1----:R-:W3:Y:S04]  /*e7770*/  LDL.LU R18, [R1+0x1368] ;  /* 0x0013680001127983 */ /* 0x002ee80000300800 */
[----:B------:R-:W3:Y:S01]  /*e7780*/  LDL.LU R19, [R1+0x136c] ;  /* 0x00136c0001137983 */ /* 0x000ee20000300800 */
[----:B------:R-:W-:-:S02]  /*e7790*/  IMAD.MOV.U32 R0, RZ, RZ, R12 ;  /* 0x000000ffff007224 */ /* 0x000fc400078e000c */
[----:B------:R-:W-:Y:S01]  /*e77a0*/  IMAD.MOV.U32 R10, RZ, RZ, R13 ;  /* 0x000000ffff0a7224 */ /* 0x000fe200078e000d */
[----:B---3--:R-:W-:Y:S04]  /*e77b0*/  STL.64 [R1+0x7fd0], R18 ;  /* 0x007fd01201007387 */ /* 0x008fe80000100a00 */
[----:B--2---:R0:W-:Y:S04]  /*e77c0*/  STL.64 [R1+0x7fc8], R16 ;  /* 0x007fc81001007387 */ /* 0x0041e80000100a00 */
[----:B0-----:R-:W2:Y:S04]  /*e77d0*/  LDL.LU R16, [R1+0x1370] ;  /* 0x0013700001107983 */ /* 0x001ea80000300800 */
[----:B------:R-:W2:Y:S04]  /*e77e0*/  LDL.LU R17, [R1+0x1374] ;  /* 0x0013740001117983 */ /* 0x000ea80000300800 */
[----:B------:R-:W3:Y:S04]  /*e77f0*/  LDL.LU R18, [R1+0x1378] ;  /* 0x0013780001127983 */ /* 0x000ee80000300800 */
[----:B------:R-:W3:Y:S04]  /*e7800*/  LDL.LU R19, [R1+0x137c] ;  /* 0x00137c0001137983 */ /* 0x000ee80000300800 */
[----:B------:R-:W4:Y:S04]  /*e7810*/  LDL.64 R12, [R1+0x338] ;  /* 0x00033800010c7983 */ /* 0x000f280000100a00 */
[----:B------:R-:W-:Y:S04]  /*e7820*/  STL.64 [R1+0x8030], R14 ;  /* 0x0080300e01007387 */ /* 0x000fe80000100a00 */
        /* <DEDUP_REMOVED lines=32> */
[----:B------:R-:W4:Y:S01]  /*e7a30*/  LDL.LU R19, [R1+0x13dc] ;  /* 0x0013dc0001137983 */ /* 0x000f220000300800 */
[----:B------:R-:W-:-:S02]  /*e7a40*/  IMAD.MOV.U32 R26, RZ, RZ, R2 ;  /* 0x000000ffff1a7224 */ /* 0x000fc400078e0002 */
[----:B------:R-:W-:Y:S01]  /*e7a50*/  IMAD.MOV.U32 R27, RZ, RZ, R3 ;  /* 0x000000ffff1b7224 */ /* 0x000fe200078e0003 */
[----:B------:R-:W2:Y:S04]  /*e7a60*/  LDL.LU R2, [R1+0x804c] ;  /* 0x00804c0001027983 */ /* 0x000ea80000300800 */
[----:B------:R-:W2:Y:S04]  /*e7a70*/  LDL.LU R3, [R1+0x8048] ;  /* 0x0080480001037983 */ /* 0x000ea80000300800 */
[----:B------:R0:W-:Y:S04]  /*e7a80*/  STL.64 [R1+0x7fa8], R26 ;  /* 0x007fa81a01007387 */ /* 0x0001e80000100a00 */
[----:B------:R-:W3:Y:S04]  /*e7a90*/  LDL.LU R24, [R1+0x1350] ;  /* 0x0013500001187983 */ /* 0x000ee80000300800 */
[----:B------:R-:W3:Y:S04]  /*e7aa0*/  LDL.LU R25, [R1+0x1354] ;  /* 0x0013540001197983 */ /* 0x000ee80000300800 */
[----:B0-----:R-:W3:Y:S04]  /*e7ab0*/  LDL.LU R26, [R1+0x1358] ;  /* 0x00135800011a7983 */ /* 0x001ee80000300800 */
[----:B------:R-:W3:Y:S04]  /*e7ac0*/  LDL.LU R27, [R1+0x135c] ;  /* 0x00135c00011b7983 */ /* 0x000ee80000300800 */
[----:B------:R-:W2:Y:S04]  /*e7ad0*/  LDL.LU R20, [R1+0x1340] ;  /* 0x0013400001147983 */ /* 0x000ea80000300800 */
[----:B------:R-:W2:Y:S04]  /*e7ae0*/  LDL.LU R21, [R1+0x1344] ;  /* 0x0013440001157983 */ /* 0x000ea80000300800 */
[----:B------:R-:W2:Y:S04]  /*e7af0*/  LDL.LU R22, [R1+0x1348] ;  /* 0x0013480001167983 */ /* 0x000ea80000300800 */
[----:B------:R-:W2:Y:S04]  /*e7b00*/  LDL.LU R23, [R1+0x134c] ;  /* 0x00134c0001177983 */ /* 0x000ea80000300800 */
[----:B------:R-:W-:Y:S04]  /*e7b10*/  STL [R1+0x7e54], R10 ;  /* 0x007e540a01007387 */ /* 0x000fe80000100800 */
        /* <DEDUP_REMOVED lines=8> */
[----:B----4-:R-:W-:Y:S01]  /*e7ba0*/  HMMA.16816.F32 R16, R4, R12, R16 ;  /* 0x0000000c0410723c */ /* 0x010fe20000001810 */
[----:B------:R-:W-:-:S02]  /*e7bb0*/  IMAD.MOV.U32 R10, RZ, RZ, R12 ;  /* 0x000000ffff0a7224 */ /* 0x000fc400078e000c */
[----:B------:R-:W-:-:S15]  /*e7bc0*/  IMAD.MOV.U32 R0, RZ, RZ, R13 ;  /* 0x000000ffff007224 */ /* 0x000fde00078e000d */
[----:B------:R-:W-:Y:S01]  /*e7bd0*/  NOP ;  /* 0x0000000000007918 */ /* 0x000fe20000000000 */
[----:B------:R-:W-:Y:S04]  /*e7be0*/  STL.64 [R1+0x1830], R16 ;  /* 0x0018301001007387 */ /* 0x000fe80000100a00 */
[----:B------:R0:W-:Y:S04]  /*e7bf0*/  STL.64 [R1+0x1838], R18 ;  /* 0x0018381201007387 */ /* 0x0001e80000100a00 */
[----:B0-----:R-:W4:Y:S04]  /*e7c00*/  LDL.LU.64 R18, [R1+0x8020] ;  /* 0x0080200001127983 */ /* 0x001f280000300a00 */
[----:B------:R-:W4:Y:S04]  /*e7c10*/  LDL.LU.64 R16, [R1+0x8018] ;  /* 0x0080180001107983 */ /* 0x000f280000300a00 */
[----:B------:R-:W4:Y:S02]  /*e7c20*/  LDL.LU.64 R12, [R1+0x8010] ;  /* 0x00801000010c7983 */ /* 0x000f240000300a00 */
        /* <DEDUP_REMOVED lines=18> */
[----:B------:R0:W-:Y:S02]  /*e7d50*/  STL.64 [R1+0x7d60], R14 ;  /* 0x007d600e01007387 */ /* 0x0001e40000100a00 */
[----:B0-----:R-:W-:-:S02]  /*e7d60*/  IMAD.MOV.U32 R14, RZ, RZ, R29 ;  /* 0x000000ffff0e7224 */ /* 0x001fc400078e001d */
[----:B------:R-:W4:Y:S04]  /*e7d70*/  LDL.LU R29, [R1+0x7fd8] ;  /* 0x007fd800011d7983 */ /* 0x000f280000300800 */
[----:B------:R-:W-:Y:S01]  /*e7d80*/  STL.64 [R1+0x7d58], R12 ;  /* 0x007d580c01007387 */ /* 0x000fe20000100a00 */
[----:B--2---:R-:W-:-:S15]  /*e7d90*/  HMMA.16816.F32 R16, R4, R8, R16 ;  /* 0x000000080410723c */ /* 0x004fde0000001810 */
[----:B------:R-:W-:-:S04]  /*e7da0*/  NOP ;  /* 0x0000000000007918 */ /* 0x000fc80000000000 */
[----:B------:R-:W-:Y:S04]  /*e7db0*/  STL.64 [R1+0x17f0], R16 ;  /* 0x0017f01001007387 */ /* 0x000fe80000100a00 */
[----:B------:R0:W-:Y:S04]  /*e7dc0*/  STL.64 [R1+0x17f8], R18 ;  /* 0x0017f81201007387 */ /* 0x0001e80000100a00 */
[----:B0-----:R-:W4:Y:S04]  /*e7dd0*/  LDL.LU.64 R18, [R1+0x7fd0] ;  /* 0x007fd00001127983 */ /* 0x001f280000300a00 */
[----:B------:R-:W4:Y:S04]  /*e7de0*/  LDL.LU.64 R16, [R1+0x7fc8] ;  /* 0x007fc80001107983 */ /* 0x000f280000300a00 */
[----:B------:R-:W-:Y:S01]  /*e7df0*/  STL [R1+0x7eb0], R10 ;  /* 0x007eb00a01007387 */ /* 0x000fe20000100800 */
[----:B------:R-:W-:-:S03]  /*e7e00*/  IMAD.MOV.U32 R15, RZ, RZ, R11 ;  /* 0x000000ffff0f7224 */ /* 0x000fc600078e000b */
        /* <DEDUP_REMOVED lines=10> */
[----:B------:R-:W2:Y:S02]  /*e7eb0*/  LDL.LU.64 R16, [R1+0x7fb8] ;  /* 0x007fb80001107983 */ /* 0x000ea40000300a00 */
[----:B--2---:R-:W-:-:S02]  /*e7ec0*/  IMAD.MOV.U32 R12, RZ, RZ, R16 ;  /* 0x000000ffff0c7224 */ /* 0x004fc400078e0010 */
[----:B------:R-:W3:Y:S01]  /*e7ed0*/  LDL.LU R16, [R1+0x7fb4] ;  /* 0x007fb40001107983 */ /* 0x000ee20000300800 */
[----:B------:R-:W-:-:S03]  /*e7ee0*/  IMAD.MOV.U32 R13, RZ, RZ, R17 ;  /* 0x000000ffff0d7224 */ /* 0x000fc600078e0011 */
[----:B------:R-:W3:Y:S04]  /*e7ef0*/  LDL.LU R17, [R1+0x7fb0] ;  /* 0x007fb00001117983 */ /* 0x000ee80000300800 */
[----:B------:R-:W-:Y:S04]  /*e7f00*/  STL.64 [R1+0x7e60], R14 ;  /* 0x007e600e01007387 */ /* 0x000fe80000100a00 */
[----:B------:R0:W-:Y:S04]  /*e7f10*/  STL.64 [R1+0x7e58], R12 ;  /* 0x007e580c01007387 */ /* 0x0001e80000100a00 */
[----:B0-----:R-:W2:Y:S04]  /*e7f20*/  LDL.LU R12, [R1+0x1330] ;  /* 0x00133000010c7983 */ /* 0x001ea80000300800 */
        /* <DEDUP_REMOVED lines=8> */
[----:B0-----:R-:W3:Y:S04]  /*e7fb0*/  LDL.LU.64 R6, [R1+0x7fa0] ;  /* 0x007fa00001067983 */ /* 0x001ee80000300a00 */
[----:B------:R-:W3:Y:S04]  /*e7fc0*/  LDL.LU.64 R4, [R1+0x7f98] ;  /* 0x007f980001047983 */ /* 0x000ee80000300a00 */
[----:B----4-:R-:W-:Y:S04]  /*e7fd0*/  STL [R1+0x7ec0], R19 ;  /* 0x007ec01301007387 */ /* 0x010fe80000100800 */
[----:B------:R-:W-:Y:S01]  /*e7fe0*/  STL.64 [R1+0x7eb8], R16 ;  /* 0x007eb81001007387 */ /* 0x000fe20000100a00 */
[----:B---3--:R-:W-:Y:S03]  /*e7ff0*/  HMMA.16816.F32 R24, R4, R26, R20 ;  /* 0x0000001a0418723c */ /* 0x008fe60000001814 */
[----:B------:R-:W3:Y:S04]  /*e8000*/  LDL.LU.64 R22, [R1+0x7f90] ;  /* 0x007f900001167983 */ /* 0x000ee80000300a00 */
[----:B------:R-:W4:-:S12]  /*e8010*/  LDL.LU.64 R20, [R1+0x7f88] ;  /* 0x007f880001147983 */ /* 0x000f180000300a00 */
[----:B------:R-:W-:Y:S04]  /*e8020*/  STL.64 [R1+0x17c0], R24 ;  /* 0x0017c01801007387 */ /* 0x000fe80000100a00 */
[----:B------:R0:W-:Y:S04]  /*e8030*/  STL.64 [R1+0x17c8], R26 ;  /* 0x0017c81a01007387 */ /* 0x0001e80000100a00 */
[----:B0-----:R-:W2:Y:S04]  /*e8040*/  LDL.LU.64 R26, [R1+0x7f80] ;  /* 0x007f8000011a7983 */ /* 0x001ea80000300a00 */
[----:B------:R-:W3:Y:S01]  /*e8050*/  LDL.LU.64 R24, [R1+0x7f78] ;  /* 0x007f780001187983 */ /* 0x000ee20000300a00 */
[C---:B--2---:R-:W-:Y:S08]  /*e8060*/  HMMA.16816.F32 R8, R4.reuse, R26, R8 ;  /* 0x0000001a0408723c */ /* 0x044ff00000001808 */
[----:B---3--:R-:W-:-:S15]  /*e8070*/  HMMA.16816.F32 R12, R4, R24, R12 ;  /* 0x00000018040c723c */ /* 0x008fde000000180c */
[----:B------:R-:W-:-:S04]  /*e8080*/  NOP ;  /* 0x0000000000007918 */ /* 0x000fc80000000000 */
[----:B------:R-:W-:Y:S04]  /*e8090*/  STL.64 [R1+0x17b0], R12 ;  /* 0x0017b00c01007387 */ /* 0x000fe80000100a00 */
[----:B------:R4:W-:Y:S02]  /*e80a0*/  STL.64 [R1+0x17b8], R14 ;  /* 0x0017b80e01007387 */ /* 0x0009e40000100a00 */
[----:B----4-:R-:W-:Y:S02]  /*e80b0*/  IMAD.MOV.U32 R14, RZ, RZ, R20 ;  /* 0x000000ffff0e7224 */ /* 0x010fe400078e0014 */
[----:B------:R-:W-:Y:S01]  /*e80c0*/  IMAD.MOV.U32 R15, RZ, RZ, R18 ;  /* 0x000000ffff0f7224 */ /* 0x000fe200078e0012 */
[----:B------:R-:W2:Y:S04]  /*e80d0*/  LDL.LU R20, [R1+0x7f74] ;  /* 0x007f740001147983 */ /* 0x000ea80000300800 */
[----:B------:R-:W-:Y:S04]  /*e80e0*/  STL.64 [R1+0x17a0], R8 ;  /* 0x0017a00801007387 */ /* 0x000fe80000100a00 */
[----:B------:R-:W-:Y:S04]  /*e80f0*/  STL.64 [R1+0x17a8], R10 ;  /* 0x0017a80a01007387 */ /* 0x000fe80000100a00 */
[----:B------:R-:W3:Y:S04]  /*e8100*/  LDL.LU R18, [R1+0x7f70] ;  /* 0x007f700001127983 */ /* 0x000ee80000300800 */
[----:B------:R-:W-:Y:S04]  /*e8110*/  STL.64 [R1+0x7e78], R14 ;  /* 0x007e780e01007387 */ /* 0x000fe80000100a00 */
[----:B------:R-:W-:Y:S04]  /*e8120*/  STL.64 [R1+0x7ce0], R26 ;  /* 0x007ce01a01007387 */ /* 0x000fe80000100a00 */
[----:B------:R0:W-:Y:S01]  /*e8130*/  STL.64 [R1+0x7cd8], R24 ;  /* 0x007cd81801007387 */ /* 0x0001e20000100a00 */
[----:B------:R-:W-:-:S02]  /*e8140*/  IMAD.MOV.U32 R12, RZ, RZ, R22 ;  /* 0x000000ffff0c7224 */ /* 0x000fc400078e0016 */
[----:B------:R-:W-:Y:S01]  /*e8150*/  IMAD.MOV.U32 R13, RZ, RZ, R23 ;  /* 0x000000ffff0d7224 */ /* 0x000fe200078e0017 */
        /* <DEDUP_REMOVED lines=12> */
[----:B------:R-:W3:Y:S04]  /*e8220*/  LDL R19, [R1+0x3bc] ;  /* 0x0003bc0001137983 */ /* 0x000ee80000100800 */
[----:B---3--:R-:W-:Y:S04]  /*e8230*/  STL.64 [R1+0x7ed8], R18 ;  /* 0x007ed81201007387 */ /* 0x008fe80000100a00 */
        /* <DEDUP_REMOVED lines=8> */
[----:B------:R-:W2:Y:S04]  /*e82c0*/  LDL.LU R23, [R1+0x7f64] ;  /* 0x007f640001177983 */ /* 0x000ea80000300800 */
[----:B------:R-:W3:Y:S04]  /*e82d0*/  LDL.LU R22, [R1+0x7f60] ;  /* 0x007f600001167983 */ /* 0x000ee80000300800 */
[----:B------:R-:W-:Y:S04]  /*e82e0*/  STL.64 [R1+0x7ef0], R16 ;  /* 0x007ef01001007387 */ /* 0x000fe80000100a00 */
[----:B0-----:R-:W2:Y:S04]  /*e82f0*/  LDL.LU R8, [R1+0x12b0] ;  /* 0x0012b00001087983 */ /* 0x001ea80000300800 */
[----:B------:R-:W2:Y:S04]  /*e8300*/  LDL.LU R9, [R1+0x12b4] ;  /* 0x0012b40001097983 */ /* 0x000ea80000300800 */
[----:B------:R-:W2:Y:S04]  /*e8310*/  LDL.LU R10, [R1+0x12b8] ;  /* 0x0012b800010a7983 */ /* 0x000ea80000300800 */
[----:B------:R-:W2:Y:S04]  /*e8320*/  LDL.LU R11, [R1+0x12bc] ;  /* 0x0012bc00010b7983 */ /* 0x000ea80000300800 */
[----:B--2---:R-:W-:Y:S04]  /*e8330*/  STL.64 [R1+0x7f00], R10 ;  /* 0x007f000a01007387 */ /* 0x004fe80000100a00 */
[----:B------:R0:W-:Y:S04]  /*e8340*/  STL.64 [R1+0x7ef8], R8 ;  /* 0x007ef80801007387 */ /* 0x0001e80000100a00 */
[----:B------:R-:W2:Y:S04]  /*e8350*/  LDL R18, [R1+0x3c8] ;  /* 0x0003c80001127983 */ /* 0x000ea80000100800 */
[----:B------:R-:W2:Y:S04]  /*e8360*/  LDL R19, [R1+0x3cc] ;  /* 0x0003cc0001137983 */ /* 0x000ea80000100800 */
[----:B--2---:R-:W-:Y:S04]  /*e8370*/  STL.64 [R1+0x7f08], R18 ;  /* 0x007f081201007387 */ /* 0x004fe80000100a00 */
[----:B0-----:R-:W2:Y:S04]  /*e8380*/  LDL.LU R8, [R1+0x12c0] ;  /* 0x0012c00001087983 */ /* 0x001ea80000300800 */
        /* <DEDUP_REMOVED lines=8> */
[----:B------:R-:W2:Y:S04]  /*e8410*/  LDL.LU R23, [R1+0x7f58] ;  /* 0x007f580001177983 */ /* 0x000ea80000300800 */
[----:B------:R1:W-:Y:S04]  /*e8420*/  STL.64 [R1+0x7f20], R16 ;  /* 0x007f201001007387 */ /* 0x0003e80000100a00 */
[----:B0-----:R-:W3:Y:S04]  /*e8430*/  LDL.LU R8, [R1+0x12d0] ;  /* 0x0012d00001087983 */ /* 0x001ee80000300800 */
[----:B------:R-:W3:Y:S04]  /*e8440*/  LDL.LU R9, [R1+0x12d4] ;  /* 0x0012d40001097983 */ /* 0x000ee80000300800 */
[----:B------:R-:W2:Y:S04]  /*e8450*/  LDL.LU R10, [R1+0x12d8] ;  /* 0x0012d800010a7983 */ /* 0x000ea80000300800 */
[----:B------:R-:W2:Y:S04]  /*e8460*/  LDL.LU R11, [R1+0x12dc] ;  /* 0x0012dc00010b7983 */ /* 0x000ea80000300800 */
[----:B--2---:R-:W-:Y:S04]  /*e8470*/  STL.64 [R1+0x7f30], R10 ;  /* 0x007f300a01007387 */ /* 0x004fe80000100a00 */
[----:B---3--:R-:W-:Y:S04]  /*e8480*/  STL.64 [R1+0x7f28], R8 ;  /* 0x007f280801007387 */ /* 0x008fe80000100a00 */
[----:B------:R-:W2:Y:S04]  /*e8490*/  LDL R18, [R1+0x3d8] ;  /* 0x0003d80001127983 */ /* 0x000ea80000100800 */
[----:B------:R-:W2:Y:S04]  /*e84a0*/  LDL R19, [R1+0x3dc] ;  /* 0x0003dc0001137983 */ /* 0x000ea80000100800 */
[----:B--2---:R0:W-:Y:S04]  /*e84b0*/  STL.64 [R1+0x7f38], R18 ;  /* 0x007f381201007387 */ /* 0x0041e80000100a00 */
[----:B-1----:R-:W2:Y:S04]  /*e84c0*/  LDL.LU R16, [R1+0x12f0] ;  /* 0x0012f00001107983 */ /* 0x002ea80000300800 */
[----:B------:R-:W2:Y:S04]  /*e84d0*/  LDL.LU R17, [R1+0x12f4] ;  /* 0x0012f40001117983 */ /* 0x000ea80000300800 */
[----:B0-----:R-:W3:Y:S04]  /*e84e0*/  LDL.LU R18, [R1+0x12f8] ;  /* 0x0012f80001127983 */ /* 0x001ee80000300800 */
        /* <DEDUP_REMOVED lines=11> */
[----:B------:R0:W-:Y:S04]  /*e85a0*/  STL.64 [R1+0x7e90], R12 ;  /* 0x007e900c01007387 */ /* 0x0001e80000100a00 */
[----:B0-----:R-:W2:Y:S04]  /*e85b0*/  LDL.64 R12, [R1+0x3b0] ;  /* 0x0003b000010c7983 */ /* 0x001ea80000100a00 */
[----:B------:R-:W-:Y:S04]  /*e85c0*/  STL.64 [R1+0x7e70], R26 ;  /* 0x007e701a01007387 */ /* 0x000fe80000100a00 */
[----:B----4-:R0:W-:Y:S04]  /*e85d0*/  STL.64 [R1+0x7e68], R24 ;  /* 0x007e681801007387 */ /* 0x0101e80000100a00 */
        /* <DEDUP_REMOVED lines=8> */
[----:B--2---:R-:W-:Y:S04]  /*e8660*/  STL.64 [R1+0x7e88], R26 ;  /* 0x007e881a01007387 */ /* 0x004fe80000100a00 */
[----:B----4-:R0:W-:Y:S04]  /*e8670*/  STL.64 [R1+0x7e80], R24 ;  /* 0x007e801801007387 */ /* 0x0101e80000100a00 */
[----:B0-----:R-:W2:Y:S04]  /*e8680*/  LDL.LU R24, [R1+0x1260] ;  /* 0x0012600001187983 */ /* 0x001ea80000300800 */
[----:B------:R-:W2:Y:S04]  /*e8690*/  LDL.LU R25, [R1+0x1264] ;  /* 0x0012640001197983 */ /* 0x000ea80000300800 */
[----:B------:R-:W4:Y:S04]  /*e86a0*/  LDL.LU R26, [R1+0x1268] ;  /* 0x00126800011a7983 */ /* 0x000f280000300800 */
[----:B------:R-:W4:Y:S01]  /*e86b0*/  LDL.LU R27, [R1+0x126c] ;  /* 0x00126c00011b7983 */ /* 0x000f220000300800 */
[C---:B---3--:R-:W-:Y:S03]  /*e86c0*/  HMMA.16816.F32 R16, R4.reuse, R20, R16 ;  /* 0x000000140410723c */ /* 0x048fe60000001810 */
[----:B----4-:R-:W-:Y:S04]  /*e86d0*/  STL.64 [R1+0x7ea0], R26 ;  /* 0x007ea01a01007387 */ /* 0x010fe80000100a00 */
        /* <DEDUP_REMOVED lines=14> */
[----:B------:R-:W-:Y:S04]  /*e87c0*/  STL.64 [R1+0x7cc0], R22 ;  /* 0x007cc01601007387 */ /* 0x000fe80000100a00 */
[----:B------:R0:W-:Y:S04]  /*e87d0*/  STL.64 [R1+0x7cb8], R20 ;  /* 0x007cb81401007387 */ /* 0x0001e80000100a00 */
[----:B0-----:R-:W4:Y:S04]  /*e87e0*/  LDL.LU R20, [R1+0x1220] ;  /* 0x0012200001147983 */ /* 0x001f280000300800 */
[----:B------:R-:W4:Y:S04]  /*e87f0*/  LDL.LU R21, [R1+0x1224] ;  /* 0x0012240001157983 */ /* 0x000f280000300800 */
[----:B------:R-:W4:Y:S04]  /*e8800*/  LDL.LU R22, [R1+0x1228] ;  /* 0x0012280001167983 */ /* 0x000f280000300800 */
[----:B------:R-:W4:Y:S01]  /*e8810*/  LDL.LU R23, [R1+0x122c] ;  /* 0x00122c0001177983 */ /* 0x000f220000300800 */
        /* <DEDUP_REMOVED lines=29> */
[----:B0-----:R-:W2:Y:S04]  /*e89f0*/  LDL.LU R19, [R1+0x7ec0] ;  /* 0x007ec00001137983 */ /* 0x001ea80000300800 */
[----:B------:R-:W2:Y:S01]  /*e8a00*/  LDL.LU.64 R16, [R1+0x7eb8] ;  /* 0x007eb80001107983 */ /* 0x000ea20000300a00 */
[----:B---3--:R-:W-:-:S15]  /*e8a10*/  HMMA.16816.F32 R8, R4, R12, R8 ;  /* 0x0000000c0408723c */ /* 0x008fde0000001808 */
[----:B------:R-:W-:-:S04]  /*e8a20*/  NOP ;  /* 0x0000000000007918 */ /* 0x000fc80000000000 */
[----:B------:R-:W-:Y:S04]  /*e8a30*/  STL.64 [R1+0x1720], R8 ;  /* 0x0017200801007387 */ /* 0x000fe80000100a00 */
[----:B------:R0:W-:Y:S04]  /*e8a40*/  STL.64 [R1+0x1728], R10 ;  /* 0x0017280a01007387 */ /* 0x0001e80000100a00 */
[----:B0-----:R-:W3:Y:S04]  /*e8a50*/  LDL.LU R10, [R1+0x7eb0] ;  /* 0x007eb000010a7983 */ /* 0x001ee80000300800 */
[----:B------:R-:W3:Y:S01]  /*e8a60*/  LDL.LU.64 R8, [R1+0x7ea8] ;  /* 0x007ea80001087983 */ /* 0x000ee20000300a00 */
[----:B------:R-:W-:-:S02]  /*e8a70*/  IMAD.MOV.U32 R18, RZ, RZ, R12 ;  /* 0x000000ffff127224 */ /* 0x000fc400078e000c */
[----:B------:R-:W-:Y:S02]  /*e8a80*/  IMAD.MOV.U32 R11, RZ, RZ, R13 ;  /* 0x000000ffff0b7224 */ /* 0x000fe400078e000d */
[----:B--2---:R-:W-:Y:S03]  /*e8a90*/  HMMA.16816.F32 R12, R4, R14, R24 ;  /* 0x0000000e040c723c */ /* 0x004fe60000001818 */
[----:B------:R-:W-:Y:S04]  /*e8aa0*/  STL [R1+0x7d30], R11 ;  /* 0x007d300b01007387 */ /* 0x000fe80000100800 */
[----:B---3--:R0:W-:Y:S04]  /*e8ab0*/  STL.64 [R1+0x7d28], R8 ;  /* 0x007d280801007387 */ /* 0x0081e80000100a00 */
[----:B0-----:R-:W2:Y:S04]  /*e8ac0*/  LDL R8, [R1+0x390] ;  /* 0x0003900001087983 */ /* 0x001ea80000100800 */
[----:B------:R-:W-:Y:S01]  /*e8ad0*/  STL [R1+0x7d10], R18 ;  /* 0x007d101201007387 */ /* 0x000fe20000100800 */
[----:B------:R-:W-:-:S03]  /*e8ae0*/  IMAD.MOV.U32 R9, RZ, RZ, R19 ;  /* 0x000000ffff097224 */ /* 0x000fc600078e0013 */
[----:B------:R0:W-:Y:S04]  /*e8af0*/  STL.64 [R1+0x7d08], R16 ;  /* 0x007d081001007387 */ /* 0x0001e80000100a00 */
[----:B0-----:R-:W2:Y:S04]  /*e8b00*/  LDL.LU R16, [R1+0x1240] ;  /* 0x0012400001107983 */ /* 0x001ea80000300800 */
[----:B------:R-:W2:Y:S04]  /*e8b10*/  LDL.LU R17, [R1+0x1244] ;  /* 0x0012440001117983 */ /* 0x000ea80000300800 */
[----:B------:R-:W2:Y:S04]  /*e8b20*/  LDL.LU R18, [R1+0x1248] ;  /* 0x0012480001127983 */ /* 0x000ea80000300800 */
[----:B------:R-:W2:Y:S04]  /*e8b30*/  LDL.LU R19, [R1+0x124c] ;  /* 0x00124c0001137983 */ /* 0x000ea80000300800 */
[----:B------:R-:W3:Y:S04]  /*e8b40*/  LDL.LU.64 R26, [R1+0x7ea0] ;  /* 0x007ea000011a7983 */ /* 0x000ee80000300a00 */
[----:B------:R-:W3:Y:S04]  /*e8b50*/  LDL.LU.64 R24, [R1+0x7e98] ;  /* 0x007e980001187983 */ /* 0x000ee80000300a00 */
        /* <DEDUP_REMOVED lines=15> */
[----:B------:R-:W4:Y:S01]  /*e8c50*/  LDL.LU.64 R12, [R1+0x7e58] ;  /* 0x007e5800010c7983 */ /* 0x000f220000300a00 */
[----:B--2---:R-:W-:-:S15]  /*e8c60*/  HMMA.16816.F32 R16, R4, R8, R16 ;  /* 0x000000080410723c */ /* 0x004fde0000001810 */
[----:B------:R-:W-:-:S04]  /*e8c70*/  NOP ;  /* 0x0000000000007918 */ /* 0x000fc80000000000 */
[----:B------:R-:W-:Y:S04]  /*e8c80*/  STL.64 [R1+0x16e0], R16 ;  /* 0x0016e01001007387 */ /* 0x000fe80000100a00 */
[----:B------:R4:W-:Y:S02]  /*e8c90*/  STL.64 [R1+0x16e8], R18 ;  /* 0x0016e81201007387 */ /* 0x0009e40000100a00 */
[C---:B----4-:R-:W-:Y:S08]  /*e8ca0*/  HMMA.16816.F32 R16, R4.reuse, R12, R20 ;  /* 0x0000000c0410723c */ /* 0x050ff00000001814 */
[----:B---3--:R-:W-:Y:S01]  /*e8cb0*/  HMMA.16816.F32 R12, R4, R14, R24 ;  /* 0x0000000e040c723c */ /* 0x008fe20000001818 */
[----:B------:R-:W2:Y:S10]  /*e8cc0*/  LDL.LU R24, [R1+0x10d0] ;  /* 0x0010d00001187983 */ /* 0x000eb40000300800 */
[----:B------:R0:W-:Y:S04]  /*e8cd0*/  STL.64 [R1+0x16d0], R16 ;  /* 0x0016d01001007387 */ /* 0x0001e80000100a00 */
[----:B------:R1:W-:Y:S04]  /*e8ce0*/  STL.64 [R1+0x16d8], R18 ;  /* 0x0016d81201007387 */ /* 0x0003e80000100a00 */
[----:B------:R-:W-:Y:S04]  /*e8cf0*/  STL.64 [R1+0x16c0], R12 ;  /* 0x0016c00c01007387 */ /* 0x000fe80000100a00 */
[----:B------:R-:W-:Y:S04]  /*e8d00*/  STL.64 [R1+0x16c8], R14 ;  /* 0x0016c80e01007387 */ /* 0x000fe80000100a00 */
        /* <DEDUP_REMOVED lines=18> */
[----:B------:R-:W4:Y:S04]  /*e8e30*/  LDL.LU R18, [R1+0x1148] ;  /* 0x0011480001127983 */ /* 0x000f280000300800 */
[----:B------:R-:W4:Y:S01]  /*e8e40*/  LDL.LU R19, [R1+0x114c] ;  /* 0x00114c0001137983 */ /* 0x000f220000300800 */
[----:B------:R-:W-:-:S03]  /*e8e50*/  IMAD.MOV.U32 R15, RZ, RZ, R0 ;  /* 0x000000ffff0f7224 */ /* 0x000fc600078e0000 */
        /* <DEDUP_REMOVED lines=30> */
[----:B------:R-:W2:Y:S01]  /*e9040*/  LDL R13, [R1+0x354] ;  /* 0x00035400010d7983 */ /* 0x000ea20000100800 */
        /* <DEDUP_REMOVED lines=11> */
[----:B------:R-:W2:Y:S04]  /*e9100*/  LDL R12, [R1+0x360] ;  /* 0x00036000010c7983 */ /* 0x000ea80000100800 */
[----:B------:R-:W2:Y:S04]  /*e9110*/  LDL R13, [R1+0x364] ;  /* 0x00036400010d7983 */ /* 0x000ea80000100800 */
        /* <DEDUP_REMOVED lines=40> */
[----:B----4-:R-:W-:-:S03]  /*e93a0*/  IMAD.MOV.U32 R14, RZ, RZ, R10 ;  /* 0x000000ffff0e7224 */ /* 0x010fc600078e000a */
        /* <DEDUP_REMOVED lines=16> */
[----:B------:R-:W3:Y:S04]  /*e94b0*/  LDL.LU R20, [R1+0x10b0] ;  /* 0x0010b00001147983 */ /* 0x000ee80000300800 */
[----:B------:R-:W3:Y:S04]  /*e94c0*/  LDL.LU R21, [R1+0x10b4] ;  /* 0x0010b40001157983 */ /* 0x000ee80000300800 */
[----:B------:R-:W3:Y:S04]  /*e94d0*/  LDL.LU R22, [R1+0x10b8] ;  /* 0x0010b80001167983 */ /* 0x000ee80000300800 */
[----:B------:R-:W3:Y:S01]  /*e94e0*/  LDL.LU R23, [R1+0x10bc] ;  /* 0x0010bc0001177983 */ /* 0x000ee20000300800 */
[----:B------:R-:W-:-:S07]  /*e94f0*/  IMAD.MOV.U32 R15, RZ, RZ, R0 ;  /* 0x000000ffff0f7224 */ /* 0x000fce00078e0000 */
[C---:B--2---:R-:W-:Y:S01]  /*e9500*/  HMMA.16816.F32 R12, R4.reuse, R14, R16 ;  /* 0x0000000e040c723c */ /* 0x044fe20000001810 */
[----:B---3--:R-:W-:Y:S04]  /*e9510*/  STL.64 [R1+0x7cd0], R22 ;  /* 0x007cd01601007387 */ /* 0x008fe80000100a00 */
        /* <DEDUP_REMOVED lines=63> */
[----:B0-----:R-:W3:Y:S04]  /*e9910*/  LDL.LU.64 R18, [R1+0x7d50] ;  /* 0x007d500001127983 */ /* 0x001ee80000300a00 */
[----:B------:R-:W3:Y:S01]  /*e9920*/  LDL.LU.64 R16, [R1+0x7d48] ;  /* 0x007d480001107983 */ /* 0x000ee20000300a00 */
[C---:B--2---:R-:W-:Y:S03]  /*e9930*/  HMMA.16816.F32 R8, R4.reuse, R14, R8 ;  /* 0x0000000e0408723c */ /* 0x044fe60000001808 */
[----:B------:R0:W-:Y:S04]  /*e9940*/  STL.64 [R1+0x7b00], R12 ;  /* 0x007b000c01007387 */ /* 0x0001e80000100a00 */
[----:B0-----:R-:W2:Y:S01]  /*e9950*/  LDL.LU.64 R12, [R1+0x400] ;  /* 0x00040000010c7983 */ /* 0x001ea20000300a00 */
[----:B---3--:R-:W-:-:S15]  /*e9960*/  HMMA.16816.F32 R16, R4, R2, R16 ;  /* 0x000000020410723c */ /* 0x008fde0000001810 */
[----:B------:R-:W-:-:S04]  /*e9970*/  NOP ;  /* 0x0000000000007918 */ /* 0x000fc80000000000 */
[----:B------:R-:W-:Y:S04]  /*e9980*/  STL.64 [R1+0x1610], R16 ;  /* 0x0016101001007387 */ /* 0x000fe80000100a00 */
[----:B------:R0:W-:Y:S04]  /*e9990*/  STL.64 [R1+0x1618], R18 ;  /* 0x0016181201007387 */ /* 0x0001e80000100a00 */
[----:B0-----:R-:W3:Y:S04]  /*e99a0*/  LDL.LU.64 R18, [R1+0x7d40] ;  /* 0x007d400001127983 */ /* 0x001ee80000300a00 */
[----:B------:R-:W3:Y:S04]  /*e99b0*/  LDL.LU.64 R16, [R1+0x7d38] ;  /* 0x007d380001107983 */ /* 0x000ee80000300a00 */
[----:B------:R-:W-:Y:S04]  /*e99c0*/  STL.64 [R1+0x7c58], R2 ;  /* 0x007c580201007387 */ /* 0x000fe80000100a00 */
[----:B------:R-:W-:Y:S04]  /*e99d0*/  STL.64 [R1+0x1600], R8 ;  /* 0x0016000801007387 */ /* 0x000fe80000100a00 */
[----:B------:R0:W-:Y:S04]  /*e99e0*/  STL.64 [R1+0x1608], R10 ;  /* 0x0016080a01007387 */ /* 0x0001e80000100a00 */
[----:B0-----:R-:W2:Y:S04]  /*e99f0*/  LDL.LU R11, [R1+0x7d30] ;  /* 0x007d3000010b7983 */ /* 0x001ea80000300800 */
[----:B------:R-:W3:Y:S02]  /*e9a00*/  LDL.LU.64 R8, [R1+0x7d28] ;  /* 0x007d280001087983 */ /* 0x000ee40000300a00 */
[----:B---3--:R-:W-:-:S15]  /*e9a10*/  HMMA.16816.F32 R16, R4, R8, R16 ;  /* 0x000000080410723c */ /* 0x008fde0000001810 */
[----:B------:R-:W-:-:S04]  /*e9a20*/  NOP ;  /* 0x0000000000007918 */ /* 0x000fc80000000000 */
[----:B------:R-:W-:Y:S04]  /*e9a30*/  STL.64 [R1+0x15f0], R16 ;  /* 0x0015f01001007387 */ /* 0x000fe80000100a00 */
[----:B------:R0:W-:Y:S04]  /*e9a40*/  STL.64 [R1+0x15f8], R18 ;  /* 0x0015f81201007387 */ /* 0x0001e80000100a00 */
[----:B0-----:R-:W3:Y:S04]  /*e9a50*/  LDL.LU.64 R18, [R1+0x7d20] ;  /* 0x007d200001127983 */ /* 0x001ee80000300a00 */
[----:B------:R-:W3:Y:S04]  /*e9a60*/  LDL.LU.64 R16, [R1+0x7d18] ;  /* 0x007d180001107983 */ /* 0x000ee80000300a00 */
[----:B------:R-:W-:Y:S04]  /*e9a70*/  STL [R1+0x7acc], R8 ;  /* 0x007acc0801007387 */ /* 0x000fe80000100800 */
[----:B------:R-:W-:Y:S01]  /*e9a80*/  STL [R1+0x7ac8], R9 ;  /* 0x007ac80901007387 */ /* 0x000fe20000100800 */
[----:B---3--:R-:W-:-:S15]  /*e9a90*/  HMMA.16816.F32 R16, R4, R28, R16 ;  /* 0x0000001c0410723c */ /* 0x008fde0000001810 */
[----:B------:R-:W-:-:S04]  /*e9aa0*/  NOP ;  /* 0x0000000000007918 */ /* 0x000fc80000000000 */
[----:B------:R-:W-:Y:S04]  /*e9ab0*/  STL.64 [R1+0x15e0], R16 ;  /* 0x0015e01001007387 */ /* 0x000fe80000100a00 */
[----:B------:R0:W-:Y:S04]  /*e9ac0*/  STL.64 [R1+0x15e8], R18 ;  /* 0x0015e81201007387 */ /* 0x0001e80000100a00 */
[----:B0-----:R-:W3:Y:S04]  /*e9ad0*/  LDL.LU R18, [R1+0x7d10] ;  /* 0x007d100001127983 */ /* 0x001ee80000300800 */
[----:B------:R-:W4:Y:S04]  /*e9ae0*/  LDL.LU.64 R16, [R1+0x7d08] ;  /* 0x007d080001107983 */ /* 0x000f280000300a00 */
[----:B------:R-:W-:Y:S01]  /*e9af0*/  STL.64 [R1+0x7c68], R28 ;  /* 0x007c681c01007387 */ /* 0x000fe20000100a00 */
[----:B----4-:R-:W-:Y:S03]  /*e9b00*/  HMMA.16816.F32 R4, R4, R16, R24 ;  /* 0x000000100404723c */ /* 0x010fe60000001818 */
[----:B------:R-:W2:Y:S04]  /*e9b10*/  LDL.LU.64 R26, [R1+0x7d00] ;  /* 0x007d0000011a7983 */ /* 0x000ea80000300a00 */
[----:B------:R-:W2:-:S12]  /*e9b20*/  LDL.LU.64 R24, [R1+0x7cf8] ;  /* 0x007cf80001187983 */ /* 0x000e980000300a00 */
        /* <DEDUP_REMOVED lines=11> */
[----:B------:R-:W4:Y:S01]  /*e9be0*/  LDL.LU.64 R24, [R1+0x7cd8] ;  /* 0x007cd80001187983 */ /* 0x000f220000300a00 */
[----:B------:R-:W-:-:S05]  /*e9bf0*/  IMAD.MOV.U32 R10, RZ, RZ, R12 ;  /* 0x000000ffff0a7224 */ /* 0x000fca00078e000c */
        /* <DEDUP_REMOVED lines=8> */
[----:B------:R-:W-:-:S05]  /*e9c80*/  IMAD.MOV.U32 R17, RZ, RZ, R25 ;  /* 0x000000ffff117224 */ /* 0x000fca00078e0019 */
[----:B------:R-:W-:Y:S01]  /*e9c90*/  STL.64 [R1+0x7c80], R16 ;  /* 0x007c801001007387 */ /* 0x000fe20000100a00 */
[----:B------:R-:W-:Y:S01]  /*e9ca0*/  IMAD.MOV.U32 R0, RZ, RZ, R13 ;  /* 0x000000ffff007224 */ /* 0x000fe200078e000d */
[----:B--2---:R-:W-:-:S15]  /*e9cb0*/  HMMA.16816.F32 R20, R4, R26, R20 ;  /* 0x0000001a0414723c */ /* 0x004fde0000001814 */
[----:B------:R-:W-:-:S04]  /*e9cc0*/  NOP ;  /* 0x0000000000007918 */ /* 0x000fc80000000000 */
[----:B------:R-:W-:Y:S04]  /*e9cd0*/  STL.64 [R1+0x15a0], R20 ;  /* 0x0015a01401007387 */ /* 0x000fe80000100a00 */
[----:B------:R0:W-:Y:S04]  /*e9ce0*/  STL.64 [R1+0x15a8], R22 ;  /* 0x0015a81601007387 */ /* 0x0001e80000100a00 */
[----:B0-----:R-:W2:Y:S04]  /*e9cf0*/  LDL.LU.64 R22, [R1+0x7cc0] ;  /* 0x007cc00001167983 */ /* 0x001ea80000300a00 */
[----:B------:R-:W4:Y:S04]  /*e9d00*/  LDL.LU.64 R20, [R1+0x7cb8] ;  /* 0x007cb80001147983 */ /* 0x000f280000300a00 */
[----:B------:R-:W2:Y:S04]  /*e9d10*/  LDL.64 R12, [R1+0x398] ;  /* 0x00039800010c7983 */ /* 0x000ea80000100a00 */
[----:B------:R-:W-:Y:S04]  /*e9d20*/  STL.64 [R1+0x7c20], R14 ;  /* 0x007c200e01007387 */ /* 0x000fe80000100a00 */
[----:B--2---:R0:W-:Y:S04]  /*e9d30*/  STL.64 [R1+0x7c18], R12 ;  /* 0x007c180c01007387 */ /* 0x0041e80000100a00 */
[----:B0-----:R-:W2:Y:S04]  /*e9d40*/  LDL.LU R12, [R1+0x10a0] ;  /* 0x0010a000010c7983 */ /* 0x001ea80000300800 */
[----:B------:R-:W2:Y:S04]  /*e9d50*/  LDL.LU R13, [R1+0x10a4] ;  /* 0x0010a400010d7983 */ /* 0x000ea80000300800 */
[----:B------:R-:W2:Y:S04]  /*e9d60*/  LDL.LU R14, [R1+0x10a8] ;  /* 0x0010a800010e7983 */ /* 0x000ea80000300800 */
[----:B------:R-:W2:Y:S01]  /*e9d70*/  LDL.LU R15, [R1+0x10ac] ;  /* 0x0010ac00010f7983 */ /* 0x000ea20000300800 */
[----:B------:R-:W-:-:S02]  /*e9d80*/  IMAD.MOV.U32 R25, RZ, RZ, R26 ;  /* 0x000000ffff197224 */ /* 0x000fc400078e001a */
[----:B------:R-:W-:Y:S02]  /*e9d90*/  IMAD.MOV.U32 R24, RZ, RZ, R27 ;  /* 0x000000ffff187224 */ /* 0x000fe400078e001b */
[----:B----4-:R-:W-:Y:S02]  /*e9da0*/  IMAD.MOV.U32 R27, RZ, RZ, R20 ;  /* 0x000000ffff1b7224 */ /* 0x010fe400078e0014 */
[----:B------:R-:W-:Y:S01]  /*e9db0*/  IMAD.MOV.U32 R26, RZ, RZ, R21 ;  /* 0x000000ffff1a7224 */ /* 0x000fe200078e0015 */
[----:B--2---:R-:W-:-:S15]  /*e9dc0*/  HMMA.16816.F32 R12, R4, R20, R12 ;  /* 0x00000014040c723c */ /* 0x004fde000000180c */
[----:B------:R-:W-:-:S04]  /*e9dd0*/  NOP ;  /* 0x0000000000007918 */ /* 0x000fc80000000000 */
[----:B------:R-:W-:Y:S04]  /*e9de0*/  STL.64 [R1+0x1590], R12 ;  /* 0x0015900c01007387 */ /* 0x000fe80000100a00 */
[----:B------:R-:W-:Y:S04]  /*e9df0*/  STL.64 [R1+0x1598], R14 ;  /* 0x0015980e01007387 */ /* 0x000fe80000100a00 */
[----:B------:R-:W2:Y:S04]  /*e9e00*/  LDL.LU.64 R20, [R1+0x7cb0] ;  /* 0x007cb00001147983 */ /* 0x000ea80000300a00 */
[----:B------:R-:W-:Y:S04]  /*e9e10*/  STL.64 [R1+0x7ac0], R26 ;  /* 0x007ac01a01007387 */ /* 0x000fe80000100a00 */
[----:B------:R0:W-:Y:S04]  /*e9e20*/  STL.64 [R1+0x7ab8], R24 ;  /* 0x007ab81801007387 */ /* 0x0001e80000100a00 */
[----:B0-----:R-:W4:Y:S04]  /*e9e30*/  LDL.LU R24, [R1+0xf20] ;  /* 0x000f200001187983 */ /* 0x001f280000300800 */
[----:B------:R-:W4:Y:S04]  /*e9e40*/  LDL.LU R25, [R1+0xf24] ;  /* 0x000f240001197983 */ /* 0x000f280000300800 */
[----:B------:R-:W2:Y:S04]  /*e9e50*/  LDL.LU R26, [R1+0xf28] ;  /* 0x000f2800011a7983 */ /* 0x000ea80000300800 */
[----:B------:R-:W2:Y:S04]  /*e9e60*/  LDL.LU R27, [R1+0xf2c] ;  /* 0x000f2c00011b7983 */ /* 0x000ea80000300800 */
[----:B--2---:R3:W-:Y:S02]  /*e9e70*/  STL.64 [R1+0x7c30], R26 ;  /* 0x007c301a01007387 */ /* 0x0047e40000100a00 */
[----:B---3--:R-:W-:-:S02]  /*e9e80*/  IMAD.MOV.U32 R26, RZ, RZ, R18 ;  /* 0x000000ffff1a7224 */ /* 0x008fc400078e0012 */
[----:B------:R-:W-:-:S05]  /*e9e90*/  IMAD.MOV.U32 R27, RZ, RZ, R11 ;  /* 0x000000ffff1b7224 */ /* 0x000fca00078e000b */
[----:B------:R0:W-:Y:S04]  /*e9ea0*/  STL.64 [R1+0x7c88], R26 ;  /* 0x007c881a01007387 */ /* 0x0001e80000100a00 */
[----:B----4-:R-:W-:Y:S04]  /*e9eb0*/  STL.64 [R1+0x7c28], R24 ;  /* 0x007c281801007387 */ /* 0x010fe80000100a00 */
[----:B------:R-:W2:Y:S04]  /*e9ec0*/  LDL.LU R12, [R1+0xf70] ;  /* 0x000f7000010c7983 */ /* 0x000ea80000300800 */
[----:B------:R-:W2:Y:S04]  /*e9ed0*/  LDL.LU R13, [R1+0xf74] ;  /* 0x000f7400010d7983 */ /* 0x000ea80000300800 */
[----:B------:R-:W3:Y:S04]  /*e9ee0*/  LDL.LU R14, [R1+0xf78] ;  /* 0x000f7800010e7983 */ /* 0x000ee80000300800 */
[----:B------:R-:W3:Y:S04]  /*e9ef0*/  LDL.LU R15, [R1+0xf7c] ;  /* 0x000f7c00010f7983 */ /* 0x000ee80000300800 */
[----:B0-----:R-:W4:Y:S04]  /*e9f00*/  LDL.LU.64 R26, [R1+0x3d8] ;  /* 0x0003d800011a7983 */ /* 0x001f280000300a00 */
        /* <DEDUP_REMOVED lines=28> */
[----:B------:R-:W2:Y:S04]  /*ea0d0*/  LDL.64 R24, [R1+0x3b8] ;  /* 0x0003b80001187983 */ /* 0x000ea80000100a00 */
[----:B---3--:R-:W-:Y:S04]  /*ea0e0*/  STL.64 [R1+0x7c40], R14 ;  /* 0x007c400e01007387 */ /* 0x008fe80000100a00 */
[----:B------:R0:W-:Y:S04]  /*ea0f0*/  STL.64 [R1+0x7c38], R12 ;  /* 0x007c380c01007387 */ /* 0x0001e80000100a00 */
[----:B0-----:R-:W3:Y:S04]  /*ea100*/  LDL.LU R12, [R1+0xf90] ;  /* 0x000f9000010c7983 */ /* 0x001ee80000300800 */
[----:B------:R-:W3:Y:S04]  /*ea110*/  LDL.LU R13, [R1+0xf94] ;  /* 0x000f9400010d7983 */ /* 0x000ee80000300800 */
[----:B------:R-:W2:Y:S04]  /*ea120*/  LDL.LU R14, [R1+0xf98] ;  /* 0x000f9800010e7983 */ /* 0x000ea80000300800 */
[----:B------:R-:W2:Y:S01]  /*ea130*/  LDL.LU R15, [R1+0xf9c] ;  /* 0x000f9c00010f7983 */ /* 0x000ea20000300800 */
[C---:B------:R-:W-:Y:S03]  /*ea140*/  HMMA.16816.F32 R16, R4.reuse, R22, R16 ;  /* 0x000000160410723c */ /* 0x040fe60000001810 */
        /* <DEDUP_REMOVED lines=11> */
[----:B0-----:R-:W3:Y:S04]  /*ea200*/  LDL.LU.64 R22, [R1+0x3d0] ;  /* 0x0003d00001167983 */ /* 0x001ee80000300a00 */
[----:B------:R-:W-:Y:S01]  /*ea210*/  STL.64 [R1+0x7a38], R20 ;  /* 0x007a381401007387 */ /* 0x000fe20000100a00 */
[----:B----4-:R-:W-:-:S15]  /*ea220*/  HMMA.16816.F32 R16, R4, R26, R16 ;  /* 0x0000001a0410723c */ /* 0x010fde0000001810 */
[----:B------:R-:W-:-:S04]  /*ea230*/  NOP ;  /* 0x0000000000007918 */ /* 0x000fc80000000000 */
[----:B------:R-:W-:Y:S04]  /*ea240*/  STL.64 [R1+0x1570], R16 ;  /* 0x0015701001007387 */ /* 0x000fe80000100a00 */
[----:B------:R0:W-:Y:S04]  /*ea250*/  STL.64 [R1+0x1578], R18 ;  /* 0x0015781201007387 */ /* 0x0001e80000100a00 */
[----:B0-----:R-:W3:Y:S04]  /*ea260*/  LDL.LU.64 R18, [R1+0x7c98] ;  /* 0x007c980001127983 */ /* 0x001ee80000300a00 */
[----:B------:R-:W3:Y:S01]  /*ea270*/  LDL.LU.64 R16, [R1+0x7c90] ;  /* 0x007c900001107983 */ /* 0x000ee20000300a00 */
[----:B------:R-:W-:-:S02]  /*ea280*/  IMAD.MOV.U32 R21, RZ, RZ, R26 ;  /* 0x000000ffff157224 */ /* 0x000fc400078e001a */
[----:B------:R-:W-:Y:S02]  /*ea290*/  IMAD.MOV.U32 R20, RZ, RZ, R27 ;  /* 0x000000ffff147224 */ /* 0x000fe400078e001b */
[----:B------:R-:W4:Y:S01]  /*ea2a0*/  LDL.LU.64 R26, [R1+0x7c88] ;  /* 0x007c8800011a7983 */ /* 0x000f220000300a00 */
[----:B---3--:R-:W-:-:S15]  /*ea2b0*/  HMMA.16816.F32 R16, R4, R22, R16 ;  /* 0x000000160410723c */ /* 0x008fde0000001810 */
[----:B------:R-:W-:-:S04]  /*ea2c0*/  NOP ;  /* 0x0000000000007918 */ /* 0x000fc80000000000 */
[----:B------:R0:W-:Y:S04]  /*ea2d0*/  STL.64 [R1+0x1560], R16 ;  /* 0x0015601001007387 */ /* 0x0001e80000100a00 */
[----:B------:R1:W-:Y:S04]  /*ea2e0*/  STL.64 [R1+0x1568], R18 ;  /* 0x0015681201007387 */ /* 0x0003e80000100a00 */
[----:B0-----:R-:W3:Y:S01]  /*ea2f0*/  LDL.LU.64 R16, [R1+0x7c80] ;  /* 0x007c800001107983 */ /* 0x001ee20000300a00 */
[----:B------:R-:W-:Y:S01]  /*ea300*/  HMMA.16816.F32 R8, R4, R28, R8 ;  /* 0x0000001c0408723c */ /* 0x000fe20000001808 */
[----:B-1----:R-:W-:-:S02]  /*ea310*/  IMAD.MOV.U32 R18, RZ, RZ, R22 ;  /* 0x000000ffff127224 */ /* 0x002fc400078e0016 */
[----:B------:R-:W-:-:S05]  /*ea320*/  IMAD.MOV.U32 R19, RZ, RZ, R23 ;  /* 0x000000ffff137224 */ /* 0x000fca00078e0017 */
[----:B------:R0:W-:Y:S04]  /*ea330*/  STL.64 [R1+0x7ad8], R18 ;  /* 0x007ad81201007387 */ /* 0x0001e80000100a00 */
[----:B0-----:R-:W2:Y:S04]  /*ea340*/  LDL R18, [R1+0x3a0] ;  /* 0x0003a00001127983 */ /* 0x001ea80000100800 */
[----:B------:R-:W2:Y:S04]  /*ea350*/  LDL R19, [R1+0x3a4] ;  /* 0x0003a40001137983 */ /* 0x000ea80000100800 */
[----:B---3--:R0:W-:Y:S04]  /*ea360*/  STL.64 [R1+0x7ad0], R16 ;  /* 0x007ad01001007387 */ /* 0x0081e80000100a00 */
[----:B0-----:R-:W3:Y:S04]  /*ea370*/  LDL.64 R16, [R1+0x3a8] ;  /* 0x0003a80001107983 */ /* 0x001ee80000100a00 */
[----:B------:R-:W-:Y:S04]  /*ea380*/  STL.64 [R1+0x1550], R8 ;  /* 0x0015500801007387 */ /* 0x000fe80000100a00 */
[----:B------:R0:W-:Y:S04]  /*ea390*/  STL.64 [R1+0x1558], R10 ;  /* 0x0015580a01007387 */ /* 0x0001e80000100a00 */
[----:B0-----:R-:W3:Y:S04]  /*ea3a0*/  LDL.LU.64 R10, [R1+0x7c78] ;  /* 0x007c7800010a7983 */ /* 0x001ee80000300a00 */
[----:B------:R-:W3:Y:S01]  /*ea3b0*/  LDL.LU.64 R8, [R1+0x7c70] ;  /* 0x007c700001087983 */ /* 0x000ee20000300a00 */
[----:B--2---:R-:W-:Y:S01]  /*ea3c0*/  HMMA.16816.F32 R12, R4, R24, R12 ;  /* 0x00000018040c723c */ /* 0x004fe2000000180c */
[----:B------:R-:W-:-:S02]  /*ea3d0*/  IMAD.MOV.U32 R23, RZ, RZ, R28 ;  /* 0x000000ffff177224 */ /* 0x000fc400078e001c */
[----:B------:R-:W-:Y:S02]  /*ea3e0*/  IMAD.MOV.U32 R22, RZ, RZ, R29 ;  /* 0x000000ffff167224 */ /* 0x000fe400078e001d */
[----:B------:R-:W2:Y:S04]  /*ea3f0*/  LDL.LU.64 R28, [R1+0x7c68] ;  /* 0x007c6800011c7983 */ /* 0x000ea80000300a00 */
        /* <DEDUP_REMOVED lines=8> */
[----:B------:R0:W-:Y:S04]  /*ea480*/  STL.64 [R1+0x1540], R8 ;  /* 0x0015400801007387 */ /* 0x0001e80000100a00 */
[----:B------:R1:W-:Y:S01]  /*ea490*/  STL.64 [R1+0x1548], R10 ;  /* 0x0015480a01007387 */ /* 0x0003e20000100a00 */
[----:B0-----:R-:W-:Y:S02]  /*ea4a0*/  IMAD.MOV.U32 R8, RZ, RZ, R2 ;  /* 0x000000ffff087224 */ /* 0x001fe400078e0002 */
[----:B------:R-:W-:Y:S01]  /*ea4b0*/  IMAD.MOV.U32 R9, RZ, RZ, R3 ;  /* 0x000000ffff097224 */ /* 0x000fe200078e0003 */
[----:B-1----:R-:W3:Y:S04]  /*ea4c0*/  LDL.LU R10, [R1+0x7c60] ;  /* 0x007c6000010a7983 */ /* 0x002ee80000300800 */
[----:B------:R-:W2:Y:S04]  /*ea4d0*/  LDL.LU.64 R2, [R1+0x7c58] ;  /* 0x007c580001027983 */ /* 0x000ea80000300a00 */
[----:B------:R-:W-:Y:S04]  /*ea4e0*/  STL.64 [R1+0x1530], R12 ;  /* 0x0015300c01007387 */ /* 0x000fe80000100a00 */
[----:B------:R0:W-:Y:S04]  /*ea4f0*/  STL.64 [R1+0x1538], R14 ;  /* 0x0015380e01007387 */ /* 0x0001e80000100a00 */
[----:B0-----:R-:W4:Y:S04]  /*ea500*/  LDL.LU.64 R14, [R1+0x7c50] ;  /* 0x007c5000010e7983 */ /* 0x001f280000300a00 */
[----:B------:R-:W4:Y:S01]  /*ea510*/  LDL.LU.64 R12, [R1+0x7c48] ;  /* 0x007c4800010c7983 */ /* 0x000f220000300a00 */
[----:B------:R-:W-:-:S05]  /*ea520*/  IMAD.MOV.U32 R11, RZ, RZ, R25 ;  /* 0x000000ffff0b7224 */ /* 0x000fca00078e0019 */
[----:B------:R-:W-:Y:S01]  /*ea530*/  STL [R1+0x79f0], R11 ;  /* 0x0079f00b01007387 */ /* 0x000fe20000100800 */
[----:B----4-:R-:W-:Y:S03]  /*ea540*/  HMMA.16816.F32 R24, R4, R26, R12 ;  /* 0x0000001a0418723c */ /* 0x010fe6000000180c */
[----:B------:R-:W4:Y:S04]  /*ea550*/  LDL.LU.64 R14, [R1+0x7c40] ;  /* 0x007c4000010e7983 */ /* 0x000f280000300a00 */
[----:B------:R-:W4:-:S12]  /*ea560*/  LDL.LU.64 R12, [R1+0x7c38] ;  /* 0x007c3800010c7983 */ /* 0x000f180000300a00 */
        /* <DEDUP_REMOVED lines=10> */
[----:B--2---:R-:W-:Y:S01]  /*ea610*/  HMMA.16816.F32 R20, R4, R18, R20 ;  /* 0x000000120414723c */ /* 0x004fe20000001814 */
[----:B------:R-:W-:-:S05]  /*ea620*/  IMAD.MOV.U32 R11, RZ, RZ, R17 ;  /* 0x000000ffff0b7224 */ /* 0x000fca00078e0011 */
[----:B------:R-:W-:-:S13]  /*ea630*/  STL [R1+0x79f4], R11 ;  /* 0x0079f40b01007387 */ /* 0x000fda0000100800 */
[----:B------:R0:W-:Y:S04]  /*ea640*/  STL.64 [R1+0x1500], R20 ;  /* 0x0015001401007387 */ /* 0x0001e80000100a00 */
[----:B------:R1:W-:Y:S04]  /*ea650*/  STL.64 [R1+0x1508], R22 ;  /* 0x0015081601007387 */ /* 0x0003e80000100a00 */
[----:B0-----:R-:W2:Y:S01]  /*ea660*/  LDL.LU R20, [R1+0xe00] ;  /* 0x000e000001147983 */ /* 0x001ea20000300800 */
[----:B---3--:R-:W-:-:S15]  /*ea670*/  HMMA.16816.F32 R16, R4, R12, R24 ;  /* 0x0000000c0410723c */ /* 0x008fde0000001818 */
[----:B------:R-:W-:-:S04]  /*ea680*/  NOP ;  /* 0x0000000000007918 */ /* 0x000fc80000000000 */
[----:B------:R-:W-:Y:S04]  /*ea690*/  STL.64 [R1+0x14f0], R16 ;  /* 0x0014f01001007387 */ /* 0x000fe80000100a00 */
[----:B------:R-:W-:Y:S04]  /*ea6a0*/  STL.64 [R1+0x14f8], R18 ;  /* 0x0014f81201007387 */ /* 0x000fe80000100a00 */
        /* <DEDUP_REMOVED lines=19> */
[----:B0-----:R-:W2:Y:S01]  /*ea7e0*/  LDL.64 R20, [R1+0x348] ;  /* 0x0003480001147983 */ /* 0x001ea20000100a00 */
[----:B------:R-:W-:-:S03]  /*ea7f0*/  IMAD.MOV.U32 R11, RZ, RZ, R13 ;  /* 0x000000ffff0b7224 */ /* 0x000fc600078e000d */
        /* <DEDUP_REMOVED lines=30> */
[----:B------:R-:W4:Y:S04]  /*ea9e0*/  LDL.64 R26, [R1+0x378] ;  /* 0x00037800011a7983 */ /* 0x000f280000100a00 */
[----:B0-----:R-:W3:Y:S04]  /*ea9f0*/  LDL R22, [R1+0x370] ;  /* 0x0003700001167983 */ /* 0x001ee80000100800 */
[----:B------:R-:W3:Y:S04]  /*eaa00*/  LDL R23, [R1+0x374] ;  /* 0x0003740001177983 */ /* 0x000ee80000100800 */
[----:B----4-:R-:W-:Y:S04]  /*eaa10*/  STL.64 [R1+0x7bd0], R26 ;  /* 0x007bd01a01007387 */ /* 0x010fe80000100a00 */
[----:B--2---:R0:W-:Y:S04]  /*eaa20*/  STL.64 [R1+0x7ba8], R20 ;  /* 0x007ba81401007387 */ /* 0x0041e80000100a00 */
[----:B---3--:R1:W-:Y:S04]  /*eaa30*/  STL.64 [R1+0x7bc8], R22 ;  /* 0x007bc81601007387 */ /* 0x0083e80000100a00 */
[----:B0-----:R-:W2:Y:S04]  /*eaa40*/  LDL.LU R20, [R1+0xeb0] ;  /* 0x000eb00001147983 */ /* 0x001ea80000300800 */
[----:B------:R-:W2:Y:S04]  /*eaa50*/  LDL.LU R21, [R1+0xeb4] ;  /* 0x000eb40001157983 */ /* 0x000ea80000300800 */
[----:B-1----:R-:W3:Y:S04]  /*eaa60*/  LDL.LU R22, [R1+0xeb8] ;  /* 0x000eb80001167983 */ /* 0x002ee80000300800 */
[----:B------:R-:W3:Y:S04]  /*eaa70*/  LDL.LU R23, [R1+0xebc] ;  /* 0x000ebc0001177983 */ /* 0x000ee80000300800 */
        /* <DEDUP_REMOVED lines=14> */
[----:B----4-:R0:W-:Y:S04]  /*eab60*/  STL.64 [R1+0x7c00], R22 ;  /* 0x007c001601007387 */ /* 0x0101e80000100a00 */
[----:B0-----:R-:W4:Y:S04]  /*eab70*/  LDL R22, [R1+0x390] ;  /* 0x0003900001167983 */ /* 0x001f280000100800 */
[----:B------:R-:W4:Y:S04]  /*eab80*/  LDL R23, [R1+0x394] ;  /* 0x0003940001177983 */ /* 0x000f280000100800 */
[----:B---3--:R-:W-:Y:S04]  /*eab90*/  STL.64 [R1+0x7bf8], R20 ;  /* 0x007bf81401007387 */ /* 0x008fe80000100a00 */
[----:B------:R-:W3:Y:S04]  /*eaba0*/  LDL.64 R26, [R1+0x388] ;  /* 0x00038800011a7983 */ /* 0x000ee80000100a00 */
        /* <DEDUP_REMOVED lines=36> */
[----:B------:R-:W4:Y:S04]  /*eadf0*/  LDL.LU.64 R26, [R1+0x7c10] ;  /* 0x007c1000011a7983 */ /* 0x000f280000300a00 */
        /* <DEDUP_REMOVED lines=18> */
[----:B0-----:R-:W2:Y:S02]  /*eaf20*/  LDL.LU.64 R26, [R1+0x7bd0] ;  /* 0x007bd000011a7983 */ /* 0x001ea40000300a00 */
[----:B--2---:R-:W-:-:S15]  /*eaf30*/  HMMA.16816.F32 R20, R4, R26, R20 ;  /* 0x0000001a0414723c */ /* 0x004fde0000001814 */
        /* <DEDUP_REMOVED lines=56> */
[----:B------:R-:W3:Y:S04]  /*eb2c0*/  LDL.LU.64 R14, [R1+0x7b30] ;  /* 0x007b3000010e7983 */ /* 0x000ee80000300a00 */
[----:B------:R-:W2:-:S12]  /*eb2d0*/  LDL.LU.64 R12, [R1+0x7b28] ;  /* 0x007b2800010c7983 */ /* 0x000e980000300a00 */
[----:B------:R-:W-:Y:S04]  /*eb2e0*/  STL.64 [R1+0x1440], R20 ;  /* 0x0014401401007387 */ /* 0x000fe80000100a00 */
[----:B------:R0:W-:Y:S04]  /*eb2f0*/  STL.64 [R1+0x1448], R22 ;  /* 0x0014481601007387 */ /* 0x0001e80000100a00 */
[----:B0-----:R-:W3:Y:S04]  /*eb300*/  LDL.LU.64 R22, [R1+0x7b20] ;  /* 0x007b200001167983 */ /* 0x001ee80000300a00 */
[----:B------:R-:W3:Y:S01]  /*eb310*/  LDL.LU.64 R20, [R1+0x7b18] ;  /* 0x007b180001147983 */ /* 0x000ee20000300a00 */
[----:B--2---:R-:W-:Y:S01]  /*eb320*/  IMAD.MOV.U32 R11, RZ, RZ, R13 ;  /* 0x000000ffff0b7224 */ /* 0x004fe200078e000d */
        /* <DEDUP_REMOVED lines=11> */
[----:B0-----:R-:W2:Y:S04]  /*eb3e0*/  LDL.LU.64 R22, [R1+0x7af8] ;  /* 0x007af80001167983 */ /* 0x001ea80000300a00 */
[----:B------:R-:W2:Y:S01]  /*eb3f0*/  LDL.LU.64 R20, [R1+0x7af0] ;  /* 0x007af00001147983 */ /* 0x000ea20000300a00 */
[C---:B------:R-:W-:Y:S08]  /*eb400*/  HMMA.16816.F32 R16, R4.reuse, R14, R16 ;  /* 0x0000000e0410723c */ /* 0x040ff00000001810 */
        /* <DEDUP_REMOVED lines=9> */
[----:B------:R-:W3:Y:S04]  /*eb4a0*/  LDL.LU.64 R16, [R1+0x7ad0] ;  /* 0x007ad00001107983 */ /* 0x000ee80000300a00 */
[----:B------:R0:W-:Y:S02]  /*eb4b0*/  STL.64 [R1+0x7870], R14 ;  /* 0x0078700e01007387 */ /* 0x0001e40000100a00 */
[----:B0-----:R-:W-:-:S02]  /*eb4c0*/  IMAD.MOV.U32 R14, RZ, RZ, R8 ;  /* 0x000000ffff0e7224 */ /* 0x001fc400078e0008 */
[----:B------:R-:W4:Y:S01]  /*eb4d0*/  LDL.LU R8, [R1+0x7acc] ;  /* 0x007acc0001087983 */ /* 0x000f220000300800 */
[----:B------:R-:W-:-:S03]  /*eb4e0*/  IMAD.MOV.U32 R15, RZ, RZ, R9 ;  /* 0x000000ffff0f7224 */ /* 0x000fc600078e0009 */
[----:B------:R-:W4:Y:S04]  /*eb4f0*/  LDL.LU R9, [R1+0x7ac8] ;  /* 0x007ac80001097983 */ /* 0x000f280000300800 */
[----:B------:R2:W-:Y:S04]  /*eb500*/  STL.64 [R1+0x7888], R12 ;  /* 0x0078880c01007387 */ /* 0x0005e80000100a00 */
[----:B------:R-:W-:Y:S01]  /*eb510*/  STL.64 [R1+0x7a18], R14 ;  /* 0x007a180e01007387 */ /* 0x000fe20000100a00 */
[----:B--2---:R-:W-:Y:S02]  /*eb520*/  IMAD.MOV.U32 R12, RZ, RZ, R23 ;  /* 0x000000ffff0c7224 */ /* 0x004fe400078e0017 */
[----:B------:R-:W-:-:S05]  /*eb530*/  IMAD.MOV.U32 R13, RZ, RZ, R22 ;  /* 0x000000ffff0d7224 */ /* 0x000fca00078e0016 */
        /* <DEDUP_REMOVED lines=10> */
[----:B------:R-:W4:Y:S01]  /*eb5e0*/  LDL.LU.64 R24, [R1+0x7ab8] ;  /* 0x007ab80001187983 */ /* 0x000f220000300a00 */
[----:B--2---:R-:W-:-:S15]  /*eb5f0*/  HMMA.16816.F32 R12, R4, R28, R12 ;  /* 0x0000001c040c723c */ /* 0x004fde000000180c */
[----:B------:R-:W-:-:S04]  /*eb600*/  NOP ;  /* 0x0000000000007918 */ /* 0x000fc80000000000 */
[----:B------:R-:W-:Y:S04]  /*eb610*/  STL.64 [R1+0x13e0], R12 ;  /* 0x0013e00c01007387 */ /* 0x000fe80000100a00 */
[----:B------:R3:W-:Y:S02]  /*eb620*/  STL.64 [R1+0x13e8], R14 ;  /* 0x0013e80e01007387 */ /* 0x0007e40000100a00 */
[----:B---3--:R-:W-:Y:S02]  /*eb630*/  IMAD.MOV.U32 R14, RZ, RZ, R21 ;  /* 0x000000ffff0e7224 */ /* 0x008fe400078e0015 */
[----:B------:R-:W-:Y:S02]  /*eb640*/  IMAD.MOV.U32 R15, RZ, RZ, R20 ;  /* 0x000000ffff0f7224 */ /* 0x000fe400078e0014 */
[----:B----4-:R-:W-:-:S02]  /*eb650*/  IMAD.MOV.U32 R22, RZ, RZ, R27 ;  /* 0x000000ffff167224 */ /* 0x010fc400078e001b */
[----:B------:R-:W-:-:S05]  /*eb660*/  IMAD.MOV.U32 R23, RZ, RZ, R26 ;  /* 0x000000ffff177224 */ /* 0x000fca00078e001a */
[----:B------:R-:W-:Y:S04]  /*eb670*/  STL.64 [R1+0x7a58], R22 ;  /* 0x007a581601007387 */ /* 0x000fe80000100a00 */
[----:B------:R0:W-:Y:S04]  /*eb680*/  STL.64 [R1+0x7a30], R14 ;  /* 0x007a300e01007387 */ /* 0x0001e80000100a00 */
[----:B------:R-:W2:Y:S04]  /*eb690*/  LDL.LU R12, [R1+0xd60] ;  /* 0x000d6000010c7983 */ /* 0x000ea80000300800 */
[----:B------:R-:W2:Y:S04]  /*eb6a0*/  LDL.LU R13, [R1+0xd64] ;  /* 0x000d6400010d7983 */ /* 0x000ea80000300800 */
[----:B0-----:R-:W3:Y:S04]  /*eb6b0*/  LDL.LU R14, [R1+0xd68] ;  /* 0x000d6800010e7983 */ /* 0x001ee80000300800 */
[----:B------:R-:W3:Y:S01]  /*eb6c0*/  LDL.LU R15, [R1+0xd6c] ;  /* 0x000d6c00010f7983 */ /* 0x000ee20000300800 */
[----:B------:R-:W-:-:S02]  /*eb6d0*/  IMAD.MOV.U32 R20, RZ, RZ, R25 ;  /* 0x000000ffff147224 */ /* 0x000fc400078e0019 */
[----:B------:R-:W-:Y:S02]  /*eb6e0*/  IMAD.MOV.U32 R21, RZ, RZ, R24 ;  /* 0x000000ffff157224 */ /* 0x000fe400078e0018 */
[----:B------:R-:W4:Y:S04]  /*eb6f0*/  LDL.LU R24, [R1+0xdb0] ;  /* 0x000db00001187983 */ /* 0x000f280000300800 */
[----:B------:R-:W4:Y:S04]  /*eb700*/  LDL.LU R25, [R1+0xdb4] ;  /* 0x000db40001197983 */ /* 0x000f280000300800 */
        /* <DEDUP_REMOVED lines=27> */
[----:B----4-:R-:W-:Y:S01]  /*eb8c0*/  HMMA.16816.F32 R24, R4, R16, R24 ;  /* 0x000000100418723c */ /* 0x010fe20000001818 */
[----:B------:R-:W-:-:S02]  /*eb8d0*/  IMAD.MOV.U32 R21, RZ, RZ, R0 ;  /* 0x000000ffff157224 */ /* 0x000fc400078e0000 */
[----:B------:R-:W-:Y:S02]  /*eb8e0*/  IMAD.MOV.U32 R10, RZ, RZ, R16 ;  /* 0x000000ffff0a7224 */ /* 0x000fe400078e0010 */
[----:B------:R-:W-:Y:S01]  /*eb8f0*/  IMAD.MOV.U32 R0, RZ, RZ, R17 ;  /* 0x000000ffff007224 */ /* 0x000fe200078e0011 */
[----:B---3--:R-:W-:Y:S04]  /*eb900*/  STL.64 [R1+0x7a98], R14 ;  /* 0x007a980e01007387 */ /* 0x008fe80000100a00 */
[----:B--2---:R0:W-:Y:S04]  /*eb910*/  STL.64 [R1+0x7a90], R12 ;  /* 0x007a900c01007387 */ /* 0x0041e80000100a00 */
[----:B0-----:R-:W2:Y:S04]  /*eb920*/  LDL.LU R12, [R1+0xda0] ;  /* 0x000da000010c7983 */ /* 0x001ea80000300800 */
[----:B------:R-:W2:Y:S04]  /*eb930*/  LDL.LU R13, [R1+0xda4] ;  /* 0x000da400010d7983 */ /* 0x000ea80000300800 */
[----:B------:R-:W2:Y:S04]  /*eb940*/  LDL.LU R14, [R1+0xda8] ;  /* 0x000da800010e7983 */ /* 0x000ea80000300800 */
[----:B------:R-:W2:Y:S04]  /*eb950*/  LDL.LU R15, [R1+0xdac] ;  /* 0x000dac00010f7983 */ /* 0x000ea80000300800 */
[----:B------:R-:W2:Y:S04]  /*eb960*/  LDL.LU.64 R16, [R1+0x7aa8] ;  /* 0x007aa80001107983 */ /* 0x000ea80000300a00 */
        /* <DEDUP_REMOVED lines=10> */
[----:B------:R-:W-:Y:S04]  /*eba10*/  STL [R1+0x7868], R10 ;  /* 0x0078680a01007387 */ /* 0x000fe80000100800 */
[----:B------:R0:W-:Y:S02]  /*eba20*/  STL.64 [R1+0x7860], R8 ;  /* 0x0078600801007387 */ /* 0x0001e40000100a00 */
[----:B0-----:R-:W-:-:S02]  /*eba30*/  IMAD.MOV.U32 R8, RZ, RZ, R18 ;  /* 0x000000ffff087224 */ /* 0x001fc400078e0012 */
[----:B------:R-:W2:Y:S01]  /*eba40*/  LDL.LU R18, [R1+0x7aa4] ;  /* 0x007aa40001127983 */ /* 0x000ea20000300800 */
[----:B------:R-:W-:-:S03]  /*eba50*/  IMAD.MOV.U32 R9, RZ, RZ, R19 ;  /* 0x000000ffff097224 */ /* 0x000fc600078e0013 */
[----:B------:R-:W2:Y:S04]  /*eba60*/  LDL.LU R19, [R1+0x7aa0] ;  /* 0x007aa00001137983 */ /* 0x000ea80000300800 */
[----:B------:R-:W-:Y:S04]  /*eba70*/  STL.64 [R1+0x6998], R26 ;  /* 0x0069981a01007387 */ /* 0x000fe80000100a00 */
[----:B------:R0:W-:Y:S04]  /*eba80*/  STL.64 [R1+0x6990], R24 ;  /* 0x0069901801007387 */ /* 0x0001e80000100a00 */
[----:B0-----:R-:W4:Y:S04]  /*eba90*/  LDL.LU R24, [R1+0xd30] ;  /* 0x000d300001187983 */ /* 0x001f280000300800 */
[----:B------:R-:W4:Y:S04]  /*ebaa0*/  LDL.LU R25, [R1+0xd34] ;  /* 0x000d340001197983 */ /* 0x000f280000300800 */
[----:B------:R-:W4:Y:S04]  /*ebab0*/  LDL.LU R26, [R1+0xd38] ;  /* 0x000d3800011a7983 */ /* 0x000f280000300800 */
[----:B------:R-:W4:Y:S01]  /*ebac0*/  LDL.LU R27, [R1+0xd3c] ;  /* 0x000d3c00011b7983 */ /* 0x000f220000300800 */
        /* <DEDUP_REMOVED lines=24> */
[----:B------:R-:W3:Y:S01]  /*ebc50*/  LDL.LU.64 R20, [R1+0x7a38] ;  /* 0x007a380001147983 */ /* 0x000ee20000300a00 */
[----:B--2---:R-:W-:-:S15]  /*ebc60*/  HMMA.16816.F32 R12, R16, R22, R12 ;  /* 0x00000016100c723c */ /* 0x004fde000000180c */
[----:B------:R-:W-:-:S04]  /*ebc70*/  NOP ;  /* 0x0000000000007918 */ /* 0x000fc80000000000 */
[----:B------:R0:W-:Y:S04]  /*ebc80*/  STL.64 [R1+0x3e8], R14 ;  /* 0x0003e80e01007387 */ /* 0x0001e80000100a00 */
[----:B0-----:R-:W2:Y:S01]  /*ebc90*/  LDL.LU.64 R14, [R1+0x7a30] ;  /* 0x007a3000010e7983 */ /* 0x001ea20000300a00 */
[----:B------:R-:W-:Y:S02]  /*ebca0*/  IMAD.MOV.U32 R22, RZ, RZ, R12 ;  /* 0x000000ffff167224 */ /* 0x000fe400078e000c */
[----:B------:R-:W-:-:S05]  /*ebcb0*/  IMAD.MOV.U32 R23, RZ, RZ, R13 ;  /* 0x000000ffff177224 */ /* 0x000fca00078e000d */
[----:B------:R-:W-:Y:S04]  /*ebcc0*/  STL.64 [R1+0x69a8], R22 ;  /* 0x0069a81601007387 */ /* 0x000fe80000100a00 */
[----:B---3--:R0:W-:Y:S04]  /*ebcd0*/  STL.64 [R1+0x69a0], R20 ;  /* 0x0069a01401007387 */ /* 0x0081e80000100a00 */
        /* <DEDUP_REMOVED lines=10> */
[----:B------:R-:W4:Y:S01]  /*ebd80*/  LDL.LU.64 R12, [R1+0x7a10] ;  /* 0x007a1000010c7983 */ /* 0x000f220000300a00 */
[----:B---3--:R-:W-:-:S15]  /*ebd90*/  HMMA.16816.F32 R20, R16, R8, R20 ;  /* 0x000000081014723c */ /* 0x008fde0000001814 */
[----:B------:R-:W-:-:S04]  /*ebda0*/  NOP ;  /* 0x0000000000007918 */ /* 0x000fc80000000000 */
[----:B------:R0:W-:Y:S04]  /*ebdb0*/  STL.64 [R1+0x1390], R20 ;  /* 0x0013901401007387 */ /* 0x0001e80000100a00 */
[----:B------:R1:W-:Y:S04]  /*ebdc0*/  STL.64 [R1+0x1398], R22 ;  /* 0x0013981601007387 */ /* 0x0003e80000100a00 */
[----:B0-----:R-:W3:Y:S01]  /*ebdd0*/  LDL.LU R20, [R1+0xbf0] ;  /* 0x000bf00001147983 */ /* 0x001ee20000300800 */
[C---:B--2---:R-:W-:Y:S08]  /*ebde0*/  HMMA.16816.F32 R4, R16.reuse, R14, R4 ;  /* 0x0000000e1004723c */ /* 0x044ff00000001804 */
[----:B----4-:R-:W-:-:S15]  /*ebdf0*/  HMMA.16816.F32 R24, R16, R12, R24 ;  /* 0x0000000c1018723c */ /* 0x010fde0000001818 */
[----:B------:R-:W-:-:S04]  /*ebe00*/  NOP ;  /* 0x0000000000007918 */ /* 0x000fc80000000000 */
[----:B------:R-:W-:Y:S04]  /*ebe10*/  STL.64 [R1+0x1380], R24 ;  /* 0x0013801801007387 */ /* 0x000fe80000100a00 */
[----:B------:R-:W-:Y:S04]  /*ebe20*/  STL.64 [R1+0x1388], R26 ;  /* 0x0013881a01007387 */ /* 0x000fe80000100a00 */
[----:B------:R-:W-:Y:S04]  /*ebe30*/  STL.64 [R1+0x1370], R4 ;  /* 0x0013700401007387 */ /* 0x000fe80000100a00 */
[----:B------:R-:W-:Y:S04]  /*ebe40*/  STL.64 [R1+0x1378], R6 ;  /* 0x0013780601007387 */ /* 0x000fe80000100a00 */
[----:B------:R-:W3:Y:S04]  /*ebe50*/  LDL.LU R21, [R1+0xbf4] ;  /* 0x000bf40001157983 */ /* 0x000ee80000300800 */
[----:B-1----:R-:W2:Y:S04]  /*ebe60*/  LDL.LU R22, [R1+0xbf8] ;  /* 0x000bf80001167983 */ /* 0x002ea80000300800 */
[----:B------:R-:W2:Y:S04]  /*ebe70*/  LDL.LU R23, [R1+0xbfc] ;  /* 0x000bfc0001177983 */ /* 0x000ea80000300800 */
[----:B------:R-:W4:Y:S01]  /*ebe80*/  LDL.LU R14, [R1+0x338] ;  /* 0x00033800010e7983 */ /* 0x000f220000300800 */
[----:B------:R-:W-:-:S03]  /*ebe90*/  IMAD.MOV.U32 R15, RZ, RZ, R11 ;  /* 0x000000ffff0f7224 */ /* 0x000fc600078e000b */
[----:B------:R-:W2:Y:S04]  /*ebea0*/  LDL.LU R11, [R1+0x7a0c] ;  /* 0x007a0c00010b7983 */ /* 0x000ea80000300800 */
[----:B----4-:R-:W-:Y:S04]  /*ebeb0*/  STL.64 [R1+0x78a0], R14 ;  /* 0x0078a00e01007387 */ /* 0x010fe80000100a00 */
[----:B--2---:R-:W-:Y:S04]  /*ebec0*/  STL.64 [R1+0x7880], R22 ;  /* 0x0078801601007387 */ /* 0x004fe80000100a00 */
[----:B---3--:R0:W-:Y:S04]  /*ebed0*/  STL.64 [R1+0x7878], R20 ;  /* 0x0078781401007387 */ /* 0x0081e80000100a00 */
        /* <DEDUP_REMOVED lines=78> */
[----:B------:R-:W4:Y:S04]  /*ec3c0*/  LDL.LU R6, [R1+0x388] ;  /* 0x0003880001067983 */ /* 0x000f280000300800 */
[----:B------:R-:W2:Y:S04]  /*ec3d0*/  LDL.LU R11, [R1+0x79f8] ;  /* 0x0079f800010b7983 */ /* 0x000ea80000300800 */
[----:B------:R-:W2:Y:S04]  /*ec3e0*/  LDL.LU R4, [R1+0x390] ;  /* 0x0003900001047983 */ /* 0x000ea80000300800 */
[----:B------:R-:W2:Y:S04]  /*ec3f0*/  LDL.LU R5, [R1+0x394] ;  /* 0x0003940001057983 */ /* 0x000ea80000300800 */
[----:B----4-:R0:W-:Y:S04]  /*ec400*/  STL.64 [R1+0x7988], R6 ;  /* 0x0079880601007387 */ /* 0x0101e80000100a00 */
[----:B--2---:R1:W-:Y:S04]  /*ec410*/  STL.64 [R1+0x7980], R4 ;  /* 0x0079800401007387 */ /* 0x0043e80000100a00 */
[----:B------:R-:W2:Y:S04]  /*ec420*/  LDL.LU R24, [R1+0xcc0] ;  /* 0x000cc00001187983 */ /* 0x000ea80000300800 */
[----:B------:R-:W2:Y:S04]  /*ec430*/  LDL.LU R25, [R1+0xcc4] ;  /* 0x000cc40001197983 */ /* 0x000ea80000300800 */
[----:B------:R-:W4:Y:S04]  /*ec440*/  LDL.LU R26, [R1+0xcc8] ;  /* 0x000cc800011a7983 */ /* 0x000f280000300800 */
[----:B------:R-:W4:Y:S01]  /*ec450*/  LDL.LU R27, [R1+0xccc] ;  /* 0x000ccc00011b7983 */ /* 0x000f220000300800 */
[----:B0-----:R-:W-:-:S03]  /*ec460*/  IMAD.MOV.U32 R7, RZ, RZ, R11 ;  /* 0x000000ffff077224 */ /* 0x001fc600078e000b */
[----:B----4-:R-:W-:Y:S04]  /*ec470*/  STL.64 [R1+0x7998], R26 ;  /* 0x0079981a01007387 */ /* 0x010fe80000100a00 */
[----:B--2---:R0:W-:Y:S04]  /*ec480*/  STL.64 [R1+0x7990], R24 ;  /* 0x0079901801007387 */ /* 0x0041e80000100a00 */
[----:B------:R-:W2:Y:S04]  /*ec490*/  LDL.LU R6, [R1+0x398] ;  /* 0x0003980001067983 */ /* 0x000ea80000300800 */
[----:B------:R-:W4:Y:S04]  /*ec4a0*/  LDL.LU R11, [R1+0x79f4] ;  /* 0x0079f400010b7983 */ /* 0x000f280000300800 */
[----:B-1----:R-:W3:Y:S04]  /*ec4b0*/  LDL.LU R4, [R1+0x3a0] ;  /* 0x0003a00001047983 */ /* 0x002ee80000300800 */
[----:B------:R-:W3:Y:S04]  /*ec4c0*/  LDL.LU R5, [R1+0x3a4] ;  /* 0x0003a40001057983 */ /* 0x000ee80000300800 */
[----:B--2---:R1:W-:Y:S04]  /*ec4d0*/  STL.64 [R1+0x79a0], R6 ;  /* 0x0079a00601007387 */ /* 0x0043e80000100a00 */
[----:B---3--:R-:W-:Y:S04]  /*ec4e0*/  STL.64 [R1+0x79b8], R4 ;  /* 0x0079b80401007387 */ /* 0x008fe80000100a00 */
[----:B0-----:R-:W2:Y:S04]  /*ec4f0*/  LDL.LU R24, [R1+0xcd0] ;  /* 0x000cd00001187983 */ /* 0x001ea80000300800 */
[----:B------:R-:W2:Y:S04]  /*ec500*/  LDL.LU R25, [R1+0xcd4] ;  /* 0x000cd40001197983 */ /* 0x000ea80000300800 */
[----:B------:R-:W3:Y:S04]  /*ec510*/  LDL.LU R26, [R1+0xcd8] ;  /* 0x000cd800011a7983 */ /* 0x000ee80000300800 */
[----:B------:R-:W3:Y:S04]  /*ec520*/  LDL.LU R27, [R1+0xcdc] ;  /* 0x000cdc00011b7983 */ /* 0x000ee80000300800 */
[----:B-1----:R-:W2:Y:S01]  /*ec530*/  LDL.LU R6, [R1+0x3a8] ;  /* 0x0003a80001067983 */ /* 0x002ea20000300800 */
[----:B----4-:R-:W-:-:S03]  /*ec540*/  IMAD.MOV.U32 R7, RZ, RZ, R11 ;  /* 0x000000ffff077224 */ /* 0x010fc600078e000b */
[----:B------:R-:W4:Y:S04]  /*ec550*/  LDL.LU R11, [R1+0x79f0] ;  /* 0x0079f000010b7983 */ /* 0x000f280000300800 */
        /* <DEDUP_REMOVED lines=9> */
[----:B--2---:R0:W-:Y:S04]  /*ec5f0*/  STL.64 [R1+0x79e8], R4 ;  /* 0x0079e80401007387 */ /* 0x0041e80000100a00 */
[----:B------:R-:W4:Y:S04]  /*ec600*/  LDL.LU R10, [R1+0x3b8] ;  /* 0x0003b800010a7983 */ /* 0x000f280000300800 */
        /* <DEDUP_REMOVED lines=39> */
[----:B------:R-:W4:Y:S04]  /*ec880*/  LDL.LU.64 R4, [R1+0x79e8] ;  /* 0x0079e80001047983 */ /* 0x000f280000300a00 */
[----:B------:R0:W-:Y:S04]  /*ec890*/  STL.64 [R1+0x1360], R8 ;  /* 0x0013600801007387 */ /* 0x0001e80000100a00 */
[----:B------:R1:W-:Y:S04]  /*ec8a0*/  STL.64 [R1+0x1368], R10 ;  /* 0x0013680a01007387 */ /* 0x0003e80000100a00 */
[----:B0-----:R-:W2:Y:S04]  /*ec8b0*/  LDL.LU R8, [R1+0xbe0] ;  /* 0x000be00001087983 */ /* 0x001ea80000300800 */
[----:B------:R-:W2:Y:S04]  /*ec8c0*/  LDL.LU R9, [R1+0xbe4] ;  /* 0x000be40001097983 */ /* 0x000ea80000300800 */
[----:B-1----:R-:W2:Y:S04]  /*ec8d0*/  LDL.LU R10, [R1+0xbe8] ;  /* 0x000be800010a7983 */ /* 0x002ea80000300800 */
        /* <DEDUP_REMOVED lines=24> */
[----:B0-----:R-:W3:Y:S04]  /*eca60*/  LDL.LU.64 R6, [R1+0x7988] ;  /* 0x0079880001067983 */ /* 0x001ee80000300a00 */
[----:B------:R-:W4:Y:S02]  /*eca70*/  LDL.LU.64 R4, [R1+0x7980] ;  /* 0x0079800001047983 */ /* 0x000f240000300a00 */
[C---:B----4-:R-:W-:Y:S08]  /*eca80*/  HMMA.16816.F32 R24, R16.reuse, R4, R24 ;  /* 0x000000041018723c */ /* 0x050ff00000001818 */
[C---:B---3--:R-:W-:Y:S11]  /*eca90*/  HMMA.16816.F32 R4, R16.reuse, R6, R12 ;  /* 0x000000061004723c */ /* 0x048ff6000000180c */
[----:B------:R0:W-:Y:S04]  /*ecaa0*/  STL.64 [R1+0x1310], R24 ;  /* 0x0013101801007387 */ /* 0x0001e80000100a00 */
[----:B------:R1:W-:Y:S04]  /*ecab0*/  STL.64 [R1+0x1318], R26 ;  /* 0x0013181a01007387 */ /* 0x0003e80000100a00 */
[----:B0-----:R-:W3:Y:S04]  /*ecac0*/  LDL.LU R24, [R1+0xbd0] ;  /* 0x000bd00001187983 */ /* 0x001ee80000300800 */
[----:B------:R-:W3:Y:S04]  /*ecad0*/  LDL.LU R25, [R1+0xbd4] ;  /* 0x000bd40001197983 */ /* 0x000ee80000300800 */
[----:B-1----:R-:W3:Y:S04]  /*ecae0*/  LDL.LU R26, [R1+0xbd8] ;  /* 0x000bd800011a7983 */ /* 0x002ee80000300800 */
[----:B------:R-:W3:Y:S04]  /*ecaf0*/  LDL.LU R27, [R1+0xbdc] ;  /* 0x000bdc00011b7983 */ /* 0x000ee80000300800 */
[----:B------:R-:W2:Y:S04]  /*ecb00*/  LDL.LU.64 R12, [R1+0x7978] ;  /* 0x00797800010c7983 */ /* 0x000ea80000300a00 */
[----:B------:R0:W-:Y:S04]  /*ecb10*/  STL.64 [R1+0x1300], R4 ;  /* 0x0013000401007387 */ /* 0x0001e80000100a00 */
[----:B------:R1:W-:Y:S04]  /*ecb20*/  STL.64 [R1+0x1308], R6 ;  /* 0x0013080601007387 */ /* 0x0003e80000100a00 */
[----:B0-----:R-:W4:Y:S04]  /*ecb30*/  LDL.LU R4, [R1+0xbc0] ;  /* 0x000bc00001047983 */ /* 0x001f280000300800 */
[----:B------:R-:W4:Y:S04]  /*ecb40*/  LDL.LU R5, [R1+0xbc4] ;  /* 0x000bc40001057983 */ /* 0x000f280000300800 */
[----:B-1----:R-:W4:Y:S04]  /*ecb50*/  LDL.LU R6, [R1+0xbc8] ;  /* 0x000bc80001067983 */ /* 0x002f280000300800 */
        /* <DEDUP_REMOVED lines=66> */
[----:B0-----:R-:W3:Y:S01]  /*ecf80*/  LDL.LU.64 R14, [R1+0x7870] ;  /* 0x00787000010e7983 */ /* 0x001ee20000300a00 */
[----:B--2---:R-:W-:-:S15]  /*ecf90*/  HMMA.16816.F32 R20, R16, R2, R20 ;  /* 0x000000021014723c */ /* 0x004fde0000001814 */
[----:B------:R-:W-:-:S04]  /*ecfa0*/  NOP ;  /* 0x0000000000007918 */ /* 0x000fc80000000000 */
[----:B------:R0:W-:Y:S04]  /*ecfb0*/  STL.64 [R1+0x1270], R20 ;  /* 0x0012701401007387 */ /* 0x0001e80000100a00 */
[----:B------:R-:W-:Y:S04]  /*ecfc0*/  STL.64 [R1+0x1278], R22 ;  /* 0x0012781601007387 */ /* 0x000fe80000100a00 */
[----:B------:R-:W2:Y:S01]  /*ecfd0*/  LDL R2, [R1+0x2e8] ;  /* 0x0002e80001027983 */ /* 0x000ea20000100800 */
[----:B---3--:R-:W-:Y:S03]  /*ecfe0*/  HMMA.16816.F32 R12, R16, R14, R8 ;  /* 0x0000000e100c723c */ /* 0x008fe60000001808 */
[----:B0-----:R-:W3:Y:S04]  /*ecff0*/  LDL R20, [R1+0x2d8] ;  /* 0x0002d80001147983 */ /* 0x001ee80000100800 */
[----:B------:R-:W3:Y:S04]  /*ed000*/  LDL R21, [R1+0x2dc] ;  /* 0x0002dc0001157983 */ /* 0x000ee80000100800 */
[----:B------:R-:W2:Y:S04]  /*ed010*/  LDL R3, [R1+0x2ec] ;  /* 0x0002ec0001037983 */ /* 0x000ea80000100800 */
[----:B------:R-:W2:Y:S04]  /*ed020*/  LDL.LU R10, [R1+0x7868] ;  /* 0x00786800010a7983 */ /* 0x000ea80000300800 */
[----:B------:R-:W3:Y:S04]  /*ed030*/  LDL.LU.64 R8, [R1+0x7860] ;  /* 0x0078600001087983 */ /* 0x000ee80000300a00 */
[----:B------:R0:W-:Y:S04]  /*ed040*/  STL.64 [R1+0x1260], R12 ;  /* 0x0012600c01007387 */ /* 0x0001e80000100a00 */
[----:B------:R1:W-:Y:S04]  /*ed050*/  STL.64 [R1+0x1268], R14 ;  /* 0x0012680e01007387 */ /* 0x0003e80000100a00 */
[----:B0-----:R-:W4:Y:S04]  /*ed060*/  LDL R12, [R1+0x270] ;  /* 0x00027000010c7983 */ /* 0x001f280000100800 */
[----:B-1----:R-:W4:Y:S04]  /*ed070*/  LDL R14, [R1+0x260] ;  /* 0x00026000010e7983 */ /* 0x002f280000100800 */
[----:B------:R-:W4:Y:S04]  /*ed080*/  LDL R15, [R1+0x264] ;  /* 0x00026400010f7983 */ /* 0x000f280000100800 */
[----:B------:R-:W4:Y:S01]  /*ed090*/  LDL R13, [R1+0x274] ;  /* 0x00027400010d7983 */ /* 0x000f220000100800 */
[----:B------:R-:W-:-:S02]  /*ed0a0*/  IMAD.MOV.U32 R23, RZ, RZ, R0 ;  /* 0x000000ffff177224 */ /* 0x000fc400078e0000 */
[----:B--2---:R-:W-:Y:S02]  /*ed0b0*/  IMAD.MOV.U32 R22, RZ, RZ, R10 ;  /* 0x000000ffff167224 */ /* 0x004fe400078e000a */
[----:B---3--:R-:W-:-:S15]  /*ed0c0*/  HMMA.16816.F32 R8, R16, R8, R24 ;  /* 0x000000081008723c */ /* 0x008fde0000001818 */
[----:B------:R-:W-:-:S04]  /*ed0d0*/  NOP ;  /* 0x0000000000007918 */ /* 0x000fc80000000000 */
[----:B------:R-:W-:Y:S01]  /*ed0e0*/  IMAD.MOV.U32 R0, RZ, RZ, R11 ;  /* 0x000000ffff007224 */ /* 0x000fe200078e000b */
[----:B----4-:R-:W-:Y:S04]  /*ed0f0*/  STL.64 [R1+0x77d0], R14 ;  /* 0x0077d00e01007387 */ /* 0x010fe80000100a00 */
[----:B------:R-:W-:Y:S04]  /*ed100*/  STL.64 [R1+0x77c8], R12 ;  /* 0x0077c80c01007387 */ /* 0x000fe80000100a00 */
[----:B------:R-:W-:Y:S04]  /*ed110*/  STL.64 [R1+0x1250], R8 ;  /* 0x0012500801007387 */ /* 0x000fe80000100a00 */
[----:B------:R0:W-:Y:S04]  /*ed120*/  STL [R1+0x1258], R10 ;  /* 0x0012580a01007387 */ /* 0x0001e80000100800 */
[----:B------:R-:W2:Y:S04]  /*ed130*/  LDL R11, [R1+0x244] ;  /* 0x00024400010b7983 */ /* 0x000ea80000100800 */
[----:B0-----:R-:W2:Y:S04]  /*ed140*/  LDL R10, [R1+0x240] ;  /* 0x00024000010a7983 */ /* 0x001ea80000100800 */
[----:B------:R-:W-:Y:S04]  /*ed150*/  STL [R1+0x6898], R0 ;  /* 0x0068980001007387 */ /* 0x000fe80000100800 */
[----:B------:R-:W3:Y:S04]  /*ed160*/  LDL.LU R12, [R1+0xba0] ;  /* 0x000ba000010c7983 */ /* 0x000ee80000300800 */
[----:B------:R-:W3:Y:S04]  /*ed170*/  LDL.LU R13, [R1+0xba4] ;  /* 0x000ba400010d7983 */ /* 0x000ee80000300800 */
[----:B------:R-:W3:Y:S04]  /*ed180*/  LDL.LU R14, [R1+0xba8] ;  /* 0x000ba800010e7983 */ /* 0x000ee80000300800 */
[----:B------:R-:W3:Y:S04]  /*ed190*/  LDL.LU R15, [R1+0xbac] ;  /* 0x000bac00010f7983 */ /* 0x000ee80000300800 */
[----:B------:R-:W4:Y:S01]  /*ed1a0*/  LDL.64 R8, [R1+0x220] ;  /* 0x0002200001087983 */ /* 0x000f220000100a00 */
[C---:B------:R-:W-:Y:S03]  /*ed1b0*/  HMMA.16816.F32 R4, R16.reuse, R28, R4 ;  /* 0x0000001c1004723c */ /* 0x040fe60000001804 */
[----:B------:R-:W3:Y:S04]  /*ed1c0*/  LDL.64 R28, [R1+0x318] ;  /* 0x00031800011c7983 */ /* 0x000ee80000100a00 */
[----:B--2---:R-:W-:Y:S04]  /*ed1d0*/  STL.64 [R1+0x77c0], R10 ;  /* 0x0077c00a01007387 */ /* 0x004fe80000100a00 */
[----:B----4-:R0:W-:Y:S04]  /*ed1e0*/  STL.64 [R1+0x77b8], R8 ;  /* 0x0077b80801007387 */ /* 0x0101e80000100a00 */
[----:B0-----:R-:W2:Y:S04]  /*ed1f0*/  LDL.LU R8, [R1+0xbb0] ;  /* 0x000bb00001087983 */ /* 0x001ea80000300800 */
[----:B------:R-:W2:Y:S04]  /*ed200*/  LDL.LU R9, [R1+0xbb4] ;  /* 0x000bb40001097983 */ /* 0x000ea80000300800 */
[----:B------:R-:W2:Y:S04]  /*ed210*/  LDL.LU R10, [R1+0xbb8] ;  /* 0x000bb800010a7983 */ /* 0x000ea80000300800 */
[----:B------:R-:W2:Y:S04]  /*ed220*/  LDL.LU R11, [R1+0xbbc] ;  /* 0x000bbc00010b7983 */ /* 0x000ea80000300800 */
[----:B------:R0:W-:Y:S04]  /*ed230*/  STL.64 [R1+0x66b0], R6 ;  /* 0x0066b00601007387 */ /* 0x0001e80000100a00 */
[----:B0-----:R-:W4:Y:S04]  /*ed240*/  LDL.LU R6, [R1+0x160] ;  /* 0x0001600001067983 */ /* 0x001f280000300800 */
[----:B------:R-:W4:Y:S04]  /*ed250*/  LDL.LU R7, [R1+0x164] ;  /* 0x0001640001077983 */ /* 0x000f280000300800 */
[----:B------:R-:W2:Y:S04]  /*ed260*/  LDL.LU.64 R24, [R1+0x1d0] ;  /* 0x0001d00001187983 */ /* 0x000ea80000300a00 */
[----:B------:R-:W2:Y:S04]  /*ed270*/  LDL.LU.64 R26, [R1+0x1c0] ;  /* 0x0001c000011a7983 */ /* 0x000ea80000300a00 */
[----:B--2---:R-:W-:Y:S04]  /*ed280*/  STL [R1+0x7748], R27 ;  /* 0x0077481b01007387 */ /* 0x004fe80000100800 */
[----:B------:R-:W-:Y:S04]  /*ed290*/  STL [R1+0x7758], R26 ;  /* 0x0077581a01007387 */ /* 0x000fe80000100800 */
[----:B------:R-:W-:Y:S04]  /*ed2a0*/  STL.64 [R1+0x7750], R24 ;  /* 0x0077501801007387 */ /* 0x000fe80000100a00 */
[----:B------:R0:W-:Y:S04]  /*ed2b0*/  STL.64 [R1+0x66a8], R4 ;  /* 0x0066a80401007387 */ /* 0x0001e80000100a00 */
[----:B0-----:R-:W2:Y:S04]  /*ed2c0*/  LDL.LU R4, [R1+0x170] ;  /* 0x0001700001047983 */ /* 0x001ea80000300800 */
[----:B------:R-:W2:Y:S04]  /*ed2d0*/  LDL.LU R5, [R1+0x174] ;  /* 0x0001740001057983 */ /* 0x000ea80000300800 */
[----:B----4-:R-:W-:Y:S04]  /*ed2e0*/  STL.64 [R1+0x76e8], R6 ;  /* 0x0076e80601007387 */ /* 0x010fe80000100a00 */
[----:B--2---:R0:W-:Y:S02]  /*ed2f0*/  STL.64 [R1+0x76e0], R4 ;  /* 0x0076e00401007387 */ /* 0x0041e40000100a00 */
[----:B0-----:R-:W-:Y:S02]  /*ed300*/  HMMA.16816.F32 R4, R16, R22, R8 ;  /* 0x000000161004723c */ /* 0x001fe40000001808 */
[----:B------:R-:W2:-:S15]  /*ed310*/  LDL.LU R16, [R1+0x2c8] ;  /* 0x0002c80001107983 */ /* 0x000e9e0000300800 */
[----:B------:R-:W-:Y:S02]  /*ed320*/  NOP ;  /* 0x0000000000007918 */ /* 0x000fe40000000000 */
[----:B------:R-:W-:Y:S04]  /*ed330*/  STL.64 [R1+0x1240], R4 ;  /* 0x0012400401007387 */ /* 0x000fe80000100a00 */
[----:B------:R-:W-:Y:S04]  /*ed340*/  STL.64 [R1+0x1248], R6 ;  /* 0x0012480601007387 */ /* 0x000fe80000100a00 */
[----:B------:R-:W2:Y:S04]  /*ed350*/  LDL.LU R17, [R1+0x2cc] ;  /* 0x0002cc0001117983 */ /* 0x000ea80000300800 */
[----:B------:R-:W4:Y:S04]  /*ed360*/  LDL R22, [R1+0x138] ;  /* 0x0001380001167983 */ /* 0x000f280000100800 */
[----:B------:R-:W4:Y:S04]  /*ed370*/  LDL R23, [R1+0x13c] ;  /* 0x00013c0001177983 */ /* 0x000f280000100800 */
[----:B----4-:R-:W-:Y:S04]  /*ed380*/  STL.64 [R1+0x7838], R22 ;  /* 0x0078381601007387 */ /* 0x010fe80000100a00 */
[----:B------:R-:W-:Y:S04]  /*ed390*/  STL.64 [R1+0x7830], R20 ;  /* 0x0078301401007387 */ /* 0x000fe80000100a00 */
[----:B------:R-:W4:Y:S04]  /*ed3a0*/  LDL.LU R18, [R1+0x150] ;  /* 0x0001500001127983 */ /* 0x000f280000300800 */
[----:B------:R-:W4:Y:S04]  /*ed3b0*/  LDL.LU R19, [R1+0x154] ;  /* 0x0001540001137983 */ /* 0x000f280000300800 */
[----:B----4-:R0:W-:Y:S04]  /*ed3c0*/  STL.64 [R1+0x7818], R18 ;  /* 0x0078181201007387 */ /* 0x0101e80000100a00 */
[----:B--2---:R1:W-:Y:S04]  /*ed3d0*/  STL.64 [R1+0x7810], R16 ;  /* 0x0078101001007387 */ /* 0x0043e80000100a00 */
[----:B0-----:R-:W3:Y:S04]  /*ed3e0*/  LDL R18, [R1+0x108] ;  /* 0x0001080001127983 */ /* 0x001ee80000100800 */
[----:B-1----:R-:W3:Y:S04]  /*ed3f0*/  LDL R16, [R1+0x100] ;  /* 0x0001000001107983 */ /* 0x002ee80000100800 */
[----:B------:R-:W3:Y:S04]  /*ed400*/  LDL R17, [R1+0x104] ;  /* 0x0001040001117983 */ /* 0x000ee80000100800 */
[----:B------:R-:W3:Y:S02]  /*ed410*/  LDL R19, [R1+0x10c] ;  /* 0x00010c0001137983 */ /* 0x000ee40000100800 */
[----:B---3--:R-:W-:-:S15]  /*ed420*/  HMMA.16816.F32 R8, R16, R28, R12 ;  /* 0x0000001c1008723c */ /* 0x008fde000000180c */
[----:B------:R-:W-:-:S04]  /*ed430*/  NOP ;  /* 0x0000000000007918 */ /* 0x000fc80000000000 */
[----:B------:R-:W-:Y:S04]  /*ed440*/  STL.64 [R1+0x1230], R8 ;  /* 0x0012300801007387 */ /* 0x000fe80000100a00 */
[----:B------:R0:W-:Y:S04]  /*ed450*/  STL.64 [R1+0x1238], R10 ;  /* 0x0012380a01007387 */ /* 0x0001e80000100a00 */
[----:B------:R-:W2:Y:S04]  /*ed460*/  LDL.LU R12, [R1+0xb10] ;  /* 0x000b1000010c7983 */ /* 0x000ea80000300800 */
[----:B------:R-:W2:Y:S04]  /*ed470*/  LDL.LU R13, [R1+0xb14] ;  /* 0x000b1400010d7983 */ /* 0x000ea80000300800 */
[----:B------:R-:W3:Y:S04]  /*ed480*/  LDL.LU R14, [R1+0xb18] ;  /* 0x000b1800010e7983 */ /* 0x000ee80000300800 */
[----:B------:R-:W3:Y:S04]  /*ed490*/  LDL.LU R15, [R1+0xb1c] ;  /* 0x000b1c00010f7983 */ /* 0x000ee80000300800 */
[----:B------:R-:W4:Y:S04]  /*ed4a0*/  LDL R6, [R1+0x290] ;  /* 0x0002900001067983 */ /* 0x000f280000100800 */
[----:B------:R-:W4:Y:S04]  /*ed4b0*/  LDL R7, [R1+0x294] ;  /* 0x0002940001077983 */ /* 0x000f280000100800 */
[----:B0-----:R-:W2:Y:S04]  /*ed4c0*/  LDL R10, [R1+0x2b8] ;  /* 0x0002b800010a7983 */ /* 0x001ea80000100800 */
        /* <DEDUP_REMOVED lines=49> */
[----:B------:R-:W3:Y:S04]  /*ed7e0*/  LDL.64 R24, [R1+0x280] ;  /* 0x0002800001187983 */ /* 0x000ee80000100a00 */
[----:B------:R-:W-:Y:S04]  /*ed7f0*/  STL [R1+0x770c], R4 ;  /* 0x00770c0401007387 */ /* 0x000fe80000100800 */
        /* <DEDUP_REMOVED lines=11> */
[----:B------:R0:W-:Y:S04]  /*ed8b0*/  STL [R1+0x7740], R28 ;  /* 0x0077401c01007387 */ /* 0x0001e80000100800 */
[----:B0-----:R-:W3:Y:S01]  /*ed8c0*/  LDL.64 R28, [R1+0x2a8] ;  /* 0x0002a800011c7983 */ /* 0x001ee20000100a00 */
        /* <DEDUP_REMOVED lines=28> */
[----:B------:R-:W-:Y:S04]  /*eda90*/  STL [R1+0x7618], R16 ;  /* 0x0076181001007387 */ /* 0x000fe80000100800 */
[----:B------:R-:W-:Y:S01]  /*edaa0*/  STL [R1+0x7614], R17 ;  /* 0x0076141101007387 */ /* 0x000fe20000100800 */
[----:B--2---:R-:W-:Y:S03]  /*edab0*/  HMMA.16816.F32 R8, R20, R10, R12 ;  /* 0x0000000a1408723c */ /* 0x004fe6000000180c */
[----:B------:R-:W3:Y:S04]  /*edac0*/  LDL.LU.64 R14, [R1+0x7800] ;  /* 0x00780000010e7983 */ /* 0x000ee80000300a00 */
[----:B------:R-:W3:Y:S01]  /*edad0*/  LDL.LU.64 R12, [R1+0x77f8] ;  /* 0x0077f800010c7983 */ /* 0x000ee20000300a00 */
[----:B------:R-:W-:-:S02]  /*edae0*/  IMAD.MOV.U32 R4, RZ, RZ, R26 ;  /* 0x000000ffff047224 */ /* 0x000fc400078e001a */
[----:B------:R-:W-:-:S09]  /*edaf0*/  IMAD.MOV.U32 R5, RZ, RZ, R27 ;  /* 0x000000ffff057224 */ /* 0x000fd200078e001b */
[----:B------:R0:W-:Y:S04]  /*edb00*/  STL.64 [R1+0x11d0], R8 ;  /* 0x0011d00801007387 */ /* 0x0001e80000100a00 */
[----:B------:R1:W-:Y:S04]  /*edb10*/  STL.64 [R1+0x11d8], R10 ;  /* 0x0011d80a01007387 */ /* 0x0003e80000100a00 */
[----:B0-----:R-:W2:Y:S04]  /*edb20*/  LDL.LU R8, [R1+0xb00] ;  /* 0x000b000001087983 */ /* 0x001ea80000300800 */
[----:B------:R-:W2:Y:S04]  /*edb30*/  LDL.LU R9, [R1+0xb04] ;  /* 0x000b040001097983 */ /* 0x000ea80000300800 */
[----:B-1----:R-:W2:Y:S04]  /*edb40*/  LDL.LU R10, [R1+0xb08] ;  /* 0x000b0800010a7983 */ /* 0x002ea80000300800 */
[----:B------:R-:W2:Y:S04]  /*edb50*/  LDL.LU R11, [R1+0xb0c] ;  /* 0x000b0c00010b7983 */ /* 0x000ea80000300800 */
[----:B------:R-:W2:Y:S04]  /*edb60*/  LDL R26, [R1+0x250] ;  /* 0x00025000011a7983 */ /* 0x000ea80000100800 */
[----:B------:R-:W2:Y:S01]  /*edb70*/  LDL R27, [R1+0x254] ;  /* 0x00025400011b7983 */ /* 0x000ea20000100800 */
[----:B---3--:R-:W-:-:S15]  /*edb80*/  HMMA.16816.F32 R12, R20, R28, R12 ;  /* 0x0000001c140c723c */ /* 0x008fde000000180c */
        /* <DEDUP_REMOVED lines=13> */
[----:B0-----:R-:W3:Y:S04]  /*edc60*/  LDL.LU.64 R14, [R1+0x77e0] ;  /* 0x0077e000010e7983 */ /* 0x001ee80000300a00 */
[----:B------:R-:W3:Y:S01]  /*edc70*/  LDL.LU.64 R12, [R1+0x77d8] ;  /* 0x0077d800010c7983 */ /* 0x000ee20000300a00 */
[----:B------:R-:W-:-:S02]  /*edc80*/  IMAD.MOV.U32 R17, RZ, RZ, R24 ;  /* 0x000000ffff117224 */ /* 0x000fc400078e0018 */
[----:B------:R-:W-:Y:S01]  /*edc90*/  IMAD.MOV.U32 R16, RZ, RZ, R25 ;  /* 0x000000ffff107224 */ /* 0x000fe200078e0019 */
[----:B---3--:R-:W-:-:S15]  /*edca0*/  HMMA.16816.F32 R12, R20, R24, R12 ;  /* 0x00000018140c723c */ /* 0x008fde000000180c */
[----:B------:R-:W-:-:S04]  /*edcb0*/  NOP ;  /* 0x0000000000007918 */ /* 0x000fc80000000000 */
[----:B------:R-:W-:Y:S04]  /*edcc0*/  STL.64 [R1+0x11a0], R12 ;  /* 0x0011a00c01007387 */ /* 0x000fe80000100a00 */
[----:B------:R0:W-:Y:S04]  /*edcd0*/  STL.64 [R1+0x11a8], R14 ;  /* 0x0011a80e01007387 */ /* 0x0001e80000100a00 */
[----:B0-----:R-:W3:Y:S04]  /*edce0*/  LDL.LU.64 R14, [R1+0x77d0] ;  /* 0x0077d000010e7983 */ /* 0x001ee80000300a00 */
[----:B------:R-:W2:Y:S04]  /*edcf0*/  LDL.LU.64 R12, [R1+0x77c8] ;  /* 0x0077c800010c7983 */ /* 0x000ea80000300a00 */
[----:B------:R0:W-:Y:S04]  /*edd00*/  STL.64 [R1+0x76c8], R18 ;  /* 0x0076c81201007387 */ /* 0x0001e80000100a00 */
[----:B0-----:R-:W4:Y:S04]  /*edd10*/  LDL.64 R18, [R1+0x210] ;  /* 0x0002100001127983 */ /* 0x001f280000100a00 */
[----:B------:R0:W-:Y:S04]  /*edd20*/  STL.64 [R1+0x76c0], R16 ;  /* 0x0076c01001007387 */ /* 0x0001e80000100a00 */
[----:B0-----:R-:W2:Y:S04]  /*edd30*/  LDL.64 R16, [R1+0x200] ;  /* 0x0002000001107983 */ /* 0x001ea80000100a00 */
[----:B----4-:R-:W-:Y:S04]  /*edd40*/  STL.64 [R1+0x7788], R18 ;  /* 0x0077881201007387 */ /* 0x010fe80000100a00 */
[----:B--2---:R0:W-:Y:S04]  /*edd50*/  STL.64 [R1+0x7780], R16 ;  /* 0x0077801001007387 */ /* 0x0041e80000100a00 */
[----:B0-----:R-:W2:Y:S04]  /*edd60*/  LDL.LU R16, [R1+0xab0] ;  /* 0x000ab00001107983 */ /* 0x001ea80000300800 */
[----:B------:R-:W2:Y:S04]  /*edd70*/  LDL.LU R17, [R1+0xab4] ;  /* 0x000ab40001117983 */ /* 0x000ea80000300800 */
[----:B------:R-:W4:Y:S04]  /*edd80*/  LDL.LU R18, [R1+0xab8] ;  /* 0x000ab80001127983 */ /* 0x000f280000300800 */
[----:B------:R-:W4:Y:S04]  /*edd90*/  LDL.LU R19, [R1+0xabc] ;  /* 0x000abc0001137983 */ /* 0x000f280000300800 */
[----:B----4-:R0:W-:Y:S04]  /*edda0*/  STL.64 [R1+0x7798], R18 ;  /* 0x0077981201007387 */ /* 0x0101e80000100a00 */
[----:B0-----:R-:W4:Y:S04]  /*eddb0*/  LDL R18, [R1+0x230] ;  /* 0x0002300001127983 */ /* 0x001f280000100800 */
[----:B------:R-:W4:Y:S04]  /*eddc0*/  LDL R19, [R1+0x234] ;  /* 0x0002340001137983 */ /* 0x000f280000100800 */
[----:B--2---:R0:W-:Y:S04]  /*eddd0*/  STL.64 [R1+0x7790], R16 ;  /* 0x0077901001007387 */ /* 0x0041e80000100a00 */
[----:B----4-:R1:W-:Y:S04]  /*edde0*/  STL.64 [R1+0x77b0], R18 ;  /* 0x0077b01201007387 */ /* 0x0103e80000100a00 */
[----:B0-----:R-:W3:Y:S04]  /*eddf0*/  LDL.LU R16, [R1+0xaf0] ;  /* 0x000af00001107983 */ /* 0x001ee80000300800 */
[----:B------:R-:W3:Y:S04]  /*ede00*/  LDL.LU R17, [R1+0xaf4] ;  /* 0x000af40001117983 */ /* 0x000ee80000300800 */
[----:B-1----:R-:W3:Y:S04]  /*ede10*/  LDL.LU R18, [R1+0xaf8] ;  /* 0x000af80001127983 */ /* 0x002ee80000300800 */
[----:B------:R-:W3:Y:S01]  /*ede20*/  LDL.LU R19, [R1+0xafc] ;  /* 0x000afc0001137983 */ /* 0x000ee20000300800 */
[----:B------:R-:W-:-:S15]  /*ede30*/  HMMA.16816.F32 R8, R20, R12, R8 ;  /* 0x0000000c1408723c */ /* 0x000fde0000001808 */
[----:B------:R-:W-:-:S04]  /*ede40*/  NOP ;  /* 0x0000000000007918 */ /* 0x000fc80000000000 */
        /* <DEDUP_REMOVED lines=8> */
[----:B0-----:R-:W2:Y:S04]  /*eded0*/  LDL.LU R16, [R1+0xad0] ;  /* 0x000ad00001107983 */ /* 0x001ea80000300800 */
[----:B------:R-:W2:Y:S04]  /*edee0*/  LDL.LU R17, [R1+0xad4] ;  /* 0x000ad40001117983 */ /* 0x000ea80000300800 */
[----:B-1----:R-:W2:Y:S04]  /*edef0*/  LDL.LU R18, [R1+0xad8] ;  /* 0x000ad80001127983 */ /* 0x002ea80000300800 */
[----:B------:R-:W2:Y:S04]  /*edf00*/  LDL.LU R19, [R1+0xadc] ;  /* 0x000adc0001137983 */ /* 0x000ea80000300800 */
[----:B------:R-:W-:Y:S04]  /*edf10*/  STL.64 [R1+0x75a8], R14 ;  /* 0x0075a80e01007387 */ /* 0x000fe80000100a00 */
[----:B------:R0:W-:Y:S04]  /*edf20*/  STL.64 [R1+0x75a0], R12 ;  /* 0x0075a00c01007387 */ /* 0x0001e80000100a00 */
[----:B0-----:R-:W3:Y:S04]  /*edf30*/  LDL.LU R12, [R1+0xae0] ;  /* 0x000ae000010c7983 */ /* 0x001ee80000300800 */
[----:B------:R-:W3:Y:S04]  /*edf40*/  LDL.LU R13, [R1+0xae4] ;  /* 0x000ae400010d7983 */ /* 0x000ee80000300800 */
[----:B------:R-:W3:Y:S04]  /*edf50*/  LDL.LU R14, [R1+0xae8] ;  /* 0x000ae800010e7983 */ /* 0x000ee80000300800 */
[----:B------:R-:W3:Y:S04]  /*edf60*/  LDL.LU R15, [R1+0xaec] ;  /* 0x000aec00010f7983 */ /* 0x000ee80000300800 */
[----:B------:R-:W2:Y:S01]  /*edf70*/  LDL.LU R24, [R1+0xa80] ;  /* 0x000a800001187983 */ /* 0x000ea20000300800 */
        /* <DEDUP_REMOVED lines=13> */
[C---:B------:R-:W-:Y:S03]  /*ee050*/  HMMA.16816.F32 R16, R20.reuse, R10, R16 ;  /* 0x0000000a1410723c */ /* 0x040fe60000001810 */
        /* <DEDUP_REMOVED lines=17> */
[----:B------:R-:W2:Y:S04]  /*ee170*/  LDL.64 R6, [R1+0x1e0] ;  /* 0x0001e00001067983 */ /* 0x000ea80000100a00 */
        /* <DEDUP_REMOVED lines=24> */
[----:B------:R-:W-:-:S03]  /*ee300*/  IMAD.MOV.U32 R0, RZ, RZ, R19 ;  /* 0x000000ffff007224 */ /* 0x000fc600078e0013 */
[----:B------:R-:W3:Y:S04]  /*ee310*/  LDL.64 R18, [R1+0x1a0] ;  /* 0x0001a00001127983 */ /* 0x000ee80000100a00 */
[----:B------:R-:W-:Y:S01]  /*ee320*/  STL [R1+0x7548], R0 ;  /* 0x0075480001007387 */ /* 0x000fe20000100800 */
[----:B----4-:R-:W-:Y:S02]  /*ee330*/  IMAD.MOV.U32 R8, RZ, RZ, R16 ;  /* 0x000000ffff087224 */ /* 0x010fe400078e0010 */
[----:B------:R-:W-:Y:S01]  /*ee340*/  IMAD.MOV.U32 R9, RZ, RZ, R17 ;  /* 0x000000ffff097224 */ /* 0x000fe200078e0011 */
[----:B--2---:R-:W-:-:S15]  /*ee350*/  HMMA.16816.F32 R24, R20, R16, R24 ;  /* 0x000000101418723c */ /* 0x004fde0000001818 */
[----:B------:R-:W-:-:S04]  /*ee360*/  NOP ;  /* 0x0000000000007918 */ /* 0x000fc80000000000 */
[----:B------:R-:W-:Y:S04]  /*ee370*/  STL.64 [R1+0x1120], R24 ;  /* 0x0011201801007387 */ /* 0x000fe80000100a00 */
[----:B------:R0:W-:Y:S04]  /*ee380*/  STL.64 [R1+0x1128], R26 ;  /* 0x0011281a01007387 */ /* 0x0001e80000100a00 */
[----:B0-----:R-:W2:Y:S04]  /*ee390*/  LDL.LU.64 R26, [R1+0x7768] ;  /* 0x00776800011a7983 */ /* 0x001ea80000300a00 */
[----:B------:R-:W2:Y:S04]  /*ee3a0*/  LDL.LU.64 R24, [R1+0x7760] ;  /* 0x0077600001187983 */ /* 0x000ea80000300a00 */
[----:B------:R-:W4:Y:S04]  /*ee3b0*/  LDL.64 R16, [R1+0x1b0] ;  /* 0x0001b00001107983 */ /* 0x000f280000100a00 */
[----:B---3--:R-:W-:Y:S01]  /*ee3c0*/  STL.64 [R1+0x7728], R18 ;  /* 0x0077281201007387 */ /* 0x008fe20000100a00 */
[C---:B------:R-:W-:Y:S03]  /*ee3d0*/  HMMA.16816.F32 R12, R20.reuse, R6, R12 ;  /* 0x00000006140c723c */ /* 0x040fe6000000180c */
[----:B----4-:R0:W-:Y:S04]  /*ee3e0*/  STL.64 [R1+0x7720], R16 ;  /* 0x0077201001007387 */ /* 0x0101e80000100a00 */
[----:B0-----:R-:W3:Y:S04]  /*ee3f0*/  LDL.LU R16, [R1+0xa50] ;  /* 0x000a500001107983 */ /* 0x001ee80000300800 */
[----:B------:R-:W3:Y:S04]  /*ee400*/  LDL.LU R17, [R1+0xa54] ;  /* 0x000a540001117983 */ /* 0x000ee80000300800 */
[----:B------:R-:W4:Y:S04]  /*ee410*/  LDL.LU R18, [R1+0xa58] ;  /* 0x000a580001127983 */ /* 0x000f280000300800 */
[----:B------:R-:W4:Y:S01]  /*ee420*/  LDL.LU R19, [R1+0xa5c] ;  /* 0x000a5c0001137983 */ /* 0x000f220000300800 */
[----:B--2---:R-:W-:Y:S01]  /*ee430*/  HMMA.16816.F32 R24, R20, R28, R24 ;  /* 0x0000001c1418723c */ /* 0x004fe20000001818 */
[----:B------:R-:W-:-:S02]  /*ee440*/  IMAD.MOV.U32 R0, RZ, RZ, R29 ;  /* 0x000000ffff007224 */ /* 0x000fc400078e001d */
[----:B------:R-:W-:Y:S02]  /*ee450*/  IMAD.MOV.U32 R29, RZ, RZ, R21 ;  /* 0x000000ffff1d7224 */ /* 0x000fe400078e0015 */
[----:B------:R-:W-:Y:S01]  /*ee460*/  IMAD.MOV.U32 R28, RZ, RZ, R22 ;  /* 0x000000ffff1c7224 */ /* 0x000fe200078e0016 */
[----:B----4-:R-:W-:Y:S04]  /*ee470*/  STL.64 [R1+0x7738], R18 ;  /* 0x0077381201007387 */ /* 0x010fe80000100a00 */
[----:B---3--:R0:W-:Y:S04]  /*ee480*/  STL.64 [R1+0x7730], R16 ;  /* 0x0077301001007387 */ /* 0x0081e80000100a00 */
[----:B0-----:R-:W2:Y:S04]  /*ee490*/  LDL.LU R16, [R1+0xa60] ;  /* 0x000a600001107983 */ /* 0x001ea80000300800 */
[----:B------:R-:W2:Y:S04]  /*ee4a0*/  LDL.LU R17, [R1+0xa64] ;  /* 0x000a640001117983 */ /* 0x000ea80000300800 */
[----:B------:R-:W2:Y:S04]  /*ee4b0*/  LDL.LU R18, [R1+0xa68] ;  /* 0x000a680001127983 */ /* 0x000ea80000300800 */
[----:B------:R-:W2:Y:S04]  /*ee4c0*/  LDL.LU R19, [R1+0xa6c] ;  /* 0x000a6c0001137983 */ /* 0x000ea80000300800 */
[----:B------:R-:W-:Y:S04]  /*ee4d0*/  STL [R1+0x7550], R9 ;  /* 0x0075500901007387 */ /* 0x000fe80000100800 */
[----:B------:R-:W-:Y:S04]  /*ee4e0*/  STL [R1+0x754c], R8 ;  /* 0x00754c0801007387 */ /* 0x000fe80000100800 */
[----:B------:R-:W-:Y:S04]  /*ee4f0*/  STL.64 [R1+0x1110], R24 ;  /* 0x0011101801007387 */ /* 0x000fe80000100a00 */
[----:B------:R0:W-:Y:S04]  /*ee500*/  STL.64 [R1+0x1118], R26 ;  /* 0x0011181a01007387 */ /* 0x0001e80000100a00 */
[----:B0-----:R-:W3:Y:S04]  /*ee510*/  LDL.LU R26, [R1+0x7758] ;  /* 0x00775800011a7983 */ /* 0x001ee80000300800 */
[----:B------:R-:W2:Y:S04]  /*ee520*/  LDL.LU.64 R24, [R1+0x7750] ;  /* 0x0077500001187983 */ /* 0x000ea80000300a00 */
[----:B------:R0:W-:Y:S04]  /*ee530*/  STL [R1+0x7554], R0 ;  /* 0x0075540001007387 */ /* 0x0001e80000100800 */
[----:B------:R-:W-:Y:S01]  /*ee540*/  STL.64 [R1+0x1100], R12 ;  /* 0x0011000c01007387 */ /* 0x000fe20000100a00 */
[----:B------:R-:W-:-:S03]  /*ee550*/  IMAD.MOV.U32 R27, RZ, RZ, R20 ;  /* 0x000000ffff1b7224 */ /* 0x000fc600078e0014 */
[----:B------:R-:W-:Y:S04]  /*ee560*/  STL.64 [R1+0x1108], R14 ;  /* 0x0011080e01007387 */ /* 0x000fe80000100a00 */
[----:B------:R-:W4:Y:S04]  /*ee570*/  LDL.LU R20, [R1+0xa20] ;  /* 0x000a200001147983 */ /* 0x000f280000300800 */
[----:B------:R-:W4:Y:S04]  /*ee580*/  LDL.LU R21, [R1+0xa24] ;  /* 0x000a240001157983 */ /* 0x000f280000300800 */
[----:B------:R-:W2:Y:S01]  /*ee590*/  LDL.LU R22, [R1+0xa28] ;  /* 0x000a280001167983 */ /* 0x000ea20000300800 */
[----:B0-----:R-:W-:-:S03]  /*ee5a0*/  IMAD.MOV.U32 R0, RZ, RZ, R23 ;  /* 0x000000ffff007224 */ /* 0x001fc600078e0017 */
[----:B------:R-:W2:Y:S04]  /*ee5b0*/  LDL.LU R23, [R1+0xa2c] ;  /* 0x000a2c0001177983 */ /* 0x000ea80000300800 */
[----:B--2---:R-:W-:Y:S04]  /*ee5c0*/  STL.64 [R1+0x7718], R22 ;  /* 0x0077181601007387 */ /* 0x004fe80000100a00 */
[----:B----4-:R0:W-:Y:S04]  /*ee5d0*/  STL.64 [R1+0x7710], R20 ;  /* 0x0077101401007387 */ /* 0x0101e80000100a00 */
[----:B0-----:R-:W2:Y:S04]  /*ee5e0*/  LDL.LU R20, [R1+0xa30] ;  /* 0x000a300001147983 */ /* 0x001ea80000300800 */
[----:B------:R-:W2:Y:S04]  /*ee5f0*/  LDL.LU R21, [R1+0xa34] ;  /* 0x000a340001157983 */ /* 0x000ea80000300800 */
[----:B------:R-:W2:Y:S04]  /*ee600*/  LDL.LU R22, [R1+0xa38] ;  /* 0x000a380001167983 */ /* 0x000ea80000300800 */
[----:B------:R-:W2:Y:S04]  /*ee610*/  LDL.LU R23, [R1+0xa3c] ;  /* 0x000a3c0001177983 */ /* 0x000ea80000300800 */
[----:B------:R-:W4:Y:S04]  /*ee620*/  LDL.64 R14, [R1+0xd8] ;  /* 0x0000d800010e7983 */ /* 0x000f280000100a00 */
[----:B------:R-:W2:Y:S01]  /*ee630*/  LDL.64 R12, [R1+0xd0] ;  /* 0x0000d000010c7983 */ /* 0x000ea20000100a00 */
[----:B------:R-:W-:-:S02]  /*ee640*/  IMAD.MOV.U32 R9, RZ, RZ, R6 ;  /* 0x000000ffff097224 */ /* 0x000fc400078e0006 */
[----:B------:R-:W-:Y:S02]  /*ee650*/  IMAD.MOV.U32 R8, RZ, RZ, R7 ;  /* 0x000000ffff087224 */ /* 0x000fe400078e0007 */
[----:B------:R-:W3:Y:S04]  /*ee660*/  LDL.64 R6, [R1+0x190] ;  /* 0x0001900001067983 */ /* 0x000ee80000100a00 */
[----:B----4-:R0:W-:Y:S04]  /*ee670*/  STL.64 [R1+0x7680], R14 ;  /* 0x0076800e01007387 */ /* 0x0101e80000100a00 */
[----:B--2---:R1:W-:Y:S01]  /*ee680*/  STL.64 [R1+0x7678], R12 ;  /* 0x0076780c01007387 */ /* 0x0043e20000100a00 */
[----:B0-----:R-:W-:-:S02]  /*ee690*/  IMAD.MOV.U32 R14, RZ, RZ, R28 ;  /* 0x000000ffff0e7224 */ /* 0x001fc400078e001c */
[----:B-1----:R-:W-:Y:S02]  /*ee6a0*/  IMAD.MOV.U32 R12, RZ, RZ, R27 ;  /* 0x000000ffff0c7224 */ /* 0x002fe400078e001b */
[----:B------:R-:W-:Y:S02]  /*ee6b0*/  IMAD.MOV.U32 R13, RZ, RZ, R29 ;  /* 0x000000ffff0d7224 */ /* 0x000fe400078e001d */
[----:B------:R-:W-:Y:S01]  /*ee6c0*/  IMAD.MOV.U32 R15, RZ, RZ, R0 ;  /* 0x000000ffff0f7224 */ /* 0x000fe200078e0000 */
[----:B------:R-:W3:Y:S04]  /*ee6d0*/  LDL.LU R27, [R1+0x7748] ;  /* 0x00774800011b7983 */ /* 0x000ee80000300800 */
[----:B------:R-:W2:Y:S04]  /*ee6e0*/  LDL.LU R29, [R1+0x7744] ;  /* 0x00774400011d7983 */ /* 0x000ea80000300800 */
[----:B------:R-:W4:Y:S01]  /*ee6f0*/  LDL.LU R28, [R1+0x7740] ;  /* 0x00774000011c7983 */ /* 0x000f220000300800 */
[----:B------:R-:W-:Y:S03]  /*ee700*/  HMMA.16816.F32 R16, R12, R24, R16 ;  /* 0x000000180c10723c */ /* 0x000fe60000001810 */
[----:B------:R-:W-:-:S15]  /*ee710*/  STL [R1+0x7558], R9 ;  /* 0x0075580901007387 */ /* 0x000fde0000100800 */
[----:B------:R-:W-:Y:S01]  /*ee720*/  NOP ;  /* 0x0000000000007918 */ /* 0x000fe20000000000 */
        /* <DEDUP_REMOVED lines=10> */
[----:B------:R-:W-:Y:S04]  /*ee7d0*/  STL.64 [R1+0x74d8], R26 ;  /* 0x0074d81a01007387 */ /* 0x000fe80000100a00 */
[----:B------:R0:W-:Y:S04]  /*ee7e0*/  STL.64 [R1+0x74d0], R24 ;  /* 0x0074d01801007387 */ /* 0x0001e80000100a00 */
[----:B0-----:R-:W2:Y:S04]  /*ee7f0*/  LDL.LU R24, [R1+0xa40] ;  /* 0x000a400001187983 */ /* 0x001ea80000300800 */
[----:B------:R-:W2:Y:S04]  /*ee800*/  LDL.LU R25, [R1+0xa44] ;  /* 0x000a440001197983 */ /* 0x000ea80000300800 */
[----:B------:R-:W2:Y:S04]  /*ee810*/  LDL.LU R26, [R1+0xa48] ;  /* 0x000a4800011a7983 */ /* 0x000ea80000300800 */
[----:B------:R-:W2:Y:S01]  /*ee820*/  LDL.LU R27, [R1+0xa4c] ;  /* 0x000a4c00011b7983 */ /* 0x000ea20000300800 */
[C---:B---3--:R-:W-:Y:S08]  /*ee830*/  HMMA.16816.F32 R20, R12.reuse, R18, R20 ;  /* 0x000000120c14723c */ /* 0x048ff00000001814 */
[----:B--2---:R-:W-:-:S15]  /*ee840*/  HMMA.16816.F32 R24, R12, R16, R24 ;  /* 0x000000100c18723c */ /* 0x004fde0000001818 */
[----:B------:R-:W-:-:S04]  /*ee850*/  NOP ;  /* 0x0000000000007918 */ /* 0x000fc80000000000 */
[----:B------:R0:W-:Y:S04]  /*ee860*/  STL.64 [R1+0x10d0], R24 ;  /* 0x0010d01801007387 */ /* 0x0001e80000100a00 */
[----:B------:R1:W-:Y:S04]  /*ee870*/  STL.64 [R1+0x10d8], R26 ;  /* 0x0010d81a01007387 */ /* 0x0003e80000100a00 */
[----:B------:R-:W-:Y:S04]  /*ee880*/  STL.64 [R1+0x10c0], R20 ;  /* 0x0010c01401007387 */ /* 0x000fe80000100a00 */
[----:B------:R2:W-:Y:S01]  /*ee890*/  STL.64 [R1+0x10c8], R22 ;  /* 0x0010c81601007387 */ /* 0x0005e20000100a00 */
[----:B0-----:R-:W-:-:S02]  /*ee8a0*/  IMAD.MOV.U32 R25, RZ, RZ, R16 ;  /* 0x000000ffff197224 */ /* 0x001fc400078e0010 */
[----:B-1----:R-:W-:Y:S02]  /*ee8b0*/  IMAD.MOV.U32 R27, RZ, RZ, R18 ;  /* 0x000000ffff1b7224 */ /* 0x002fe400078e0012 */
[----:B------:R-:W-:Y:S02]  /*ee8c0*/  IMAD.MOV.U32 R26, RZ, RZ, R19 ;  /* 0x000000ffff1a7224 */ /* 0x000fe400078e0013 */
[----:B------:R-:W-:Y:S01]  /*ee8d0*/  IMAD.MOV.U32 R24, RZ, RZ, R17 ;  /* 0x000000ffff187224 */ /* 0x000fe200078e0011 */
[----:B--2---:R-:W2:Y:S04]  /*ee8e0*/  LDL.LU.64 R22, [R1+0x7718] ;  /* 0x0077180001167983 */ /* 0x004ea80000300a00 */
[----:B------:R-:W2:Y:S04]  /*ee8f0*/  LDL.LU.64 R20, [R1+0x7710] ;  /* 0x0077100001147983 */ /* 0x000ea80000300a00 */
[----:B------:R-:W-:Y:S04]  /*ee900*/  STL.64 [R1+0x7568], R26 ;  /* 0x0075681a01007387 */ /* 0x000fe80000100a00 */
[----:B------:R0:W-:Y:S04]  /*ee910*/  STL.64 [R1+0x7560], R24 ;  /* 0x0075601801007387 */ /* 0x0001e80000100a00 */
[----:B0-----:R-:W3:Y:S04]  /*ee920*/  LDL.LU R24, [R1+0x960] ;  /* 0x0009600001187983 */ /* 0x001ee80000300800 */
[----:B------:R-:W3:Y:S04]  /*ee930*/  LDL.LU R25, [R1+0x964] ;  /* 0x0009640001197983 */ /* 0x000ee80000300800 */
[----:B------:R-:W2:Y:S04]  /*ee940*/  LDL.LU R26, [R1+0x968] ;  /* 0x00096800011a7983 */ /* 0x000ea80000300800 */
[----:B------:R-:W2:Y:S04]  /*ee950*/  LDL.LU R27, [R1+0x96c] ;  /* 0x00096c00011b7983 */ /* 0x000ea80000300800 */
[----:B--2---:R0:W-:Y:S02]  /*ee960*/  STL.64 [R1+0x7630], R26 ;  /* 0x0076301a01007387 */ /* 0x0041e40000100a00 */
[----:B0-----:R-:W-:-:S02]  /*ee970*/  IMAD.MOV.U32 R26, RZ, RZ, R4 ;  /* 0x000000ffff1a7224 */ /* 0x001fc400078e0004 */
[----:B------:R-:W-:Y:S01]  /*ee980*/  IMAD.MOV.U32 R27, RZ, RZ, R5 ;  /* 0x000000ffff1b7224 */ /* 0x000fe200078e0005 */
[----:B------:R-:W2:Y:S04]  /*ee990*/  LDL.LU R4, [R1+0x770c] ;  /* 0x00770c0001047983 */ /* 0x000ea80000300800 */
[----:B------:R-:W2:Y:S01]  /*ee9a0*/  LDL.LU R5, [R1+0x7708] ;  /* 0x0077080001057983 */ /* 0x000ea20000300800 */
[----:B------:R-:W-:Y:S03]  /*ee9b0*/  HMMA.16816.F32 R16, R12, R6, R20 ;  /* 0x000000060c10723c */ /* 0x000fe60000001814 */
[----:B---3--:R4:W-:Y:S02]  /*ee9c0*/  STL.64 [R1+0x7628], R24 ;  /* 0x0076281801007387 */ /* 0x0089e40000100a00 */
[----:B----4-:R-:W-:-:S02]  /*ee9d0*/  IMAD.MOV.U32 R24, RZ, RZ, R28 ;  /* 0x000000ffff187224 */ /* 0x010fc400078e001c */
[----:B------:R-:W-:Y:S01]  /*ee9e0*/  IMAD.MOV.U32 R25, RZ, RZ, R29 ;  /* 0x000000ffff197224 */ /* 0x000fe200078e001d */
[----:B------:R-:W3:Y:S04]  /*ee9f0*/  LDL.LU R28, [R1+0x7704] ;  /* 0x00770400011c7983 */ /* 0x000ee80000300800 */
[----:B------:R-:W3:Y:S04]  /*eea00*/  LDL.LU R29, [R1+0x7700] ;  /* 0x00770000011d7983 */ /* 0x000ee80000300800 */
[----:B------:R2:W-:Y:S04]  /*eea10*/  STL.64 [R1+0x7648], R26 ;  /* 0x0076481a01007387 */ /* 0x0005e80000100a00 */
[----:B------:R0:W-:Y:S04]  /*eea20*/  STL.64 [R1+0x7660], R24 ;  /* 0x0076601801007387 */ /* 0x0001e80000100a00 */
[----:B------:R-:W-:Y:S04]  /*eea30*/  STL.64 [R1+0x10b0], R16 ;  /* 0x0010b01001007387 */ /* 0x000fe80000100a00 */
[----:B------:R-:W-:Y:S01]  /*eea40*/  STL.64 [R1+0x10b8], R18 ;  /* 0x0010b81201007387 */ /* 0x000fe20000100a00 */
[----:B--2---:R-:W-:-:S02]  /*eea50*/  IMAD.MOV.U32 R27, RZ, RZ, R4 ;  /* 0x000000ffff1b7224 */ /* 0x004fc400078e0004 */
[----:B------:R-:W-:-:S05]  /*eea60*/  IMAD.MOV.U32 R26, RZ, RZ, R5 ;  /* 0x000000ffff1a7224 */ /* 0x000fca00078e0005 */
[----:B------:R1:W-:Y:S04]  /*eea70*/  STL.64 [R1+0x7688], R26 ;  /* 0x0076881a01007387 */ /* 0x0003e80000100a00 */
[----:B0-----:R-:W2:Y:S04]  /*eea80*/  LDL.LU R24, [R1+0x9b0] ;  /* 0x0009b00001187983 */ /* 0x001ea80000300800 */
[----:B------:R-:W2:Y:S04]  /*eea90*/  LDL.LU R25, [R1+0x9b4] ;  /* 0x0009b40001197983 */ /* 0x000ea80000300800 */
[----:B-1----:R-:W4:Y:S04]  /*eeaa0*/  LDL.LU R26, [R1+0x9b8] ;  /* 0x0009b800011a7983 */ /* 0x002f280000300800 */
        /* <DEDUP_REMOVED lines=18> */
[----:B------:R-:W4:Y:S01]  /*eebd0*/  LDL.LU R19, [R1+0x9fc] ;  /* 0x0009fc0001137983 */ /* 0x000f220000300800 */
[----:B------:R-:W-:-:S02]  /*eebe0*/  IMAD.MOV.U32 R9, RZ, RZ, R6 ;  /* 0x000000ffff097224 */ /* 0x000fc400078e0006 */
[----:B------:R-:W-:Y:S01]  /*eebf0*/  IMAD.MOV.U32 R0, RZ, RZ, R7 ;  /* 0x000000ffff007224 */ /* 0x000fe200078e0007 */
[----:B----4-:R-:W-:Y:S04]  /*eec00*/  STL.64 [R1+0x76f8], R18 ;  /* 0x0076f81201007387 */ /* 0x010fe80000100a00 */
[----:B--2---:R0:W-:Y:S04]  /*eec10*/  STL.64 [R1+0x76f0], R16 ;  /* 0x0076f01001007387 */ /* 0x0041e80000100a00 */
[----:B------:R-:W2:Y:S04]  /*eec20*/  LDL R6, [R1+0x180] ;  /* 0x0001800001067983 */ /* 0x000ea80000100800 */
[----:B------:R-:W2:Y:S04]  /*eec30*/  LDL R7, [R1+0x184] ;  /* 0x0001840001077983 */ /* 0x000ea80000100800 */
        /* <DEDUP_REMOVED lines=12> */
[----:B------:R-:W-:Y:S04]  /*eed00*/  STL [R1+0x7610], R0 ;  /* 0x0076100001007387 */ /* 0x000fe80000100800 */
        /* <DEDUP_REMOVED lines=26> */
[----:B------:R-:W2:Y:S04]  /*eeeb0*/  LDL.LU.64 R16, [R1+0x76f0] ;  /* 0x0076f00001107983 */ /* 0x000ea80000300a00 */
[----:B------:R-:W-:Y:S04]  /*eeec0*/  STL.64 [R1+0x10a0], R4 ;  /* 0x0010a00401007387 */ /* 0x000fe80000100a00 */
[----:B------:R0:W-:Y:S04]  /*eeed0*/  STL.64 [R1+0x10a8], R6 ;  /* 0x0010a80601007387 */ /* 0x0001e80000100a00 */
[----:B0-----:R-:W2:Y:S04]  /*eeee0*/  LDL.LU.64 R6, [R1+0x76e8] ;  /* 0x0076e80001067983 */ /* 0x001ea80000300a00 */
[----:B------:R-:W4:Y:S02]  /*eeef0*/  LDL.LU.64 R4, [R1+0x76e0] ;  /* 0x0076e00001047983 */ /* 0x000f240000300a00 */
[C---:B----4-:R-:W-:Y:S08]  /*eef00*/  HMMA.16816.F32 R24, R12.reuse, R4, R24 ;  /* 0x000000040c18723c */ /* 0x050ff00000001818 */
[C---:B--2---:R-:W-:Y:S11]  /*eef10*/  HMMA.16816.F32 R16, R12.reuse, R6, R16 ;  /* 0x000000060c10723c */ /* 0x044ff60000001810 */
[----:B------:R-:W-:Y:S04]  /*eef20*/  STL.64 [R1+0x1090], R24 ;  /* 0x0010901801007387 */ /* 0x000fe80000100a00 */
[----:B------:R0:W-:Y:S04]  /*eef30*/  STL.64 [R1+0x1098], R26 ;  /* 0x0010981a01007387 */ /* 0x0001e80000100a00 */
[----:B0-----:R-:W2:Y:S04]  /*eef40*/  LDL.LU.64 R26, [R1+0x76d8] ;  /* 0x0076d800011a7983 */ /* 0x001ea80000300a00 */
[----:B------:R-:W2:Y:S04]  /*eef50*/  LDL.LU.64 R24, [R1+0x76d0] ;  /* 0x0076d00001187983 */ /* 0x000ea80000300a00 */
[----:B------:R0:W-:Y:S04]  /*eef60*/  STL.64 [R1+0x7450], R4 ;  /* 0x0074500401007387 */ /* 0x0001e80000100a00 */
[----:B0-----:R-:W4:Y:S04]  /*eef70*/  LDL.64 R4, [R1+0x120] ;  /* 0x0001200001047983 */ /* 0x001f280000100a00 */
        /* <DEDUP_REMOVED lines=21> */
[----:B------:R-:W3:Y:S02]  /*ef0d0*/  LDL.LU.64 R24, [R1+0x7690] ;  /* 0x0076900001187983 */ /* 0x000ee40000300a00 */
[----:B---3--:R-:W-:Y:S02]  /*ef0e0*/  HMMA.16816.F32 R12, R12, R28, R24 ;  /* 0x0000001c0c0c723c */ /* 0x008fe40000001818 */
[----:B------:R-:W2:-:S15]  /*ef0f0*/  LDL.LU.64 R26, [R1+0x7688] ;  /* 0x00768800011a7983 */ /* 0x000e9e0000300a00 */
[----:B------:R-:W-:Y:S02]  /*ef100*/  NOP ;  /* 0x0000000000007918 */ /* 0x000fe40000000000 */
[----:B------:R-:W-:Y:S04]  /*ef110*/  STL.64 [R1+0x1040], R12 ;  /* 0x0010400c01007387 */ /* 0x000fe80000100a00 */
[----:B------:R0:W-:Y:S04]  /*ef120*/  STL.64 [R1+0x1048], R14 ;  /* 0x0010480e01007387 */ /* 0x0001e80000100a00 */
[----:B0-----:R-:W2:Y:S04]  /*ef130*/  LDL.LU.64 R14, [R1+0x7680] ;  /* 0x00768000010e7983 */ /* 0x001ea80000300a00 */
[----:B------:R-:W2:Y:S04]  /*ef140*/  LDL.LU.64 R12, [R1+0x7678] ;  /* 0x00767800010c7983 */ /* 0x000ea80000300a00 */
[----:B------:R-:W-:Y:S04]  /*ef150*/  STL [R1+0x7424], R28 ;  /* 0x0074241c01007387 */ /* 0x000fe80000100800 */
        /* <DEDUP_REMOVED lines=13> */
[----:B------:R-:W-:Y:S01]  /*ef230*/  IMAD.MOV.U32 R0, RZ, RZ, R5 ;  /* 0x000000ffff007224 */ /* 0x000fe200078e0005 */
[----:B--2---:R-:W-:Y:S02]  /*ef240*/  HMMA.16816.F32 R24, R12, R26, R8 ;  /* 0x0000001a0c18723c */ /* 0x004fe40000001808 */
[----:B------:R-:W2:Y:S04]  /*ef250*/  LDL.LU.64 R10, [R1+0x7640] ;  /* 0x00764000010a7983 */ /* 0x000ea80000300a00 */
[----:B------:R-:W2:-:S13]  /*ef260*/  LDL.LU.64 R8, [R1+0x7638] ;  /* 0x0076380001087983 */ /* 0x000e9a0000300a00 */
[----:B------:R-:W-:Y:S04]  /*ef270*/  STL.64 [R1+0x1010], R24 ;  /* 0x0010101801007387 */ /* 0x000fe80000100a00 */
[----:B------:R0:W-:Y:S04]  /*ef280*/  STL.64 [R1+0x1018], R26 ;  /* 0x0010181a01007387 */ /* 0x0001e80000100a00 */
[----:B0-----:R-:W3:Y:S04]  /*ef290*/  LDL.LU.64 R26, [R1+0x7630] ;  /* 0x00763000011a7983 */ /* 0x001ee80000300a00 */
[----:B------:R-:W3:Y:S04]  /*ef2a0*/  LDL.LU.64 R24, [R1+0x7628] ;  /* 0x0076280001187983 */ /* 0x000ee80000300a00 */
[----:B------:R-:W4:Y:S04]  /*ef2b0*/  LDL.64 R4, [R1+0x230] ;  /* 0x0002300001047983 */ /* 0x000f280000100a00 */
[----:B------:R0:W-:Y:S02]  /*ef2c0*/  STL.64 [R1+0x7588], R6 ;  /* 0x0075880601007387 */ /* 0x0001e40000100a00 */
[----:B0-----:R-:W-:-:S02]  /*ef2d0*/  IMAD.MOV.U32 R6, RZ, RZ, R13 ;  /* 0x000000ffff067224 */ /* 0x001fc400078e000d */
[----:B------:R-:W-:Y:S01]  /*ef2e0*/  IMAD.MOV.U32 R7, RZ, RZ, R12 ;  /* 0x000000ffff077224 */ /* 0x000fe200078e000c */
[----:B--2---:R-:W-:-:S15]  /*ef2f0*/  HMMA.16816.F32 R8, R12, R2, R8 ;  /* 0x000000020c08723c */ /* 0x004fde0000001808 */
[----:B------:R-:W-:-:S04]  /*ef300*/  NOP ;  /* 0x0000000000007918 */ /* 0x000fc80000000000 */
[----:B------:R-:W-:Y:S04]  /*ef310*/  STL.64 [R1+0x1000], R8 ;  /* 0x0010000801007387 */ /* 0x000fe80000100a00 */
[----:B------:R3:W-:Y:S02]  /*ef320*/  STL.64 [R1+0x1008], R10 ;  /* 0x0010080a01007387 */ /* 0x0007e40000100a00 */
[----:B---3--:R-:W-:Y:S02]  /*ef330*/  HMMA.16816.F32 R8, R12, R20, R24 ;  /* 0x000000140c08723c */ /* 0x008fe40000001818 */
[----:B----4-:R0:W-:Y:S02]  /*ef340*/  STL.64 [R1+0x7580], R4 ;  /* 0x0075800401007387 */ /* 0x0101e40000100a00 */
[----:B0-----:R-:W-:-:S02]  /*ef350*/  IMAD.MOV.U32 R4, RZ, RZ, R15 ;  /* 0x000000ffff047224 */ /* 0x001fc400078e000f */
[----:B------:R-:W-:-:S13]  /*ef360*/  IMAD.MOV.U32 R5, RZ, RZ, R14 ;  /* 0x000000ffff057224 */ /* 0x000fda00078e000e */
[----:B------:R-:W-:Y:S04]  /*ef370*/  STL.64 [R1+0xff8], R10 ;  /* 0x000ff80a01007387 */ /* 0x000fe80000100a00 */
[----:B------:R0:W-:Y:S04]  /*ef380*/  STL.64 [R1+0x7438], R22 ;  /* 0x0074381601007387 */ /* 0x0001e80000100a00 */
[----:B------:R1:W-:Y:S01]  /*ef390*/  STL.64 [R1+0x7430], R20 ;  /* 0x0074301401007387 */ /* 0x0003e20000100a00 */
[----:B0-----:R-:W-:Y:S02]  /*ef3a0*/  IMAD.MOV.U32 R23, RZ, RZ, R4 ;  /* 0x000000ffff177224 */ /* 0x001fe400078e0004 */
[----:B------:R-:W-:Y:S01]  /*ef3b0*/  IMAD.MOV.U32 R22, RZ, RZ, R5 ;  /* 0x000000ffff167224 */ /* 0x000fe200078e0005 */
[----:B------:R-:W2:Y:S01]  /*ef3c0*/  LDL.LU R4, [R1+0x8f0] ;  /* 0x0008f00001047983 */ /* 0x000ea20000300800 */
[----:B-1----:R-:W-:-:S03]  /*ef3d0*/  IMAD.MOV.U32 R21, RZ, RZ, R6 ;  /* 0x000000ffff157224 */ /* 0x002fc600078e0006 */
[----:B------:R-:W2:Y:S01]  /*ef3e0*/  LDL.LU R5, [R1+0x8f4] ;  /* 0x0008f40001057983 */ /* 0x000ea20000300800 */
[----:B------:R-:W-:-:S03]  /*ef3f0*/  IMAD.MOV.U32 R20, RZ, RZ, R7 ;  /* 0x000000ffff147224 */ /* 0x000fc600078e0007 */
[----:B------:R-:W3:Y:S04]  /*ef400*/  LDL.LU R6, [R1+0x8f8] ;  /* 0x0008f80001067983 */ /* 0x000ee80000300800 */
[----:B------:R-:W3:Y:S01]  /*ef410*/  LDL.LU R7, [R1+0x8fc] ;  /* 0x0008fc0001077983 */ /* 0x000ee20000300800 */
[----:B------:R-:W-:Y:S02]  /*ef420*/  IMAD.MOV.U32 R14, RZ, RZ, R17 ;  /* 0x000000ffff0e7224 */ /* 0x000fe400078e0011 */
[----:B------:R-:W-:Y:S01]  /*ef430*/  IMAD.MOV.U32 R15, RZ, RZ, R16 ;  /* 0x000000ffff0f7224 */ /* 0x000fe200078e0010 */
        /* <DEDUP_REMOVED lines=9> */
[----:B------:R4:W-:Y:S02]  /*ef4d0*/  STL.64 [R1+0x75d8], R14 ;  /* 0x0075d80e01007387 */ /* 0x0009e40000100a00 */
[----:B----4-:R-:W-:-:S02]  /*ef4e0*/  IMAD.MOV.U32 R14, RZ, RZ, R16 ;  /* 0x000000ffff0e7224 */ /* 0x010fc400078e0010 */
[----:B------:R-:W-:Y:S01]  /*ef4f0*/  IMAD.MOV.U32 R15, RZ, RZ, R17 ;  /* 0x000000ffff0f7224 */ /* 0x000fe200078e0011 */
[----:B--2---:R-:W-:Y:S04]  /*ef500*/  STL.64 [R1+0x75d0], R12 ;  /* 0x0075d00c01007387 */ /* 0x004fe80000100a00 */
[----:B---3--:R-:W-:Y:S04]  /*ef510*/  STL.64 [R1+0x75b8], R6 ;  /* 0x0075b80601007387 */ /* 0x008fe80000100a00 */
[----:B------:R0:W-:Y:S04]  /*ef520*/  STL.64 [R1+0x75b0], R4 ;  /* 0x0075b00401007387 */ /* 0x0001e80000100a00 */
[----:B0-----:R-:W2:Y:S04]  /*ef530*/  LDL.LU R4, [R1+0x910] ;  /* 0x0009100001047983 */ /* 0x001ea80000300800 */
[----:B------:R-:W2:Y:S04]  /*ef540*/  LDL.LU R5, [R1+0x914] ;  /* 0x0009140001057983 */ /* 0x000ea80000300800 */
[----:B------:R-:W3:Y:S04]  /*ef550*/  LDL.LU R6, [R1+0x918] ;  /* 0x0009180001067983 */ /* 0x000ee80000300800 */
[----:B------:R-:W3:Y:S04]  /*ef560*/  LDL.LU R7, [R1+0x91c] ;  /* 0x00091c0001077983 */ /* 0x000ee80000300800 */
[----:B------:R-:W4:Y:S04]  /*ef570*/  LDL.LU R16, [R1+0x7618] ;  /* 0x0076180001107983 */ /* 0x000f280000300800 */
[----:B------:R-:W4:Y:S04]  /*ef580*/  LDL.LU R17, [R1+0x7614] ;  /* 0x0076140001117983 */ /* 0x000f280000300800 */
[----:B------:R-:W2:Y:S04]  /*ef590*/  LDL.64 R12, [R1+0x2b8] ;  /* 0x0002b800010c7983 */ /* 0x000ea80000100a00 */
[----:B------:R-:W-:Y:S04]  /*ef5a0*/  STL.64 [R1+0x7608], R14 ;  /* 0x0076080e01007387 */ /* 0x000fe80000100a00 */
        /* <DEDUP_REMOVED lines=17> */
[----:B----4-:R-:W-:Y:S01]  /*ef6c0*/  HMMA.16816.F32 R12, R20, R16, R12 ;  /* 0x00000010140c723c */ /* 0x010fe2000000180c */
        /* <DEDUP_REMOVED lines=16> */
[----:B------:R0:W-:Y:S04]  /*ef7d0*/  STL [R1+0x64b4], R3 ;  /* 0x0064b40301007387 */ /* 0x0001e80000100800 */
[----:B------:R1:W-:Y:S01]  /*ef7e0*/  STL [R1+0x64b0], R2 ;  /* 0x0064b00201007387 */ /* 0x0003e20000100800 */
[----:B0-----:R-:W-:-:S03]  /*ef7f0*/  IMAD.MOV.U32 R3, RZ, RZ, R0 ;  /* 0x000000ffff037224 */ /* 0x001fc600078e0000 */
[----:B-1----:R-:W2:Y:S04]  /*ef800*/  LDL.LU R2, [R1+0x120] ;  /* 0x0001200001027983 */ /* 0x002ea80000300800 */
[----:B------:R-:W2:Y:S04]  /*ef810*/  LDL.LU R0, [R1+0x7610] ;  /* 0x0076100001007983 */ /* 0x000ea80000300800 */
        /* <DEDUP_REMOVED lines=35> */
[----:B--2---:R-:W-:Y:S01]  /*efa50*/  HMMA.16816.F32 R12, R20, R14, R4 ;  /* 0x0000000e140c723c */ /* 0x004fe20000001804 */
[----:B------:R-:W2:Y:S04]  /*efa60*/  LDL.LU.64 R6, [R1+0x75b8] ;  /* 0x0075b80001067983 */ /* 0x000ea80000300a00 */
[----:B------:R-:W2:-:S14]  /*efa70*/  LDL.LU.64 R4, [R1+0x75b0] ;  /* 0x0075b00001047983 */ /* 0x000e9c0000300a00 */
        /* <DEDUP_REMOVED lines=20> */
[----:B0-----:R-:W3:Y:S02]  /*efbc0*/  LDL.64 R14, [R1+0x250] ;  /* 0x00025000010e7983 */ /* 0x001ee40000100a00 */
[----:B---3--:R-:W-:-:S15]  /*efbd0*/  HMMA.16816.F32 R8, R20, R14, R8 ;  /* 0x0000000e1408723c */ /* 0x008fde0000001808 */
[----:B------:R-:W-:-:S04]  /*efbe0*/  NOP ;  /* 0x0000000000007918 */ /* 0x000fc80000000000 */
[----:B------:R-:W-:Y:S04]  /*efbf0*/  STL.64 [R1+0xf70], R8 ;  /* 0x000f700801007387 */ /* 0x000fe80000100a00 */
[----:B------:R0:W-:Y:S04]  /*efc00*/  STL.64 [R1+0xf78], R10 ;  /* 0x000f780a01007387 */ /* 0x0001e80000100a00 */
[----:B0-----:R-:W4:Y:S01]  /*efc10*/  LDL.LU.64 R10, [R1+0x7578] ;  /* 0x00757800010a7983 */ /* 0x001f220000300a00 */
[----:B--2---:R-:W-:Y:S03]  /*efc20*/  HMMA.16816.F32 R16, R20, R4, R16 ;  /* 0x000000041410723c */ /* 0x004fe60000001810 */
[----:B------:R-:W2:Y:S01]  /*efc30*/  LDL.LU.64 R8, [R1+0x7570] ;  /* 0x0075700001087983 */ /* 0x000ea20000300a00 */
[----:B------:R-:W-:-:S02]  /*efc40*/  IMAD.MOV.U32 R12, RZ, RZ, R14 ;  /* 0x000000ffff0c7224 */ /* 0x000fc400078e000e */
[----:B------:R-:W-:Y:S02]  /*efc50*/  IMAD.MOV.U32 R13, RZ, RZ, R15 ;  /* 0x000000ffff0d7224 */ /* 0x000fe400078e000f */
[----:B------:R-:W-:Y:S02]  /*efc60*/  IMAD.MOV.U32 R14, RZ, RZ, R4 ;  /* 0x000000ffff0e7224 */ /* 0x000fe400078e0004 */
[----:B------:R-:W-:Y:S01]  /*efc70*/  IMAD.MOV.U32 R15, RZ, RZ, R5 ;  /* 0x000000ffff0f7224 */ /* 0x000fe200078e0005 */
[----:B----4-:R-:W-:-:S15]  /*efc80*/  HMMA.16816.F32 R24, R20, R10, R24 ;  /* 0x0000000a1418723c */ /* 0x010fde0000001818 */
[----:B------:R-:W-:-:S04]  /*efc90*/  NOP ;  /* 0x0000000000007918 */ /* 0x000fc80000000000 */
[----:B------:R-:W-:Y:S04]  /*efca0*/  STL.64 [R1+0xf60], R24 ;  /* 0x000f601801007387 */ /* 0x000fe80000100a00 */
[----:B------:R0:W-:Y:S04]  /*efcb0*/  STL.64 [R1+0xf68], R26 ;  /* 0x000f681a01007387 */ /* 0x0001e80000100a00 */
[----:B0-----:R-:W3:Y:S04]  /*efcc0*/  LDL.LU.64 R26, [R1+0x7568] ;  /* 0x00756800011a7983 */ /* 0x001ee80000300a00 */
[----:B------:R-:W4:Y:S04]  /*efcd0*/  LDL.LU.64 R24, [R1+0x7560] ;  /* 0x0075600001187983 */ /* 0x000f280000300a00 */
[----:B------:R-:W-:Y:S04]  /*efce0*/  STL.64 [R1+0xf50], R16 ;  /* 0x000f501001007387 */ /* 0x000fe80000100a00 */
[----:B------:R-:W-:Y:S04]  /*efcf0*/  STL.64 [R1+0xf58], R18 ;  /* 0x000f581201007387 */ /* 0x000fe80000100a00 */
[----:B------:R-:W2:Y:S04]  /*efd00*/  LDL.64 R4, [R1+0x180] ;  /* 0x0001800001047983 */ /* 0x000ea80000100a00 */
[----:B------:R0:W-:Y:S04]  /*efd10*/  STL.64 [R1+0x7470], R6 ;  /* 0x0074700601007387 */ /* 0x0001e80000100a00 */
[----:B--2---:R-:W-:Y:S04]  /*efd20*/  STL.64 [R1+0x7468], R4 ;  /* 0x0074680401007387 */ /* 0x004fe80000100a00 */
[----:B------:R-:W2:Y:S04]  /*efd30*/  LDL.LU R20, [R1+0x7f0] ;  /* 0x0007f00001147983 */ /* 0x000ea80000300800 */
[----:B------:R-:W2:Y:S04]  /*efd40*/  LDL.LU R21, [R1+0x7f4] ;  /* 0x0007f40001157983 */ /* 0x000ea80000300800 */
[----:B------:R-:W2:Y:S04]  /*efd50*/  LDL.LU R22, [R1+0x7f8] ;  /* 0x0007f80001167983 */ /* 0x000ea80000300800 */
[----:B------:R-:W2:Y:S01]  /*efd60*/  LDL.LU R23, [R1+0x7fc] ;  /* 0x0007fc0001177983 */ /* 0x000ea20000300800 */
[----:B0-----:R-:W-:-:S02]  /*efd70*/  IMAD.MOV.U32 R6, RZ, RZ, R9 ;  /* 0x000000ffff067224 */ /* 0x001fc400078e0009 */
[----:B------:R-:W-:Y:S01]  /*efd80*/  IMAD.MOV.U32 R7, RZ, RZ, R0 ;  /* 0x000000ffff077224 */ /* 0x000fe200078e0000 */
[----:B------:R-:W3:Y:S04]  /*efd90*/  LDL.LU R9, [R1+0x7558] ;  /* 0x0075580001097983 */ /* 0x000ee80000300800 */
[----:B------:R-:W3:Y:S04]  /*efda0*/  LDL.LU R0, [R1+0x7554] ;  /* 0x0075540001007983 */ /* 0x000ee80000300800 */
[----:B------:R-:W-:Y:S04]  /*efdb0*/  STL.64 [R1+0x7488], R6 ;  /* 0x0074880601007387 */ /* 0x000fe80000100a00 */
[----:B--2---:R-:W-:Y:S04]  /*efdc0*/  STL.64 [R1+0x7460], R22 ;  /* 0x0074601601007387 */ /* 0x004fe80000100a00 */
[----:B------:R0:W-:Y:S04]  /*efdd0*/  STL.64 [R1+0x7458], R20 ;  /* 0x0074581401007387 */ /* 0x0001e80000100a00 */
[----:B0-----:R-:W2:Y:S04]  /*efde0*/  LDL.LU R20, [R1+0x810] ;  /* 0x0008100001147983 */ /* 0x001ea80000300800 */
[----:B------:R-:W2:Y:S04]  /*efdf0*/  LDL.LU R21, [R1+0x814] ;  /* 0x0008140001157983 */ /* 0x000ea80000300800 */
[----:B------:R-:W2:Y:S04]  /*efe00*/  LDL.LU R22, [R1+0x818] ;  /* 0x0008180001167983 */ /* 0x000ea80000300800 */
[----:B------:R-:W2:Y:S01]  /*efe10*/  LDL.LU R23, [R1+0x81c] ;  /* 0x00081c0001177983 */ /* 0x000ea20000300800 */
[----:B---3--:R-:W-:-:S02]  /*efe20*/  IMAD.MOV.U32 R4, RZ, RZ, R27 ;  /* 0x000000ffff047224 */ /* 0x008fc400078e001b */
[----:B------:R-:W-:Y:S02]  /*efe30*/  IMAD.MOV.U32 R5, RZ, RZ, R26 ;  /* 0x000000ffff057224 */ /* 0x000fe400078e001a */
[----:B----4-:R-:W-:Y:S02]  /*efe40*/  IMAD.MOV.U32 R6, RZ, RZ, R25 ;  /* 0x000000ffff067224 */ /* 0x010fe400078e0019 */
[----:B------:R-:W-:Y:S01]  /*efe50*/  IMAD.MOV.U32 R7, RZ, RZ, R24 ;  /* 0x000000ffff077224 */ /* 0x000fe200078e0018 */
[----:B------:R-:W-:Y:S04]  /*efe60*/  STL.64 [R1+0x74a0], R4 ;  /* 0x0074a00401007387 */ /* 0x000fe80000100a00 */
[----:B------:R-:W-:Y:S04]  /*efe70*/  STL.64 [R1+0x74b8], R6 ;  /* 0x0074b80601007387 */ /* 0x000fe80000100a00 */
[----:B--2---:R-:W-:Y:S04]  /*efe80*/  STL.64 [R1+0x7480], R22 ;  /* 0x0074801601007387 */ /* 0x004fe80000100a00 */
        /* <DEDUP_REMOVED lines=19> */
[----:B------:R-:W2:Y:S04]  /*effc0*/  LDL.LU R9, [R1+0x7550] ;  /* 0x0075500001097983 */ /* 0x000ea80000300800 */
[----:B------:R-:W4:Y:S04]  /*effd0*/  LDL.LU R8, [R1+0x754c] ;  /* 0x00754c0001087983 */ /* 0x000f280000300800 */
[----:B------:R-:W2:Y:S01]  /*effe0*/  LDL R24, [R1+0x1f0] ;  /* 0x0001f00001187983 */ /* 0x000ea20000100800 */
[----:B------:R-:W-:-:S03]  /*efff0*/  IMAD.MOV.U32 R25, RZ, RZ, R0 ;  /* 0x000000ffff197224 */ /* 0x000fc600078e0000 */
[----:B------:R-:W3:Y:S04]  /*f0000*/  LDL.LU R0, [R1+0x7548] ;  /* 0x0075480001007983 */ /* 0x000ee80000300800 */
[----:B------:R4:W-:Y:S04]  /*f0010*/  STL.64 [R1+0x74f0], R26 ;  /* 0x0074f01a01007387 */ /* 0x0009e80000100a00 */
[----:B--2---:R-:W-:Y:S04]  /*f0020*/  STL.64 [R1+0x7508], R24 ;  /* 0x0075081801007387 */ /* 0x004fe80000100a00 */
[----:B0-----:R-:W2:Y:S04]  /*f0030*/  LDL.LU R4, [R1+0x870] ;  /* 0x0008700001047983 */ /* 0x001ea80000300800 */
[----:B------:R-:W2:Y:S04]  /*f0040*/  LDL.LU R5, [R1+0x874] ;  /* 0x0008740001057983 */ /* 0x000ea80000300800 */
[----:B------:R-:W2:Y:S04]  /*f0050*/  LDL.LU R6, [R1+0x878] ;  /* 0x0008780001067983 */ /* 0x000ea80000300800 */
[----:B------:R-:W2:Y:S01]  /*f0060*/  LDL.LU R7, [R1+0x87c] ;  /* 0x00087c0001077983 */ /* 0x000ea20000300800 */
[----:B----4-:R-:W-:-:S02]  /*f0070*/  IMAD.MOV.U32 R26, RZ, RZ, R8 ;  /* 0x000000ffff1a7224 */ /* 0x010fc400078e0008 */
[----:B------:R-:W-:Y:S01]  /*f0080*/  IMAD.MOV.U32 R27, RZ, RZ, R9 ;  /* 0x000000ffff1b7224 */ /* 0x000fe200078e0009 */
[----:B------:R-:W4:Y:S04]  /*f0090*/  LDL.LU R8, [R1+0x7544] ;  /* 0x0075440001087983 */ /* 0x000f280000300800 */
[----:B------:R-:W4:Y:S04]  /*f00a0*/  LDL.LU R9, [R1+0x7540] ;  /* 0x0075400001097983 */ /* 0x000f280000300800 */
        /* <DEDUP_REMOVED lines=45> */
[----:B------:R-:W4:Y:S02]  /*f0380*/  LDL.LU.64 R14, [R1+0xd8] ;  /* 0x0000d800010e7983 */ /* 0x000f240000300a00 */
[----:B----4-:R-:W-:-:S15]  /*f0390*/  HMMA.16816.F32 R24, R12, R8, R24 ;  /* 0x000000080c18723c */ /* 0x010fde0000001818 */
[----:B------:R-:W-:-:S04]  /*f03a0*/  NOP ;  /* 0x0000000000007918 */ /* 0x000fc80000000000 */
[----:B------:R0:W-:Y:S04]  /*f03b0*/  STL.64 [R1+0xf40], R24 ;  /* 0x000f401801007387 */ /* 0x0001e80000100a00 */
[----:B------:R-:W-:Y:S04]  /*f03c0*/  STL.64 [R1+0xf48], R26 ;  /* 0x000f481a01007387 */ /* 0x000fe80000100a00 */
[----:B0-----:R-:W4:Y:S04]  /*f03d0*/  LDL.LU.64 R24, [R1+0x7538] ;  /* 0x0075380001187983 */ /* 0x001f280000300a00 */
[----:B------:R-:W-:Y:S04]  /*f03e0*/  STL.64 [R1+0x7330], R10 ;  /* 0x0073300a01007387 */ /* 0x000fe80000100a00 */
[----:B------:R0:W-:Y:S04]  /*f03f0*/  STL.64 [R1+0x7328], R8 ;  /* 0x0073280801007387 */ /* 0x0001e80000100a00 */
[----:B0-----:R-:W2:Y:S04]  /*f0400*/  LDL.LU R8, [R1+0x7c0] ;  /* 0x0007c00001087983 */ /* 0x001ea80000300800 */
        /* <DEDUP_REMOVED lines=60> */
[----:B--2---:R-:W-:Y:S01]  /*f07d0*/  HMMA.16816.F32 R20, R12, R4, R20 ;  /* 0x000000040c14723c */ /* 0x004fe20000001814 */
[----:B------:R-:W-:-:S02]  /*f07e0*/  IMAD.MOV.U32 R26, RZ, RZ, R4 ;  /* 0x000000ffff1a7224 */ /* 0x000fc400078e0004 */
[----:B------:R-:W-:-:S15]  /*f07f0*/  IMAD.MOV.U32 R27, RZ, RZ, R5 ;  /* 0x000000ffff1b7224 */ /* 0x000fde00078e0005 */
[----:B------:R-:W-:Y:S01]  /*f0800*/  NOP ;  /* 0x0000000000007918 */ /* 0x000fe20000000000 */
[----:B------:R-:W-:Y:S04]  /*f0810*/  STL.64 [R1+0xea0], R20 ;  /* 0x000ea01401007387 */ /* 0x000fe80000100a00 */
[----:B------:R0:W-:Y:S04]  /*f0820*/  STL.64 [R1+0xea8], R22 ;  /* 0x000ea81601007387 */ /* 0x0001e80000100a00 */
[----:B0-----:R-:W4:Y:S04]  /*f0830*/  LDL.LU.64 R22, [R1+0x7460] ;  /* 0x0074600001167983 */ /* 0x001f280000300a00 */
[----:B------:R-:W4:Y:S04]  /*f0840*/  LDL.LU.64 R20, [R1+0x7458] ;  /* 0x0074580001147983 */ /* 0x000f280000300a00 */
[----:B------:R-:W3:Y:S04]  /*f0850*/  LDL.LU.64 R4, [R1+0x7450] ;  /* 0x0074500001047983 */ /* 0x000ee80000300a00 */
[----:B------:R-:W-:Y:S04]  /*f0860*/  STL.64 [R1+0x72e8], R26 ;  /* 0x0072e81a01007387 */ /* 0x000fe80000100a00 */
[----:B------:R0:W-:Y:S04]  /*f0870*/  STL.64 [R1+0x72e0], R24 ;  /* 0x0072e01801007387 */ /* 0x0001e80000100a00 */
[----:B0-----:R-:W2:Y:S04]  /*f0880*/  LDL.LU R24, [R1+0x7d0] ;  /* 0x0007d00001187983 */ /* 0x001ea80000300800 */
[----:B------:R-:W2:Y:S04]  /*f0890*/  LDL.LU R25, [R1+0x7d4] ;  /* 0x0007d40001197983 */ /* 0x000ea80000300800 */
[----:B------:R-:W2:Y:S04]  /*f08a0*/  LDL.LU R26, [R1+0x7d8] ;  /* 0x0007d800011a7983 */ /* 0x000ea80000300800 */
[----:B------:R-:W2:Y:S01]  /*f08b0*/  LDL.LU R27, [R1+0x7dc] ;  /* 0x0007dc00011b7983 */ /* 0x000ea20000300800 */
[C---:B---3--:R-:W-:Y:S08]  /*f08c0*/  HMMA.16816.F32 R16, R12.reuse, R4, R16 ;  /* 0x000000040c10723c */ /* 0x048ff00000001810 */
[C---:B----4-:R-:W-:Y:S11]  /*f08d0*/  HMMA.16816.F32 R20, R12.reuse, R6, R20 ;  /* 0x000000060c14723c */ /* 0x050ff60000001814 */
[----:B------:R-:W-:Y:S04]  /*f08e0*/  STL.64 [R1+0xe90], R16 ;  /* 0x000e901001007387 */ /* 0x000fe80000100a00 */
[----:B------:R0:W-:Y:S04]  /*f08f0*/  STL.64 [R1+0xe98], R18 ;  /* 0x000e981201007387 */ /* 0x0001e80000100a00 */
[----:B0-----:R-:W3:Y:S04]  /*f0900*/  LDL.LU.64 R18, [R1+0x7448] ;  /* 0x0074480001127983 */ /* 0x001ee80000300a00 */
[----:B------:R-:W4:Y:S04]  /*f0910*/  LDL.LU.64 R16, [R1+0x7440] ;  /* 0x0074400001107983 */ /* 0x000f280000300a00 */
[----:B------:R-:W-:Y:S04]  /*f0920*/  STL.64 [R1+0xe80], R20 ;  /* 0x000e801401007387 */ /* 0x000fe80000100a00 */
[----:B------:R0:W-:Y:S04]  /*f0930*/  STL.64 [R1+0xe88], R22 ;  /* 0x000e881601007387 */ /* 0x0001e80000100a00 */
[----:B0-----:R-:W2:Y:S04]  /*f0940*/  LDL.LU.64 R22, [R1+0x7438] ;  /* 0x0074380001167983 */ /* 0x001ea80000300a00 */
[----:B------:R-:W2:Y:S04]  /*f0950*/  LDL.LU.64 R20, [R1+0x7430] ;  /* 0x0074300001147983 */ /* 0x000ea80000300a00 */
[----:B------:R-:W-:Y:S04]  /*f0960*/  STL.64 [R1+0x7290], R6 ;  /* 0x0072900601007387 */ /* 0x000fe80000100a00 */
[----:B------:R0:W-:Y:S04]  /*f0970*/  STL.64 [R1+0x7288], R4 ;  /* 0x0072880401007387 */ /* 0x0001e80000100a00 */
[----:B0-----:R-:W2:Y:S04]  /*f0980*/  LDL.LU R4, [R1+0x7e0] ;  /* 0x0007e00001047983 */ /* 0x001ea80000300800 */
[----:B------:R-:W2:Y:S04]  /*f0990*/  LDL.LU R5, [R1+0x7e4] ;  /* 0x0007e40001057983 */ /* 0x000ea80000300800 */
[----:B------:R-:W2:Y:S04]  /*f09a0*/  LDL.LU R6, [R1+0x7e8] ;  /* 0x0007e80001067983 */ /* 0x000ea80000300800 */
[----:B------:R-:W2:Y:S04]  /*f09b0*/  LDL.LU R7, [R1+0x7ec] ;  /* 0x0007ec0001077983 */ /* 0x000ea80000300800 */
[----:B---3--:R-:W-:Y:S04]  /*f09c0*/  STL [R1+0x726c], R18 ;  /* 0x00726c1201007387 */ /* 0x008fe80000100800 */
[----:B------:R-:W-:Y:S01]  /*f09d0*/  STL [R1+0x7268], R19 ;  /* 0x0072681301007387 */ /* 0x000fe20000100800 */
[----:B--2---:R-:W-:-:S15]  /*f09e0*/  HMMA.16816.F32 R4, R12, R18, R4 ;  /* 0x000000120c04723c */ /* 0x004fde0000001804 */
[----:B------:R-:W-:-:S04]  /*f09f0*/  NOP ;  /* 0x0000000000007918 */ /* 0x000fc80000000000 */
[----:B------:R-:W-:Y:S04]  /*f0a00*/  STL.64 [R1+0xe70], R4 ;  /* 0x000e700401007387 */ /* 0x000fe80000100a00 */
[----:B------:R0:W-:Y:S02]  /*f0a10*/  STL.64 [R1+0xe78], R6 ;  /* 0x000e780601007387 */ /* 0x0001e40000100a00 */
[C---:B0-----:R-:W-:Y:S02]  /*f0a20*/  HMMA.16816.F32 R4, R12.reuse, R22, R24 ;  /* 0x000000160c04723c */ /* 0x041fe40000001818 */
[----:B----4-:R-:W-:Y:S04]  /*f0a30*/  STL.64 [R1+0x73f8], R16 ;  /* 0x0073f81001007387 */ /* 0x010fe80000100a00 */
[----:B------:R-:W-:Y:S04]  /*f0a40*/  STL.64 [R1+0x73d0], R22 ;  /* 0x0073d01601007387 */ /* 0x000fe80000100a00 */
[----:B------:R-:W-:Y:S09]  /*f0a50*/  STL.64 [R1+0x73c8], R20 ;  /* 0x0073c81401007387 */ /* 0x000ff20000100a00 */
[----:B------:R-:W-:Y:S04]  /*f0a60*/  STL.64 [R1+0xe60], R4 ;  /* 0x000e600401007387 */ /* 0x000fe80000100a00 */
[----:B------:R0:W-:Y:S02]  /*f0a70*/  STL.64 [R1+0xe68], R6 ;  /* 0x000e680601007387 */ /* 0x0001e40000100a00 */
[----:B0-----:R-:W-:-:S15]  /*f0a80*/  HMMA.16816.F32 R4, R12, R2, R8 ;  /* 0x000000020c04723c */ /* 0x001fde0000001808 */
[----:B------:R-:W-:-:S04]  /*f0a90*/  NOP ;  /* 0x0000000000007918 */ /* 0x000fc80000000000 */
[----:B------:R0:W-:Y:S04]  /*f0aa0*/  STL.64 [R1+0xe50], R4 ;  /* 0x000e500401007387 */ /* 0x0001e80000100a00 */
[----:B------:R1:W-:Y:S04]  /*f0ab0*/  STL.64 [R1+0xe58], R6 ;  /* 0x000e580601007387 */ /* 0x0003e80000100a00 */
[----:B------:R-:W2:Y:S04]  /*f0ac0*/  LDL.LU R24, [R1+0x710] ;  /* 0x0007100001187983 */ /* 0x000ea80000300800 */
[----:B------:R-:W2:Y:S04]  /*f0ad0*/  LDL.LU R25, [R1+0x714] ;  /* 0x0007140001197983 */ /* 0x000ea80000300800 */
[----:B------:R-:W3:Y:S04]  /*f0ae0*/  LDL.LU R26, [R1+0x718] ;  /* 0x00071800011a7983 */ /* 0x000ee80000300800 */
[----:B------:R-:W3:Y:S01]  /*f0af0*/  LDL.LU R27, [R1+0x71c] ;  /* 0x00071c00011b7983 */ /* 0x000ee20000300800 */
[----:B------:R-:W-:-:S02]  /*f0b00*/  IMAD.MOV.U32 R8, RZ, RZ, R29 ;  /* 0x000000ffff087224 */ /* 0x000fc400078e001d */
[----:B------:R-:W-:Y:S01]  /*f0b10*/  IMAD.MOV.U32 R9, RZ, RZ, R28 ;  /* 0x000000ffff097224 */ /* 0x000fe200078e001c */
[----:B---3--:R-:W-:Y:S04]  /*f0b20*/  STL.64 [R1+0x7380], R26 ;  /* 0x0073801a01007387 */ /* 0x008fe80000100a00 */
[----:B--2---:R2:W-:Y:S04]  /*f0b30*/  STL.64 [R1+0x7378], R24 ;  /* 0x0073781801007387 */ /* 0x0045e80000100a00 */
[----:B------:R-:W3:Y:S04]  /*f0b40*/  LDL.LU R29, [R1+0x742c] ;  /* 0x00742c00011d7983 */ /* 0x000ee80000300800 */
[----:B------:R-:W4:Y:S04]  /*f0b50*/  LDL.LU R28, [R1+0x7428] ;  /* 0x00742800011c7983 */ /* 0x000f280000300800 */
[----:B0-----:R-:W2:Y:S04]  /*f0b60*/  LDL.LU R4, [R1+0x720] ;  /* 0x0007200001047983 */ /* 0x001ea80000300800 */
[----:B------:R-:W2:Y:S04]  /*f0b70*/  LDL.LU R5, [R1+0x724] ;  /* 0x0007240001057983 */ /* 0x000ea80000300800 */
[----:B-1----:R-:W2:Y:S04]  /*f0b80*/  LDL.LU R6, [R1+0x728] ;  /* 0x0007280001067983 */ /* 0x002ea80000300800 */
[----:B------:R-:W2:Y:S01]  /*f0b90*/  LDL.LU R7, [R1+0x72c] ;  /* 0x00072c0001077983 */ /* 0x000ea20000300800 */
[----:B------:R-:W-:-:S02]  /*f0ba0*/  IMAD.MOV.U32 R10, RZ, RZ, R14 ;  /* 0x000000ffff0a7224 */ /* 0x000fc400078e000e */
[----:B------:R-:W-:Y:S01]  /*f0bb0*/  IMAD.MOV.U32 R0, RZ, RZ, R15 ;  /* 0x000000ffff007224 */ /* 0x000fe200078e000f */
[----:B--2---:R-:W-:Y:S04]  /*f0bc0*/  STL.64 [R1+0x7390], R6 ;  /* 0x0073900601007387 */ /* 0x004fe80000100a00 */
[----:B------:R-:W-:Y:S04]  /*f0bd0*/  STL.64 [R1+0x7388], R4 ;  /* 0x0073880401007387 */ /* 0x000fe80000100a00 */
[----:B------:R-:W2:Y:S04]  /*f0be0*/  LDL R14, [R1+0x2a8] ;  /* 0x0002a800010e7983 */ /* 0x000ea80000100800 */
[----:B------:R-:W2:Y:S04]  /*f0bf0*/  LDL R15, [R1+0x2ac] ;  /* 0x0002ac00010f7983 */ /* 0x000ea80000100800 */
[----:B------:R-:W2:Y:S04]  /*f0c00*/  LDL.LU R24, [R1+0x730] ;  /* 0x0007300001187983 */ /* 0x000ea80000300800 */
[----:B------:R-:W2:Y:S04]  /*f0c10*/  LDL.LU R25, [R1+0x734] ;  /* 0x0007340001197983 */ /* 0x000ea80000300800 */
[----:B------:R-:W2:Y:S04]  /*f0c20*/  LDL.LU R26, [R1+0x738] ;  /* 0x00073800011a7983 */ /* 0x000ea80000300800 */
[----:B------:R-:W2:Y:S04]  /*f0c30*/  LDL.LU R27, [R1+0x73c] ;  /* 0x00073c00011b7983 */ /* 0x000ea80000300800 */
[----:B--2---:R0:W-:Y:S04]  /*f0c40*/  STL.64 [R1+0x73a0], R26 ;  /* 0x0073a01a01007387 */ /* 0x0041e80000100a00 */
[----:B------:R1:W-:Y:S04]  /*f0c50*/  STL.64 [R1+0x7398], R24 ;  /* 0x0073981801007387 */ /* 0x0003e80000100a00 */
[----:B0-----:R-:W2:Y:S04]  /*f0c60*/  LDL R26, [R1+0xa8] ;  /* 0x0000a800011a7983 */ /* 0x001ea80000100800 */
[----:B------:R-:W2:Y:S04]  /*f0c70*/  LDL R27, [R1+0xac] ;  /* 0x0000ac00011b7983 */ /* 0x000ea80000100800 */
[----:B-1----:R-:W2:Y:S04]  /*f0c80*/  LDL R24, [R1+0xa0] ;  /* 0x0000a00001187983 */ /* 0x002ea80000100800 */
[----:B------:R-:W2:Y:S01]  /*f0c90*/  LDL R25, [R1+0xa4] ;  /* 0x0000a40001197983 */ /* 0x000ea20000100800 */
[----:B------:R-:W-:-:S02]  /*f0ca0*/  IMAD.MOV.U32 R16, RZ, RZ, R12 ;  /* 0x000000ffff107224 */ /* 0x000fc400078e000c */
[----:B------:R-:W-:Y:S02]  /*f0cb0*/  IMAD.MOV.U32 R11, RZ, RZ, R13 ;  /* 0x000000ffff0b7224 */ /* 0x000fe400078e000d */
[----:B----4-:R-:W-:Y:S02]  /*f0cc0*/  IMAD.MOV.U32 R12, RZ, RZ, R28 ;  /* 0x000000ffff0c7224 */ /* 0x010fe400078e001c */
[----:B---3--:R-:W-:Y:S01]  /*f0cd0*/  IMAD.MOV.U32 R13, RZ, RZ, R29 ;  /* 0x000000ffff0d7224 */ /* 0x008fe200078e001d */
[----:B--2---:R-:W-:Y:S04]  /*f0ce0*/  STL.64 [R1+0x7408], R26 ;  /* 0x0074081a01007387 */ /* 0x004fe80000100a00 */
[----:B------:R-:W-:Y:S04]  /*f0cf0*/  STL.64 [R1+0x7400], R24 ;  /* 0x0074001801007387 */ /* 0x000fe80000100a00 */
[----:B------:R-:W2:Y:S04]  /*f0d00*/  LDL.LU R28, [R1+0x7424] ;  /* 0x00742400011c7983 */ /* 0x000ea80000300800 */
[----:B------:R-:W2:Y:S04]  /*f0d10*/  LDL.LU R29, [R1+0x7420] ;  /* 0x00742000011d7983 */ /* 0x000ea80000300800 */
[----:B------:R-:W-:Y:S04]  /*f0d20*/  STL.64 [R1+0x73b0], R14 ;  /* 0x0073b00e01007387 */ /* 0x000fe80000100a00 */
[----:B------:R0:W-:Y:S04]  /*f0d30*/  STL.64 [R1+0x73a8], R12 ;  /* 0x0073a80c01007387 */ /* 0x0001e80000100a00 */
[----:B0-----:R-:W3:Y:S04]  /*f0d40*/  LDL.LU R12, [R1+0x750] ;  /* 0x00075000010c7983 */ /* 0x001ee80000300800 */
[----:B------:R-:W3:Y:S04]  /*f0d50*/  LDL.LU R13, [R1+0x754] ;  /* 0x00075400010d7983 */ /* 0x000ee80000300800 */
[----:B------:R-:W4:Y:S04]  /*f0d60*/  LDL.LU R14, [R1+0x758] ;  /* 0x00075800010e7983 */ /* 0x000f280000300800 */
[----:B------:R-:W4:Y:S04]  /*f0d70*/  LDL.LU R15, [R1+0x75c] ;  /* 0x00075c00010f7983 */ /* 0x000f280000300800 */
[----:B------:R-:W2:Y:S04]  /*f0d80*/  LDL.LU R20, [R1+0x770] ;  /* 0x0007700001147983 */ /* 0x000ea80000300800 */
        /* <DEDUP_REMOVED lines=40> */
[----:B------:R-:W2:Y:S04]  /*f1010*/  LDL.64 R10, [R1+0x280] ;  /* 0x00028000010a7983 */ /* 0x000ea80000100a00 */
[----:B------:R-:W-:Y:S04]  /*f1020*/  STL [R1+0x7274], R2 ;  /* 0x0072740201007387 */ /* 0x000fe80000100800 */
[----:B------:R0:W-:Y:S04]  /*f1030*/  STL [R1+0x7270], R3 ;  /* 0x0072700301007387 */ /* 0x0001e80000100800 */
[----:B0-----:R-:W2:Y:S04]  /*f1040*/  LDL.64 R2, [R1+0x318] ;  /* 0x0003180001027983 */ /* 0x001ea80000100a00 */
[----:B------:R-:W2:Y:S04]  /*f1050*/  LDL.LU.64 R18, [R1+0x7418] ;  /* 0x0074180001127983 */ /* 0x000ea80000300a00 */
[----:B------:R-:W2:Y:S04]  /*f1060*/  LDL.LU.64 R16, [R1+0x7410] ;  /* 0x0074100001107983 */ /* 0x000ea80000300a00 */
[----:B------:R-:W-:Y:S04]  /*f1070*/  STL.64 [R1+0xe40], R24 ;  /* 0x000e401801007387 */ /* 0x000fe80000100a00 */
[----:B------:R0:W-:Y:S04]  /*f1080*/  STL.64 [R1+0xe48], R26 ;  /* 0x000e481a01007387 */ /* 0x0001e80000100a00 */
[----:B0-----:R-:W2:Y:S04]  /*f1090*/  LDL.LU.64 R26, [R1+0x7408] ;  /* 0x00740800011a7983 */ /* 0x001ea80000300a00 */
[----:B------:R-:W2:Y:S04]  /*f10a0*/  LDL.LU.64 R24, [R1+0x7400] ;  /* 0x0074000001187983 */ /* 0x000ea80000300a00 */
[----:B------:R-:W-:Y:S04]  /*f10b0*/  STL [R1+0x727c], R28 ;  /* 0x00727c1c01007387 */ /* 0x000fe80000100800 */
[----:B------:R0:W-:Y:S04]  /*f10c0*/  STL [R1+0x7278], R29 ;  /* 0x0072781d01007387 */ /* 0x0001e80000100800 */
[----:B0-----:R-:W3:Y:S01]  /*f10d0*/  LDL.64 R28, [R1+0x308] ;  /* 0x00030800011c7983 */ /* 0x001ee20000100a00 */
[C---:B--2---:R-:W-:Y:S08]  /*f10e0*/  HMMA.16816.F32 R16, R24.reuse, R2, R16 ;  /* 0x000000021810723c */ /* 0x044ff00000001810 */
[----:B---3--:R-:W-:Y:S11]  /*f10f0*/  HMMA.16816.F32 R20, R24, R28, R20 ;  /* 0x0000001c1814723c */ /* 0x008ff60000001814 */
[----:B------:R0:W-:Y:S04]  /*f1100*/  STL.64 [R1+0xe30], R16 ;  /* 0x000e301001007387 */ /* 0x0001e80000100a00 */
[----:B------:R1:W-:Y:S04]  /*f1110*/  STL.64 [R1+0xe38], R18 ;  /* 0x000e381201007387 */ /* 0x0003e80000100a00 */
[----:B0-----:R-:W2:Y:S01]  /*f1120*/  LDL.LU.64 R16, [R1+0x73f8] ;  /* 0x0073f80001107983 */ /* 0x001ea20000300a00 */
[----:B-1----:R-:W-:-:S02]  /*f1130*/  IMAD.MOV.U32 R19, RZ, RZ, R3 ;  /* 0x000000ffff137224 */ /* 0x002fc400078e0003 */
[----:B------:R-:W-:-:S03]  /*f1140*/  IMAD.MOV.U32 R18, RZ, RZ, R2 ;  /* 0x000000ffff127224 */ /* 0x000fc600078e0002 */
[----:B------:R-:W-:Y:S04]  /*f1150*/  STL [R1+0x7284], R19 ;  /* 0x0072841301007387 */ /* 0x000fe80000100800 */
[----:B------:R0:W-:Y:S04]  /*f1160*/  STL [R1+0x7280], R18 ;  /* 0x0072801201007387 */ /* 0x0001e80000100800 */
[----:B0-----:R-:W3:Y:S04]  /*f1170*/  LDL.64 R18, [R1+0x2f8] ;  /* 0x0002f80001127983 */ /* 0x001ee80000100a00 */
[----:B------:R-:W-:Y:S04]  /*f1180*/  STL.64 [R1+0xe20], R20 ;  /* 0x000e201401007387 */ /* 0x000fe80000100a00 */
[----:B------:R0:W-:Y:S04]  /*f1190*/  STL.64 [R1+0xe28], R22 ;  /* 0x000e281601007387 */ /* 0x0001e80000100a00 */
[----:B0-----:R-:W3:Y:S04]  /*f11a0*/  LDL.LU.64 R22, [R1+0x73f0] ;  /* 0x0073f00001167983 */ /* 0x001ee80000300a00 */
[----:B------:R-:W3:Y:S01]  /*f11b0*/  LDL.LU.64 R20, [R1+0x73e8] ;  /* 0x0073e80001147983 */ /* 0x000ee20000300a00 */
[----:B------:R-:W-:-:S02]  /*f11c0*/  IMAD.MOV.U32 R3, RZ, RZ, R29 ;  /* 0x000000ffff037224 */ /* 0x000fc400078e001d */
[----:B------:R-:W-:-:S03]  /*f11d0*/  IMAD.MOV.U32 R2, RZ, RZ, R28 ;  /* 0x000000ffff027224 */ /* 0x000fc600078e001c */
[----:B------:R-:W-:Y:S04]  /*f11e0*/  STL [R1+0x729c], R3 ;  /* 0x00729c0301007387 */ /* 0x000fe80000100800 */
[----:B------:R0:W-:Y:S04]  /*f11f0*/  STL [R1+0x7298], R2 ;  /* 0x0072980201007387 */ /* 0x0001e80000100800 */
[----:B0-----:R-:W2:Y:S01]  /*f1200*/  LDL.64 R2, [R1+0x2e8] ;  /* 0x0002e80001027983 */ /* 0x001ea20000100a00 */
[----:B---3--:R-:W-:-:S15]  /*f1210*/  HMMA.16816.F32 R20, R24, R18, R20 ;  /* 0x000000121814723c */ /* 0x008fde0000001814 */
        /* <DEDUP_REMOVED lines=8> */
[----:B--2---:R-:W-:-:S15]  /*f12a0*/  HMMA.16816.F32 R20, R24, R2, R20 ;  /* 0x000000021814723c */ /* 0x004fde0000001814 */
[----:B------:R-:W-:-:S04]  /*f12b0*/  NOP ;  /* 0x0000000000007918 */ /* 0x000fc80000000000 */
        /* <DEDUP_REMOVED lines=9> */
[----:B------:R-:W3:Y:S04]  /*f1350*/  LDL.LU.64 R12, [R1+0x73b8] ;  /* 0x0073b800010c7983 */ /* 0x000ee80000300a00 */
[----:B------:R-:W-:Y:S01]  /*f1360*/  STL [R1+0x7230], R21 ;  /* 0x0072301501007387 */ /* 0x000fe20000100800 */
[----:B------:R-:W-:-:S02]  /*f1370*/  IMAD.MOV.U32 R19, RZ, RZ, R2 ;  /* 0x000000ffff137224 */ /* 0x000fc400078e0002 */
[----:B------:R-:W-:Y:S01]  /*f1380*/  IMAD.MOV.U32 R18, RZ, RZ, R3 ;  /* 0x000000ffff127224 */ /* 0x000fe200078e0003 */
[----:B---3--:R-:W-:Y:S01]  /*f1390*/  HMMA.16816.F32 R24, R24, R16, R12 ;  /* 0x000000101818723c */ /* 0x008fe2000000180c */
[----:B------:R-:W3:Y:S04]  /*f13a0*/  LDL.LU.64 R14, [R1+0x73b0] ;  /* 0x0073b000010e7983 */ /* 0x000ee80000300a00 */
[----:B------:R-:W4:-:S14]  /*f13b0*/  LDL.LU.64 R12, [R1+0x73a8] ;  /* 0x0073a800010c7983 */ /* 0x000f1c0000300a00 */
[----:B------:R-:W-:Y:S04]  /*f13c0*/  STL.64 [R1+0xdd0], R24 ;  /* 0x000dd01801007387 */ /* 0x000fe80000100a00 */
[----:B------:R0:W-:Y:S04]  /*f13d0*/  STL.64 [R1+0xdd8], R26 ;  /* 0x000dd81a01007387 */ /* 0x0001e80000100a00 */
[----:B0-----:R-:W3:Y:S04]  /*f13e0*/  LDL.LU.64 R26, [R1+0x73a0] ;  /* 0x0073a000011a7983 */ /* 0x001ee80000300a00 */
[----:B------:R-:W3:Y:S04]  /*f13f0*/  LDL.LU.64 R24, [R1+0x7398] ;  /* 0x0073980001187983 */ /* 0x000ee80000300a00 */
        /* <DEDUP_REMOVED lines=10> */
[----:B---3--:R-:W-:Y:S03]  /*f14a0*/  HMMA.16816.F32 R12, R16, R14, R24 ;  /* 0x0000000e100c723c */ /* 0x008fe60000001818 */
[----:B------:R-:W3:Y:S04]  /*f14b0*/  LDL.LU.64 R26, [R1+0x7380] ;  /* 0x00738000011a7983 */ /* 0x000ee80000300a00 */
[----:B------:R-:W3:-:S12]  /*f14c0*/  LDL.LU.64 R24, [R1+0x7378] ;  /* 0x0073780001187983 */ /* 0x000ed80000300a00 */
[----:B------:R-:W-:Y:S04]  /*f14d0*/  STL.64 [R1+0xdb0], R12 ;  /* 0x000db00c01007387 */ /* 0x000fe80000100a00 */
[----:B------:R0:W-:Y:S04]  /*f14e0*/  STL.64 [R1+0xdb8], R14 ;  /* 0x000db80e01007387 */ /* 0x0001e80000100a00 */
[----:B0-----:R-:W2:Y:S04]  /*f14f0*/  LDL.LU.64 R14, [R1+0x7370] ;  /* 0x00737000010e7983 */ /* 0x001ea80000300a00 */
[----:B------:R-:W2:Y:S01]  /*f1500*/  LDL.LU.64 R12, [R1+0x7368] ;  /* 0x00736800010c7983 */ /* 0x000ea20000300a00 */
[----:B----4-:R-:W-:-:S15]  /*f1510*/  HMMA.16816.F32 R4, R16, R8, R4 ;  /* 0x000000081004723c */ /* 0x010fde0000001804 */
[----:B------:R-:W-:-:S04]  /*f1520*/  NOP ;  /* 0x0000000000007918 */ /* 0x000fc80000000000 */
[----:B------:R-:W-:Y:S04]  /*f1530*/  STL.64 [R1+0xda0], R4 ;  /* 0x000da00401007387 */ /* 0x000fe80000100a00 */
[----:B------:R3:W-:Y:S02]  /*f1540*/  STL.64 [R1+0xda8], R6 ;  /* 0x000da80601007387 */ /* 0x0007e40000100a00 */
[----:B---3--:R-:W-:-:S15]  /*f1550*/  HMMA.16816.F32 R4, R16, R10, R24 ;  /* 0x0000000a1004723c */ /* 0x008fde0000001818 */
[----:B------:R-:W-:-:S04]  /*f1560*/  NOP ;  /* 0x0000000000007918 */ /* 0x000fc80000000000 */
[----:B------:R-:W-:Y:S04]  /*f1570*/  STL.64 [R1+0xd90], R4 ;  /* 0x000d900401007387 */ /* 0x000fe80000100a00 */
[----:B------:R-:W-:Y:S04]  /*f1580*/  STL.64 [R1+0xd98], R6 ;  /* 0x000d980601007387 */ /* 0x000fe80000100a00 */
        /* <DEDUP_REMOVED lines=10> */
[----:B----4-:R2:W-:Y:S02]  /*f1630*/  STL.64 [R1+0x7308], R26 ;  /* 0x0073081a01007387 */ /* 0x0105e40000100a00 */
[----:B--2---:R-:W-:-:S02]  /*f1640*/  IMAD.MOV.U32 R26, RZ, RZ, R14 ;  /* 0x000000ffff1a7224 */ /* 0x004fc400078e000e */
[----:B------:R-:W-:Y:S01]  /*f1650*/  IMAD.MOV.U32 R27, RZ, RZ, R15 ;  /* 0x000000ffff1b7224 */ /* 0x000fe200078e000f */
[----:B------:R-:W2:Y:S04]  /*f1660*/  LDL.LU R14, [R1+0x7364] ;  /* 0x00736400010e7983 */ /* 0x000ea80000300800 */
[----:B------:R-:W2:Y:S04]  /*f1670*/  LDL.LU R15, [R1+0x7360] ;  /* 0x00736000010f7983 */ /* 0x000ea80000300800 */
[----:B------:R-:W4:Y:S04]  /*f1680*/  LDL.LU R4, [R1+0x6f0] ;  /* 0x0006f00001047983 */ /* 0x000f280000300800 */
[----:B------:R-:W4:Y:S04]  /*f1690*/  LDL.LU R5, [R1+0x6f4] ;  /* 0x0006f40001057983 */ /* 0x000f280000300800 */
[----:B------:R-:W2:Y:S04]  /*f16a0*/  LDL.LU R6, [R1+0x6f8] ;  /* 0x0006f80001067983 */ /* 0x000ea80000300800 */
[----:B------:R-:W2:Y:S01]  /*f16b0*/  LDL.LU R7, [R1+0x6fc] ;  /* 0x0006fc0001077983 */ /* 0x000ea20000300800 */
[----:B------:R-:W-:-:S02]  /*f16c0*/  IMAD.MOV.U32 R21, RZ, RZ, R10 ;  /* 0x000000ffff157224 */ /* 0x000fc400078e000a */
[----:B------:R-:W-:Y:S02]  /*f16d0*/  IMAD.MOV.U32 R0, RZ, RZ, R11 ;  /* 0x000000ffff007224 */ /* 0x000fe400078e000b */
[----:B------:R-:W-:Y:S02]  /*f16e0*/  IMAD.MOV.U32 R10, RZ, RZ, R12 ;  /* 0x000000ffff0a7224 */ /* 0x000fe400078e000c */
[----:B------:R-:W-:Y:S01]  /*f16f0*/  IMAD.MOV.U32 R11, RZ, RZ, R13 ;  /* 0x000000ffff0b7224 */ /* 0x000fe200078e000d */
[----:B--2---:R-:W-:Y:S04]  /*f1700*/  STL.64 [R1+0x7350], R6 ;  /* 0x0073500601007387 */ /* 0x004fe80000100a00 */
[----:B----4-:R0:W-:Y:S04]  /*f1710*/  STL.64 [R1+0x7348], R4 ;  /* 0x0073480401007387 */ /* 0x0101e80000100a00 */
[----:B0-----:R-:W2:Y:S04]  /*f1720*/  LDL.LU R4, [R1+0x700] ;  /* 0x0007000001047983 */ /* 0x001ea80000300800 */
[----:B------:R-:W2:Y:S04]  /*f1730*/  LDL.LU R5, [R1+0x704] ;  /* 0x0007040001057983 */ /* 0x000ea80000300800 */
[----:B------:R-:W2:Y:S04]  /*f1740*/  LDL.LU R6, [R1+0x708] ;  /* 0x0007080001067983 */ /* 0x000ea80000300800 */
[----:B------:R-:W2:Y:S04]  /*f1750*/  LDL.LU R7, [R1+0x70c] ;  /* 0x00070c0001077983 */ /* 0x000ea80000300800 */
[----:B------:R-:W2:Y:S04]  /*f1760*/  LDL.LU R12, [R1+0x735c] ;  /* 0x00735c00010c7983 */ /* 0x000ea80000300800 */
[----:B------:R-:W2:Y:S04]  /*f1770*/  LDL.LU R13, [R1+0x7358] ;  /* 0x00735800010d7983 */ /* 0x000ea80000300800 */
[----:B---3--:R0:W-:Y:S04]  /*f1780*/  STL.64 [R1+0x7300], R24 ;  /* 0x0073001801007387 */ /* 0x0081e80000100a00 */
[----:B------:R1:W-:Y:S04]  /*f1790*/  STL.64 [R1+0x7320], R26 ;  /* 0x0073201a01007387 */ /* 0x0003e80000100a00 */
[----:B0-----:R-:W3:Y:S04]  /*f17a0*/  LDL.LU R24, [R1+0x6d0] ;  /* 0x0006d00001187983 */ /* 0x001ee80000300800 */
[----:B------:R-:W3:Y:S04]  /*f17b0*/  LDL.LU R25, [R1+0x6d4] ;  /* 0x0006d40001197983 */ /* 0x000ee80000300800 */
[----:B-1----:R-:W4:Y:S04]  /*f17c0*/  LDL.LU R26, [R1+0x6d8] ;  /* 0x0006d800011a7983 */ /* 0x002f280000300800 */
[----:B------:R-:W4:Y:S04]  /*f17d0*/  LDL.LU R27, [R1+0x6dc] ;  /* 0x0006dc00011b7983 */ /* 0x000f280000300800 */
[----:B----4-:R-:W-:Y:S04]  /*f17e0*/  STL.64 [R1+0x7340], R26 ;  /* 0x0073401a01007387 */ /* 0x010fe80000100a00 */
[----:B---3--:R0:W-:Y:S04]  /*f17f0*/  STL.64 [R1+0x7338], R24 ;  /* 0x0073381801007387 */ /* 0x0081e80000100a00 */
[----:B0-----:R-:W3:Y:S04]  /*f1800*/  LDL.LU R24, [R1+0x6e0] ;  /* 0x0006e00001187983 */ /* 0x001ee80000300800 */
[----:B------:R-:W3:Y:S04]  /*f1810*/  LDL.LU R25, [R1+0x6e4] ;  /* 0x0006e40001197983 */ /* 0x000ee80000300800 */
[----:B------:R-:W3:Y:S04]  /*f1820*/  LDL.LU R26, [R1+0x6e8] ;  /* 0x0006e800011a7983 */ /* 0x000ee80000300800 */
[----:B------:R-:W3:Y:S04]  /*f1830*/  LDL.LU R27, [R1+0x6ec] ;  /* 0x0006ec00011b7983 */ /* 0x000ee80000300800 */
[----:B------:R-:W4:Y:S04]  /*f1840*/  LDL.64 R28, [R1+0x1f0] ;  /* 0x0001f000011c7983 */ /* 0x000f280000100a00 */
[----:B------:R-:W3:Y:S04]  /*f1850*/  LDL.64 R2, [R1+0x1e0] ;  /* 0x0001e00001027983 */ /* 0x000ee80000100a00 */
        /* <DEDUP_REMOVED lines=17> */
[C---:B------:R-:W-:Y:S03]  /*f1970*/  HMMA.16816.F32 R8, R16.reuse, R10, R24 ;  /* 0x0000000a1008723c */ /* 0x040fe60000001818 */
[----:B------:R-:W-:Y:S05]  /*f1980*/  STL.64 [R1+0x7150], R12 ;  /* 0x0071500c01007387 */ /* 0x000fea0000100a00 */
[----:B---3--:R-:W-:-:S15]  /*f1990*/  HMMA.16816.F32 R4, R16, R14, R4 ;  /* 0x0000000e1004723c */ /* 0x008fde0000001804 */
[----:B------:R-:W-:-:S04]  /*f19a0*/  NOP ;  /* 0x0000000000007918 */ /* 0x000fc80000000000 */
[----:B------:R0:W-:Y:S04]  /*f19b0*/  STL.64 [R1+0xd70], R4 ;  /* 0x000d700401007387 */ /* 0x0001e80000100a00 */
[----:B------:R1:W-:Y:S04]  /*f19c0*/  STL.64 [R1+0xd78], R6 ;  /* 0x000d780601007387 */ /* 0x0003e80000100a00 */
[----:B0-----:R-:W3:Y:S04]  /*f19d0*/  LDL.LU R4, [R1+0x660] ;  /* 0x0006600001047983 */ /* 0x001ee80000300800 */
[----:B------:R-:W3:Y:S04]  /*f19e0*/  LDL.LU R5, [R1+0x664] ;  /* 0x0006640001057983 */ /* 0x000ee80000300800 */
[----:B-1----:R-:W3:Y:S04]  /*f19f0*/  LDL.LU R6, [R1+0x668] ;  /* 0x0006680001067983 */ /* 0x002ee80000300800 */
[----:B------:R-:W3:Y:S04]  /*f1a00*/  LDL.LU R7, [R1+0x66c] ;  /* 0x00066c0001077983 */ /* 0x000ee80000300800 */
[----:B------:R0:W-:Y:S04]  /*f1a10*/  STL [R1+0x713c], R14 ;  /* 0x00713c0e01007387 */ /* 0x0001e80000100800 */
[----:B------:R1:W-:Y:S04]  /*f1a20*/  STL [R1+0x7138], R15 ;  /* 0x0071380f01007387 */ /* 0x0003e80000100800 */
[----:B------:R-:W2:Y:S04]  /*f1a30*/  LDL.LU R12, [R1+0x6b0] ;  /* 0x0006b000010c7983 */ /* 0x000ea80000300800 */
[----:B------:R-:W2:Y:S04]  /*f1a40*/  LDL.LU R13, [R1+0x6b4] ;  /* 0x0006b400010d7983 */ /* 0x000ea80000300800 */
[----:B0-----:R-:W2:Y:S04]  /*f1a50*/  LDL.LU R14, [R1+0x6b8] ;  /* 0x0006b800010e7983 */ /* 0x001ea80000300800 */
[----:B-1----:R-:W2:Y:S04]  /*f1a60*/  LDL.LU R15, [R1+0x6bc] ;  /* 0x0006bc00010f7983 */ /* 0x002ea80000300800 */
[----:B------:R-:W2:Y:S04]  /*f1a70*/  LDL.LU.64 R26, [R1+0x7340] ;  /* 0x00734000011a7983 */ /* 0x000ea80000300a00 */
[----:B------:R-:W2:Y:S04]  /*f1a80*/  LDL.LU.64 R24, [R1+0x7338] ;  /* 0x0073380001187983 */ /* 0x000ea80000300a00 */
        /* <DEDUP_REMOVED lines=9> */
[----:B------:R0:W-:Y:S04]  /*f1b20*/  STL.64 [R1+0x7100], R10 ;  /* 0x0071000a01007387 */ /* 0x0001e80000100a00 */
[----:B0-----:R-:W3:Y:S01]  /*f1b30*/  LDL.64 R10, [R1+0x210] ;  /* 0x00021000010a7983 */ /* 0x001ee20000100a00 */
        /* <DEDUP_REMOVED lines=12> */
[----:B------:R-:W-:-:S03]  /*f1c00*/  IMAD.MOV.U32 R14, RZ, RZ, R8 ;  /* 0x000000ffff0e7224 */ /* 0x000fc600078e0008 */
[----:B------:R-:W-:Y:S04]  /*f1c10*/  STL [R1+0x7144], R15 ;  /* 0x0071440f01007387 */ /* 0x000fe80000100800 */
[----:B------:R0:W-:Y:S04]  /*f1c20*/  STL [R1+0x7140], R14 ;  /* 0x0071400e01007387 */ /* 0x0001e80000100800 */
[----:B------:R-:W4:Y:S04]  /*f1c30*/  LDL.LU R12, [R1+0x680] ;  /* 0x00068000010c7983 */ /* 0x000f280000300800 */
[----:B------:R-:W4:Y:S01]  /*f1c40*/  LDL.LU R13, [R1+0x684] ;  /* 0x00068400010d7983 */ /* 0x000f220000300800 */
[----:B------:R-:W-:-:S02]  /*f1c50*/  IMAD.MOV.U32 R8, RZ, RZ, R11 ;  /* 0x000000ffff087224 */ /* 0x000fc400078e000b */
[----:B------:R-:W-:Y:S01]  /*f1c60*/  IMAD.MOV.U32 R9, RZ, RZ, R10 ;  /* 0x000000ffff097224 */ /* 0x000fe200078e000a */
[----:B0-----:R-:W4:Y:S04]  /*f1c70*/  LDL.LU R14, [R1+0x688] ;  /* 0x00068800010e7983 */ /* 0x001f280000300800 */
[----:B------:R-:W4:Y:S01]  /*f1c80*/  LDL.LU R15, [R1+0x68c] ;  /* 0x00068c00010f7983 */ /* 0x000f220000300800 */
        /* <DEDUP_REMOVED lines=8> */
[----:B0-----:R-:W2:Y:S01]  /*f1d10*/  LDL.64 R8, [R1+0x200] ;  /* 0x0002000001087983 */ /* 0x001ea20000100a00 */
[C---:B----4-:R-:W-:Y:S08]  /*f1d20*/  HMMA.16816.F32 R12, R16.reuse, R28, R12 ;  /* 0x0000001c100c723c */ /* 0x050ff0000000180c */
[----:B--2---:R-:W-:-:S15]  /*f1d30*/  HMMA.16816.F32 R24, R16, R8, R24 ;  /* 0x000000081018723c */ /* 0x004fde0000001818 */
[----:B------:R-:W-:-:S04]  /*f1d40*/  NOP ;  /* 0x0000000000007918 */ /* 0x000fc80000000000 */
[----:B------:R-:W-:Y:S04]  /*f1d50*/  STL.64 [R1+0xd10], R24 ;  /* 0x000d101801007387 */ /* 0x000fe80000100a00 */
[----:B------:R0:W-:Y:S04]  /*f1d60*/  STL.64 [R1+0xd18], R26 ;  /* 0x000d181a01007387 */ /* 0x0001e80000100a00 */
[----:B0-----:R-:W2:Y:S04]  /*f1d70*/  LDL.LU.64 R26, [R1+0x72e8] ;  /* 0x0072e800011a7983 */ /* 0x001ea80000300a00 */
[----:B------:R-:W3:Y:S04]  /*f1d80*/  LDL.LU.64 R24, [R1+0x72e0] ;  /* 0x0072e00001187983 */ /* 0x000ee80000300a00 */
[----:B------:R-:W-:Y:S04]  /*f1d90*/  STL.64 [R1+0xd00], R12 ;  /* 0x000d000c01007387 */ /* 0x000fe80000100a00 */
[----:B------:R0:W-:Y:S02]  /*f1da0*/  STL.64 [R1+0xd08], R14 ;  /* 0x000d080e01007387 */ /* 0x0001e40000100a00 */
[----:B0-----:R-:W-:-:S02]  /*f1db0*/  IMAD.MOV.U32 R15, RZ, RZ, R28 ;  /* 0x000000ffff0f7224 */ /* 0x001fc400078e001c */
[----:B------:R-:W-:-:S05]  /*f1dc0*/  IMAD.MOV.U32 R14, RZ, RZ, R29 ;  /* 0x000000ffff0e7224 */ /* 0x000fca00078e001d */
[----:B------:R0:W-:Y:S02]  /*f1dd0*/  STL.64 [R1+0x7168], R14 ;  /* 0x0071680e01007387 */ /* 0x0001e40000100a00 */
[----:B0-----:R-:W-:Y:S01]  /*f1de0*/  HMMA.16816.F32 R12, R16, R2, R20 ;  /* 0x00000002100c723c */ /* 0x001fe20000001814 */
[----:B------:R-:W-:Y:S02]  /*f1df0*/  IMAD.MOV.U32 R11, RZ, RZ, R8 ;  /* 0x000000ffff0b7224 */ /* 0x000fe400078e0008 */
[----:B------:R-:W-:Y:S02]  /*f1e00*/  IMAD.MOV.U32 R10, RZ, RZ, R9 ;  /* 0x000000ffff0a7224 */ /* 0x000fe400078e0009 */
[----:B------:R-:W-:Y:S02]  /*f1e10*/  IMAD.MOV.U32 R8, RZ, RZ, R2 ;  /* 0x000000ffff087224 */ /* 0x000fe400078e0002 */
[----:B------:R-:W-:-:S12]  /*f1e20*/  IMAD.MOV.U32 R9, RZ, RZ, R3 ;  /* 0x000000ffff097224 */ /* 0x000fd800078e0003 */
[----:B------:R-:W-:Y:S04]  /*f1e30*/  STL.64 [R1+0xcf0], R12 ;  /* 0x000cf00c01007387 */ /* 0x000fe80000100a00 */
[----:B------:R-:W-:Y:S04]  /*f1e40*/  STL.64 [R1+0xcf8], R14 ;  /* 0x000cf80e01007387 */ /* 0x000fe80000100a00 */
[----:B------:R-:W4:Y:S04]  /*f1e50*/  LDL.64 R28, [R1+0x190] ;  /* 0x00019000011c7983 */ /* 0x000f280000100a00 */
[----:B------:R-:W-:Y:S04]  /*f1e60*/  STL.64 [R1+0x7160], R10 ;  /* 0x0071600a01007387 */ /* 0x000fe80000100a00 */
[----:B------:R0:W-:Y:S04]  /*f1e70*/  STL.64 [R1+0x7158], R8 ;  /* 0x0071580801007387 */ /* 0x0001e80000100a00 */
[----:B------:R-:W2:Y:S04]  /*f1e80*/  LDL.64 R2, [R1+0x1a0] ;  /* 0x0001a00001027983 */ /* 0x000ea80000100a00 */
[----:B0-----:R-:W2:Y:S04]  /*f1e90*/  LDL.64 R8, [R1+0x1b0] ;  /* 0x0001b00001087983 */ /* 0x001ea80000100a00 */
        /* <DEDUP_REMOVED lines=32> */
[----:B------:R-:W-:Y:S04]  /*f20a0*/  STL [R1+0x708c], R24 ;  /* 0x00708c1801007387 */ /* 0x000fe80000100800 */
[----:B------:R-:W-:Y:S01]  /*f20b0*/  STL [R1+0x7088], R25 ;  /* 0x0070881901007387 */ /* 0x000fe20000100800 */
[----:B--2---:R-:W-:-:S15]  /*f20c0*/  HMMA.16816.F32 R12, R16, R26, R12 ;  /* 0x0000001a100c723c */ /* 0x004fde000000180c */
[----:B------:R-:W-:-:S04]  /*f20d0*/  NOP ;  /* 0x0000000000007918 */ /* 0x000fc80000000000 */
[----:B------:R-:W-:Y:S04]  /*f20e0*/  STL.64 [R1+0xcd0], R12 ;  /* 0x000cd00c01007387 */ /* 0x000fe80000100a00 */
[----:B------:R0:W-:Y:S04]  /*f20f0*/  STL.64 [R1+0xcd8], R14 ;  /* 0x000cd80e01007387 */ /* 0x0001e80000100a00 */
[----:B0-----:R-:W4:Y:S04]  /*f2100*/  LDL.LU.64 R14, [R1+0x72d0] ;  /* 0x0072d000010e7983 */ /* 0x001f280000300a00 */
[----:B------:R-:W4:Y:S04]  /*f2110*/  LDL.LU.64 R12, [R1+0x72c8] ;  /* 0x0072c800010c7983 */ /* 0x000f280000300a00 */
[----:B------:R0:W-:Y:S04]  /*f2120*/  STL [R1+0x7094], R26 ;  /* 0x0070941a01007387 */ /* 0x0001e80000100800 */
[----:B------:R1:W-:Y:S04]  /*f2130*/  STL [R1+0x7090], R27 ;  /* 0x0070901b01007387 */ /* 0x0003e80000100800 */
[----:B------:R-:W2:Y:S04]  /*f2140*/  LDL.LU R24, [R1+0x640] ;  /* 0x0006400001187983 */ /* 0x000ea80000300800 */
[----:B------:R-:W2:Y:S04]  /*f2150*/  LDL.LU R25, [R1+0x644] ;  /* 0x0006440001197983 */ /* 0x000ea80000300800 */
[----:B0-----:R-:W2:Y:S04]  /*f2160*/  LDL.LU R26, [R1+0x648] ;  /* 0x00064800011a7983 */ /* 0x001ea80000300800 */
[----:B-1----:R-:W2:Y:S02]  /*f2170*/  LDL.LU R27, [R1+0x64c] ;  /* 0x00064c00011b7983 */ /* 0x002ea40000300800 */
[----:B--2---:R-:W-:-:S15]  /*f2180*/  HMMA.16816.F32 R24, R16, R8, R24 ;  /* 0x000000081018723c */ /* 0x004fde0000001818 */
[----:B------:R-:W-:-:S04]  /*f2190*/  NOP ;  /* 0x0000000000007918 */ /* 0x000fc80000000000 */
[----:B------:R0:W-:Y:S04]  /*f21a0*/  STL.64 [R1+0xcc0], R24 ;  /* 0x000cc01801007387 */ /* 0x0001e80000100a00 */
[----:B------:R-:W-:Y:S01]  /*f21b0*/  STL.64 [R1+0xcc8], R26 ;  /* 0x000cc81a01007387 */ /* 0x000fe20000100a00 */
[----:B0-----:R-:W-:Y:S02]  /*f21c0*/  IMAD.MOV.U32 R25, RZ, RZ, R9 ;  /* 0x000000ffff197224 */ /* 0x001fe400078e0009 */
[----:B------:R-:W-:-:S03]  /*f21d0*/  IMAD.MOV.U32 R24, RZ, RZ, R8 ;  /* 0x000000ffff187224 */ /* 0x000fc600078e0008 */
[----:B------:R-:W-:Y:S04]  /*f21e0*/  STL [R1+0x709c], R25 ;  /* 0x00709c1901007387 */ /* 0x000fe80000100800 */
[----:B------:R0:W-:Y:S04]  /*f21f0*/  STL [R1+0x7098], R24 ;  /* 0x0070981801007387 */ /* 0x0001e80000100800 */
[----:B0-----:R-:W2:Y:S04]  /*f2200*/  LDL.LU R24, [R1+0x630] ;  /* 0x0006300001187983 */ /* 0x001ea80000300800 */
[----:B------:R-:W2:Y:S04]  /*f2210*/  LDL.LU R25, [R1+0x634] ;  /* 0x0006340001197983 */ /* 0x000ea80000300800 */
[----:B------:R-:W2:Y:S04]  /*f2220*/  LDL.LU R26, [R1+0x638] ;  /* 0x00063800011a7983 */ /* 0x000ea80000300800 */
[----:B------:R-:W2:Y:S01]  /*f2230*/  LDL.LU R27, [R1+0x63c] ;  /* 0x00063c00011b7983 */ /* 0x000ea20000300800 */
[----:B----4-:R-:W-:Y:S01]  /*f2240*/  HMMA.16816.F32 R12, R16, R28, R12 ;  /* 0x0000001c100c723c */ /* 0x010fe2000000180c */
[----:B------:R-:W-:-:S02]  /*f2250*/  IMAD.MOV.U32 R9, RZ, RZ, R18 ;  /* 0x000000ffff097224 */ /* 0x000fc400078e0012 */
[----:B------:R-:W-:-:S05]  /*f2260*/  IMAD.MOV.U32 R8, RZ, RZ, R19 ;  /* 0x000000ffff087224 */ /* 0x000fca00078e0013 */
        /* <DEDUP_REMOVED lines=8> */
[----:B------:R-:W-:Y:S01]  /*f22f0*/  IMAD.MOV.U32 R27, RZ, RZ, R3 ;  /* 0x000000ffff1b7224 */ /* 0x000fe200078e0003 */
[----:B--2---:R-:W2:Y:S04]  /*f2300*/  LDL.LU.64 R14, [R1+0x72c0] ;  /* 0x0072c000010e7983 */ /* 0x004ea80000300a00 */
[----:B------:R-:W2:Y:S01]  /*f2310*/  LDL.LU.64 R12, [R1+0x72b8] ;  /* 0x0072b800010c7983 */ /* 0x000ea20000300a00 */
[----:B------:R-:W-:Y:S02]  /*f2320*/  IMAD.MOV.U32 R24, RZ, RZ, R29 ;  /* 0x000000ffff187224 */ /* 0x000fe400078e001d */
[----:B------:R-:W-:-:S02]  /*f2330*/  IMAD.MOV.U32 R3, RZ, RZ, R16 ;  /* 0x000000ffff037224 */ /* 0x000fc400078e0010 */
[----:B------:R-:W-:Y:S01]  /*f2340*/  IMAD.MOV.U32 R2, RZ, RZ, R17 ;  /* 0x000000ffff027224 */ /* 0x000fe200078e0011 */
[----:B------:R-:W4:Y:S04]  /*f2350*/  LDL.LU.64 R18, [R1+0x72b0] ;  /* 0x0072b00001127983 */ /* 0x000f280000300a00 */
[----:B------:R-:W2:Y:S04]  /*f2360*/  LDL.LU.64 R16, [R1+0x72a8] ;  /* 0x0072a80001107983 */ /* 0x000ea80000300a00 */
[----:B------:R-:W2:Y:S04]  /*f2370*/  LDL.LU.64 R28, [R1+0x72a0] ;  /* 0x0072a000011c7983 */ /* 0x000ea80000300a00 */
        /* <DEDUP_REMOVED lines=9> */
[----:B-1----:R-:W-:Y:S02]  /*f2410*/  IMAD.MOV.U32 R24, RZ, RZ, R3 ;  /* 0x000000ffff187224 */ /* 0x002fe400078e0003 */
[----:B------:R-:W-:Y:S02]  /*f2420*/  IMAD.MOV.U32 R25, RZ, RZ, R2 ;  /* 0x000000ffff197224 */ /* 0x000fe400078e0002 */
[----:B------:R-:W-:Y:S01]  /*f2430*/  IMAD.MOV.U32 R27, RZ, RZ, R8 ;  /* 0x000000ffff1b7224 */ /* 0x000fe200078e0008 */
[----:B------:R-:W2:Y:S04]  /*f2440*/  LDL.LU R3, [R1+0x729c] ;  /* 0x00729c0001037983 */ /* 0x000ea80000300800 */
[----:B------:R-:W3:Y:S02]  /*f2450*/  LDL.LU R2, [R1+0x7298] ;  /* 0x0072980001027983 */ /* 0x000ee40000300800 */
[----:B------:R-:W-:Y:S02]  /*f2460*/  HMMA.16816.F32 R8, R24, R10, R4 ;  /* 0x0000000a1808723c */ /* 0x000fe40000001804 */
[----:B------:R-:W2:Y:S04]  /*f2470*/  LDL.LU.64 R6, [R1+0x7290] ;  /* 0x0072900001067983 */ /* 0x000ea80000300a00 */
[----:B------:R-:W2:-:S13]  /*f2480*/  LDL.LU.64 R4, [R1+0x7288] ;  /* 0x0072880001047983 */ /* 0x000e9a0000300a00 */
[----:B------:R-:W-:Y:S04]  /*f2490*/  STL.64 [R1+0xc90], R8 ;  /* 0x000c900801007387 */ /* 0x000fe80000100a00 */
[----:B------:R2:W-:Y:S02]  /*f24a0*/  STL.64 [R1+0xc98], R10 ;  /* 0x000c980a01007387 */ /* 0x0005e40000100a00 */
[C---:B--2---:R-:W-:Y:S08]  /*f24b0*/  HMMA.16816.F32 R8, R24.reuse, R4, R12 ;  /* 0x000000041808723c */ /* 0x044ff0000000180c */
[----:B------:R-:W-:Y:S01]  /*f24c0*/  HMMA.16816.F32 R20, R24, R6, R20 ;  /* 0x000000061814723c */ /* 0x000fe20000001814 */
[----:B------:R-:W2:Y:S10]  /*f24d0*/  LDL.64 R14, [R1+0x2a8] ;  /* 0x0002a800010e7983 */ /* 0x000eb40000100a00 */
        /* <DEDUP_REMOVED lines=32> */
[----:B--2---:R4:W-:Y:S02]  /*f26e0*/  STL.64 [R1+0x71b8], R10 ;  /* 0x0071b80a01007387 */ /* 0x0049e40000100a00 */
[----:B----4-:R-:W-:-:S02]  /*f26f0*/  IMAD.MOV.U32 R10, RZ, RZ, R19 ;  /* 0x000000ffff0a7224 */ /* 0x010fc400078e0013 */
[----:B------:R-:W-:Y:S01]  /*f2700*/  IMAD.MOV.U32 R11, RZ, RZ, R18 ;  /* 0x000000ffff0b7224 */ /* 0x000fe200078e0012 */
[----:B------:R-:W2:Y:S04]  /*f2710*/  LDL.LU R19, [R1+0x7284] ;  /* 0x0072840001137983 */ /* 0x000ea80000300800 */
[----:B------:R-:W4:Y:S04]  /*f2720*/  LDL.LU R18, [R1+0x7280] ;  /* 0x0072800001127983 */ /* 0x000f280000300800 */
[----:B------:R0:W-:Y:S02]  /*f2730*/  STL.64 [R1+0x71b0], R8 ;  /* 0x0071b00801007387 */ /* 0x0001e40000100a00 */
[----:B0-----:R-:W-:-:S02]  /*f2740*/  IMAD.MOV.U32 R8, RZ, RZ, R28 ;  /* 0x000000ffff087224 */ /* 0x001fc400078e001c */
[----:B------:R-:W-:Y:S01]  /*f2750*/  IMAD.MOV.U32 R9, RZ, RZ, R29 ;  /* 0x000000ffff097224 */ /* 0x000fe200078e001d */
[----:B------:R-:W4:Y:S04]  /*f2760*/  LDL.LU R28, [R1+0x727c] ;  /* 0x00727c00011c7983 */ /* 0x000f280000300800 */
[----:B------:R-:W4:Y:S04]  /*f2770*/  LDL.LU R29, [R1+0x7278] ;  /* 0x00727800011d7983 */ /* 0x000f280000300800 */
[----:B------:R3:W-:Y:S02]  /*f2780*/  STL.64 [R1+0x71d0], R10 ;  /* 0x0071d00a01007387 */ /* 0x0007e40000100a00 */
[----:B---3--:R-:W-:-:S02]  /*f2790*/  IMAD.MOV.U32 R10, RZ, RZ, R2 ;  /* 0x000000ffff0a7224 */ /* 0x008fc400078e0002 */
[----:B------:R-:W-:Y:S01]  /*f27a0*/  IMAD.MOV.U32 R11, RZ, RZ, R3 ;  /* 0x000000ffff0b7224 */ /* 0x000fe200078e0003 */
[----:B------:R-:W3:Y:S04]  /*f27b0*/  LDL.LU R2, [R1+0x7274] ;  /* 0x0072740001027983 */ /* 0x000ee80000300800 */
[----:B------:R-:W3:Y:S04]  /*f27c0*/  LDL.LU R3, [R1+0x7270] ;  /* 0x0072700001037983 */ /* 0x000ee80000300800 */
[----:B------:R2:W-:Y:S02]  /*f27d0*/  STL.64 [R1+0x71e8], R8 ;  /* 0x0071e80801007387 */ /* 0x0005e40000100a00 */
[----:B--2---:R-:W-:-:S02]  /*f27e0*/  IMAD.MOV.U32 R9, RZ, RZ, R19 ;  /* 0x000000ffff097224 */ /* 0x004fc400078e0013 */
[----:B----4-:R-:W-:Y:S02]  /*f27f0*/  IMAD.MOV.U32 R8, RZ, RZ, R18 ;  /* 0x000000ffff087224 */ /* 0x010fe400078e0012 */
[----:B------:R-:W2:Y:S04]  /*f2800*/  LDL.LU R18, [R1+0x726c] ;  /* 0x00726c0001127983 */ /* 0x000ea80000300800 */
[----:B------:R-:W2:Y:S04]  /*f2810*/  LDL.LU R19, [R1+0x7268] ;  /* 0x0072680001137983 */ /* 0x000ea80000300800 */
[----:B------:R-:W-:Y:S04]  /*f2820*/  STL.64 [R1+0x7200], R10 ;  /* 0x0072000a01007387 */ /* 0x000fe80000100a00 */
[----:B------:R-:W-:Y:S04]  /*f2830*/  STL.64 [R1+0x7228], R8 ;  /* 0x0072280801007387 */ /* 0x000fe80000100a00 */
[----:B------:R-:W4:Y:S04]  /*f2840*/  LDL.64 R12, [R1+0x290] ;  /* 0x00029000010c7983 */ /* 0x000f280000100a00 */
[----:B------:R-:W-:Y:S04]  /*f2850*/  STL.64 [R1+0x71c8], R14 ;  /* 0x0071c80e01007387 */ /* 0x000fe80000100a00 */
[----:B----4-:R0:W-:Y:S04]  /*f2860*/  STL.64 [R1+0x71c0], R12 ;  /* 0x0071c00c01007387 */ /* 0x0101e80000100a00 */
        /* <DEDUP_REMOVED lines=25> */
[----:B----4-:R0:W-:Y:S04]  /*f2a00*/  STL.64 [R1+0x71d8], R12 ;  /* 0x0071d80c01007387 */ /* 0x0101e80000100a00 */
[----:B0-----:R-:W4:Y:S04]  /*f2a10*/  LDL.LU R12, [R1+0x580] ;  /* 0x00058000010c7983 */ /* 0x001f280000300800 */
[----:B------:R-:W4:Y:S04]  /*f2a20*/  LDL.LU R13, [R1+0x584] ;  /* 0x00058400010d7983 */ /* 0x000f280000300800 */
[----:B------:R-:W2:Y:S04]  /*f2a30*/  LDL.LU R14, [R1+0x588] ;  /* 0x00058800010e7983 */ /* 0x000ea80000300800 */
[----:B------:R-:W2:Y:S01]  /*f2a40*/  LDL.LU R15, [R1+0x58c] ;  /* 0x00058c00010f7983 */ /* 0x000ea20000300800 */
[C---:B---3--:R-:W-:Y:S03]  /*f2a50*/  HMMA.16816.F32 R20, R24.reuse, R18, R20 ;  /* 0x000000121814723c */ /* 0x048fe60000001814 */
[----:B--2---:R-:W-:Y:S04]  /*f2a60*/  STL.64 [R1+0x71f8], R14 ;  /* 0x0071f80e01007387 */ /* 0x004fe80000100a00 */
[----:B----4-:R0:W-:Y:S04]  /*f2a70*/  STL.64 [R1+0x71f0], R12 ;  /* 0x0071f00c01007387 */ /* 0x0101e80000100a00 */
        /* <DEDUP_REMOVED lines=19> */
[----:B------:R-:W2:Y:S01]  /*f2bb0*/  LDL.LU.64 R20, [R1+0x7258] ;  /* 0x0072580001147983 */ /* 0x000ea20000300a00 */
        /* <DEDUP_REMOVED lines=11> */
[----:B------:R-:W4:Y:S04]  /*f2c70*/  LDL.LU.64 R8, [R1+0x7238] ;  /* 0x0072380001087983 */ /* 0x000f280000300a00 */
[----:B------:R2:W-:Y:S04]  /*f2c80*/  STL [R1+0x711c], R2 ;  /* 0x00711c0201007387 */ /* 0x0005e80000100800 */
[----:B------:R-:W-:Y:S01]  /*f2c90*/  STL [R1+0x7118], R3 ;  /* 0x0071180301007387 */ /* 0x000fe20000100800 */
[----:B--2---:R-:W-:-:S03]  /*f2ca0*/  IMAD.MOV.U32 R2, RZ, RZ, R21 ;  /* 0x000000ffff027224 */ /* 0x004fc600078e0015 */
[----:B------:R-:W2:Y:S01]  /*f2cb0*/  LDL.LU R21, [R1+0x7230] ;  /* 0x0072300001157983 */ /* 0x000ea20000300800 */
[----:B----4-:R-:W-:Y:S03]  /*f2cc0*/  HMMA.16816.F32 R24, R24, R28, R8 ;  /* 0x0000001c1818723c */ /* 0x010fe60000001808 */
[----:B------:R-:W4:-:S15]  /*f2cd0*/  LDL.LU.64 R8, [R1+0x7228] ;  /* 0x0072280001087983 */ /* 0x000f1e0000300a00 */
[----:B------:R-:W-:Y:S01]  /*f2ce0*/  NOP ;  /* 0x0000000000007918 */ /* 0x000fe20000000000 */
[----:B------:R-:W-:Y:S04]  /*f2cf0*/  STL.64 [R1+0xc30], R24 ;  /* 0x000c301801007387 */ /* 0x000fe80000100a00 */
[----:B------:R0:W-:Y:S04]  /*f2d00*/  STL.64 [R1+0xc38], R26 ;  /* 0x000c381a01007387 */ /* 0x0001e80000100a00 */
[----:B0-----:R-:W4:Y:S04]  /*f2d10*/  LDL.LU.64 R26, [R1+0x7220] ;  /* 0x00722000011a7983 */ /* 0x001f280000300a00 */
[----:B------:R-:W4:Y:S02]  /*f2d20*/  LDL.LU.64 R24, [R1+0x7218] ;  /* 0x0072180001187983 */ /* 0x000f240000300a00 */
        /* <DEDUP_REMOVED lines=38> */
[----:B0-----:R-:W2:Y:S02]  /*f2f90*/  LDL.64 R16, [R1+0x2b8] ;  /* 0x0002b80001107983 */ /* 0x001ea40000100a00 */
        /* <DEDUP_REMOVED lines=16> */
[----:B------:R-:W-:Y:S02]  /*f30a0*/  IMAD.MOV.U32 R16, RZ, RZ, R15 ;  /* 0x000000ffff107224 */ /* 0x000fe400078e000f */
[----:B------:R-:W4:Y:S04]  /*f30b0*/  LDL.LU.64 R14, [R1+0x7168] ;  /* 0x00716800010e7983 */ /* 0x000f280000300a00 */
[----:B------:R-:W-:Y:S04]  /*f30c0*/  STL.64 [R1+0x7000], R18 ;  /* 0x0070001201007387 */ /* 0x000fe80000100a00 */
[----:B------:R0:W-:Y:S01]  /*f30d0*/  STL.64 [R1+0x6ff8], R16 ;  /* 0x006ff81001007387 */ /* 0x0001e20000100a00 */
[----:B------:R-:W-:-:S03]  /*f30e0*/  IMAD.MOV.U32 R21, RZ, RZ, R13 ;  /* 0x000000ffff157224 */ /* 0x000fc600078e000d */
        /* <DEDUP_REMOVED lines=10> */
[----:B------:R-:W2:Y:S04]  /*f3190*/  LDL.LU.64 R12, [R1+0x7150] ;  /* 0x00715000010c7983 */ /* 0x000ea80000300a00 */
[----:B------:R-:W-:Y:S04]  /*f31a0*/  STL.64 [R1+0x6ff0], R22 ;  /* 0x006ff01601007387 */ /* 0x000fe80000100a00 */
[----:B------:R3:W-:Y:S02]  /*f31b0*/  STL.64 [R1+0x6fe8], R20 ;  /* 0x006fe81401007387 */ /* 0x0007e40000100a00 */
[----:B---3--:R-:W-:-:S15]  /*f31c0*/  HMMA.16816.F32 R20, R24, R2, R16 ;  /* 0x000000021814723c */ /* 0x008fde0000001810 */
[----:B------:R-:W-:-:S04]  /*f31d0*/  NOP ;  /* 0x0000000000007918 */ /* 0x000fc80000000000 */
[----:B------:R-:W-:Y:S04]  /*f31e0*/  STL.64 [R1+0xb90], R20 ;  /* 0x000b901401007387 */ /* 0x000fe80000100a00 */
[----:B------:R-:W-:Y:S01]  /*f31f0*/  STL.64 [R1+0xb98], R22 ;  /* 0x000b981601007387 */ /* 0x000fe20000100a00 */
[----:B--2---:R-:W-:Y:S01]  /*f3200*/  HMMA.16816.F32 R4, R24, R12, R4 ;  /* 0x0000000c1804723c */ /* 0x004fe20000001804 */
[----:B------:R-:W-:Y:S02]  /*f3210*/  IMAD.MOV.U32 R18, RZ, RZ, R8 ;  /* 0x000000ffff127224 */ /* 0x000fe400078e0008 */
[----:B------:R-:W-:Y:S01]  /*f3220*/  IMAD.MOV.U32 R19, RZ, RZ, R9 ;  /* 0x000000ffff137224 */ /* 0x000fe200078e0009 */
[----:B------:R-:W2:Y:S01]  /*f3230*/  LDL.LU R8, [R1+0x714c] ;  /* 0x00714c0001087983 */ /* 0x000ea20000300800 */
[----:B------:R-:W-:-:S02]  /*f3240*/  IMAD.MOV.U32 R26, RZ, RZ, R11 ;  /* 0x000000ffff1a7224 */ /* 0x000fc400078e000b */
[----:B------:R-:W-:-:S12]  /*f3250*/  IMAD.MOV.U32 R27, RZ, RZ, R10 ;  /* 0x000000ffff1b7224 */ /* 0x000fd800078e000a */
[----:B------:R4:W-:Y:S04]  /*f3260*/  STL.64 [R1+0xb80], R4 ;  /* 0x000b800401007387 */ /* 0x0009e80000100a00 */
[----:B------:R-:W-:Y:S04]  /*f3270*/  STL.64 [R1+0xb88], R6 ;  /* 0x000b880601007387 */ /* 0x000fe80000100a00 */
[----:B------:R-:W3:Y:S04]  /*f3280*/  LDL.LU R9, [R1+0x7148] ;  /* 0x0071480001097983 */ /* 0x000ee80000300800 */
[----:B------:R0:W-:Y:S01]  /*f3290*/  STL.64 [R1+0x70b0], R18 ;  /* 0x0070b01201007387 */ /* 0x0001e20000100a00 */
[----:B----4-:R-:W-:-:S02]  /*f32a0*/  IMAD.MOV.U32 R4, RZ, RZ, R15 ;  /* 0x000000ffff047224 */ /* 0x010fc400078e000f */
[----:B------:R-:W-:Y:S01]  /*f32b0*/  IMAD.MOV.U32 R5, RZ, RZ, R14 ;  /* 0x000000ffff057224 */ /* 0x000fe200078e000e */
[----:B------:R-:W4:Y:S04]  /*f32c0*/  LDL.LU R15, [R1+0x7144] ;  /* 0x00714400010f7983 */ /* 0x000f280000300800 */
[----:B------:R-:W2:Y:S04]  /*f32d0*/  LDL.LU R14, [R1+0x7140] ;  /* 0x00714000010e7983 */ /* 0x000ea80000300800 */
[----:B------:R-:W-:Y:S04]  /*f32e0*/  STL.64 [R1+0x70b8], R26 ;  /* 0x0070b81a01007387 */ /* 0x000fe80000100a00 */
[----:B------:R-:W2:Y:S04]  /*f32f0*/  LDL.LU R16, [R1+0x490] ;  /* 0x0004900001107983 */ /* 0x000ea80000300800 */
[----:B------:R-:W2:Y:S04]  /*f3300*/  LDL.LU R17, [R1+0x494] ;  /* 0x0004940001117983 */ /* 0x000ea80000300800 */
[----:B0-----:R-:W2:Y:S04]  /*f3310*/  LDL.LU R18, [R1+0x498] ;  /* 0x0004980001127983 */ /* 0x001ea80000300800 */
[----:B------:R-:W2:Y:S04]  /*f3320*/  LDL.LU R19, [R1+0x49c] ;  /* 0x00049c0001137983 */ /* 0x000ea80000300800 */
[----:B------:R-:W2:Y:S04]  /*f3330*/  LDL.64 R6, [R1+0x230] ;  /* 0x0002300001067983 */ /* 0x000ea80000100a00 */
[----:B--2---:R-:W-:Y:S04]  /*f3340*/  STL.64 [R1+0x70f8], R6 ;  /* 0x0070f80601007387 */ /* 0x004fe80000100a00 */
[----:B------:R0:W-:Y:S04]  /*f3350*/  STL.64 [R1+0x70f0], R4 ;  /* 0x0070f00401007387 */ /* 0x0001e80000100a00 */
[----:B------:R-:W-:Y:S04]  /*f3360*/  STL.64 [R1+0x70c8], R18 ;  /* 0x0070c81201007387 */ /* 0x000fe80000100a00 */
[----:B------:R-:W-:Y:S04]  /*f3370*/  STL.64 [R1+0x70c0], R16 ;  /* 0x0070c01001007387 */ /* 0x000fe80000100a00 */
[----:B------:R-:W2:Y:S01]  /*f3380*/  LDL.64 R10, [R1+0x250] ;  /* 0x00025000010a7983 */ /* 0x000ea20000100a00 */
[----:B------:R-:W-:-:S03]  /*f3390*/  IMAD.MOV.U32 R25, RZ, RZ, R8 ;  /* 0x000000ffff197224 */ /* 0x000fc600078e0008 */
[----:B--2---:R1:W-:Y:S04]  /*f33a0*/  STL.64 [R1+0x7130], R10 ;  /* 0x0071300a01007387 */ /* 0x0043e80000100a00 */
[----:B0-----:R-:W2:Y:S04]  /*f33b0*/  LDL.LU R4, [R1+0x4d0] ;  /* 0x0004d00001047983 */ /* 0x001ea80000300800 */
[----:B------:R-:W2:Y:S04]  /*f33c0*/  LDL.LU R5, [R1+0x4d4] ;  /* 0x0004d40001057983 */ /* 0x000ea80000300800 */
[----:B------:R-:W2:Y:S04]  /*f33d0*/  LDL.LU R6, [R1+0x4d8] ;  /* 0x0004d80001067983 */ /* 0x000ea80000300800 */
[----:B------:R-:W2:Y:S01]  /*f33e0*/  LDL.LU R7, [R1+0x4dc] ;  /* 0x0004dc0001077983 */ /* 0x000ea20000300800 */
[----:B---3--:R-:W-:-:S03]  /*f33f0*/  IMAD.MOV.U32 R24, RZ, RZ, R9 ;  /* 0x000000ffff187224 */ /* 0x008fc600078e0009 */
[----:B------:R-:W3:Y:S04]  /*f3400*/  LDL.LU R8, [R1+0x4f0] ;  /* 0x0004f00001087983 */ /* 0x000ee80000300800 */
[----:B------:R-:W3:Y:S04]  /*f3410*/  LDL.LU R9, [R1+0x4f4] ;  /* 0x0004f40001097983 */ /* 0x000ee80000300800 */
[----:B-1----:R-:W3:Y:S04]  /*f3420*/  LDL.LU R10, [R1+0x4f8] ;  /* 0x0004f800010a7983 */ /* 0x002ee80000300800 */
[----:B------:R-:W3:Y:S04]  /*f3430*/  LDL.LU R11, [R1+0x4fc] ;  /* 0x0004fc00010b7983 */ /* 0x000ee80000300800 */
        /* <DEDUP_REMOVED lines=8> */
[----:B0-----:R-:W2:Y:S04]  /*f34c0*/  LDL.LU.64 R4, [R1+0x70] ;  /* 0x0000700001047983 */ /* 0x001ea80000300a00 */
[----:B------:R-:W3:Y:S04]  /*f34d0*/  LDL.LU.64 R6, [R1+0x78] ;  /* 0x0000780001067983 */ /* 0x000ee80000300a00 */
[----:B------:R0:W-:Y:S04]  /*f34e0*/  STL.64 [R1+0x70d0], R24 ;  /* 0x0070d01801007387 */ /* 0x0001e80000100a00 */
[----:B------:R-:W2:Y:S04]  /*f34f0*/  LDL.LU R16, [R1+0x4a0] ;  /* 0x0004a00001107983 */ /* 0x000ea80000300800 */
[----:B------:R-:W2:Y:S04]  /*f3500*/  LDL.LU R17, [R1+0x4a4] ;  /* 0x0004a40001117983 */ /* 0x000ea80000300800 */
[----:B------:R-:W2:Y:S04]  /*f3510*/  LDL.LU R18, [R1+0x4a8] ;  /* 0x0004a80001127983 */ /* 0x000ea80000300800 */
[----:B------:R-:W2:Y:S01]  /*f3520*/  LDL.LU R19, [R1+0x4ac] ;  /* 0x0004ac0001137983 */ /* 0x000ea20000300800 */
[----:B------:R-:W-:-:S02]  /*f3530*/  IMAD.MOV.U32 R26, RZ, RZ, R14 ;  /* 0x000000ffff1a7224 */ /* 0x000fc400078e000e */
[----:B----4-:R-:W-:Y:S01]  /*f3540*/  IMAD.MOV.U32 R27, RZ, RZ, R15 ;  /* 0x000000ffff1b7224 */ /* 0x010fe200078e000f */
[----:B--2---:R-:W-:Y:S04]  /*f3550*/  STL.64 [R1+0x70e0], R18 ;  /* 0x0070e01201007387 */ /* 0x004fe80000100a00 */
[----:B------:R-:W-:Y:S04]  /*f3560*/  STL.64 [R1+0x70d8], R16 ;  /* 0x0070d81001007387 */ /* 0x000fe80000100a00 */
[----:B------:R-:W3:Y:S04]  /*f3570*/  LDL.LU R14, [R1+0x713c] ;  /* 0x00713c00010e7983 */ /* 0x000ee80000300800 */
[----:B------:R-:W3:Y:S04]  /*f3580*/  LDL.LU R15, [R1+0x7138] ;  /* 0x00713800010f7983 */ /* 0x000ee80000300800 */
[----:B------:R1:W-:Y:S04]  /*f3590*/  STL.64 [R1+0x70e8], R26 ;  /* 0x0070e81a01007387 */ /* 0x0003e80000100a00 */
[----:B0-----:R-:W2:Y:S04]  /*f35a0*/  LDL.LU R24, [R1+0x4c0] ;  /* 0x0004c00001187983 */ /* 0x001ea80000300800 */
[----:B------:R-:W2:Y:S04]  /*f35b0*/  LDL.LU R25, [R1+0x4c4] ;  /* 0x0004c40001197983 */ /* 0x000ea80000300800 */
[----:B-1----:R-:W2:Y:S04]  /*f35c0*/  LDL.LU R26, [R1+0x4c8] ;  /* 0x0004c800011a7983 */ /* 0x002ea80000300800 */
        /* <DEDUP_REMOVED lines=8> */
[----:B------:R-:W2:Y:S01]  /*f3650*/  LDL.LU R23, [R1+0x47c] ;  /* 0x00047c0001177983 */ /* 0x000ea20000300800 */
[----:B------:R-:W-:-:S02]  /*f3660*/  IMAD.MOV.U32 R2, RZ, RZ, R4 ;  /* 0x000000ffff027224 */ /* 0x000fc400078e0004 */
[----:B------:R-:W-:Y:S01]  /*f3670*/  IMAD.MOV.U32 R3, RZ, RZ, R5 ;  /* 0x000000ffff037224 */ /* 0x000fe200078e0005 */
[----:B---3--:R-:W-:-:S15]  /*f3680*/  HMMA.16816.F32 R8, R4, R14, R8 ;  /* 0x0000000e0408723c */ /* 0x008fde0000001808 */
[----:B------:R-:W-:-:S04]  /*f3690*/  NOP ;  /* 0x0000000000007918 */ /* 0x000fc80000000000 */
[----:B------:R0:W-:Y:S04]  /*f36a0*/  STL.64 [R1+0xb70], R8 ;  /* 0x000b700801007387 */ /* 0x0001e80000100a00 */
[----:B------:R1:W-:Y:S01]  /*f36b0*/  STL.64 [R1+0xb78], R10 ;  /* 0x000b780a01007387 */ /* 0x0003e20000100a00 */
[----:B0-----:R-:W-:-:S03]  /*f36c0*/  IMAD.MOV.U32 R9, RZ, RZ, R6 ;  /* 0x000000ffff097224 */ /* 0x001fc600078e0006 */
[----:B-1----:R-:W3:Y:S01]  /*f36d0*/  LDL.LU.64 R10, [R1+0x7130] ;  /* 0x00713000010a7983 */ /* 0x002ee20000300a00 */
[----:B------:R-:W-:-:S03]  /*f36e0*/  IMAD.MOV.U32 R8, RZ, RZ, R7 ;  /* 0x000000ffff087224 */ /* 0x000fc600078e0007 */
[----:B------:R-:W3:Y:S04]  /*f36f0*/  LDL.LU.64 R6, [R1+0x7128] ;  /* 0x0071280001067983 */ /* 0x000ee80000300a00 */
[----:B------:R-:W3:Y:S04]  /*f3700*/  LDL.LU.64 R4, [R1+0x7120] ;  /* 0x0071200001047983 */ /* 0x000ee80000300a00 */
[----:B------:R0:W-:Y:S04]  /*f3710*/  STL.64 [R1+0x6f38], R14 ;  /* 0x006f380e01007387 */ /* 0x0001e80000100a00 */
[----:B------:R1:W-:Y:S01]  /*f3720*/  STL.64 [R1+0x6f30], R12 ;  /* 0x006f300c01007387 */ /* 0x0003e20000100a00 */
[----:B0-----:R-:W-:-:S02]  /*f3730*/  IMAD.MOV.U32 R14, RZ, RZ, R9 ;  /* 0x000000ffff0e7224 */ /* 0x001fc400078e0009 */
[----:B-1----:R-:W-:Y:S02]  /*f3740*/  IMAD.MOV.U32 R12, RZ, RZ, R2 ;  /* 0x000000ffff0c7224 */ /* 0x002fe400078e0002 */
[----:B------:R-:W-:Y:S02]  /*f3750*/  IMAD.MOV.U32 R13, RZ, RZ, R3 ;  /* 0x000000ffff0d7224 */ /* 0x000fe400078e0003 */
[----:B------:R-:W-:Y:S01]  /*f3760*/  IMAD.MOV.U32 R15, RZ, RZ, R8 ;  /* 0x000000ffff0f7224 */ /* 0x000fe200078e0008 */
[----:B------:R-:W2:Y:S04]  /*f3770*/  LDL.LU R2, [R1+0x711c] ;  /* 0x00711c0001027983 */ /* 0x000ea80000300800 */
[----:B------:R-:W2:Y:S02]  /*f3780*/  LDL.LU R3, [R1+0x7118] ;  /* 0x0071180001037983 */ /* 0x000ea40000300800 */
[----:B---3--:R-:W-:Y:S01]  /*f3790*/  HMMA.16816.F32 R4, R12, R10, R4 ;  /* 0x0000000a0c04723c */ /* 0x008fe20000001804 */
[----:B------:R-:W-:-:S02]  /*f37a0*/  IMAD.MOV.U32 R8, RZ, RZ, R10 ;  /* 0x000000ffff087224 */ /* 0x000fc400078e000a */
[----:B------:R-:W-:-:S15]  /*f37b0*/  IMAD.MOV.U32 R9, RZ, RZ, R11 ;  /* 0x000000ffff097224 */ /* 0x000fde00078e000b */
[----:B------:R-:W-:Y:S01]  /*f37c0*/  NOP ;  /* 0x0000000000007918 */ /* 0x000fe20000000000 */
        /* <DEDUP_REMOVED lines=10> */
[----:B------:R-:W3:Y:S01]  /*f3870*/  LDL.LU.64 R4, [R1+0x70f0] ;  /* 0x0070f00001047983 */ /* 0x000ee20000300a00 */
[----:B--2---:R-:W-:Y:S01]  /*f3880*/  HMMA.16816.F32 R24, R12, R6, R24 ;  /* 0x000000060c18723c */ /* 0x004fe20000001818 */
[----:B------:R-:W-:-:S02]  /*f3890*/  IMAD.MOV.U32 R10, RZ, RZ, R6 ;  /* 0x000000ffff0a7224 */ /* 0x000fc400078e0006 */
[----:B------:R-:W-:-:S15]  /*f38a0*/  IMAD.MOV.U32 R11, RZ, RZ, R7 ;  /* 0x000000ffff0b7224 */ /* 0x000fde00078e0007 */
[----:B------:R-:W-:Y:S01]  /*f38b0*/  NOP ;  /* 0x0000000000007918 */ /* 0x000fe20000000000 */
[----:B------:R-:W-:Y:S04]  /*f38c0*/  STL.64 [R1+0xb40], R24 ;  /* 0x000b401801007387 */ /* 0x000fe80000100a00 */
[----:B------:R0:W-:Y:S04]  /*f38d0*/  STL.64 [R1+0xb48], R26 ;  /* 0x000b481a01007387 */ /* 0x0001e80000100a00 */
[----:B0-----:R-:W4:Y:S04]  /*f38e0*/  LDL.LU.64 R26, [R1+0x70e8] ;  /* 0x0070e800011a7983 */ /* 0x001f280000300a00 */
[----:B------:R-:W2:Y:S04]  /*f38f0*/  LDL R6, [R1+0x180] ;  /* 0x0001800001067983 */ /* 0x000ea80000100800 */
[----:B------:R-:W2:Y:S04]  /*f3900*/  LDL R7, [R1+0x184] ;  /* 0x0001840001077983 */ /* 0x000ea80000100800 */
[----:B--2---:R-:W-:Y:S04]  /*f3910*/  STL.64 [R1+0x7028], R6 ;  /* 0x0070280601007387 */ /* 0x004fe80000100a00 */
[----:B------:R-:W-:Y:S04]  /*f3920*/  STL.64 [R1+0x6f28], R10 ;  /* 0x006f280a01007387 */ /* 0x000fe80000100a00 */
[----:B------:R0:W-:Y:S04]  /*f3930*/  STL.64 [R1+0x6f20], R8 ;  /* 0x006f200801007387 */ /* 0x0001e80000100a00 */
[----:B0-----:R-:W2:Y:S04]  /*f3940*/  LDL.LU.64 R8, [R1+0x40] ;  /* 0x0000400001087983 */ /* 0x001ea80000300a00 */
[----:B------:R-:W2:Y:S01]  /*f3950*/  LDL.LU.64 R10, [R1+0x48] ;  /* 0x00004800010a7983 */ /* 0x000ea20000300a00 */
[C---:B----4-:R-:W-:Y:S03]  /*f3960*/  HMMA.16816.F32 R24, R12.reuse, R26, R16 ;  /* 0x0000001a0c18723c */ /* 0x050fe60000001810 */
[----:B--2---:R-:W-:Y:S04]  /*f3970*/  STL.64 [R1+0x6fe0], R10 ;  /* 0x006fe00a01007387 */ /* 0x004fe80000100a00 */
[----:B------:R0:W-:Y:S04]  /*f3980*/  STL.64 [R1+0x6fd8], R8 ;  /* 0x006fd80801007387 */ /* 0x0001e80000100a00 */
[----:B0-----:R-:W3:Y:S04]  /*f3990*/  LDL.LU R8, [R1+0x480] ;  /* 0x0004800001087983 */ /* 0x001ee80000300800 */
[----:B------:R-:W3:Y:S04]  /*f39a0*/  LDL.LU R9, [R1+0x484] ;  /* 0x0004840001097983 */ /* 0x000ee80000300800 */
[----:B------:R-:W3:Y:S04]  /*f39b0*/  LDL.LU R10, [R1+0x488] ;  /* 0x00048800010a7983 */ /* 0x000ee80000300800 */
[----:B------:R-:W3:Y:S04]  /*f39c0*/  LDL.LU R11, [R1+0x48c] ;  /* 0x00048c00010b7983 */ /* 0x000ee80000300800 */
[----:B------:R-:W2:Y:S04]  /*f39d0*/  LDL.LU.64 R18, [R1+0x70e0] ;  /* 0x0070e00001127983 */ /* 0x000ea80000300a00 */
[----:B------:R-:W2:Y:S04]  /*f39e0*/  LDL.LU.64 R16, [R1+0x70d8] ;  /* 0x0070d80001107983 */ /* 0x000ea80000300a00 */
        /* <DEDUP_REMOVED lines=14> */
[----:B0-----:R-:W4:Y:S04]  /*f3ad0*/  LDL.LU.64 R26, [R1+0x70a8] ;  /* 0x0070a800011a7983 */ /* 0x001f280000300a00 */
[----:B------:R-:W2:Y:S01]  /*f3ae0*/  LDL.LU.64 R24, [R1+0x70a0] ;  /* 0x0070a00001187983 */ /* 0x000ea20000300a00 */
[----:B---3--:R-:W-:Y:S01]  /*f3af0*/  HMMA.16816.F32 R8, R12, R4, R8 ;  /* 0x000000040c08723c */ /* 0x008fe20000001808 */
[----:B--2---:R-:W-:-:S02]  /*f3b00*/  IMAD.MOV.U32 R4, RZ, RZ, R25 ;  /* 0x000000ffff047224 */ /* 0x004fc400078e0019 */
[----:B------:R-:W2:-:S15]  /*f3b10*/  LDL.LU R25, [R1+0x709c] ;  /* 0x00709c0001197983 */ /* 0x000e9e0000300800 */
[----:B------:R-:W-:Y:S01]  /*f3b20*/  NOP ;  /* 0x0000000000007918 */ /* 0x000fe20000000000 */
[----:B------:R-:W-:Y:S04]  /*f3b30*/  STL.64 [R1+0xb00], R8 ;  /* 0x000b000801007387 */ /* 0x000fe80000100a00 */
[----:B------:R-:W-:Y:S01]  /*f3b40*/  STL.64 [R1+0xb08], R10 ;  /* 0x000b080a01007387 */ /* 0x000fe20000100a00 */
[----:B------:R-:W-:-:S03]  /*f3b50*/  IMAD.MOV.U32 R5, RZ, RZ, R24 ;  /* 0x000000ffff057224 */ /* 0x000fc600078e0018 */
[----:B------:R-:W3:Y:S04]  /*f3b60*/  LDL.LU R24, [R1+0x7098] ;  /* 0x0070980001187983 */ /* 0x000ee80000300800 */
[----:B------:R0:W-:Y:S04]  /*f3b70*/  STL.64 [R1+0x7040], R4 ;  /* 0x0070400401007387 */ /* 0x0001e80000100a00 */
[----:B------:R-:W3:Y:S01]  /*f3b80*/  LDL.LU R16, [R1+0xb0] ;  /* 0x0000b00001107983 */ /* 0x000ee20000300800 */
[----:B0-----:R-:W-:-:S15]  /*f3b90*/  HMMA.16816.F32 R4, R12, R18, R20 ;  /* 0x000000120c04723c */ /* 0x001fde0000001814 */
[----:B------:R-:W-:-:S04]  /*f3ba0*/  NOP ;  /* 0x0000000000007918 */ /* 0x000fc80000000000 */
[----:B------:R-:W-:Y:S04]  /*f3bb0*/  STL.64 [R1+0xaf0], R4 ;  /* 0x000af00401007387 */ /* 0x000fe80000100a00 */
[----:B------:R4:W-:Y:S04]  /*f3bc0*/  STL.64 [R1+0xaf8], R6 ;  /* 0x000af80601007387 */ /* 0x0009e80000100a00 */
[----:B------:R-:W3:Y:S04]  /*f3bd0*/  LDL.LU R17, [R1+0xb4] ;  /* 0x0000b40001117983 */ /* 0x000ee80000300800 */
[----:B------:R-:W3:Y:S04]  /*f3be0*/  LDL.LU R18, [R1+0xb8] ;  /* 0x0000b80001127983 */ /* 0x000ee80000300800 */
[----:B------:R-:W3:Y:S01]  /*f3bf0*/  LDL.LU R19, [R1+0xbc] ;  /* 0x0000bc0001137983 */ /* 0x000ee20000300800 */
[----:B----4-:R-:W-:-:S02]  /*f3c00*/  IMAD.MOV.U32 R6, RZ, RZ, R26 ;  /* 0x000000ffff067224 */ /* 0x010fc400078e001a */
[----:B------:R-:W-:Y:S01]  /*f3c10*/  IMAD.MOV.U32 R7, RZ, RZ, R27 ;  /* 0x000000ffff077224 */ /* 0x000fe200078e001b */
[----:B------:R-:W4:Y:S04]  /*f3c20*/  LDL.LU R26, [R1+0x7094] ;  /* 0x00709400011a7983 */ /* 0x000f280000300800 */
[----:B------:R-:W4:Y:S01]  /*f3c30*/  LDL.LU R27, [R1+0x7090] ;  /* 0x00709000011b7983 */ /* 0x000f220000300800 */
[----:B--2---:R-:W-:Y:S02]  /*f3c40*/  IMAD.MOV.U32 R5, RZ, RZ, R25 ;  /* 0x000000ffff057224 */ /* 0x004fe400078e0019 */
[----:B---3--:R-:W-:Y:S02]  /*f3c50*/  IMAD.MOV.U32 R4, RZ, RZ, R24 ;  /* 0x000000ffff047224 */ /* 0x008fe400078e0018 */
        /* <DEDUP_REMOVED lines=49> */
[----:B0-----:R-:W4:Y:S04]  /*f3f70*/  LDL.LU.64 R6, [R1+0x7080] ;  /* 0x0070800001067983 */ /* 0x001f280000300a00 */
[----:B------:R-:W4:Y:S04]  /*f3f80*/  LDL.LU.64 R4, [R1+0x7078] ;  /* 0x0070780001047983 */ /* 0x000f280000300a00 */
[----:B------:R-:W-:Y:S01]  /*f3f90*/  STL.64 [R1+0x6e68], R24 ;  /* 0x006e681801007387 */ /* 0x000fe20000100a00 */
[----:B----4-:R-:W-:-:S15]  /*f3fa0*/  HMMA.16816.F32 R4, R12, R26, R4 ;  /* 0x0000001a0c04723c */ /* 0x010fde0000001804 */
[----:B------:R-:W-:-:S04]  /*f3fb0*/  NOP ;  /* 0x0000000000007918 */ /* 0x000fc80000000000 */
[----:B------:R0:W-:Y:S04]  /*f3fc0*/  STL.64 [R1+0xad0], R4 ;  /* 0x000ad00401007387 */ /* 0x0001e80000100a00 */
[----:B------:R-:W-:Y:S04]  /*f3fd0*/  STL.64 [R1+0xad8], R6 ;  /* 0x000ad80601007387 */ /* 0x000fe80000100a00 */
[----:B0-----:R-:W2:Y:S04]  /*f3fe0*/  LDL.LU.64 R4, [R1+0x7070] ;  /* 0x0070700001047983 */ /* 0x001ea80000300a00 */
[----:B------:R0:W-:Y:S04]  /*f3ff0*/  STL [R1+0x6f0c], R26 ;  /* 0x006f0c1a01007387 */ /* 0x0001e80000100800 */
[----:B------:R1:W-:Y:S04]  /*f4000*/  STL [R1+0x6f08], R27 ;  /* 0x006f081b01007387 */ /* 0x0003e80000100800 */
[----:B------:R-:W4:Y:S04]  /*f4010*/  LDL.LU R24, [R1+0xe0] ;  /* 0x0000e00001187983 */ /* 0x000f280000300800 */
[----:B------:R-:W4:Y:S04]  /*f4020*/  LDL.LU R25, [R1+0xe4] ;  /* 0x0000e40001197983 */ /* 0x000f280000300800 */
[----:B0-----:R-:W4:Y:S04]  /*f4030*/  LDL.LU R26, [R1+0xe8] ;  /* 0x0000e800011a7983 */ /* 0x001f280000300800 */
[----:B-1----:R-:W4:Y:S01]  /*f4040*/  LDL.LU R27, [R1+0xec] ;  /* 0x0000ec00011b7983 */ /* 0x002f220000300800 */
        /* <DEDUP_REMOVED lines=24> */
[----:B------:R-:W4:Y:S02]  /*f41d0*/  LDL.LU.64 R4, [R1+0x7008] ;  /* 0x0070080001047983 */ /* 0x000f240000300a00 */
[----:B----4-:R-:W-:-:S15]  /*f41e0*/  HMMA.16816.F32 R24, R12, R4, R24 ;  /* 0x000000040c18723c */ /* 0x010fde0000001818 */
[----:B------:R-:W-:-:S04]  /*f41f0*/  NOP ;  /* 0x0000000000007918 */ /* 0x000fc80000000000 */
[----:B------:R0:W-:Y:S04]  /*f4200*/  STL.64 [R1+0xa80], R24 ;  /* 0x000a801801007387 */ /* 0x0001e80000100a00 */
[----:B------:R1:W-:Y:S04]  /*f4210*/  STL.64 [R1+0xa88], R26 ;  /* 0x000a881a01007387 */ /* 0x0003e80000100a00 */
[----:B0-----:R-:W4:Y:S04]  /*f4220*/  LDL.LU R24, [R1+0x1920] ;  /* 0x0019200001187983 */ /* 0x001f280000300800 */
[----:B------:R-:W4:Y:S04]  /*f4230*/  LDL.LU R25, [R1+0x1924] ;  /* 0x0019240001197983 */ /* 0x000f280000300800 */
[----:B-1----:R-:W3:Y:S04]  /*f4240*/  LDL.LU R26, [R1+0x1928] ;  /* 0x00192800011a7983 */ /* 0x002ee80000300800 */
[----:B------:R-:W3:Y:S01]  /*f4250*/  LDL.LU R27, [R1+0x192c] ;  /* 0x00192c00011b7983 */ /* 0x000ee20000300800 */
[C---:B--2---:R-:W-:Y:S03]  /*f4260*/  HMMA.16816.F32 R16, R12.reuse, R6, R16 ;  /* 0x000000060c10723c */ /* 0x044fe60000001810 */
[----:B---3--:R-:W-:Y:S04]  /*f4270*/  STL.64 [R1+0x6f48], R26 ;  /* 0x006f481a01007387 */ /* 0x008fe80000100a00 */
[----:B----4-:R0:W-:Y:S04]  /*f4280*/  STL.64 [R1+0x6f40], R24 ;  /* 0x006f401801007387 */ /* 0x0101e80000100a00 */
        /* <DEDUP_REMOVED lines=8> */
[----:B0-----:R-:W3:Y:S04]  /*f4310*/  LDL.LU.64 R18, [R1+0x7000] ;  /* 0x0070000001127983 */ /* 0x001ee80000300a00 */
[----:B------:R-:W4:Y:S04]  /*f4320*/  LDL.LU.64 R16, [R1+0x6ff8] ;  /* 0x006ff80001107983 */ /* 0x000f280000300a00 */
[----:B------:R0:W-:Y:S04]  /*f4330*/  STL [R1+0x6e04], R6 ;  /* 0x006e040601007387 */ /* 0x0001e80000100800 */
[----:B------:R1:W-:Y:S04]  /*f4340*/  STL [R1+0x6e00], R7 ;  /* 0x006e000701007387 */ /* 0x0003e80000100800 */
[----:B------:R-:W2:Y:S04]  /*f4350*/  LDL.LU R4, [R1+0x19e0] ;  /* 0x0019e00001047983 */ /* 0x000ea80000300800 */
[----:B------:R-:W2:Y:S04]  /*f4360*/  LDL.LU R5, [R1+0x19e4] ;  /* 0x0019e40001057983 */ /* 0x000ea80000300800 */
[----:B0-----:R-:W2:Y:S04]  /*f4370*/  LDL.LU R6, [R1+0x19e8] ;  /* 0x0019e80001067983 */ /* 0x001ea80000300800 */
[----:B-1----:R-:W2:Y:S01]  /*f4380*/  LDL.LU R7, [R1+0x19ec] ;  /* 0x0019ec0001077983 */ /* 0x002ea20000300800 */
[----:B---3--:R-:W-:-:S15]  /*f4390*/  HMMA.16816.F32 R20, R12, R18, R20 ;  /* 0x000000120c14723c */ /* 0x008fde0000001814 */
[----:B------:R-:W-:-:S04]  /*f43a0*/  NOP ;  /* 0x0000000000007918 */ /* 0x000fc80000000000 */
[----:B------:R-:W-:Y:S04]  /*f43b0*/  STL.64 [R1+0xa60], R20 ;  /* 0x000a601401007387 */ /* 0x000fe80000100a00 */
[----:B------:R0:W-:Y:S04]  /*f43c0*/  STL.64 [R1+0xa68], R22 ;  /* 0x000a681601007387 */ /* 0x0001e80000100a00 */
[----:B0-----:R-:W3:Y:S01]  /*f43d0*/  LDL.LU.64 R22, [R1+0x6ff0] ;  /* 0x006ff00001167983 */ /* 0x001ee20000300a00 */
[C---:B--2---:R-:W-:Y:S03]  /*f43e0*/  HMMA.16816.F32 R4, R12.reuse, R2, R4 ;  /* 0x000000020c04723c */ /* 0x044fe60000001804 */
[----:B------:R-:W2:Y:S05]  /*f43f0*/  LDL.LU.64 R20, [R1+0x6fe8] ;  /* 0x006fe80001147983 */ /* 0x000eaa0000300a00 */
        /* <DEDUP_REMOVED lines=8> */
[----:B------:R0:W-:Y:S02]  /*f4480*/  STL.64 [R1+0xa48], R6 ;  /* 0x000a480601007387 */ /* 0x0001e40000100a00 */
[----:B0-----:R-:W-:Y:S01]  /*f4490*/  HMMA.16816.F32 R4, R12, R28, R24 ;  /* 0x0000001c0c04723c */ /* 0x001fe20000001818 */
[----:B----4-:R-:W-:-:S02]  /*f44a0*/  IMAD.MOV.U32 R14, RZ, RZ, R17 ;  /* 0x000000ffff0e7224 */ /* 0x010fc400078e0011 */
[----:B------:R-:W-:-:S15]  /*f44b0*/  IMAD.MOV.U32 R15, RZ, RZ, R16 ;  /* 0x000000ffff0f7224 */ /* 0x000fde00078e0010 */
[----:B------:R-:W-:Y:S01]  /*f44c0*/  NOP ;  /* 0x0000000000007918 */ /* 0x000fe20000000000 */
[----:B------:R-:W-:Y:S04]  /*f44d0*/  STL.64 [R1+0xa30], R4 ;  /* 0x000a300401007387 */ /* 0x000fe80000100a00 */
[----:B------:R0:W-:Y:S04]  /*f44e0*/  STL.64 [R1+0xa38], R6 ;  /* 0x000a380601007387 */ /* 0x0001e80000100a00 */
[----:B------:R-:W4:Y:S04]  /*f44f0*/  LDL.64 R16, [R1+0x2d8] ;  /* 0x0002d80001107983 */ /* 0x000f280000100a00 */
[----:B------:R-:W-:Y:S04]  /*f4500*/  STL.64 [R1+0x6f90], R18 ;  /* 0x006f901201007387 */ /* 0x000fe80000100a00 */
[----:B----4-:R1:W-:Y:S04]  /*f4510*/  STL.64 [R1+0x6f88], R16 ;  /* 0x006f881001007387 */ /* 0x0103e80000100a00 */
[----:B------:R-:W-:Y:S04]  /*f4520*/  STL.64 [R1+0x6f50], R14 ;  /* 0x006f500e01007387 */ /* 0x000fe80000100a00 */
[----:B------:R-:W4:Y:S04]  /*f4530*/  LDL.LU R24, [R1+0x1950] ;  /* 0x0019500001187983 */ /* 0x000f280000300800 */
[----:B------:R-:W4:Y:S04]  /*f4540*/  LDL.LU R25, [R1+0x1954] ;  /* 0x0019540001197983 */ /* 0x000f280000300800 */
[----:B------:R-:W2:Y:S04]  /*f4550*/  LDL.LU R26, [R1+0x1958] ;  /* 0x00195800011a7983 */ /* 0x000ea80000300800 */
[----:B------:R-:W2:Y:S04]  /*f4560*/  LDL.LU R27, [R1+0x195c] ;  /* 0x00195c00011b7983 */ /* 0x000ea80000300800 */
[----:B0-----:R-:W2:Y:S04]  /*f4570*/  LDL R6, [R1+0x2e8] ;  /* 0x0002e80001067983 */ /* 0x001ea80000100800 */
[----:B------:R-:W2:Y:S04]  /*f4580*/  LDL R7, [R1+0x2ec] ;  /* 0x0002ec0001077983 */ /* 0x000ea80000100800 */
[----:B--2---:R-:W-:Y:S04]  /*f4590*/  STL.64 [R1+0x6fb8], R6 ;  /* 0x006fb80601007387 */ /* 0x004fe80000100a00 */
[----:B-1----:R-:W2:Y:S04]  /*f45a0*/  LDL.LU R16, [R1+0x1990] ;  /* 0x0019900001107983 */ /* 0x002ea80000300800 */
[----:B------:R-:W2:Y:S04]  /*f45b0*/  LDL.LU R17, [R1+0x1994] ;  /* 0x0019940001117983 */ /* 0x000ea80000300800 */
[----:B------:R-:W2:Y:S04]  /*f45c0*/  LDL.LU R18, [R1+0x1998] ;  /* 0x0019980001127983 */ /* 0x000ea80000300800 */
[----:B------:R-:W2:Y:S04]  /*f45d0*/  LDL.LU R19, [R1+0x199c] ;  /* 0x00199c0001137983 */ /* 0x000ea80000300800 */
[----:B--2---:R0:W-:Y:S04]  /*f45e0*/  STL.64 [R1+0x6fa0], R18 ;  /* 0x006fa01201007387 */ /* 0x0041e80000100a00 */
[----:B------:R-:W3:Y:S04]  /*f45f0*/  LDL.64 R22, [R1+0x318] ;  /* 0x0003180001167983 */ /* 0x000ee80000100a00 */
[----:B0-----:R-:W2:Y:S04]  /*f4600*/  LDL R18, [R1+0x2f8] ;  /* 0x0002f80001127983 */ /* 0x001ea80000100800 */
[----:B------:R-:W2:Y:S04]  /*f4610*/  LDL R19, [R1+0x2fc] ;  /* 0x0002fc0001137983 */ /* 0x000ea80000100800 */
[----:B------:R-:W-:Y:S04]  /*f4620*/  STL.64 [R1+0x6f98], R16 ;  /* 0x006f981001007387 */ /* 0x000fe80000100a00 */
[----:B------:R-:W-:Y:S04]  /*f4630*/  STL.64 [R1+0x6f60], R26 ;  /* 0x006f601a01007387 */ /* 0x000fe80000100a00 */
[----:B----4-:R-:W-:Y:S04]  /*f4640*/  STL.64 [R1+0x6f58], R24 ;  /* 0x006f581801007387 */ /* 0x010fe80000100a00 */
[----:B------:R-:W4:Y:S04]  /*f4650*/  LDL.LU R4, [R1+0x19b0] ;  /* 0x0019b00001047983 */ /* 0x000f280000300800 */
[----:B------:R-:W4:Y:S04]  /*f4660*/  LDL.LU R5, [R1+0x19b4] ;  /* 0x0019b40001057983 */ /* 0x000f280000300800 */
[----:B------:R-:W2:Y:S04]  /*f4670*/  LDL.LU R6, [R1+0x19b8] ;  /* 0x0019b80001067983 */ /* 0x000ea80000300800 */
[----:B------:R-:W2:Y:S01]  /*f4680*/  LDL.LU R7, [R1+0x19bc] ;  /* 0x0019bc0001077983 */ /* 0x000ea20000300800 */
[----:B------:R-:W-:-:S02]  /*f4690*/  IMAD.MOV.U32 R12, RZ, RZ, R20 ;  /* 0x000000ffff0c7224 */ /* 0x000fc400078e0014 */
[----:B------:R-:W-:Y:S01]  /*f46a0*/  IMAD.MOV.U32 R13, RZ, RZ, R0 ;  /* 0x000000ffff0d7224 */ /* 0x000fe200078e0000 */
[----:B--2---:R-:W-:Y:S04]  /*f46b0*/  STL.64 [R1+0x6fd0], R6 ;  /* 0x006fd00601007387 */ /* 0x004fe80000100a00 */
[----:B----4-:R0:W-:Y:S04]  /*f46c0*/  STL.64 [R1+0x6fc8], R4 ;  /* 0x006fc80401007387 */ /* 0x0101e80000100a00 */
[----:B0-----:R-:W3:Y:S04]  /*f46d0*/  LDL.LU R4, [R1+0x19c0] ;  /* 0x0019c00001047983 */ /* 0x001ee80000300800 */
[----:B------:R-:W3:Y:S04]  /*f46e0*/  LDL.LU R5, [R1+0x19c4] ;  /* 0x0019c40001057983 */ /* 0x000ee80000300800 */
[----:B------:R-:W3:Y:S04]  /*f46f0*/  LDL.LU R6, [R1+0x19c8] ;  /* 0x0019c80001067983 */ /* 0x000ee80000300800 */
[----:B------:R-:W3:Y:S04]  /*f4700*/  LDL.LU R7, [R1+0x19cc] ;  /* 0x0019cc0001077983 */ /* 0x000ee80000300800 */
[----:B------:R-:W2:Y:S04]  /*f4710*/  LDL.64 R16, [R1+0x308] ;  /* 0x0003080001107983 */ /* 0x000ea80000100a00 */
[----:B------:R0:W-:Y:S04]  /*f4720*/  STL.64 [R1+0x6f68], R12 ;  /* 0x006f680c01007387 */ /* 0x0001e80000100a00 */
[----:B0-----:R-:W4:Y:S04]  /*f4730*/  LDL.LU R12, [R1+0x1970] ;  /* 0x00197000010c7983 */ /* 0x001f280000300800 */
        /* <DEDUP_REMOVED lines=9> */
[----:B---3--:R-:W-:Y:S01]  /*f47d0*/  HMMA.16816.F32 R4, R8, R22, R4 ;  /* 0x000000160804723c */ /* 0x008fe20000001804 */
        /* <DEDUP_REMOVED lines=15> */
[----:B------:R-:W4:Y:S04]  /*f48d0*/  LDL.LU.64 R4, [R1+0x6fc8] ;  /* 0x006fc80001047983 */ /* 0x000f280000300a00 */
[----:B------:R-:W2:Y:S01]  /*f48e0*/  LDL.LU.64 R22, [R1+0x6fc0] ;  /* 0x006fc00001167983 */ /* 0x000ea20000300a00 */
[----:B----4-:R-:W-:Y:S03]  /*f48f0*/  HMMA.16816.F32 R4, R8, R16, R4 ;  /* 0x000000100804723c */ /* 0x010fe60000001804 */
[----:B--2---:R0:W-:Y:S04]  /*f4900*/  STL.64 [R1+0x6e20], R22 ;  /* 0x006e201601007387 */ /* 0x0041e80000100a00 */
[----:B0-----:R-:W2:Y:S04]  /*f4910*/  LDL R22, [R1+0x280] ;  /* 0x0002800001167983 */ /* 0x001ea80000100800 */
[----:B------:R-:W2:Y:S04]  /*f4920*/  LDL R23, [R1+0x284] ;  /* 0x0002840001177983 */ /* 0x000ea80000100800 */
[----:B------:R0:W-:Y:S04]  /*f4930*/  STL [R1+0x6e18], R20 ;  /* 0x006e181401007387 */ /* 0x0001e80000100800 */
[----:B0-----:R-:W4:Y:S04]  /*f4940*/  LDL R20, [R1+0x290] ;  /* 0x0002900001147983 */ /* 0x001f280000100800 */
[----:B------:R0:W-:Y:S02]  /*f4950*/  STL.64 [R1+0xa10], R4 ;  /* 0x000a100401007387 */ /* 0x0001e40000100a00 */
[----:B0-----:R-:W-:-:S02]  /*f4960*/  IMAD.MOV.U32 R4, RZ, RZ, R16 ;  /* 0x000000ffff047224 */ /* 0x001fc400078e0010 */
[----:B------:R-:W-:Y:S02]  /*f4970*/  IMAD.MOV.U32 R5, RZ, RZ, R17 ;  /* 0x000000ffff057224 */ /* 0x000fe400078e0011 */
[C---:B------:R-:W-:Y:S01]  /*f4980*/  HMMA.16816.F32 R16, R8.reuse, R18, R12 ;  /* 0x000000120810723c */ /* 0x040fe2000000180c */
[----:B------:R0:W-:Y:S04]  /*f4990*/  STL.64 [R1+0xa18], R6 ;  /* 0x000a180601007387 */ /* 0x0001e80000100a00 */
[----:B0-----:R-:W2:Y:S04]  /*f49a0*/  LDL.LU.64 R6, [R1+0x6fb8] ;  /* 0x006fb80001067983 */ /* 0x001ea80000300a00 */
[----:B------:R-:W2:Y:S04]  /*f49b0*/  LDL.LU.64 R14, [R1+0x6fb0] ;  /* 0x006fb000010e7983 */ /* 0x000ea80000300a00 */
[----:B------:R-:W2:Y:S06]  /*f49c0*/  LDL.LU.64 R12, [R1+0x6fa8] ;  /* 0x006fa800010c7983 */ /* 0x000eac0000300a00 */
        /* <DEDUP_REMOVED lines=27> */
[----:B------:R0:W-:Y:S04]  /*f4b80*/  STL.64 [R1+0x9d0], R12 ;  /* 0x0009d00c01007387 */ /* 0x0001e80000100a00 */
[----:B------:R-:W-:Y:S04]  /*f4b90*/  STL.64 [R1+0x9d8], R14 ;  /* 0x0009d80e01007387 */ /* 0x000fe80000100a00 */
        /* <DEDUP_REMOVED lines=8> */
[----:B------:R-:W2:Y:S04]  /*f4c20*/  LDL.LU.64 R26, [R1+0x6f60] ;  /* 0x006f6000011a7983 */ /* 0x000ea80000300a00 */
[----:B------:R-:W2:-:S12]  /*f4c30*/  LDL.LU.64 R24, [R1+0x6f58] ;  /* 0x006f580001187983 */ /* 0x000e980000300a00 */
[----:B------:R-:W-:Y:S04]  /*f4c40*/  STL.64 [R1+0x9c0], R12 ;  /* 0x0009c00c01007387 */ /* 0x000fe80000100a00 */
[----:B------:R0:W-:Y:S04]  /*f4c50*/  STL.64 [R1+0x9c8], R14 ;  /* 0x0009c80e01007387 */ /* 0x0001e80000100a00 */
[----:B0-----:R-:W2:Y:S01]  /*f4c60*/  LDL.LU.64 R14, [R1+0x6f50] ;  /* 0x006f5000010e7983 */ /* 0x001ea20000300a00 */
[C---:B----4-:R-:W-:Y:S08]  /*f4c70*/  HMMA.16816.F32 R16, R8.reuse, R20, R16 ;  /* 0x000000140810723c */ /* 0x050ff00000001810 */
[----:B--2---:R-:W-:Y:S01]  /*f4c80*/  HMMA.16816.F32 R12, R8, R14, R24 ;  /* 0x0000000e080c723c */ /* 0x004fe20000001818 */
[----:B------:R-:W2:Y:S04]  /*f4c90*/  LDL.LU.64 R26, [R1+0x6f48] ;  /* 0x006f4800011a7983 */ /* 0x000ea80000300a00 */
[----:B------:R-:W2:-:S14]  /*f4ca0*/  LDL.LU.64 R24, [R1+0x6f40] ;  /* 0x006f400001187983 */ /* 0x000e9c0000300a00 */
[----:B------:R-:W-:Y:S04]  /*f4cb0*/  STL.64 [R1+0x9b0], R12 ;  /* 0x0009b00c01007387 */ /* 0x000fe80000100a00 */
[----:B------:R0:W-:Y:S04]  /*f4cc0*/  STL.64 [R1+0x9b8], R14 ;  /* 0x0009b80e01007387 */ /* 0x0001e80000100a00 */
[----:B0-----:R-:W3:Y:S04]  /*f4cd0*/  LDL.LU.64 R14, [R1+0x6f38] ;  /* 0x006f3800010e7983 */ /* 0x001ee80000300a00 */
[----:B------:R-:W2:Y:S04]  /*f4ce0*/  LDL.LU.64 R12, [R1+0x6f30] ;  /* 0x006f3000010c7983 */ /* 0x000ea80000300a00 */
[----:B------:R-:W-:Y:S04]  /*f4cf0*/  STL.64 [R1+0x9a0], R16 ;  /* 0x0009a01001007387 */ /* 0x000fe80000100a00 */
[----:B------:R0:W-:Y:S02]  /*f4d00*/  STL.64 [R1+0x9a8], R18 ;  /* 0x0009a81201007387 */ /* 0x0001e40000100a00 */
[----:B0-----:R-:W-:-:S15]  /*f4d10*/  HMMA.16816.F32 R16, R8, R22, R4 ;  /* 0x000000160810723c */ /* 0x001fde0000001804 */
[----:B------:R-:W-:-:S04]  /*f4d20*/  NOP ;  /* 0x0000000000007918 */ /* 0x000fc80000000000 */
[----:B------:R-:W-:Y:S04]  /*f4d30*/  STL.64 [R1+0x990], R16 ;  /* 0x0009901001007387 */ /* 0x000fe80000100a00 */
[----:B------:R-:W-:Y:S01]  /*f4d40*/  STL.64 [R1+0x998], R18 ;  /* 0x0009981201007387 */ /* 0x000fe20000100a00 */
[----:B--2---:R-:W-:Y:S01]  /*f4d50*/  HMMA.16816.F32 R4, R8, R12, R24 ;  /* 0x0000000c0804723c */ /* 0x004fe20000001818 */
[----:B------:R-:W-:Y:S02]  /*f4d60*/  IMAD.MOV.U32 R13, RZ, RZ, R10 ;  /* 0x000000ffff0d7224 */ /* 0x000fe400078e000a */
[----:B------:R-:W-:Y:S02]  /*f4d70*/  IMAD.MOV.U32 R12, RZ, RZ, R11 ;  /* 0x000000ffff0c7224 */ /* 0x000fe400078e000b */
[----:B------:R-:W-:-:S02]  /*f4d80*/  IMAD.MOV.U32 R26, RZ, RZ, R8 ;  /* 0x000000ffff1a7224 */ /* 0x000fc400078e0008 */
[----:B------:R-:W-:-:S12]  /*f4d90*/  IMAD.MOV.U32 R27, RZ, RZ, R9 ;  /* 0x000000ffff1b7224 */ /* 0x000fd800078e0009 */
[----:B------:R-:W-:Y:S04]  /*f4da0*/  STL.64 [R1+0x980], R4 ;  /* 0x0009800401007387 */ /* 0x000fe80000100a00 */
[----:B------:R-:W-:Y:S04]  /*f4db0*/  STL.64 [R1+0x988], R6 ;  /* 0x0009880601007387 */ /* 0x000fe80000100a00 */
[----:B------:R-:W2:Y:S04]  /*f4dc0*/  LDL.LU.64 R10, [R1+0x6f28] ;  /* 0x006f2800010a7983 */ /* 0x000ea80000300a00 */
[----:B------:R-:W4:Y:S04]  /*f4dd0*/  LDL.LU.64 R8, [R1+0x6f20] ;  /* 0x006f200001087983 */ /* 0x000f280000300a00 */
        /* <DEDUP_REMOVED lines=11> */
[----:B------:R-:W-:Y:S01]  /*f4e90*/  IMAD.MOV.U32 R7, RZ, RZ, R11 ;  /* 0x000000ffff077224 */ /* 0x000fe200078e000b */
[----:B--2---:R4:W-:Y:S02]  /*f4ea0*/  STL.64 [R1+0x6ee8], R22 ;  /* 0x006ee81601007387 */ /* 0x0049e40000100a00 */
[----:B----4-:R-:W-:Y:S02]  /*f4eb0*/  IMAD.MOV.U32 R22, RZ, RZ, R8 ;  /* 0x000000ffff167224 */ /* 0x010fe400078e0008 */
[----:B------:R-:W-:Y:S01]  /*f4ec0*/  IMAD.MOV.U32 R23, RZ, RZ, R9 ;  /* 0x000000ffff177224 */ /* 0x000fe200078e0009 */
[----:B------:R-:W2:Y:S04]  /*f4ed0*/  LDL.LU R8, [R1+0x6f1c] ;  /* 0x006f1c0001087983 */ /* 0x000ea80000300800 */
[----:B------:R-:W4:Y:S04]  /*f4ee0*/  LDL.LU R9, [R1+0x6f18] ;  /* 0x006f180001097983 */ /* 0x000f280000300800 */
[----:B------:R0:W-:Y:S04]  /*f4ef0*/  STL.64 [R1+0x6ee0], R20 ;  /* 0x006ee01401007387 */ /* 0x0001e80000100a00 */
[----:B------:R1:W-:Y:S04]  /*f4f00*/  STL.64 [R1+0x6f00], R22 ;  /* 0x006f001601007387 */ /* 0x0003e80000100a00 */
[----:B0-----:R-:W3:Y:S04]  /*f4f10*/  LDL.LU R20, [R1+0x1910] ;  /* 0x0019100001147983 */ /* 0x001ee80000300800 */
[----:B------:R-:W3:Y:S04]  /*f4f20*/  LDL.LU R21, [R1+0x1914] ;  /* 0x0019140001157983 */ /* 0x000ee80000300800 */
[----:B-1----:R-:W3:Y:S04]  /*f4f30*/  LDL.LU R22, [R1+0x1918] ;  /* 0x0019180001167983 */ /* 0x002ee80000300800 */
[----:B------:R-:W3:Y:S04]  /*f4f40*/  LDL.LU R23, [R1+0x191c] ;  /* 0x00191c0001177983 */ /* 0x000ee80000300800 */
[----:B------:R-:W3:Y:S04]  /*f4f50*/  LDL.64 R4, [R1+0x240] ;  /* 0x0002400001047983 */ /* 0x000ee80000100a00 */
[----:B------:R-:W3:Y:S04]  /*f4f60*/  LDL.LU R10, [R1+0x6f14] ;  /* 0x006f1400010a7983 */ /* 0x000ee80000300800 */
[----:B------:R-:W3:Y:S04]  /*f4f70*/  LDL.LU R11, [R1+0x6f10] ;  /* 0x006f1000010b7983 */ /* 0x000ee80000300800 */
[----:B------:R-:W-:Y:S01]  /*f4f80*/  STL.64 [R1+0x6ef8], R6 ;  /* 0x006ef80601007387 */ /* 0x000fe20000100a00 */
[----:B--2---:R-:W-:-:S02]  /*f4f90*/  IMAD.MOV.U32 R19, RZ, RZ, R8 ;  /* 0x000000ffff137224 */ /* 0x004fc400078e0008 */
[----:B----4-:R-:W-:Y:S01]  /*f4fa0*/  IMAD.MOV.U32 R18, RZ, RZ, R9 ;  /* 0x000000ffff127224 */ /* 0x010fe200078e0009 */
[----:B---3--:R0:W-:Y:S01]  /*f4fb0*/  STL.64 [R1+0x6ef0], R4 ;  /* 0x006ef00401007387 */ /* 0x0081e20000100a00 */
[----:B------:R-:W-:Y:S02]  /*f4fc0*/  IMAD.MOV.U32 R17, RZ, RZ, R10 ;  /* 0x000000ffff117224 */ /* 0x000fe400078e000a */
[----:B------:R-:W-:Y:S01]  /*f4fd0*/  IMAD.MOV.U32 R16, RZ, RZ, R11 ;  /* 0x000000ffff107224 */ /* 0x000fe200078e000b */
[----:B0-----:R-:W2:Y:S04]  /*f4fe0*/  LDL.LU R4, [R1+0x1900] ;  /* 0x0019000001047983 */ /* 0x001ea80000300800 */
[----:B------:R-:W2:Y:S04]  /*f4ff0*/  LDL.LU R5, [R1+0x1904] ;  /* 0x0019040001057983 */ /* 0x000ea80000300800 */
[----:B------:R-:W2:Y:S04]  /*f5000*/  LDL.LU R6, [R1+0x1908] ;  /* 0x0019080001067983 */ /* 0x000ea80000300800 */
[----:B------:R-:W2:Y:S04]  /*f5010*/  LDL.LU R7, [R1+0x190c] ;  /* 0x00190c0001077983 */ /* 0x000ea80000300800 */
[----:B------:R-:W3:Y:S04]  /*f5020*/  LDL.64 R24, [R1+0x220] ;  /* 0x0002200001187983 */ /* 0x000ee80000100a00 */
[----:B------:R-:W4:Y:S04]  /*f5030*/  LDL.LU R8, [R1+0x10] ;  /* 0x0000100001087983 */ /* 0x000f280000300800 */
[----:B------:R-:W4:Y:S04]  /*f5040*/  LDL.LU R9, [R1+0x14] ;  /* 0x0000140001097983 */ /* 0x000f280000300800 */
[----:B------:R-:W2:Y:S04]  /*f5050*/  LDL.LU R10, [R1+0x18] ;  /* 0x00001800010a7983 */ /* 0x000ea80000300800 */
[----:B------:R-:W2:Y:S04]  /*f5060*/  LDL.LU R11, [R1+0x1c] ;  /* 0x00001c00010b7983 */ /* 0x000ea80000300800 */
[----:B--2---:R0:W-:Y:S04]  /*f5070*/  STL.64 [R1+0x6d98], R10 ;  /* 0x006d980a01007387 */ /* 0x0041e80000100a00 */
[----:B----4-:R1:W-:Y:S01]  /*f5080*/  STL.64 [R1+0x6d90], R8 ;  /* 0x006d900801007387 */ /* 0x0103e20000100a00 */
[----:B0-----:R-:W-:-:S02]  /*f5090*/  IMAD.MOV.U32 R10, RZ, RZ, R13 ;  /* 0x000000ffff0a7224 */ /* 0x001fc400078e000d */
[----:B-1----:R-:W-:Y:S02]  /*f50a0*/  IMAD.MOV.U32 R8, RZ, RZ, R26 ;  /* 0x000000ffff087224 */ /* 0x002fe400078e001a */
[----:B------:R-:W-:Y:S02]  /*f50b0*/  IMAD.MOV.U32 R9, RZ, RZ, R27 ;  /* 0x000000ffff097224 */ /* 0x000fe400078e001b */
[----:B------:R-:W-:Y:S01]  /*f50c0*/  IMAD.MOV.U32 R11, RZ, RZ, R12 ;  /* 0x000000ffff0b7224 */ /* 0x000fe200078e000c */
[----:B------:R-:W2:Y:S04]  /*f50d0*/  LDL.LU R26, [R1+0x6f0c] ;  /* 0x006f0c00011a7983 */ /* 0x000ea80000300800 */
[----:B------:R-:W2:Y:S02]  /*f50e0*/  LDL.LU R27, [R1+0x6f08] ;  /* 0x006f0800011b7983 */ /* 0x000ea40000300800 */
[----:B------:R-:W-:-:S15]  /*f50f0*/  HMMA.16816.F32 R20, R8, R14, R20 ;  /* 0x0000000e0814723c */ /* 0x000fde0000001814 */
[----:B------:R-:W-:-:S04]  /*f5100*/  NOP ;  /* 0x0000000000007918 */ /* 0x000fc80000000000 */
[----:B------:R-:W-:Y:S02]  /*f5110*/  IMAD.MOV.U32 R13, RZ, RZ, R22 ;  /* 0x000000ffff0d7224 */ /* 0x000fe400078e0016 */
[----:B------:R-:W-:Y:S02]  /*f5120*/  IMAD.MOV.U32 R12, RZ, RZ, R23 ;  /* 0x000000ffff0c7224 */ /* 0x000fe400078e0017 */
[----:B------:R-:W4:Y:S01]  /*f5130*/  LDL.LU.64 R22, [R1+0x6f00] ;  /* 0x006f000001167983 */ /* 0x000f220000300a00 */
[----:B------:R-:W-:Y:S02]  /*f5140*/  IMAD.MOV.U32 R14, RZ, RZ, R21 ;  /* 0x000000ffff0e7224 */ /* 0x000fe400078e0015 */
[----:B------:R-:W-:Y:S01]  /*f5150*/  IMAD.MOV.U32 R15, RZ, RZ, R20 ;  /* 0x000000ffff0f7224 */ /* 0x000fe200078e0014 */
[----:B------:R-:W-:Y:S04]  /*f5160*/  STL [R1+0x5dc0], R12 ;  /* 0x005dc00c01007387 */ /* 0x000fe80000100800 */
[----:B------:R0:W-:Y:S04]  /*f5170*/  STL [R1+0x5dbc], R13 ;  /* 0x005dbc0d01007387 */ /* 0x0001e80000100800 */
[----:B0-----:R-:W2:Y:S04]  /*f5180*/  LDL.LU.64 R12, [R1+0x2f8] ;  /* 0x0002f800010c7983 */ /* 0x001ea80000300a00 */
[----:B------:R-:W-:Y:S04]  /*f5190*/  STL [R1+0x5db8], R14 ;  /* 0x005db80e01007387 */ /* 0x000fe80000100800 */
[----:B------:R0:W-:Y:S04]  /*f51a0*/  STL [R1+0x5db4], R15 ;  /* 0x005db40f01007387 */ /* 0x0001e80000100800 */
[----:B0-----:R-:W2:Y:S01]  /*f51b0*/  LDL.LU.64 R14, [R1+0x2b8] ;  /* 0x0002b800010e7983 */ /* 0x001ea20000300a00 */
[C---:B----4-:R-:W-:Y:S03]  /*f51c0*/  HMMA.16816.F32 R20, R8.reuse, R22, R4 ;  /* 0x000000160814723c */ /* 0x050fe60000001804 */
[----:B--2---:R-:W-:Y:S04]  /*f51d0*/  STL [R1+0x6cec], R14 ;  /* 0x006cec0e01007387 */ /* 0x004fe80000100800 */
[----:B------:R-:W-:Y:S04]  /*f51e0*/  STL [R1+0x6ce8], R15 ;  /* 0x006ce80f01007387 */ /* 0x000fe80000100800 */
[----:B------:R-:W2:Y:S04]  /*f51f0*/  LDL.LU.64 R6, [R1+0x6ef8] ;  /* 0x006ef80001067983 */ /* 0x000ea80000300a00 */
[----:B------:R-:W4:Y:S04]  /*f5200*/  LDL.LU.64 R4, [R1+0x6ef0] ;  /* 0x006ef00001047983 */ /* 0x000f280000300a00 */
        /* <DEDUP_REMOVED lines=9> */
[----:B------:R-:W3:Y:S01]  /*f52a0*/  LDL.LU.64 R20, [R1+0x6ed0] ;  /* 0x006ed00001147983 */ /* 0x000ee20000300a00 */
[----:B--2---:R-:W-:Y:S01]  /*f52b0*/  HMMA.16816.F32 R16, R8, R6, R16 ;  /* 0x000000060810723c */ /* 0x004fe20000001810 */
[----:B------:R-:W-:-:S02]  /*f52c0*/  IMAD.MOV.U32 R14, RZ, RZ, R4 ;  /* 0x000000ffff0e7224 */ /* 0x000fc400078e0004 */
[----:B------:R-:W-:-:S05]  /*f52d0*/  IMAD.MOV.U32 R15, RZ, RZ, R5 ;  /* 0x000000ffff0f7224 */ /* 0x000fca00078e0005 */
[----:B------:R0:W-:Y:S04]  /*f52e0*/  STL [R1+0x6cf4], R15 ;  /* 0x006cf40f01007387 */ /* 0x0001e80000100800 */
[----:B------:R1:W-:Y:S07]  /*f52f0*/  STL [R1+0x6cf0], R14 ;  /* 0x006cf00e01007387 */ /* 0x0003ee0000100800 */
[----:B------:R-:W-:Y:S04]  /*f5300*/  STL.64 [R1+0x940], R16 ;  /* 0x0009401001007387 */ /* 0x000fe80000100a00 */
[----:B------:R-:W-:Y:S01]  /*f5310*/  STL.64 [R1+0x948], R18 ;  /* 0x0009481201007387 */ /* 0x000fe20000100a00 */
[----:B---3--:R-:W-:-:S15]  /*f5320*/  HMMA.16816.F32 R4, R8, R24, R20 ;  /* 0x000000180804723c */ /* 0x008fde0000001814 */
[----:B------:R-:W-:-:S04]  /*f5330*/  NOP ;  /* 0x0000000000007918 */ /* 0x000fc80000000000 */
[----:B------:R-:W-:Y:S04]  /*f5340*/  STL.64 [R1+0x930], R4 ;  /* 0x0009300401007387 */ /* 0x000fe80000100a00 */
[----:B------:R-:W-:Y:S04]  /*f5350*/  STL.64 [R1+0x938], R6 ;  /* 0x0009380601007387 */ /* 0x000fe80000100a00 */
[----:B------:R-:W2:Y:S04]  /*f5360*/  LDL.LU R20, [R1+0x1840] ;  /* 0x0018400001147983 */ /* 0x000ea80000300800 */
[----:B------:R-:W2:Y:S04]  /*f5370*/  LDL.LU R21, [R1+0x1844] ;  /* 0x0018440001157983 */ /* 0x000ea80000300800 */
[----:B------:R-:W3:Y:S04]  /*f5380*/  LDL.LU R22, [R1+0x1848] ;  /* 0x0018480001167983 */ /* 0x000ee80000300800 */
[----:B------:R-:W3:Y:S01]  /*f5390*/  LDL.LU R23, [R1+0x184c] ;  /* 0x00184c0001177983 */ /* 0x000ee20000300800 */
[----:B0-----:R-:W-:-:S02]  /*f53a0*/  IMAD.MOV.U32 R15, RZ, RZ, R24 ;  /* 0x000000ffff0f7224 */ /* 0x001fc400078e0018 */
[----:B-1----:R-:W-:Y:S01]  /*f53b0*/  IMAD.MOV.U32 R14, RZ, RZ, R25 ;  /* 0x000000ffff0e7224 */ /* 0x002fe200078e0019 */
        /* <DEDUP_REMOVED lines=58> */
[----:B------:R-:W2:Y:S04]  /*f5760*/  LDL.64 R16, [R1+0x190] ;  /* 0x0001900001107983 */ /* 0x000ea80000100a00 */
[----:B------:R-:W3:Y:S04]  /*f5770*/  LDL.LU R4, [R1+0x1830] ;  /* 0x0018300001047983 */ /* 0x000ee80000300800 */
[----:B------:R-:W3:Y:S04]  /*f5780*/  LDL.LU R5, [R1+0x1834] ;  /* 0x0018340001057983 */ /* 0x000ee80000300800 */
[----:B------:R-:W3:Y:S04]  /*f5790*/  LDL.LU R6, [R1+0x1838] ;  /* 0x0018380001067983 */ /* 0x000ee80000300800 */
[----:B------:R-:W3:Y:S04]  /*f57a0*/  LDL.LU R7, [R1+0x183c] ;  /* 0x00183c0001077983 */ /* 0x000ee80000300800 */
[----:B------:R-:W3:Y:S04]  /*f57b0*/  LDL.64 R18, [R1+0x180] ;  /* 0x0001800001127983 */ /* 0x000ee80000100a00 */
        /* <DEDUP_REMOVED lines=35> */
[----:B------:R-:W-:Y:S04]  /*f59f0*/  STL [R1+0x6d0c], R14 ;  /* 0x006d0c0e01007387 */ /* 0x000fe80000100800 */
[----:B------:R0:W-:Y:S04]  /*f5a00*/  STL [R1+0x6d08], R15 ;  /* 0x006d080f01007387 */ /* 0x0001e80000100800 */
[----:B0-----:R-:W3:Y:S01]  /*f5a10*/  LDL.64 R14, [R1+0x1a0] ;  /* 0x0001a000010e7983 */ /* 0x001ee20000100a00 */
        /* <DEDUP_REMOVED lines=33> */
[----:B0-----:R-:W2:Y:S01]  /*f5c30*/  LDL.LU.64 R22, [R1+0x6e20] ;  /* 0x006e200001167983 */ /* 0x001ea20000300a00 */
[----:B------:R-:W-:Y:S01]  /*f5c40*/  HMMA.16816.F32 R4, R8, R18, R4 ;  /* 0x000000120804723c */ /* 0x000fe20000001804 */
[----:B------:R-:W-:-:S02]  /*f5c50*/  IMAD.MOV.U32 R21, RZ, RZ, R17 ;  /* 0x000000ffff157224 */ /* 0x000fc400078e0011 */
[----:B------:R-:W3:Y:S01]  /*f5c60*/  LDL.LU R20, [R1+0x6e18] ;  /* 0x006e180001147983 */ /* 0x000ee20000300800 */
[----:B------:R-:W-:-:S03]  /*f5c70*/  IMAD.MOV.U32 R26, RZ, RZ, R25 ;  /* 0x000000ffff1a7224 */ /* 0x000fc600078e0019 */
[----:B--2---:R-:W-:Y:S04]  /*f5c80*/  STL.64 [R1+0x6dd0], R22 ;  /* 0x006dd01601007387 */ /* 0x004fe80000100a00 */
[----:B------:R-:W-:Y:S08]  /*f5c90*/  STL [R1+0x6dc8], R21 ;  /* 0x006dc81501007387 */ /* 0x000ff00000100800 */
[----:B------:R-:W-:Y:S04]  /*f5ca0*/  STL.64 [R1+0x890], R4 ;  /* 0x0008900401007387 */ /* 0x000fe80000100a00 */
[----:B------:R0:W-:Y:S04]  /*f5cb0*/  STL.64 [R1+0x898], R6 ;  /* 0x0008980601007387 */ /* 0x0001e80000100a00 */
[----:B0-----:R-:W2:Y:S04]  /*f5cc0*/  LDL.LU.64 R6, [R1+0x6e10] ;  /* 0x006e100001067983 */ /* 0x001ea80000300a00 */
[----:B------:R-:W4:Y:S01]  /*f5cd0*/  LDL.LU.64 R4, [R1+0x6e08] ;  /* 0x006e080001047983 */ /* 0x000f220000300a00 */
[----:B------:R-:W-:-:S02]  /*f5ce0*/  IMAD.MOV.U32 R25, RZ, RZ, R14 ;  /* 0x000000ffff197224 */ /* 0x000fc400078e000e */
[----:B------:R-:W-:Y:S02]  /*f5cf0*/  IMAD.MOV.U32 R24, RZ, RZ, R15 ;  /* 0x000000ffff187224 */ /* 0x000fe400078e000f */
[----:B------:R-:W-:Y:S02]  /*f5d00*/  IMAD.MOV.U32 R15, RZ, RZ, R16 ;  /* 0x000000ffff0f7224 */ /* 0x000fe400078e0010 */
[----:B------:R-:W-:Y:S02]  /*f5d10*/  IMAD.MOV.U32 R14, RZ, RZ, R19 ;  /* 0x000000ffff0e7224 */ /* 0x000fe400078e0013 */
[----:B------:R-:W-:-:S03]  /*f5d20*/  IMAD.MOV.U32 R27, RZ, RZ, R18 ;  /* 0x000000ffff1b7224 */ /* 0x000fc600078e0012 */
[----:B------:R-:W-:Y:S04]  /*f5d30*/  STL.64 [R1+0x6d60], R14 ;  /* 0x006d600e01007387 */ /* 0x000fe80000100a00 */
[----:B------:R-:W-:Y:S04]  /*f5d40*/  STL.64 [R1+0x6d58], R12 ;  /* 0x006d580c01007387 */ /* 0x000fe80000100a00 */
[----:B------:R2:W-:Y:S02]  /*f5d50*/  STL.64 [R1+0x6d20], R26 ;  /* 0x006d201a01007387 */ /* 0x0005e40000100a00 */
[----:B--2---:R-:W-:-:S02]  /*f5d60*/  IMAD.MOV.U32 R26, RZ, RZ, R6 ;  /* 0x000000ffff1a7224 */ /* 0x004fc400078e0006 */
[----:B----4-:R-:W-:Y:S02]  /*f5d70*/  IMAD.MOV.U32 R14, RZ, RZ, R4 ;  /* 0x000000ffff0e7224 */ /* 0x010fe400078e0004 */
[----:B------:R-:W-:Y:S01]  /*f5d80*/  IMAD.MOV.U32 R15, RZ, RZ, R5 ;  /* 0x000000ffff0f7224 */ /* 0x000fe200078e0005 */
[----:B------:R-:W2:Y:S01]  /*f5d90*/  LDL.LU R6, [R1+0x6e04] ;  /* 0x006e040001067983 */ /* 0x000ea20000300800 */
[----:B------:R-:W-:-:S03]  /*f5da0*/  IMAD.MOV.U32 R27, RZ, RZ, R7 ;  /* 0x000000ffff1b7224 */ /* 0x000fc600078e0007 */
[----:B------:R-:W2:Y:S04]  /*f5db0*/  LDL.LU R7, [R1+0x6e00] ;  /* 0x006e000001077983 */ /* 0x000ea80000300800 */
[----:B------:R-:W4:Y:S04]  /*f5dc0*/  LDL.LU R4, [R1+0x6dfc] ;  /* 0x006dfc0001047983 */ /* 0x000f280000300800 */
[----:B------:R-:W4:Y:S04]  /*f5dd0*/  LDL.LU R5, [R1+0x6df8] ;  /* 0x006df80001057983 */ /* 0x000f280000300800 */
[----:B------:R-:W-:Y:S04]  /*f5de0*/  STL.64 [R1+0x6d78], R14 ;  /* 0x006d780e01007387 */ /* 0x000fe80000100a00 */
[----:B------:R0:W-:Y:S04]  /*f5df0*/  STL.64 [R1+0x6d18], R24 ;  /* 0x006d181801007387 */ /* 0x0001e80000100a00 */
[----:B0-----:R-:W2:Y:S04]  /*f5e00*/  LDL.64 R24, [R1+0x2e8] ;  /* 0x0002e80001187983 */ /* 0x001ea80000100a00 */
[----:B------:R-:W-:Y:S04]  /*f5e10*/  STL.64 [R1+0x6d50], R26 ;  /* 0x006d501a01007387 */ /* 0x000fe80000100a00 */
        /* <DEDUP_REMOVED lines=13> */
[----:B0-----:R-:W4:Y:S04]  /*f5ef0*/  LDL.LU R16, [R1+0x1820] ;  /* 0x0018200001107983 */ /* 0x001f280000300800 */
[----:B------:R-:W4:Y:S04]  /*f5f00*/  LDL.LU R17, [R1+0x1824] ;  /* 0x0018240001117983 */ /* 0x000f280000300800 */
[----:B------:R-:W4:Y:S04]  /*f5f10*/  LDL.LU R18, [R1+0x1828] ;  /* 0x0018280001127983 */ /* 0x000f280000300800 */
[----:B------:R-:W4:Y:S04]  /*f5f20*/  LDL.LU R19, [R1+0x182c] ;  /* 0x00182c0001137983 */ /* 0x000f280000300800 */
[----:B------:R-:W-:Y:S04]  /*f5f30*/  STL.64 [R1+0x6da0], R12 ;  /* 0x006da00c01007387 */ /* 0x000fe80000100a00 */
        /* <DEDUP_REMOVED lines=17> */
[----:B------:R-:W4:Y:S04]  /*f6050*/  LDL.LU R20, [R1+0x1800] ;  /* 0x0018000001147983 */ /* 0x000f280000300800 */
[----:B------:R-:W4:Y:S04]  /*f6060*/  LDL.LU R21, [R1+0x1804] ;  /* 0x0018040001157983 */ /* 0x000f280000300800 */
[----:B------:R-:W4:Y:S04]  /*f6070*/  LDL.LU R22, [R1+0x1808] ;  /* 0x0018080001167983 */ /* 0x000f280000300800 */
[----:B------:R-:W4:Y:S04]  /*f6080*/  LDL.LU R23, [R1+0x180c] ;  /* 0x00180c0001177983 */ /* 0x000f280000300800 */
        /* <DEDUP_REMOVED lines=44> */
[----:B------:R-:W2:Y:S01]  /*f6350*/  LDL.LU R21, [R1+0x6dc8] ;  /* 0x006dc80001157983 */ /* 0x000ea20000300800 */
[----:B----4-:R-:W-:-:S15]  /*f6360*/  HMMA.16816.F32 R12, R8, R22, R12 ;  /* 0x00000016080c723c */ /* 0x010fde000000180c */
[----:B------:R-:W-:-:S04]  /*f6370*/  NOP ;  /* 0x0000000000007918 */ /* 0x000fc80000000000 */
[----:B------:R-:W-:Y:S04]  /*f6380*/  STL.64 [R1+0x850], R12 ;  /* 0x0008500c01007387 */ /* 0x000fe80000100a00 */
[----:B------:R0:W-:Y:S04]  /*f6390*/  STL.64 [R1+0x858], R14 ;  /* 0x0008580e01007387 */ /* 0x0001e80000100a00 */
[----:B0-----:R-:W4:Y:S04]  /*f63a0*/  LDL.LU.64 R14, [R1+0x6dc0] ;  /* 0x006dc000010e7983 */ /* 0x001f280000300a00 */
[----:B------:R-:W4:Y:S04]  /*f63b0*/  LDL.LU.64 R12, [R1+0x6db8] ;  /* 0x006db800010c7983 */ /* 0x000f280000300a00 */
[----:B------:R-:W-:Y:S01]  /*f63c0*/  STL.64 [R1+0x6b30], R22 ;  /* 0x006b301601007387 */ /* 0x000fe20000100a00 */
[----:B----4-:R-:W-:-:S15]  /*f63d0*/  HMMA.16816.F32 R12, R8, R2, R12 ;  /* 0x00000002080c723c */ /* 0x010fde000000180c */
[----:B------:R-:W-:-:S04]  /*f63e0*/  NOP ;  /* 0x0000000000007918 */ /* 0x000fc80000000000 */
[----:B------:R-:W-:Y:S04]  /*f63f0*/  STL.64 [R1+0x840], R12 ;  /* 0x0008400c01007387 */ /* 0x000fe80000100a00 */
[----:B------:R0:W-:Y:S04]  /*f6400*/  STL.64 [R1+0x848], R14 ;  /* 0x0008480e01007387 */ /* 0x0001e80000100a00 */
[----:B0-----:R-:W4:Y:S04]  /*f6410*/  LDL.LU.64 R14, [R1+0x6db0] ;  /* 0x006db000010e7983 */ /* 0x001f280000300a00 */
[----:B------:R-:W4:Y:S02]  /*f6420*/  LDL.LU.64 R12, [R1+0x6da8] ;  /* 0x006da800010c7983 */ /* 0x000f240000300a00 */
[----:B----4-:R-:W-:Y:S02]  /*f6430*/  HMMA.16816.F32 R8, R8, R28, R12 ;  /* 0x0000001c0808723c */ /* 0x010fe4000000180c */
[----:B------:R-:W3:-:S15]  /*f6440*/  LDL.LU.64 R12, [R1+0x6da0] ;  /* 0x006da000010c7983 */ /* 0x000ede0000300a00 */
[----:B------:R-:W-:Y:S02]  /*f6450*/  NOP ;  /* 0x0000000000007918 */ /* 0x000fe40000000000 */
[----:B------:R-:W-:Y:S04]  /*f6460*/  STL.64 [R1+0x830], R8 ;  /* 0x0008300801007387 */ /* 0x000fe80000100a00 */
[----:B------:R0:W-:Y:S04]  /*f6470*/  STL.64 [R1+0x838], R10 ;  /* 0x0008380a01007387 */ /* 0x0001e80000100a00 */
[----:B0-----:R-:W3:Y:S04]  /*f6480*/  LDL.LU.64 R10, [R1+0x6d98] ;  /* 0x006d9800010a7983 */ /* 0x001ee80000300a00 */
[----:B------:R-:W3:Y:S02]  /*f6490*/  LDL.LU.64 R8, [R1+0x6d90] ;  /* 0x006d900001087983 */ /* 0x000ee40000300a00 */
        /* <DEDUP_REMOVED lines=11> */
[----:B0-----:R-:W4:Y:S04]  /*f6550*/  LDL.LU.64 R14, [R1+0x6d60] ;  /* 0x006d6000010e7983 */ /* 0x001f280000300a00 */
[----:B------:R-:W3:Y:S02]  /*f6560*/  LDL.LU.64 R12, [R1+0x6d58] ;  /* 0x006d5800010c7983 */ /* 0x000ee40000300a00 */
[----:B---3--:R-:W-:-:S15]  /*f6570*/  HMMA.16816.F32 R24, R8, R12, R24 ;  /* 0x0000000c0818723c */ /* 0x008fde0000001818 */
[----:B------:R-:W-:-:S04]  /*f6580*/  NOP ;  /* 0x0000000000007918 */ /* 0x000fc80000000000 */
        /* <DEDUP_REMOVED lines=12> */
[----:B---3--:R-:W-:Y:S01]  /*f6650*/  HMMA.16816.F32 R24, R8, R26, R4 ;  /* 0x0000001a0818723c */ /* 0x008fe20000001804 */
[----:B------:R-:W2:Y:S04]  /*f6660*/  LDL.LU.64 R6, [R1+0x6d30] ;  /* 0x006d300001067983 */ /* 0x000ea80000300a00 */
[----:B------:R-:W2:-:S14]  /*f6670*/  LDL.LU.64 R4, [R1+0x6d28] ;  /* 0x006d280001047983 */ /* 0x000e9c0000300a00 */
[----:B------:R-:W-:Y:S04]  /*f6680*/  STL.64 [R1+0x7e0], R24 ;  /* 0x0007e01801007387 */ /* 0x000fe80000100a00 */
[----:B------:R0:W-:Y:S04]  /*f6690*/  STL.64 [R1+0x7e8], R26 ;  /* 0x0007e81a01007387 */ /* 0x0001e80000100a00 */
[----:B0-----:R-:W3:Y:S04]  /*f66a0*/  LDL.LU.64 R26, [R1+0x6d20] ;  /* 0x006d2000011a7983 */ /* 0x001ee80000300a00 */
[----:B------:R-:W3:Y:S01]  /*f66b0*/  LDL.LU.64 R24, [R1+0x6d18] ;  /* 0x006d180001187983 */ /* 0x000ee20000300a00 */
[----:B----4-:R-:W-:Y:S01]  /*f66c0*/  IMAD.MOV.U32 R23, RZ, RZ, R14 ;  /* 0x000000ffff177224 */ /* 0x010fe200078e000e */
[----:B--2---:R-:W-:Y:S01]  /*f66d0*/  HMMA.16816.F32 R4, R8, R16, R4 ;  /* 0x000000100804723c */ /* 0x004fe20000001804 */
[----:B---3--:R-:W-:-:S02]  /*f66e0*/  IMAD.MOV.U32 R22, RZ, RZ, R27 ;  /* 0x000000ffff167224 */ /* 0x008fc400078e001b */
[----:B------:R-:W2:-:S15]  /*f66f0*/  LDL.LU R27, [R1+0x6d10] ;  /* 0x006d1000011b7983 */ /* 0x000e9e0000300800 */
[----:B------:R-:W-:Y:S01]  /*f6700*/  NOP ;  /* 0x0000000000007918 */ /* 0x000fe20000000000 */
[----:B------:R-:W-:Y:S04]  /*f6710*/  STL.64 [R1+0x7d0], R4 ;  /* 0x0007d00401007387 */ /* 0x000fe80000100a00 */
[----:B------:R0:W-:Y:S04]  /*f6720*/  STL.64 [R1+0x7d8], R6 ;  /* 0x0007d80601007387 */ /* 0x0001e80000100a00 */
[----:B------:R-:W3:Y:S04]  /*f6730*/  LDL.LU R14, [R1+0x6d0c] ;  /* 0x006d0c00010e7983 */ /* 0x000ee80000300800 */
[----:B------:R-:W-:Y:S04]  /*f6740*/  STL.64 [R1+0x6b60], R22 ;  /* 0x006b601601007387 */ /* 0x000fe80000100a00 */
[----:B------:R1:W-:Y:S01]  /*f6750*/  STL [R1+0x6b58], R20 ;  /* 0x006b581401007387 */ /* 0x0003e20000100800 */
[----:B0-----:R-:W-:-:S02]  /*f6760*/  IMAD.MOV.U32 R6, RZ, RZ, R15 ;  /* 0x000000ffff067224 */ /* 0x001fc400078e000f */
[----:B------:R-:W-:Y:S01]  /*f6770*/  IMAD.MOV.U32 R7, RZ, RZ, R21 ;  /* 0x000000ffff077224 */ /* 0x000fe200078e0015 */
[----:B------:R-:W4:Y:S04]  /*f6780*/  LDL.LU R15, [R1+0x6d08] ;  /* 0x006d0800010f7983 */ /* 0x000f280000300800 */
[----:B------:R0:W-:Y:S04]  /*f6790*/  STL.64 [R1+0x6b68], R6 ;  /* 0x006b680601007387 */ /* 0x0001e80000100a00 */
[----:B-1----:R-:W4:Y:S04]  /*f67a0*/  LDL.LU R20, [R1+0x1640] ;  /* 0x0016400001147983 */ /* 0x002f280000300800 */
[----:B------:R-:W4:Y:S04]  /*f67b0*/  LDL.LU R21, [R1+0x1644] ;  /* 0x0016440001157983 */ /* 0x000f280000300800 */
[----:B------:R-:W4:Y:S04]  /*f67c0*/  LDL.LU R22, [R1+0x1648] ;  /* 0x0016480001167983 */ /* 0x000f280000300800 */
[----:B------:R-:W4:Y:S01]  /*f67d0*/  LDL.LU R23, [R1+0x164c] ;  /* 0x00164c0001177983 */ /* 0x000f220000300800 */
[----:B------:R-:W-:-:S02]  /*f67e0*/  IMAD.MOV.U32 R4, RZ, RZ, R25 ;  /* 0x000000ffff047224 */ /* 0x000fc400078e0019 */
[----:B------:R-:W-:Y:S02]  /*f67f0*/  IMAD.MOV.U32 R5, RZ, RZ, R24 ;  /* 0x000000ffff057224 */ /* 0x000fe400078e0018 */
[----:B0-----:R-:W-:Y:S02]  /*f6800*/  IMAD.MOV.U32 R7, RZ, RZ, R26 ;  /* 0x000000ffff077224 */ /* 0x001fe400078e001a */
[----:B--2---:R-:W-:Y:S02]  /*f6810*/  IMAD.MOV.U32 R6, RZ, RZ, R27 ;  /* 0x000000ffff067224 */ /* 0x004fe400078e001b */
[----:B---3--:R-:W-:Y:S02]  /*f6820*/  IMAD.MOV.U32 R27, RZ, RZ, R14 ;  /* 0x000000ffff1b7224 */ /* 0x008fe400078e000e */
[----:B----4-:R-:W-:Y:S01]  /*f6830*/  IMAD.MOV.U32 R26, RZ, RZ, R15 ;  /* 0x000000ffff1a7224 */ /* 0x010fe200078e000f */
        /* <DEDUP_REMOVED lines=52> */
[----:B------:R-:W2:Y:S01]  /*f6b80*/  LDL R25, [R1+0x234] ;  /* 0x0002340001197983 */ /* 0x000ea20000100800 */
        /* <DEDUP_REMOVED lines=59> */
[----:B--2---:R0:W-:Y:S04]  /*f6f40*/  STL.64 [R1+0x6ce0], R26 ;  /* 0x006ce01a01007387 */ /* 0x0041e80000100a00 */
[----:B------:R-:W4:Y:S04]  /*f6f50*/  LDL.LU R24, [R1+0x1760] ;  /* 0x0017600001187983 */ /* 0x000f280000300800 */
[----:B------:R-:W4:Y:S04]  /*f6f60*/  LDL.LU R25, [R1+0x1764] ;  /* 0x0017640001197983 */ /* 0x000f280000300800 */
[----:B0-----:R-:W4:Y:S04]  /*f6f70*/  LDL.LU R26, [R1+0x1768] ;  /* 0x00176800011a7983 */ /* 0x001f280000300800 */
        /* <DEDUP_REMOVED lines=38> */
[----:B0-----:R-:W2:Y:S04]  /*f71e0*/  LDL.LU.64 R26, [R1+0x6ce0] ;  /* 0x006ce000011a7983 */ /* 0x001ea80000300a00 */
[----:B------:R-:W-:Y:S01]  /*f71f0*/  STL.64 [R1+0x6aa0], R14 ;  /* 0x006aa00e01007387 */ /* 0x000fe20000100a00 */
        /* <DEDUP_REMOVED lines=96> */
[----:B------:R-:W2:Y:S02]  /*f7800*/  LDL.LU R27, [R1+0x166c] ;  /* 0x00166c00011b7983 */ /* 0x000ea40000300800 */
[----:B--2---:R-:W-:-:S15]  /*f7810*/  HMMA.16816.F32 R24, R8, R6, R24 ;  /* 0x000000060818723c */ /* 0x004fde0000001818 */
[----:B------:R-:W-:-:S04]  /*f7820*/  NOP ;  /* 0x0000000000007918 */ /* 0x000fc80000000000 */
[----:B------:R-:W-:Y:S04]  /*f7830*/  STL.64 [R1+0x6c0], R24 ;  /* 0x0006c01801007387 */ /* 0x000fe80000100a00 */
[----:B------:R0:W-:Y:S04]  /*f7840*/  STL.64 [R1+0x6c8], R26 ;  /* 0x0006c81a01007387 */ /* 0x0001e80000100a00 */
[----:B0-----:R-:W2:Y:S01]  /*f7850*/  LDL.LU.64 R26, [R1+0x2d8] ;  /* 0x0002d800011a7983 */ /* 0x001ea20000300a00 */
[C---:B---3--:R-:W-:Y:S03]  /*f7860*/  HMMA.16816.F32 R4, R8.reuse, R4, R20 ;  /* 0x000000040804723c */ /* 0x048fe60000001814 */
[----:B--2---:R0:W-:Y:S04]  /*f7870*/  STL.64 [R1+0x6ab0], R26 ;  /* 0x006ab01a01007387 */ /* 0x0041e80000100a00 */
[----:B------:R-:W2:Y:S04]  /*f7880*/  LDL.LU R24, [R1+0x1630] ;  /* 0x0016300001187983 */ /* 0x000ea80000300800 */
[----:B------:R-:W2:Y:S04]  /*f7890*/  LDL.LU R25, [R1+0x1634] ;  /* 0x0016340001197983 */ /* 0x000ea80000300800 */
[----:B0-----:R-:W2:Y:S04]  /*f78a0*/  LDL.LU R26, [R1+0x1638] ;  /* 0x00163800011a7983 */ /* 0x001ea80000300800 */
[----:B------:R-:W2:Y:S04]  /*f78b0*/  LDL.LU R27, [R1+0x163c] ;  /* 0x00163c00011b7983 */ /* 0x000ea80000300800 */
[----:B------:R-:W3:Y:S04]  /*f78c0*/  LDL.LU.64 R22, [R1+0x6b78] ;  /* 0x006b780001167983 */ /* 0x000ee80000300a00 */
[----:B------:R-:W3:Y:S04]  /*f78d0*/  LDL.LU.64 R20, [R1+0x6b70] ;  /* 0x006b700001147983 */ /* 0x000ee80000300a00 */
[----:B------:R-:W-:Y:S04]  /*f78e0*/  STL.64 [R1+0x6b0], R4 ;  /* 0x0006b00401007387 */ /* 0x000fe80000100a00 */
[----:B------:R0:W-:Y:S04]  /*f78f0*/  STL.64 [R1+0x6b8], R6 ;  /* 0x0006b80601007387 */ /* 0x0001e80000100a00 */
[----:B0-----:R-:W3:Y:S02]  /*f7900*/  LDL.LU.64 R6, [R1+0x6b68] ;  /* 0x006b680001067983 */ /* 0x001ee40000300a00 */
[----:B---3--:R-:W-:Y:S02]  /*f7910*/  HMMA.16816.F32 R4, R8, R6, R20 ;  /* 0x000000060804723c */ /* 0x008fe40000001814 */
[----:B------:R-:W2:Y:S04]  /*f7920*/  LDL.LU.64 R22, [R1+0x6b60] ;  /* 0x006b600001167983 */ /* 0x000ea80000300a00 */
[----:B------:R-:W3:-:S13]  /*f7930*/  LDL.LU R20, [R1+0x6b58] ;  /* 0x006b580001147983 */ /* 0x000eda0000300800 */
[----:B------:R-:W-:Y:S04]  /*f7940*/  STL.64 [R1+0x6a0], R4 ;  /* 0x0006a00401007387 */ /* 0x000fe80000100a00 */
[----:B------:R0:W-:Y:S04]  /*f7950*/  STL.64 [R1+0x6a8], R6 ;  /* 0x0006a80601007387 */ /* 0x0001e80000100a00 */
[----:B0-----:R-:W3:Y:S04]  /*f7960*/  LDL.LU.64 R6, [R1+0x6b50] ;  /* 0x006b500001067983 */ /* 0x001ee80000300a00 */
[----:B------:R-:W4:Y:S01]  /*f7970*/  LDL.LU.64 R4, [R1+0x6b48] ;  /* 0x006b480001047983 */ /* 0x000f220000300a00 */
[C---:B--2---:R-:W-:Y:S08]  /*f7980*/  HMMA.16816.F32 R24, R8.reuse, R22, R24 ;  /* 0x000000160818723c */ /* 0x044ff00000001818 */
[----:B----4-:R-:W-:Y:S11]  /*f7990*/  HMMA.16816.F32 R16, R8, R4, R16 ;  /* 0x000000040810723c */ /* 0x010ff60000001810 */
[----:B------:R3:W-:Y:S04]  /*f79a0*/  STL.64 [R1+0x690], R24 ;  /* 0x0006901801007387 */ /* 0x0007e80000100a00 */
[----:B------:R-:W-:Y:S04]  /*f79b0*/  STL.64 [R1+0x698], R26 ;  /* 0x0006981a01007387 */ /* 0x000fe80000100a00 */
[----:B------:R-:W-:Y:S04]  /*f79c0*/  STL.64 [R1+0x680], R16 ;  /* 0x0006801001007387 */ /* 0x000fe80000100a00 */
[----:B------:R-:W-:Y:S04]  /*f79d0*/  STL.64 [R1+0x688], R18 ;  /* 0x0006881201007387 */ /* 0x000fe80000100a00 */
[----:B------:R-:W2:Y:S01]  /*f79e0*/  LDL.LU.64 R14, [R1+0x308] ;  /* 0x00030800010e7983 */ /* 0x000ea20000300a00 */
[----:B---3--:R-:W-:-:S02]  /*f79f0*/  IMAD.MOV.U32 R24, RZ, RZ, R20 ;  /* 0x000000ffff187224 */ /* 0x008fc400078e0014 */
[----:B------:R-:W-:Y:S01]  /*f7a00*/  IMAD.MOV.U32 R25, RZ, RZ, R0 ;  /* 0x000000ffff197224 */ /* 0x000fe200078e0000 */
[----:B--2---:R-:W-:Y:S04]  /*f7a10*/  STL.64 [R1+0x6ae8], R14 ;  /* 0x006ae80e01007387 */ /* 0x004fe80000100a00 */
[----:B------:R-:W-:Y:S04]  /*f7a20*/  STL.64 [R1+0x6ae0], R12 ;  /* 0x006ae00c01007387 */ /* 0x000fe80000100a00 */
[----:B------:R0:W-:Y:S04]  /*f7a30*/  STL.64 [R1+0x6ac8], R24 ;  /* 0x006ac81801007387 */ /* 0x0001e80000100a00 */
        /* <DEDUP_REMOVED lines=41> */
[----:B------:R0:W-:Y:S04]  /*f7cd0*/  STL.64 [R1+0x69e8], R4 ;  /* 0x0069e80401007387 */ /* 0x0001e80000100a00 */
[----:B0-----:R-:W2:Y:S04]  /*f7ce0*/  LDL.LU.64 R4, [R1+0x318] ;  /* 0x0003180001047983 */ /* 0x001ea80000300a00 */
[----:B------:R-:W-:Y:S04]  /*f7cf0*/  STL.64 [R1+0x670], R16 ;  /* 0x0006701001007387 */ /* 0x000fe80000100a00 */
[----:B------:R0:W-:Y:S04]  /*f7d00*/  STL.64 [R1+0x678], R18 ;  /* 0x0006781201007387 */ /* 0x0001e80000100a00 */
[----:B0-----:R-:W4:Y:S04]  /*f7d10*/  LDL.LU.64 R18, [R1+0x6b40] ;  /* 0x006b400001127983 */ /* 0x001f280000300a00 */
[----:B------:R-:W2:Y:S04]  /*f7d20*/  LDL.LU.64 R16, [R1+0x6b38] ;  /* 0x006b380001107983 */ /* 0x000ea80000300a00 */
[----:B------:R-:W-:Y:S01]  /*f7d30*/  STL [R1+0x69e4], R7 ;  /* 0x0069e40701007387 */ /* 0x000fe20000100800 */
[----:B----4-:R-:W-:-:S15]  /*f7d40*/  HMMA.16816.F32 R20, R8, R18, R20 ;  /* 0x000000120814723c */ /* 0x010fde0000001814 */
[----:B------:R-:W-:-:S04]  /*f7d50*/  NOP ;  /* 0x0000000000007918 */ /* 0x000fc80000000000 */
[----:B------:R-:W-:Y:S04]  /*f7d60*/  STL.64 [R1+0x660], R20 ;  /* 0x0006601401007387 */ /* 0x000fe80000100a00 */
[----:B------:R0:W-:Y:S04]  /*f7d70*/  STL.64 [R1+0x668], R22 ;  /* 0x0006681601007387 */ /* 0x0001e80000100a00 */
[----:B0-----:R-:W2:Y:S04]  /*f7d80*/  LDL.LU.64 R22, [R1+0x6b30] ;  /* 0x006b300001167983 */ /* 0x001ea80000300a00 */
        /* <DEDUP_REMOVED lines=8> */
[----:B------:R0:W-:Y:S04]  /*f7e10*/  STL.64 [R1+0x6aa8], R22 ;  /* 0x006aa81601007387 */ /* 0x0001e80000100a00 */
[----:B------:R-:W4:Y:S04]  /*f7e20*/  LDL.LU R20, [R1+0x1580] ;  /* 0x0015800001147983 */ /* 0x000f280000300800 */
[----:B------:R-:W4:Y:S04]  /*f7e30*/  LDL.LU R21, [R1+0x1584] ;  /* 0x0015840001157983 */ /* 0x000f280000300800 */
[----:B0-----:R-:W3:Y:S04]  /*f7e40*/  LDL.LU R22, [R1+0x1588] ;  /* 0x0015880001167983 */ /* 0x001ee80000300800 */
        /* <DEDUP_REMOVED lines=12> */
[----:B------:R-:W-:Y:S04]  /*f7f10*/  STL [R1+0x69dc], R2 ;  /* 0x0069dc0201007387 */ /* 0x000fe80000100800 */
[----:B------:R-:W-:Y:S01]  /*f7f20*/  STL [R1+0x69d8], R3 ;  /* 0x0069d80301007387 */ /* 0x000fe20000100800 */
[----:B---3--:R-:W-:Y:S03]  /*f7f30*/  HMMA.16816.F32 R8, R8, R28, R12 ;  /* 0x0000001c0808723c */ /* 0x008fe6000000180c */
[----:B------:R-:W3:Y:S04]  /*f7f40*/  LDL.LU.64 R14, [R1+0x6b08] ;  /* 0x006b0800010e7983 */ /* 0x000ee80000300a00 */
[----:B------:R-:W3:-:S12]  /*f7f50*/  LDL.LU.64 R12, [R1+0x6b00] ;  /* 0x006b0000010c7983 */ /* 0x000ed80000300a00 */
[----:B------:R-:W-:Y:S04]  /*f7f60*/  STL.64 [R1+0x630], R8 ;  /* 0x0006300801007387 */ /* 0x000fe80000100a00 */
[----:B------:R0:W-:Y:S04]  /*f7f70*/  STL.64 [R1+0x638], R10 ;  /* 0x0006380a01007387 */ /* 0x0001e80000100a00 */
[----:B0-----:R-:W3:Y:S04]  /*f7f80*/  LDL.LU.64 R10, [R1+0x6af8] ;  /* 0x006af800010a7983 */ /* 0x001ee80000300a00 */
[----:B------:R-:W3:Y:S04]  /*f7f90*/  LDL.LU.64 R8, [R1+0x6af0] ;  /* 0x006af00001087983 */ /* 0x000ee80000300a00 */
[----:B------:R-:W-:Y:S01]  /*f7fa0*/  STL [R1+0x69e0], R29 ;  /* 0x0069e01d01007387 */ /* 0x000fe20000100800 */
[----:B---3--:R-:W-:-:S15]  /*f7fb0*/  HMMA.16816.F32 R12, R8, R4, R12 ;  /* 0x00000004080c723c */ /* 0x008fde000000180c */
[----:B------:R-:W-:-:S04]  /*f7fc0*/  NOP ;  /* 0x0000000000007918 */ /* 0x000fc80000000000 */
[----:B------:R-:W-:Y:S04]  /*f7fd0*/  STL.64 [R1+0x620], R12 ;  /* 0x0006200c01007387 */ /* 0x000fe80000100a00 */
[----:B------:R0:W-:Y:S04]  /*f7fe0*/  STL.64 [R1+0x628], R14 ;  /* 0x0006280e01007387 */ /* 0x0001e80000100a00 */
[----:B0-----:R-:W3:Y:S04]  /*f7ff0*/  LDL.LU.64 R14, [R1+0x6ae8] ;  /* 0x006ae800010e7983 */ /* 0x001ee80000300a00 */
[----:B------:R-:W4:Y:S01]  /*f8000*/  LDL.LU.64 R12, [R1+0x6ae0] ;  /* 0x006ae000010c7983 */ /* 0x000f220000300a00 */
        /* <DEDUP_REMOVED lines=8> */
[----:B------:R0:W-:Y:S04]  /*f8090*/  STL.64 [R1+0x600], R24 ;  /* 0x0006001801007387 */ /* 0x0001e80000100a00 */
[----:B------:R2:W-:Y:S04]  /*f80a0*/  STL.64 [R1+0x608], R26 ;  /* 0x0006081a01007387 */ /* 0x0005e80000100a00 */
[----:B0-----:R-:W2:Y:S01]  /*f80b0*/  LDL.LU.64 R24, [R1+0x6ac8] ;  /* 0x006ac80001187983 */ /* 0x001ea20000300a00 */
[----:B------:R-:W-:Y:S02]  /*f80c0*/  IMAD.MOV.U32 R7, RZ, RZ, R12 ;  /* 0x000000ffff077224 */ /* 0x000fe400078e000c */
[----:B------:R-:W-:Y:S01]  /*f80d0*/  IMAD.MOV.U32 R29, RZ, RZ, R13 ;  /* 0x000000ffff1d7224 */ /* 0x000fe200078e000d */
[----:B------:R-:W3:Y:S01]  /*f80e0*/  LDL.LU R12, [R1+0x1570] ;  /* 0x00157000010c7983 */ /* 0x000ee20000300800 */
[----:B------:R-:W-:-:S03]  /*f80f0*/  IMAD.MOV.U32 R2, RZ, RZ, R14 ;  /* 0x000000ffff027224 */ /* 0x000fc600078e000e */
[----:B------:R-:W3:Y:S01]  /*f8100*/  LDL.LU R13, [R1+0x1574] ;  /* 0x00157400010d7983 */ /* 0x000ee20000300800 */
[----:B------:R-:W-:-:S03]  /*f8110*/  IMAD.MOV.U32 R3, RZ, RZ, R15 ;  /* 0x000000ffff037224 */ /* 0x000fc600078e000f */
[----:B------:R-:W3:Y:S04]  /*f8120*/  LDL.LU R14, [R1+0x1578] ;  /* 0x00157800010e7983 */ /* 0x000ee80000300800 */
[----:B------:R-:W3:Y:S01]  /*f8130*/  LDL.LU R15, [R1+0x157c] ;  /* 0x00157c00010f7983 */ /* 0x000ee20000300800 */
[----:B--2---:R-:W-:Y:S03]  /*f8140*/  HMMA.16816.F32 R24, R8, R24, R20 ;  /* 0x000000180818723c */ /* 0x004fe60000001814 */
[----:B------:R-:W2:Y:S04]  /*f8150*/  LDL.LU.64 R22, [R1+0x6ac0] ;  /* 0x006ac00001167983 */ /* 0x000ea80000300a00 */
[----:B------:R-:W2:-:S12]  /*f8160*/  LDL.LU.64 R20, [R1+0x6ab8] ;  /* 0x006ab80001147983 */ /* 0x000e980000300a00 */
[----:B------:R-:W-:Y:S04]  /*f8170*/  STL.64 [R1+0x5f0], R24 ;  /* 0x0005f01801007387 */ /* 0x000fe80000100a00 */
[----:B------:R0:W-:Y:S04]  /*f8180*/  STL.64 [R1+0x5f8], R26 ;  /* 0x0005f81a01007387 */ /* 0x0001e80000100a00 */
[----:B0-----:R-:W2:Y:S01]  /*f8190*/  LDL.LU.64 R26, [R1+0x6ab0] ;  /* 0x006ab000011a7983 */ /* 0x001ea20000300a00 */
[----:B------:R-:W-:Y:S02]  /*f81a0*/  IMAD.MOV.U32 R18, RZ, RZ, R4 ;  /* 0x000000ffff127224 */ /* 0x000fe400078e0004 */
[----:B------:R-:W-:Y:S01]  /*f81b0*/  IMAD.MOV.U32 R19, RZ, RZ, R5 ;  /* 0x000000ffff137224 */ /* 0x000fe200078e0005 */
[----:B--2---:R-:W-:-:S15]  /*f81c0*/  HMMA.16816.F32 R20, R8, R26, R20 ;  /* 0x0000001a0814723c */ /* 0x004fde0000001814 */
[----:B------:R-:W-:-:S04]  /*f81d0*/  NOP ;  /* 0x0000000000007918 */ /* 0x000fc80000000000 */
[----:B------:R-:W-:Y:S04]  /*f81e0*/  STL.64 [R1+0x5e0], R20 ;  /* 0x0005e01401007387 */ /* 0x000fe80000100a00 */
[----:B------:R0:W-:Y:S04]  /*f81f0*/  STL.64 [R1+0x5e8], R22 ;  /* 0x0005e81601007387 */ /* 0x0001e80000100a00 */
[----:B0-----:R-:W2:Y:S04]  /*f8200*/  LDL.LU.64 R22, [R1+0x6aa8] ;  /* 0x006aa80001167983 */ /* 0x001ea80000300a00 */
[----:B------:R-:W4:Y:S04]  /*f8210*/  LDL.LU.64 R4, [R1+0x280] ;  /* 0x0002800001047983 */ /* 0x000f280000300a00 */
[----:B------:R-:W-:Y:S04]  /*f8220*/  STL.64 [R1+0x6a78], R6 ;  /* 0x006a780601007387 */ /* 0x000fe80000100a00 */
[----:B----4-:R0:W-:Y:S04]  /*f8230*/  STL.64 [R1+0x6a70], R4 ;  /* 0x006a700401007387 */ /* 0x0101e80000100a00 */
[----:B0-----:R-:W4:Y:S04]  /*f8240*/  LDL.LU R4, [R1+0x1540] ;  /* 0x0015400001047983 */ /* 0x001f280000300800 */
[----:B------:R-:W4:Y:S04]  /*f8250*/  LDL.LU R5, [R1+0x1544] ;  /* 0x0015440001057983 */ /* 0x000f280000300800 */
[----:B------:R-:W2:Y:S04]  /*f8260*/  LDL.LU R6, [R1+0x1548] ;  /* 0x0015480001067983 */ /* 0x000ea80000300800 */
[----:B------:R-:W2:Y:S01]  /*f8270*/  LDL.LU R7, [R1+0x154c] ;  /* 0x00154c0001077983 */ /* 0x000ea20000300800 */
[----:B---3--:R-:W-:Y:S03]  /*f8280*/  HMMA.16816.F32 R12, R8, R16, R12 ;  /* 0x00000010080c723c */ /* 0x008fe6000000180c */
[----:B--2---:R-:W-:Y:S04]  /*f8290*/  STL.64 [R1+0x6a88], R6 ;  /* 0x006a880601007387 */ /* 0x004fe80000100a00 */
[----:B----4-:R0:W-:Y:S04]  /*f82a0*/  STL.64 [R1+0x6a80], R4 ;  /* 0x006a800401007387 */ /* 0x0101e80000100a00 */
        /* <DEDUP_REMOVED lines=61> */
[----:B------:R-:W2:Y:S04]  /*f8680*/  LDL.LU R12, [R1+0x1530] ;  /* 0x00153000010c7983 */ /* 0x000ea80000300800 */
[----:B0-----:R-:W2:Y:S04]  /*f8690*/  LDL.LU R13, [R1+0x1534] ;  /* 0x00153400010d7983 */ /* 0x001ea80000300800 */
[----:B------:R-:W2:Y:S04]  /*f86a0*/  LDL.LU R14, [R1+0x1538] ;  /* 0x00153800010e7983 */ /* 0x000ea80000300800 */
[----:B------:R-:W2:Y:S01]  /*f86b0*/  LDL.LU R15, [R1+0x153c] ;  /* 0x00153c00010f7983 */ /* 0x000ea20000300800 */
[C---:B---3--:R-:W-:Y:S08]  /*f86c0*/  HMMA.16816.F32 R20, R8.reuse, R24, R20 ;  /* 0x000000180814723c */ /* 0x048ff00000001814 */
[----:B----4-:R-:W-:Y:S01]  /*f86d0*/  HMMA.16816.F32 R16, R8, R26, R16 ;  /* 0x0000001a0810723c */ /* 0x010fe20000001810 */
[----:B------:R-:W-:-:S07]  /*f86e0*/  IMAD.MOV.U32 R0, RZ, RZ, R27 ;  /* 0x000000ffff007224 */ /* 0x000fce00078e001b */
[----:B--2---:R-:W-:-:S15]  /*f86f0*/  HMMA.16816.F32 R12, R8, R4, R12 ;  /* 0x00000004080c723c */ /* 0x004fde000000180c */
[----:B------:R-:W-:-:S04]  /*f8700*/  NOP ;  /* 0x0000000000007918 */ /* 0x000fc80000000000 */
[----:B------:R0:W-:Y:S04]  /*f8710*/  STL.64 [R1+0x590], R12 ;  /* 0x0005900c01007387 */ /* 0x0001e80000100a00 */
[----:B------:R1:W-:Y:S01]  /*f8720*/  STL.64 [R1+0x598], R14 ;  /* 0x0005980e01007387 */ /* 0x0003e20000100a00 */
[----:B0-----:R-:W-:Y:S02]  /*f8730*/  IMAD.MOV.U32 R12, RZ, RZ, R5 ;  /* 0x000000ffff0c7224 */ /* 0x001fe400078e0005 */
[----:B-1----:R-:W-:-:S03]  /*f8740*/  IMAD.MOV.U32 R15, RZ, RZ, R4 ;  /* 0x000000ffff0f7224 */ /* 0x002fc600078e0004 */
[----:B------:R-:W-:Y:S04]  /*f8750*/  STL [R1+0x68b8], R12 ;  /* 0x0068b80c01007387 */ /* 0x000fe80000100800 */
[----:B------:R-:W-:Y:S04]  /*f8760*/  STL [R1+0x68b4], R15 ;  /* 0x0068b40f01007387 */ /* 0x000fe80000100800 */
[----:B------:R0:W-:Y:S04]  /*f8770*/  STL.64 [R1+0x580], R20 ;  /* 0x0005801401007387 */ /* 0x0001e80000100a00 */
[----:B------:R1:W-:Y:S01]  /*f8780*/  STL.64 [R1+0x588], R22 ;  /* 0x0005881601007387 */ /* 0x0003e20000100a00 */
[----:B------:R-:W-:-:S02]  /*f8790*/  IMAD.MOV.U32 R14, RZ, RZ, R25 ;  /* 0x000000ffff0e7224 */ /* 0x000fc400078e0019 */
[----:B------:R-:W-:Y:S01]  /*f87a0*/  IMAD.MOV.U32 R13, RZ, RZ, R24 ;  /* 0x000000ffff0d7224 */ /* 0x000fe200078e0018 */
[----:B0-----:R-:W2:Y:S04]  /*f87b0*/  LDL.LU R20, [R1+0x1500] ;  /* 0x0015000001147983 */ /* 0x001ea80000300800 */
[----:B------:R-:W2:Y:S04]  /*f87c0*/  LDL.LU R21, [R1+0x1504] ;  /* 0x0015040001157983 */ /* 0x000ea80000300800 */
[----:B-1----:R-:W2:Y:S04]  /*f87d0*/  LDL.LU R22, [R1+0x1508] ;  /* 0x0015080001167983 */ /* 0x002ea80000300800 */
[----:B------:R-:W2:Y:S04]  /*f87e0*/  LDL.LU R23, [R1+0x150c] ;  /* 0x00150c0001177983 */ /* 0x000ea80000300800 */
[----:B------:R-:W2:Y:S04]  /*f87f0*/  LDL.LU.64 R4, [R1+0x250] ;  /* 0x0002500001047983 */ /* 0x000ea80000300a00 */
[----:B------:R-:W-:Y:S04]  /*f8800*/  STL [R1+0x68c0], R14 ;  /* 0x0068c00e01007387 */ /* 0x000fe80000100800 */
[----:B------:R-:W-:Y:S04]  /*f8810*/  STL [R1+0x68bc], R13 ;  /* 0x0068bc0d01007387 */ /* 0x000fe80000100800 */
[----:B------:R-:W-:Y:S04]  /*f8820*/  STL.64 [R1+0x570], R16 ;  /* 0x0005701001007387 */ /* 0x000fe80000100a00 */
[----:B------:R-:W-:Y:S04]  /*f8830*/  STL.64 [R1+0x578], R18 ;  /* 0x0005781201007387 */ /* 0x000fe80000100a00 */
[----:B------:R-:W3:Y:S01]  /*f8840*/  LDL.LU R24, [R1+0x14c0] ;  /* 0x0014c00001187983 */ /* 0x000ee20000300800 */
[----:B------:R-:W-:-:S03]  /*f8850*/  IMAD.MOV.U32 R15, RZ, RZ, R26 ;  /* 0x000000ffff0f7224 */ /* 0x000fc600078e001a */
        /* <DEDUP_REMOVED lines=25> */
[----:B------:R-:W-:Y:S04]  /*f89f0*/  STL [R1+0x68c8], R0 ;  /* 0x0068c80001007387 */ /* 0x000fe80000100800 */
[----:B------:R-:W-:Y:S04]  /*f8a00*/  STL [R1+0x68c4], R15 ;  /* 0x0068c40f01007387 */ /* 0x000fe80000100800 */
[----:B------:R0:W-:Y:S04]  /*f8a10*/  STL.64 [R1+0x560], R20 ;  /* 0x0005601401007387 */ /* 0x0001e80000100a00 */
[----:B------:R1:W-:Y:S04]  /*f8a20*/  STL.64 [R1+0x568], R22 ;  /* 0x0005681601007387 */ /* 0x0003e80000100a00 */
[----:B------:R-:W4:Y:S04]  /*f8a30*/  LDL.LU.64 R18, [R1+0x1f0] ;  /* 0x0001f00001127983 */ /* 0x000f280000300a00 */
[----:B0-----:R-:W2:Y:S04]  /*f8a40*/  LDL.LU R20, [R1+0x1490] ;  /* 0x0014900001147983 */ /* 0x001ea80000300800 */
[----:B------:R-:W2:Y:S04]  /*f8a50*/  LDL.LU R21, [R1+0x1494] ;  /* 0x0014940001157983 */ /* 0x000ea80000300800 */
[----:B-1----:R-:W2:Y:S04]  /*f8a60*/  LDL.LU R22, [R1+0x1498] ;  /* 0x0014980001167983 */ /* 0x002ea80000300800 */
        /* <DEDUP_REMOVED lines=52> */
[----:B---3--:R-:W-:Y:S01]  /*f8db0*/  IMAD.MOV.U32 R0, RZ, RZ, R17 ;  /* 0x000000ffff007224 */ /* 0x008fe200078e0011 */
[----:B--2---:R-:W-:-:S15]  /*f8dc0*/  HMMA.16816.F32 R12, R8, R16, R12 ;  /* 0x00000010080c723c */ /* 0x004fde000000180c */
[----:B------:R-:W-:-:S04]  /*f8dd0*/  NOP ;  /* 0x0000000000007918 */ /* 0x000fc80000000000 */
[----:B------:R-:W-:Y:S04]  /*f8de0*/  STL.64 [R1+0x510], R12 ;  /* 0x0005100c01007387 */ /* 0x000fe80000100a00 */
[----:B------:R0:W-:Y:S04]  /*f8df0*/  STL.64 [R1+0x518], R14 ;  /* 0x0005180e01007387 */ /* 0x0001e80000100a00 */
[----:B------:R-:W-:Y:S01]  /*f8e00*/  STL [R1+0x68f8], R0 ;  /* 0x0068f80001007387 */ /* 0x000fe20000100800 */
[----:B0-----:R-:W-:-:S05]  /*f8e10*/  IMAD.MOV.U32 R15, RZ, RZ, R16 ;  /* 0x000000ffff0f7224 */ /* 0x001fca00078e0010 */
[----:B------:R0:W-:Y:S04]  /*f8e20*/  STL [R1+0x68f4], R15 ;  /* 0x0068f40f01007387 */ /* 0x0001e80000100800 */
[----:B------:R-:W4:Y:S04]  /*f8e30*/  LDL.LU R12, [R1+0x14a0] ;  /* 0x0014a000010c7983 */ /* 0x000f280000300800 */
[----:B------:R-:W4:Y:S04]  /*f8e40*/  LDL.LU R13, [R1+0x14a4] ;  /* 0x0014a400010d7983 */ /* 0x000f280000300800 */
[----:B------:R-:W4:Y:S04]  /*f8e50*/  LDL.LU R14, [R1+0x14a8] ;  /* 0x0014a800010e7983 */ /* 0x000f280000300800 */
[----:B0-----:R-:W4:Y:S02]  /*f8e60*/  LDL.LU R15, [R1+0x14ac] ;  /* 0x0014ac00010f7983 */ /* 0x001f240000300800 */
[----:B----4-:R-:W-:-:S15]  /*f8e70*/  HMMA.16816.F32 R12, R8, R18, R12 ;  /* 0x00000012080c723c */ /* 0x010fde000000180c */
[----:B------:R-:W-:-:S04]  /*f8e80*/  NOP ;  /* 0x0000000000007918 */ /* 0x000fc80000000000 */
[----:B------:R0:W-:Y:S02]  /*f8e90*/  STL.64 [R1+0x500], R12 ;  /* 0x0005000c01007387 */ /* 0x0001e40000100a00 */
[----:B0-----:R-:W-:Y:S02]  /*f8ea0*/  IMAD.MOV.U32 R13, RZ, RZ, R18 ;  /* 0x000000ffff0d7224 */ /* 0x001fe400078e0012 */
[----:B------:R-:W-:Y:S02]  /*f8eb0*/  IMAD.MOV.U32 R12, RZ, RZ, R19 ;  /* 0x000000ffff0c7224 */ /* 0x000fe400078e0013 */
[----:B------:R-:W-:Y:S01]  /*f8ec0*/  HMMA.16816.F32 R16, R8, R4, R20 ;  /* 0x000000040810723c */ /* 0x000fe20000001814 */
[----:B------:R-:W-:Y:S04]  /*f8ed0*/  STL.64 [R1+0x508], R14 ;  /* 0x0005080e01007387 */ /* 0x000fe80000100a00 */
[----:B------:R-:W-:Y:S04]  /*f8ee0*/  STL [R1+0x6900], R12 ;  /* 0x0069000c01007387 */ /* 0x000fe80000100800 */
[----:B------:R-:W-:Y:S10]  /*f8ef0*/  STL [R1+0x68fc], R13 ;  /* 0x0068fc0d01007387 */ /* 0x000ff40000100800 */
[----:B------:R0:W-:Y:S04]  /*f8f00*/  STL.64 [R1+0x4f0], R16 ;  /* 0x0004f01001007387 */ /* 0x0001e80000100a00 */
[----:B------:R1:W-:Y:S04]  /*f8f10*/  STL.64 [R1+0x4f8], R18 ;  /* 0x0004f81201007387 */ /* 0x0003e80000100a00 */
[----:B------:R-:W2:Y:S04]  /*f8f20*/  LDL.LU R20, [R1+0x1470] ;  /* 0x0014700001147983 */ /* 0x000ea80000300800 */
[----:B------:R-:W2:Y:S04]  /*f8f30*/  LDL.LU R21, [R1+0x1474] ;  /* 0x0014740001157983 */ /* 0x000ea80000300800 */
[----:B------:R-:W2:Y:S04]  /*f8f40*/  LDL.LU R22, [R1+0x1478] ;  /* 0x0014780001167983 */ /* 0x000ea80000300800 */
[----:B------:R-:W2:Y:S04]  /*f8f50*/  LDL.LU R23, [R1+0x147c] ;  /* 0x00147c0001177983 */ /* 0x000ea80000300800 */
        /* <DEDUP_REMOVED lines=24> */
[----:B------:R-:W4:Y:S04]  /*f90e0*/  LDL.LU.64 R4, [R1+0x180] ;  /* 0x0001800001047983 */ /* 0x000f280000300a00 */
[----:B------:R0:W-:Y:S04]  /*f90f0*/  STL [R1+0x6908], R14 ;  /* 0x0069080e01007387 */ /* 0x0001e80000100800 */
[----:B------:R1:W-:Y:S04]  /*f9100*/  STL [R1+0x6904], R15 ;  /* 0x0069040f01007387 */ /* 0x0003e80000100800 */
[----:B------:R-:W3:Y:S04]  /*f9110*/  LDL.LU R12, [R1+0x1480] ;  /* 0x00148000010c7983 */ /* 0x000ee80000300800 */
[----:B------:R-:W3:Y:S04]  /*f9120*/  LDL.LU R13, [R1+0x1484] ;  /* 0x00148400010d7983 */ /* 0x000ee80000300800 */
[----:B0-----:R-:W3:Y:S04]  /*f9130*/  LDL.LU R14, [R1+0x1488] ;  /* 0x00148800010e7983 */ /* 0x001ee80000300800 */
[----:B-1----:R-:W3:Y:S01]  /*f9140*/  LDL.LU R15, [R1+0x148c] ;  /* 0x00148c00010f7983 */ /* 0x002ee20000300800 */
[----:B--2---:R-:W-:Y:S01]  /*f9150*/  HMMA.16816.F32 R20, R8, R26, R20 ;  /* 0x0000001a0814723c */ /* 0x004fe20000001814 */
[----:B------:R-:W-:-:S07]  /*f9160*/  IMAD.MOV.U32 R0, RZ, RZ, R25 ;  /* 0x000000ffff007224 */ /* 0x000fce00078e0019 */
[----:B---3--:R-:W-:-:S15]  /*f9170*/  HMMA.16816.F32 R12, R8, R24, R12 ;  /* 0x00000018080c723c */ /* 0x008fde000000180c */
[----:B------:R-:W-:-:S04]  /*f9180*/  NOP ;  /* 0x0000000000007918 */ /* 0x000fc80000000000 */
[----:B------:R0:W-:Y:S04]  /*f9190*/  STL.64 [R1+0x4e0], R12 ;  /* 0x0004e00c01007387 */ /* 0x0001e80000100a00 */
[----:B------:R1:W-:Y:S04]  /*f91a0*/  STL.64 [R1+0x4e8], R14 ;  /* 0x0004e80e01007387 */ /* 0x0003e80000100a00 */
[----:B------:R-:W-:Y:S01]  /*f91b0*/  STL [R1+0x6910], R0 ;  /* 0x0069100001007387 */ /* 0x000fe20000100800 */
[----:B0-----:R-:W-:Y:S02]  /*f91c0*/  IMAD.MOV.U32 R13, RZ, RZ, R24 ;  /* 0x000000ffff0d7224 */ /* 0x001fe400078e0018 */
[----:B-1----:R-:W-:-:S03]  /*f91d0*/  IMAD.MOV.U32 R15, RZ, RZ, R26 ;  /* 0x000000ffff0f7224 */ /* 0x002fc600078e001a */
[----:B------:R-:W-:Y:S04]  /*f91e0*/  STL [R1+0x690c], R13 ;  /* 0x00690c0d01007387 */ /* 0x000fe80000100800 */
[----:B------:R0:W-:Y:S04]  /*f91f0*/  STL.64 [R1+0x4d0], R20 ;  /* 0x0004d01401007387 */ /* 0x0001e80000100a00 */
[----:B------:R1:W-:Y:S04]  /*f9200*/  STL.64 [R1+0x4d8], R22 ;  /* 0x0004d81601007387 */ /* 0x0003e80000100a00 */
[----:B------:R-:W2:Y:S04]  /*f9210*/  LDL.LU R24, [R1+0x1410] ;  /* 0x0014100001187983 */ /* 0x000ea80000300800 */
[----:B------:R-:W2:Y:S01]  /*f9220*/  LDL.LU R25, [R1+0x1414] ;  /* 0x0014140001197983 */ /* 0x000ea20000300800 */
[----:B------:R-:W-:-:S03]  /*f9230*/  IMAD.MOV.U32 R12, RZ, RZ, R27 ;  /* 0x000000ffff0c7224 */ /* 0x000fc600078e001b */
[----:B------:R-:W2:Y:S04]  /*f9240*/  LDL.LU R26, [R1+0x1418] ;  /* 0x00141800011a7983 */ /* 0x000ea80000300800 */
[----:B------:R-:W2:Y:S04]  /*f9250*/  LDL.LU R27, [R1+0x141c] ;  /* 0x00141c00011b7983 */ /* 0x000ea80000300800 */
[----:B0-----:R-:W3:Y:S04]  /*f9260*/  LDL.LU R20, [R1+0x1420] ;  /* 0x0014200001147983 */ /* 0x001ee80000300800 */
[----:B------:R-:W3:Y:S04]  /*f9270*/  LDL.LU R21, [R1+0x1424] ;  /* 0x0014240001157983 */ /* 0x000ee80000300800 */
[----:B-1----:R-:W3:Y:S04]  /*f9280*/  LDL.LU R22, [R1+0x1428] ;  /* 0x0014280001167983 */ /* 0x002ee80000300800 */
[----:B------:R-:W3:Y:S04]  /*f9290*/  LDL.LU R23, [R1+0x142c] ;  /* 0x00142c0001177983 */ /* 0x000ee80000300800 */
        /* <DEDUP_REMOVED lines=21> */
[----:B------:R0:W-:Y:S04]  /*f93f0*/  STL [R1+0x6924], R15 ;  /* 0x0069240f01007387 */ /* 0x0001e80000100800 */
[----:B0-----:R-:W2:Y:S02]  /*f9400*/  LDL.LU.64 R14, [R1+0x190] ;  /* 0x00019000010e7983 */ /* 0x001ea40000300a00 */
        /* <DEDUP_REMOVED lines=9> */
[----:B----4-:R-:W-:Y:S02]  /*f94a0*/  IMAD.MOV.U32 R15, RZ, RZ, R4 ;  /* 0x000000ffff0f7224 */ /* 0x010fe400078e0004 */
[----:B------:R-:W-:Y:S01]  /*f94b0*/  IMAD.MOV.U32 R14, RZ, RZ, R5 ;  /* 0x000000ffff0e7224 */ /* 0x000fe200078e0005 */
[----:B--2---:R-:W-:-:S15]  /*f94c0*/  HMMA.16816.F32 R16, R8, R4, R16 ;  /* 0x000000040810723c */ /* 0x004fde0000001810 */
[----:B------:R-:W-:-:S04]  /*f94d0*/  NOP ;  /* 0x0000000000007918 */ /* 0x000fc80000000000 */
[----:B------:R-:W-:Y:S04]  /*f94e0*/  STL.64 [R1+0x490], R16 ;  /* 0x0004901001007387 */ /* 0x000fe80000100a00 */
[----:B------:R0:W-:Y:S04]  /*f94f0*/  STL.64 [R1+0x498], R18 ;  /* 0x0004981201007387 */ /* 0x0001e80000100a00 */
[----:B0-----:R-:W2:Y:S04]  /*f9500*/  LDL.LU.64 R18, [R1+0x69f8] ;  /* 0x0069f80001127983 */ /* 0x001ea80000300a00 */
[----:B------:R-:W4:Y:S04]  /*f9510*/  LDL.LU.64 R16, [R1+0x69f0] ;  /* 0x0069f00001107983 */ /* 0x000f280000300a00 */
[----:B------:R-:W3:Y:S04]  /*f9520*/  LDL.LU.64 R4, [R1+0x69e8] ;  /* 0x0069e80001047983 */ /* 0x000ee80000300a00 */
[----:B------:R-:W-:Y:S04]  /*f9530*/  STL.64 [R1+0x6930], R14 ;  /* 0x0069300e01007387 */ /* 0x000fe80000100a00 */
[----:B------:R0:W-:Y:S04]  /*f9540*/  STL.64 [R1+0x6928], R12 ;  /* 0x0069280c01007387 */ /* 0x0001e80000100a00 */
[----:B0-----:R-:W2:Y:S04]  /*f9550*/  LDL.LU R12, [R1+0x3f0] ;  /* 0x0003f000010c7983 */ /* 0x001ea80000300800 */
[----:B------:R-:W2:Y:S04]  /*f9560*/  LDL.LU R13, [R1+0x3f4] ;  /* 0x0003f400010d7983 */ /* 0x000ea80000300800 */
[----:B------:R-:W2:Y:S04]  /*f9570*/  LDL.LU R14, [R1+0x3f8] ;  /* 0x0003f800010e7983 */ /* 0x000ea80000300800 */
[----:B------:R-:W2:Y:S04]  /*f9580*/  LDL.LU R15, [R1+0x3fc] ;  /* 0x0003fc00010f7983 */ /* 0x000ea80000300800 */
[----:B--2---:R0:W-:Y:S02]  /*f9590*/  STL.64 [R1+0x6940], R14 ;  /* 0x0069400e01007387 */ /* 0x0041e40000100a00 */
[----:B0-----:R-:W-:-:S02]  /*f95a0*/  IMAD.MOV.U32 R14, RZ, RZ, R7 ;  /* 0x000000ffff0e7224 */ /* 0x001fc400078e0007 */
[----:B------:R-:W2:Y:S01]  /*f95b0*/  LDL.LU R7, [R1+0x69e4] ;  /* 0x0069e40001077983 */ /* 0x000ea20000300800 */
[----:B------:R-:W-:-:S03]  /*f95c0*/  IMAD.MOV.U32 R15, RZ, RZ, R29 ;  /* 0x000000ffff0f7224 */ /* 0x000fc600078e001d */
[----:B------:R-:W4:Y:S04]  /*f95d0*/  LDL.LU R29, [R1+0x69e0] ;  /* 0x0069e000011d7983 */ /* 0x000f280000300800 */
[----:B------:R0:W-:Y:S01]  /*f95e0*/  STL.64 [R1+0x6938], R12 ;  /* 0x0069380c01007387 */ /* 0x0001e20000100a00 */
[C---:B---3--:R-:W-:Y:S01]  /*f95f0*/  HMMA.16816.F32 R20, R8.reuse, R4, R20 ;  /* 0x000000040814723c */ /* 0x048fe20000001814 */
[----:B0-----:R-:W-:Y:S02]  /*f9600*/  IMAD.MOV.U32 R12, RZ, RZ, R2 ;  /* 0x000000ffff0c7224 */ /* 0x001fe400078e0002 */
[----:B------:R-:W-:Y:S01]  /*f9610*/  IMAD.MOV.U32 R13, RZ, RZ, R3 ;  /* 0x000000ffff0d7224 */ /* 0x000fe200078e0003 */
[----:B------:R-:W3:Y:S04]  /*f9620*/  LDL.LU R2, [R1+0x69dc] ;  /* 0x0069dc0001027983 */ /* 0x000ee80000300800 */
[----:B------:R-:W3:Y:S04]  /*f9630*/  LDL.LU R3, [R1+0x69d8] ;  /* 0x0069d80001037983 */ /* 0x000ee80000300800 */
[----:B------:R-:W-:Y:S04]  /*f9640*/  STL.64 [R1+0x6958], R14 ;  /* 0x0069580e01007387 */ /* 0x000fe80000100a00 */
[----:B------:R2:W-:Y:S02]  /*f9650*/  STL.64 [R1+0x6970], R12 ;  /* 0x0069700c01007387 */ /* 0x0005e40000100a00 */
[----:B--2---:R-:W-:Y:S02]  /*f9660*/  HMMA.16816.F32 R12, R8, R6, R24 ;  /* 0x00000006080c723c */ /* 0x004fe40000001818 */
[----:B------:R-:W2:Y:S04]  /*f9670*/  LDL.LU R24, [R1+0x13e0] ;  /* 0x0013e00001187983 */ /* 0x000ea80000300800 */
[----:B------:R0:W-:Y:S04]  /*f9680*/  STL.64 [R1+0x480], R20 ;  /* 0x0004801401007387 */ /* 0x0001e80000100a00 */
[----:B------:R1:W-:Y:S09]  /*f9690*/  STL.64 [R1+0x488], R22 ;  /* 0x0004881601007387 */ /* 0x0003f20000100a00 */
[----:B------:R-:W-:Y:S04]  /*f96a0*/  STL.64 [R1+0x470], R12 ;  /* 0x0004700c01007387 */ /* 0x000fe80000100a00 */
[----:B------:R0:W-:Y:S04]  /*f96b0*/  STL.64 [R1+0x478], R14 ;  /* 0x0004780e01007387 */ /* 0x0001e80000100a00 */
[----:B------:R-:W2:Y:S04]  /*f96c0*/  LDL.LU R25, [R1+0x13e4] ;  /* 0x0013e40001197983 */ /* 0x000ea80000300800 */
[----:B------:R-:W2:Y:S04]  /*f96d0*/  LDL.LU R26, [R1+0x13e8] ;  /* 0x0013e800011a7983 */ /* 0x000ea80000300800 */
[----:B------:R-:W2:Y:S04]  /*f96e0*/  LDL.LU R27, [R1+0x13ec] ;  /* 0x0013ec00011b7983 */ /* 0x000ea80000300800 */
[----:B0-----:R-:W3:Y:S04]  /*f96f0*/  LDL.LU R20, [R1+0x1400] ;  /* 0x0014000001147983 */ /* 0x001ee80000300800 */
[----:B------:R-:W3:Y:S04]  /*f9700*/  LDL.LU R21, [R1+0x1404] ;  /* 0x0014040001157983 */ /* 0x000ee80000300800 */
[----:B-1----:R-:W3:Y:S04]  /*f9710*/  LDL.LU R22, [R1+0x1408] ;  /* 0x0014080001167983 */ /* 0x002ee80000300800 */
[----:B------:R-:W3:Y:S01]  /*f9720*/  LDL.LU R23, [R1+0x140c] ;  /* 0x00140c0001177983 */ /* 0x000ee20000300800 */
        /* <DEDUP_REMOVED lines=22> */
[----:B---3--:R-:W-:Y:S03]  /*f9890*/  HMMA.16816.F32 R20, R8, R18, R20 ;  /* 0x000000120814723c */ /* 0x008fe60000001814 */
        /* <DEDUP_REMOVED lines=16> */
[----:B------:R2:W-:Y:S02]  /*f99a0*/  STL.64 [R1+0x66b8], R18 ;  /* 0x0066b81201007387 */ /* 0x0005e40000100a00 */
[----:B--2---:R-:W-:-:S02]  /*f99b0*/  IMAD.MOV.U32 R18, RZ, RZ, R21 ;  /* 0x000000ffff127224 */ /* 0x004fc400078e0015 */
        /* <DEDUP_REMOVED lines=13> */
[----:B------:R-:W4:Y:S02]  /*f9a90*/  LDL.LU.64 R24, [R1+0x6990] ;  /* 0x0069900001187983 */ /* 0x000f240000300a00 */
[----:B----4-:R-:W-:Y:S01]  /*f9aa0*/  HMMA.16816.F32 R24, R8, R28, R24 ;  /* 0x0000001c0818723c */ /* 0x010fe20000001818 */
[----:B---3--:R-:W-:-:S02]  /*f9ab0*/  IMAD.MOV.U32 R8, RZ, RZ, R22 ;  /* 0x000000ffff087224 */ /* 0x008fc400078e0016 */
[----:B------:R-:W-:Y:S01]  /*f9ac0*/  IMAD.MOV.U32 R9, RZ, RZ, R23 ;  /* 0x000000ffff097224 */ /* 0x000fe200078e0017 */
[----:B------:R-:W2:Y:S04]  /*f9ad0*/  LDL.LU R22, [R1+0x698c] ;  /* 0x00698c0001167983 */ /* 0x000ea80000300800 */
[----:B------:R-:W2:Y:S04]  /*f9ae0*/  LDL.LU R23, [R1+0x6988] ;  /* 0x0069880001177983 */ /* 0x000ea80000300800 */
[----:B------:R-:W3:Y:S04]  /*f9af0*/  LDL.LU R10, [R1+0x3e8] ;  /* 0x0003e800010a7983 */ /* 0x000ee80000300800 */
[----:B------:R-:W3:Y:S04]  /*f9b00*/  LDL.LU R11, [R1+0x3ec] ;  /* 0x0003ec00010b7983 */ /* 0x000ee80000300800 */
[----:B------:R0:W-:Y:S04]  /*f9b10*/  STL.64 [R1+0x56d0], R26 ;  /* 0x0056d01a01007387 */ /* 0x0001e80000100a00 */
[----:B0-----:R-:W4:Y:S04]  /*f9b20*/  LDL.LU R26, [R1+0x2e8] ;  /* 0x0002e800011a7983 */ /* 0x001f280000300800 */
[----:B------:R-:W4:Y:S04]  /*f9b30*/  LDL.LU R27, [R1+0x2ec] ;  /* 0x0002ec00011b7983 */ /* 0x000f280000300800 */
        /* <DEDUP_REMOVED lines=19> */
[----:B------:R-:W4:Y:S01]  /*f9c70*/  LDL.LU.64 R12, [R1+0x6938] ;  /* 0x00693800010c7983 */ /* 0x000f220000300a00 */
[C---:B---3--:R-:W-:Y:S08]  /*f9c80*/  HMMA.16816.F32 R8, R20.reuse, R18, R8 ;  /* 0x000000121408723c */ /* 0x048ff00000001808 */
[C---:B--2---:R-:W-:Y:S08]  /*f9c90*/  HMMA.16816.F32 R4, R20.reuse, R16, R4 ;  /* 0x000000101404723c */ /* 0x044ff00000001804 */
[----:B----4-:R-:W-:Y:S01]  /*f9ca0*/  HMMA.16816.F32 R24, R20, R26, R12 ;  /* 0x0000001a1418723c */ /* 0x010fe2000000180c */
[----:B------:R-:W2:Y:S04]  /*f9cb0*/  LDL.LU.64 R14, [R1+0x6930] ;  /* 0x00693000010e7983 */ /* 0x000ea80000300a00 */
[----:B------:R-:W3:-:S14]  /*f9cc0*/  LDL.LU.64 R12, [R1+0x6928] ;  /* 0x00692800010c7983 */ /* 0x000edc0000300a00 */
[----:B------:R-:W-:Y:S04]  /*f9cd0*/  STL.64 [R1+0x3f0], R24 ;  /* 0x0003f01801007387 */ /* 0x000fe80000100a00 */
[----:B------:R-:W-:Y:S04]  /*f9ce0*/  STL.64 [R1+0x3f8], R26 ;  /* 0x0003f81a01007387 */ /* 0x000fe80000100a00 */
[----:B------:R-:W4:Y:S04]  /*f9cf0*/  LDL.LU R16, [R1+0x1270] ;  /* 0x0012700001107983 */ /* 0x000f280000300800 */
[----:B------:R-:W-:Y:S04]  /*f9d00*/  STL.64 [R1+0x3e0], R8 ;  /* 0x0003e00801007387 */ /* 0x000fe80000100a00 */
[----:B------:R-:W-:Y:S04]  /*f9d10*/  STL.64 [R1+0x3e8], R10 ;  /* 0x0003e80a01007387 */ /* 0x000fe80000100a00 */
[----:B------:R-:W-:Y:S04]  /*f9d20*/  STL.64 [R1+0x3d0], R4 ;  /* 0x0003d00401007387 */ /* 0x000fe80000100a00 */
[----:B------:R2:W-:Y:S04]  /*f9d30*/  STL.64 [R1+0x3d8], R6 ;  /* 0x0003d80601007387 */ /* 0x0005e80000100a00 */
[----:B------:R-:W4:Y:S04]  /*f9d40*/  LDL.LU R17, [R1+0x1274] ;  /* 0x0012740001117983 */ /* 0x000f280000300800 */
[----:B------:R-:W3:Y:S04]  /*f9d50*/  LDL.LU R18, [R1+0x1278] ;  /* 0x0012780001127983 */ /* 0x000ee80000300800 */
[----:B------:R-:W3:Y:S01]  /*f9d60*/  LDL.LU R19, [R1+0x127c] ;  /* 0x00127c0001137983 */ /* 0x000ee20000300800 */
[----:B--2---:R-:W-:-:S02]  /*f9d70*/  IMAD.MOV.U32 R6, RZ, RZ, R15 ;  /* 0x000000ffff067224 */ /* 0x004fc400078e000f */
[----:B------:R-:W-:Y:S01]  /*f9d80*/  IMAD.MOV.U32 R7, RZ, RZ, R14 ;  /* 0x000000ffff077224 */ /* 0x000fe200078e000e */
[----:B------:R-:W2:Y:S04]  /*f9d90*/  LDL.LU R15, [R1+0x6924] ;  /* 0x00692400010f7983 */ /* 0x000ea80000300800 */
[----:B------:R-:W2:Y:S04]  /*f9da0*/  LDL.LU R14, [R1+0x6920] ;  /* 0x00692000010e7983 */ /* 0x000ea80000300800 */
[----:B------:R-:W-:Y:S04]  /*f9db0*/  STL.64 [R1+0x66f0], R6 ;  /* 0x0066f00601007387 */ /* 0x000fe80000100a00 */
[----:B---3--:R-:W-:Y:S04]  /*f9dc0*/  STL.64 [R1+0x66d0], R18 ;  /* 0x0066d01201007387 */ /* 0x008fe80000100a00 */
[----:B----4-:R0:W-:Y:S04]  /*f9dd0*/  STL.64 [R1+0x66c8], R16 ;  /* 0x0066c81001007387 */ /* 0x0101e80000100a00 */
[----:B0-----:R-:W3:Y:S04]  /*f9de0*/  LDL.LU R16, [R1+0x20] ;  /* 0x0000200001107983 */ /* 0x001ee80000300800 */
[----:B------:R-:W3:Y:S04]  /*f9df0*/  LDL.LU R17, [R1+0x24] ;  /* 0x0000240001117983 */ /* 0x000ee80000300800 */
[----:B------:R-:W4:Y:S04]  /*f9e00*/  LDL.LU R18, [R1+0x28] ;  /* 0x0000280001127983 */ /* 0x000f280000300800 */
[----:B------:R-:W4:Y:S01]  /*f9e10*/  LDL.LU R19, [R1+0x2c] ;  /* 0x00002c0001137983 */ /* 0x000f220000300800 */
[----:B------:R-:W-:-:S02]  /*f9e20*/  IMAD.MOV.U32 R4, RZ, RZ, R13 ;  /* 0x000000ffff047224 */ /* 0x000fc400078e000d */
[----:B------:R-:W-:Y:S01]  /*f9e30*/  IMAD.MOV.U32 R5, RZ, RZ, R12 ;  /* 0x000000ffff057224 */ /* 0x000fe200078e000c */
[----:B------:R-:W3:Y:S04]  /*f9e40*/  LDL.LU R13, [R1+0x691c] ;  /* 0x00691c00010d7983 */ /* 0x000ee80000300800 */
[----:B------:R-:W3:Y:S04]  /*f9e50*/  LDL.LU R12, [R1+0x6918] ;  /* 0x00691800010c7983 */ /* 0x000ee80000300800 */
[----:B------:R-:W-:Y:S01]  /*f9e60*/  STL.64 [R1+0x6708], R4 ;  /* 0x0067080401007387 */ /* 0x000fe20000100a00 */
[----:B------:R-:W-:-:S02]  /*f9e70*/  IMAD.MOV.U32 R9, RZ, RZ, R0 ;  /* 0x000000ffff097224 */ /* 0x000fc400078e0000 */
[----:B--2---:R-:W-:Y:S01]  /*f9e80*/  IMAD.MOV.U32 R8, RZ, RZ, R15 ;  /* 0x000000ffff087224 */ /* 0x004fe200078e000f */
[----:B----4-:R-:W-:Y:S04]  /*f9e90*/  STL.64 [R1+0x66e8], R18 ;  /* 0x0066e81201007387 */ /* 0x010fe80000100a00 */
[----:B---3--:R0:W-:Y:S04]  /*f9ea0*/  STL.64 [R1+0x66e0], R16 ;  /* 0x0066e01001007387 */ /* 0x0081e80000100a00 */
        /* <DEDUP_REMOVED lines=10> */
[----:B--2---:R0:W-:Y:S02]  /*f9f50*/  STL.64 [R1+0x6718], R6 ;  /* 0x0067180601007387 */ /* 0x0041e40000100a00 */
[----:B0-----:R-:W-:-:S02]  /*f9f60*/  IMAD.MOV.U32 R6, RZ, RZ, R13 ;  /* 0x000000ffff067224 */ /* 0x001fc400078e000d */
[----:B------:R-:W-:Y:S01]  /*f9f70*/  IMAD.MOV.U32 R7, RZ, RZ, R14 ;  /* 0x000000ffff077224 */ /* 0x000fe200078e000e */
[----:B------:R-:W2:Y:S04]  /*f9f80*/  LDL.LU R13, [R1+0x690c] ;  /* 0x00690c00010d7983 */ /* 0x000ea80000300800 */
[----:B------:R-:W2:Y:S04]  /*f9f90*/  LDL.LU R14, [R1+0x6908] ;  /* 0x00690800010e7983 */ /* 0x000ea80000300800 */
[----:B------:R-:W-:Y:S04]  /*f9fa0*/  STL.64 [R1+0x6710], R4 ;  /* 0x0067100401007387 */ /* 0x000fe80000100a00 */
[----:B------:R-:W-:Y:S04]  /*f9fb0*/  STL.64 [R1+0x6730], R6 ;  /* 0x0067300601007387 */ /* 0x000fe80000100a00 */
[----:B---3--:R-:W-:Y:S04]  /*f9fc0*/  STL.64 [R1+0x6700], R18 ;  /* 0x0067001201007387 */ /* 0x008fe80000100a00 */
[----:B------:R0:W-:Y:S04]  /*f9fd0*/  STL.64 [R1+0x66f8], R16 ;  /* 0x0066f81001007387 */ /* 0x0001e80000100a00 */
[----:B0-----:R-:W3:Y:S04]  /*f9fe0*/  LDL.LU R16, [R1+0x50] ;  /* 0x0000500001107983 */ /* 0x001ee80000300800 */
[----:B------:R-:W3:Y:S04]  /*f9ff0*/  LDL.LU R17, [R1+0x54] ;  /* 0x0000540001117983 */ /* 0x000ee80000300800 */
        /* <DEDUP_REMOVED lines=8> */
[----:B---3--:R0:W-:Y:S04]  /*fa080*/  STL.64 [R1+0x6720], R16 ;  /* 0x0067201001007387 */ /* 0x0081e80000100a00 */
[----:B0-----:R-:W2:Y:S04]  /*fa090*/  LDL.LU R16, [R1+0x80] ;  /* 0x0000800001107983 */ /* 0x001ea80000300800 */
[----:B------:R-:W2:Y:S04]  /*fa0a0*/  LDL.LU R17, [R1+0x84] ;  /* 0x0000840001117983 */ /* 0x000ea80000300800 */
[----:B------:R-:W3:Y:S04]  /*fa0b0*/  LDL.LU R18, [R1+0x88] ;  /* 0x0000880001127983 */ /* 0x000ee80000300800 */
[----:B------:R-:W3:Y:S01]  /*fa0c0*/  LDL.LU R19, [R1+0x8c] ;  /* 0x00008c0001137983 */ /* 0x000ee20000300800 */
[----:B------:R-:W-:-:S02]  /*fa0d0*/  IMAD.MOV.U32 R6, RZ, RZ, R13 ;  /* 0x000000ffff067224 */ /* 0x000fc400078e000d */
[----:B------:R-:W-:Y:S01]  /*fa0e0*/  IMAD.MOV.U32 R7, RZ, RZ, R0 ;  /* 0x000000ffff077224 */ /* 0x000fe200078e0000 */
[----:B------:R-:W2:Y:S01]  /*fa0f0*/  LDL.LU R13, [R1+0x68fc] ;  /* 0x0068fc00010d7983 */ /* 0x000ea20000300800 */
[----:B----4-:R-:W-:Y:S02]  /*fa100*/  IMAD.MOV.U32 R4, RZ, RZ, R15 ;  /* 0x000000ffff047224 */ /* 0x010fe400078e000f */
[----:B------:R-:W-:Y:S01]  /*fa110*/  IMAD.MOV.U32 R5, RZ, RZ, R14 ;  /* 0x000000ffff057224 */ /* 0x000fe200078e000e */
[----:B------:R-:W4:Y:S04]  /*fa120*/  LDL.LU R0, [R1+0x68f8] ;  /* 0x0068f80001007983 */ /* 0x000f280000300800 */
[----:B------:R-:W4:Y:S04]  /*fa130*/  LDL.LU R15, [R1+0x68f4] ;  /* 0x0068f400010f7983 */ /* 0x000f280000300800 */
[----:B------:R-:W4:Y:S04]  /*fa140*/  LDL.LU R14, [R1+0x68f0] ;  /* 0x0068f000010e7983 */ /* 0x000f280000300800 */
[----:B------:R-:W-:Y:S04]  /*fa150*/  STL.64 [R1+0x6760], R6 ;  /* 0x0067600601007387 */ /* 0x000fe80000100a00 */
        /* <DEDUP_REMOVED lines=9> */
[----:B------:R-:W2:Y:S04]  /*fa1f0*/  LDL.LU R13, [R1+0x68ec] ;  /* 0x0068ec00010d7983 */ /* 0x000ea80000300800 */
        /* <DEDUP_REMOVED lines=60> */
[----:B------:R-:W2:Y:S04]  /*fa5c0*/  LDL.LU R12, [R1+0x68b8] ;  /* 0x0068b800010c7983 */ /* 0x000ea80000300800 */
[----:B------:R-:W-:Y:S01]  /*fa5d0*/  STL.64 [R1+0x6820], R6 ;  /* 0x0068200601007387 */ /* 0x000fe20000100a00 */
[----:B----4-:R-:W-:-:S03]  /*fa5e0*/  IMAD.MOV.U32 R4, RZ, RZ, R15 ;  /* 0x000000ffff047224 */ /* 0x010fc600078e000f */
        /* <DEDUP_REMOVED lines=8> */
[----:B------:R-:W4:Y:S04]  /*fa670*/  LDL.LU R0, [R1+0x68b0] ;  /* 0x0068b00001007983 */ /* 0x000f280000300800 */
[----:B------:R-:W-:Y:S01]  /*fa680*/  STL.64 [R1+0x6838], R4 ;  /* 0x0068380401007387 */ /* 0x000fe20000100a00 */
[----:B------:R-:W-:Y:S02]  /*fa690*/  IMAD.MOV.U32 R6, RZ, RZ, R13 ;  /* 0x000000ffff067224 */ /* 0x000fe400078e000d */
[----:B------:R-:W-:Y:S02]  /*fa6a0*/  IMAD.MOV.U32 R7, RZ, RZ, R14 ;  /* 0x000000ffff077224 */ /* 0x000fe400078e000e */
[----:B------:R-:W-:Y:S01]  /*fa6b0*/  IMAD.MOV.U32 R11, RZ, RZ, R12 ;  /* 0x000000ffff0b7224 */ /* 0x000fe200078e000c */
[----:B---3--:R-:W-:Y:S04]  /*fa6c0*/  STL.64 [R1+0x67e8], R18 ;  /* 0x0067e81201007387 */ /* 0x008fe80000100a00 */
[----:B--2---:R0:W-:Y:S01]  /*fa6d0*/  STL.64 [R1+0x67e0], R16 ;  /* 0x0067e01001007387 */ /* 0x0041e20000100a00 */
[----:B----4-:R-:W-:-:S03]  /*fa6e0*/  IMAD.MOV.U32 R10, RZ, RZ, R15 ;  /* 0x000000ffff0a7224 */ /* 0x010fc600078e000f */
[----:B0-----:R-:W2:Y:S04]  /*fa6f0*/  LDL.LU R16, [R1+0x1310] ;  /* 0x0013100001107983 */ /* 0x001ea80000300800 */
[----:B------:R-:W2:Y:S04]  /*fa700*/  LDL.LU R17, [R1+0x1314] ;  /* 0x0013140001117983 */ /* 0x000ea80000300800 */
[----:B------:R-:W3:Y:S04]  /*fa710*/  LDL.LU R18, [R1+0x1318] ;  /* 0x0013180001127983 */ /* 0x000ee80000300800 */
[----:B------:R-:W3:Y:S04]  /*fa720*/  LDL.LU R19, [R1+0x131c] ;  /* 0x00131c0001137983 */ /* 0x000ee80000300800 */
[----:B------:R-:W4:Y:S04]  /*fa730*/  LDL.LU R13, [R1+0x68ac] ;  /* 0x0068ac00010d7983 */ /* 0x000f280000300800 */
[----:B------:R-:W2:Y:S04]  /*fa740*/  LDL.LU R14, [R1+0x68a8] ;  /* 0x0068a800010e7983 */ /* 0x000ea80000300800 */
[----:B------:R2:W-:Y:S04]  /*fa750*/  STL.64 [R1+0x6850], R6 ;  /* 0x0068500601007387 */ /* 0x0005e80000100a00 */
[----:B------:R-:W3:Y:S04]  /*fa760*/  LDL.LU R15, [R1+0x68a4] ;  /* 0x0068a400010f7983 */ /* 0x000ee80000300800 */
[----:B------:R-:W3:Y:S04]  /*fa770*/  LDL.LU R12, [R1+0x68a0] ;  /* 0x0068a000010c7983 */ /* 0x000ee80000300800 */
[----:B------:R-:W-:Y:S04]  /*fa780*/  STL.64 [R1+0x6860], R10 ;  /* 0x0068600a01007387 */ /* 0x000fe80000100a00 */
[----:B------:R-:W-:Y:S04]  /*fa790*/  STL.64 [R1+0x6858], R8 ;  /* 0x0068580801007387 */ /* 0x000fe80000100a00 */
[----:B------:R-:W3:Y:S04]  /*fa7a0*/  LDL.LU R24, [R1+0x1360] ;  /* 0x0013600001187983 */ /* 0x000ee80000300800 */
[----:B------:R-:W3:Y:S04]  /*fa7b0*/  LDL.LU R25, [R1+0x1364] ;  /* 0x0013640001197983 */ /* 0x000ee80000300800 */
[----:B------:R-:W3:Y:S04]  /*fa7c0*/  LDL.LU R26, [R1+0x1368] ;  /* 0x00136800011a7983 */ /* 0x000ee80000300800 */
[----:B------:R-:W3:Y:S01]  /*fa7d0*/  LDL.LU R27, [R1+0x136c] ;  /* 0x00136c00011b7983 */ /* 0x000ee20000300800 */
[----:B------:R-:W-:-:S02]  /*fa7e0*/  IMAD.MOV.U32 R5, RZ, RZ, R0 ;  /* 0x000000ffff057224 */ /* 0x000fc400078e0000 */
[----:B----4-:R-:W-:Y:S02]  /*fa7f0*/  IMAD.MOV.U32 R4, RZ, RZ, R13 ;  /* 0x000000ffff047224 */ /* 0x010fe400078e000d */
[----:B--2---:R-:W-:Y:S02]  /*fa800*/  IMAD.MOV.U32 R7, RZ, RZ, R14 ;  /* 0x000000ffff077224 */ /* 0x004fe400078e000e */
[----:B---3--:R-:W-:Y:S01]  /*fa810*/  IMAD.MOV.U32 R6, RZ, RZ, R15 ;  /* 0x000000ffff067224 */ /* 0x008fe200078e000f */
[----:B------:R-:W-:Y:S04]  /*fa820*/  STL.64 [R1+0x6870], R26 ;  /* 0x0068701a01007387 */ /* 0x000fe80000100a00 */
[----:B------:R0:W-:Y:S04]  /*fa830*/  STL.64 [R1+0x6868], R24 ;  /* 0x0068681801007387 */ /* 0x0001e80000100a00 */
[----:B------:R-:W2:Y:S04]  /*fa840*/  LDL.LU R13, [R1+0x689c] ;  /* 0x00689c00010d7983 */ /* 0x000ea80000300800 */
[----:B------:R-:W3:Y:S04]  /*fa850*/  LDL.LU R0, [R1+0x6898] ;  /* 0x0068980001007983 */ /* 0x000ee80000300800 */
[----:B------:R-:W-:Y:S04]  /*fa860*/  STL.64 [R1+0x6880], R6 ;  /* 0x0068800601007387 */ /* 0x000fe80000100a00 */
[----:B------:R-:W-:Y:S04]  /*fa870*/  STL.64 [R1+0x6878], R4 ;  /* 0x0068780401007387 */ /* 0x000fe80000100a00 */
        /* <DEDUP_REMOVED lines=50> */
[----:B------:R-:W4:Y:S01]  /*faba0*/  LDL.LU.64 R4, [R1+0x6878] ;  /* 0x0068780001047983 */ /* 0x000f220000300a00 */
[C---:B--2---:R-:W-:Y:S08]  /*fabb0*/  HMMA.16816.F32 R24, R20.reuse, R6, R24 ;  /* 0x000000061418723c */ /* 0x044ff00000001818 */
[C---:B----4-:R-:W-:Y:S11]  /*fabc0*/  HMMA.16816.F32 R4, R20.reuse, R4, R8 ;  /* 0x000000041404723c */ /* 0x050ff60000001808 */
[----:B------:R-:W-:Y:S04]  /*fabd0*/  STL.64 [R1+0x3b0], R24 ;  /* 0x0003b01801007387 */ /* 0x000fe80000100a00 */
[----:B------:R0:W-:Y:S04]  /*fabe0*/  STL.64 [R1+0x3b8], R26 ;  /* 0x0003b81a01007387 */ /* 0x0001e80000100a00 */
[----:B0-----:R-:W2:Y:S04]  /*fabf0*/  LDL.LU.64 R26, [R1+0x6870] ;  /* 0x00687000011a7983 */ /* 0x001ea80000300a00 */
[----:B------:R-:W2:Y:S04]  /*fac00*/  LDL.LU.64 R24, [R1+0x6868] ;  /* 0x0068680001187983 */ /* 0x000ea80000300a00 */
[----:B------:R-:W2:Y:S04]  /*fac10*/  LDL.LU.64 R10, [R1+0x6860] ;  /* 0x00686000010a7983 */ /* 0x000ea80000300a00 */
[----:B------:R-:W4:Y:S04]  /*fac20*/  LDL.LU.64 R8, [R1+0x6858] ;  /* 0x0068580001087983 */ /* 0x000f280000300a00 */
[----:B------:R-:W-:Y:S04]  /*fac30*/  STL.64 [R1+0x3a0], R4 ;  /* 0x0003a00401007387 */ /* 0x000fe80000100a00 */
[----:B------:R0:W-:Y:S04]  /*fac40*/  STL.64 [R1+0x3a8], R6 ;  /* 0x0003a80601007387 */ /* 0x0001e80000100a00 */
[----:B0-----:R-:W3:Y:S01]  /*fac50*/  LDL.LU.64 R6, [R1+0x6850] ;  /* 0x0068500001067983 */ /* 0x001ee20000300a00 */
[C---:B--2---:R-:W-:Y:S03]  /*fac60*/  HMMA.16816.F32 R24, R20.reuse, R10, R24 ;  /* 0x0000000a1418723c */ /* 0x044fe60000001818 */
[----:B------:R-:W2:Y:S05]  /*fac70*/  LDL.LU R10, [R1+0x138] ;  /* 0x00013800010a7983 */ /* 0x000eaa0000300800 */
[C---:B---3--:R-:W-:Y:S11]  /*fac80*/  HMMA.16816.F32 R4, R20.reuse, R6, R16 ;  /* 0x000000061404723c */ /* 0x048ff60000001810 */
[----:B------:R0:W-:Y:S04]  /*fac90*/  STL.64 [R1+0x390], R24 ;  /* 0x0003901801007387 */ /* 0x0001e80000100a00 */
[----:B------:R1:W-:Y:S04]  /*faca0*/  STL.64 [R1+0x398], R26 ;  /* 0x0003981a01007387 */ /* 0x0003e80000100a00 */
[----:B------:R-:W2:Y:S04]  /*facb0*/  LDL.LU R11, [R1+0x13c] ;  /* 0x00013c00010b7983 */ /* 0x000ea80000300800 */
[----:B0-----:R-:W2:Y:S04]  /*facc0*/  LDL.LU R24, [R1+0x1250] ;  /* 0x0012500001187983 */ /* 0x001ea80000300800 */
[----:B------:R-:W2:Y:S04]  /*facd0*/  LDL.LU R25, [R1+0x1254] ;  /* 0x0012540001197983 */ /* 0x000ea80000300800 */
[----:B-1----:R-:W2:Y:S04]  /*face0*/  LDL.LU R26, [R1+0x1258] ;  /* 0x00125800011a7983 */ /* 0x002ea80000300800 */
        /* <DEDUP_REMOVED lines=102> */
[----:B------:R-:W3:Y:S01]  /*fb350*/  LDL.LU.64 R18, [R1+0x66b8] ;  /* 0x0066b80001127983 */ /* 0x000ee20000300a00 */
[----:B------:R-:W-:-:S15]  /*fb360*/  IMAD.MOV.U32 R27, RZ, RZ, R0 ;  /* 0x000000ffff1b7224 */ /* 0x000fde00078e0000 */
[----:B------:R-:W-:Y:S01]  /*fb370*/  NOP ;  /* 0x0000000000007918 */ /* 0x000fe20000000000 */
[----:B------:R-:W-:Y:S01]  /*fb380*/  IMAD.MOV.U32 R0, RZ, RZ, R7 ;  /* 0x000000ffff007224 */ /* 0x000fe200078e0007 */
[----:B------:R-:W-:Y:S04]  /*fb390*/  STL.64 [R1+0x10], R4 ;  /* 0x0000100401007387 */ /* 0x000fe80000100a00 */
[----:B------:R0:W-:Y:S01]  /*fb3a0*/  STL [R1+0x18], R6 ;  /* 0x0000180601007387 */ /* 0x0001e20000100800 */
[C---:B--2---:R-:W-:Y:S03]  /*fb3b0*/  HMMA.16816.F32 R8, R20.reuse, R10, R24 ;  /* 0x0000000a1408723c */ /* 0x044fe60000001818 */
[----:B0-----:R-:W2:Y:S04]  /*fb3c0*/  LDL.LU.64 R6, [R1+0x66b0] ;  /* 0x0066b00001067983 */ /* 0x001ea80000300a00 */
[----:B------:R-:W2:Y:S04]  /*fb3d0*/  LDL.LU.64 R4, [R1+0x66a8] ;  /* 0x0066a80001047983 */ /* 0x000ea80000300a00 */
[----:B------:R-:W-:Y:S01]  /*fb3e0*/  STL [R1+0x5688], R0 ;  /* 0x0056880001007387 */ /* 0x000fe20000100800 */
[C---:B---3--:R-:W-:Y:S03]  /*fb3f0*/  HMMA.16816.F32 R16, R20.reuse, R18, R12 ;  /* 0x000000121410723c */ /* 0x048fe6000000180c */
[----:B------:R-:W3:Y:S04]  /*fb400*/  LDL R14, [R1+0x2f0] ;  /* 0x0002f000010e7983 */ /* 0x000ee80000100800 */
[----:B------:R-:W3:Y:S04]  /*fb410*/  LDL R15, [R1+0x2f4] ;  /* 0x0002f400010f7983 */ /* 0x000ee80000100800 */
[----:B------:R-:W4:Y:S08]  /*fb420*/  LDL.64 R12, [R1+0x2e0] ;  /* 0x0002e000010c7983 */ /* 0x000f300000100a00 */
[----:B------:R-:W-:Y:S04]  /*fb430*/  STL.64 [R1+0x5460], R18 ;  /* 0x0054601201007387 */ /* 0x000fe80000100a00 */
[----:B------:R0:W-:Y:S04]  /*fb440*/  STL.64 [R1+0x5458], R16 ;  /* 0x0054581001007387 */ /* 0x0001e80000100a00 */
[----:B0-----:R-:W3:Y:S04]  /*fb450*/  LDL.LU R16, [R1+0x1240] ;  /* 0x0012400001107983 */ /* 0x001ee80000300800 */
[----:B------:R-:W3:Y:S04]  /*fb460*/  LDL.LU R17, [R1+0x1244] ;  /* 0x0012440001117983 */ /* 0x000ee80000300800 */
[----:B------:R-:W3:Y:S04]  /*fb470*/  LDL.LU R18, [R1+0x1248] ;  /* 0x0012480001127983 */ /* 0x000ee80000300800 */
[----:B------:R-:W3:Y:S04]  /*fb480*/  LDL.LU R19, [R1+0x124c] ;  /* 0x00124c0001137983 */ /* 0x000ee80000300800 */
[----:B------:R-:W3:Y:S04]  /*fb490*/  LDL.64 R26, [R1+0x268] ;  /* 0x00026800011a7983 */ /* 0x000ee80000100a00 */
[----:B------:R-:W4:Y:S01]  /*fb4a0*/  LDL.64 R24, [R1+0x278] ;  /* 0x0002780001187983 */ /* 0x000f220000100a00 */
[C---:B--2---:R-:W-:Y:S03]  /*fb4b0*/  HMMA.16816.F32 R4, R20.reuse, R2, R4 ;  /* 0x000000021404723c */ /* 0x044fe60000001804 */
[----:B---3--:R-:W-:Y:S04]  /*fb4c0*/  STL.64 [R1+0x6610], R26 ;  /* 0x0066101a01007387 */ /* 0x008fe80000100a00 */
[----:B----4-:R-:W-:Y:S04]  /*fb4d0*/  STL.64 [R1+0x6608], R24 ;  /* 0x0066081801007387 */ /* 0x010fe80000100a00 */
[----:B------:R0:W-:Y:S04]  /*fb4e0*/  STL [R1+0x56fc], R8 ;  /* 0x0056fc0801007387 */ /* 0x0001e80000100800 */
[----:B------:R1:W-:Y:S04]  /*fb4f0*/  STL [R1+0x56f8], R9 ;  /* 0x0056f80901007387 */ /* 0x0003e80000100800 */
[----:B0-----:R-:W2:Y:S04]  /*fb500*/  LDL R8, [R1+0x300] ;  /* 0x0003000001087983 */ /* 0x001ea80000100800 */
[----:B-1----:R-:W2:Y:S04]  /*fb510*/  LDL R9, [R1+0x304] ;  /* 0x0003040001097983 */ /* 0x002ea80000100800 */
[----:B------:R-:W-:Y:S04]  /*fb520*/  STL.64 [R1+0x5450], R10 ;  /* 0x0054500a01007387 */ /* 0x000fe80000100a00 */
[----:B------:R-:W2:Y:S04]  /*fb530*/  LDL.LU R24, [R1+0x1220] ;  /* 0x0012200001187983 */ /* 0x000ea80000300800 */
[----:B------:R-:W2:Y:S04]  /*fb540*/  LDL.LU R25, [R1+0x1224] ;  /* 0x0012240001197983 */ /* 0x000ea80000300800 */
[----:B------:R-:W2:Y:S04]  /*fb550*/  LDL.LU R26, [R1+0x1228] ;  /* 0x00122800011a7983 */ /* 0x000ea80000300800 */
[----:B------:R-:W2:Y:S04]  /*fb560*/  LDL.LU R27, [R1+0x122c] ;  /* 0x00122c00011b7983 */ /* 0x000ea80000300800 */
[----:B------:R-:W-:Y:S04]  /*fb570*/  STL [R1+0x59cc], R4 ;  /* 0x0059cc0401007387 */ /* 0x000fe80000100800 */
[----:B------:R0:W-:Y:S04]  /*fb580*/  STL [R1+0x59c8], R5 ;  /* 0x0059c80501007387 */ /* 0x0001e80000100800 */
[----:B0-----:R-:W3:Y:S04]  /*fb590*/  LDL.64 R4, [R1+0x2d0] ;  /* 0x0002d00001047983 */ /* 0x001ee80000100a00 */
[----:B------:R0:W-:Y:S04]  /*fb5a0*/  STL.64 [R1+0x5448], R6 ;  /* 0x0054480601007387 */ /* 0x0001e80000100a00 */
[----:B0-----:R-:W4:Y:S04]  /*fb5b0*/  LDL.LU R6, [R1+0x130] ;  /* 0x0001300001067983 */ /* 0x001f280000300800 */
[----:B------:R-:W4:Y:S01]  /*fb5c0*/  LDL.LU R7, [R1+0x134] ;  /* 0x0001340001077983 */ /* 0x000f220000300800 */
[----:B------:R-:W-:Y:S03]  /*fb5d0*/  HMMA.16816.F32 R20, R20, R28, R16 ;  /* 0x0000001c1414723c */ /* 0x000fe60000001810 */
[----:B----4-:R0:W-:Y:S04]  /*fb5e0*/  STL.64 [R1+0x6680], R6 ;  /* 0x0066800601007387 */ /* 0x0101e80000100a00 */
[----:B---3--:R1:W-:Y:S04]  /*fb5f0*/  STL.64 [R1+0x6678], R4 ;  /* 0x0066780401007387 */ /* 0x0083e80000100a00 */
[----:B0-----:R-:W3:Y:S04]  /*fb600*/  LDL R6, [R1+0xf8] ;  /* 0x0000f80001067983 */ /* 0x001ee80000100800 */
[----:B-1----:R-:W3:Y:S04]  /*fb610*/  LDL R4, [R1+0xf0] ;  /* 0x0000f00001047983 */ /* 0x002ee80000100800 */
[----:B------:R-:W3:Y:S04]  /*fb620*/  LDL R5, [R1+0xf4] ;  /* 0x0000f40001057983 */ /* 0x000ee80000100800 */
[----:B------:R-:W3:Y:S04]  /*fb630*/  LDL R7, [R1+0xfc] ;  /* 0x0000fc0001077983 */ /* 0x000ee80000100800 */
        /* <DEDUP_REMOVED lines=9> */
[----:B0-----:R-:W2:Y:S04]  /*fb6d0*/  LDL.64 R18, [R1+0x310] ;  /* 0x0003100001127983 */ /* 0x001ea80000100a00 */
[----:B------:R-:W-:Y:S04]  /*fb6e0*/  STL.64 [R1+0x64e8], R16 ;  /* 0x0064e81001007387 */ /* 0x000fe80000100a00 */
[----:B------:R0:W-:Y:S04]  /*fb6f0*/  STL.64 [R1+0x5440], R22 ;  /* 0x0054401601007387 */ /* 0x0001e80000100a00 */
[----:B0-----:R-:W2:Y:S04]  /*fb700*/  LDL.LU R22, [R1+0x118] ;  /* 0x0001180001167983 */ /* 0x001ea80000300800 */
[----:B------:R-:W2:Y:S04]  /*fb710*/  LDL.LU R23, [R1+0x11c] ;  /* 0x00011c0001177983 */ /* 0x000ea80000300800 */
[----:B--2---:R-:W-:Y:S04]  /*fb720*/  STL.64 [R1+0x64c0], R22 ;  /* 0x0064c01601007387 */ /* 0x004fe80000100a00 */
[----:B------:R0:W-:Y:S04]  /*fb730*/  STL.64 [R1+0x64b8], R20 ;  /* 0x0064b81401007387 */ /* 0x0001e80000100a00 */
[----:B0-----:R-:W3:Y:S04]  /*fb740*/  LDL.LU R20, [R1+0x1230] ;  /* 0x0012300001147983 */ /* 0x001ee80000300800 */
[----:B------:R-:W3:Y:S04]  /*fb750*/  LDL.LU R21, [R1+0x1234] ;  /* 0x0012340001157983 */ /* 0x000ee80000300800 */
[----:B------:R-:W3:Y:S04]  /*fb760*/  LDL.LU R22, [R1+0x1238] ;  /* 0x0012380001167983 */ /* 0x000ee80000300800 */
[----:B------:R-:W3:Y:S01]  /*fb770*/  LDL.LU R23, [R1+0x123c] ;  /* 0x00123c0001177983 */ /* 0x000ee20000300800 */
[----:B------:R-:W-:-:S02]  /*fb780*/  IMAD.MOV.U32 R3, RZ, RZ, R18 ;  /* 0x000000ffff037224 */ /* 0x000fc400078e0012 */
[----:B------:R-:W-:Y:S01]  /*fb790*/  IMAD.MOV.U32 R2, RZ, RZ, R19 ;  /* 0x000000ffff027224 */ /* 0x000fe200078e0013 */
[----:B---3--:R-:W-:-:S15]  /*fb7a0*/  HMMA.16816.F32 R20, R4, R18, R20 ;  /* 0x000000120414723c */ /* 0x008fde0000001814 */
[----:B------:R-:W-:-:S04]  /*fb7b0*/  NOP ;  /* 0x0000000000007918 */ /* 0x000fc80000000000 */
[----:B------:R-:W-:Y:S04]  /*fb7c0*/  STL.64 [R1+0x1230], R20 ;  /* 0x0012301401007387 */ /* 0x000fe80000100a00 */
[----:B------:R0:W-:Y:S04]  /*fb7d0*/  STL.64 [R1+0x1238], R22 ;  /* 0x0012381601007387 */ /* 0x0001e80000100a00 */
[----:B------:R-:W2:Y:S01]  /*fb7e0*/  LDL R18, [R1+0x208] ;  /* 0x0002080001127983 */ /* 0x000ea20000100800 */
[----:B0-----:R-:W-:-:S15]  /*fb7f0*/  HMMA.16816.F32 R20, R4, R8, R24 ;  /* 0x000000080414723c */ /* 0x001fde0000001818 */
[----:B------:R-:W-:-:S04]  /*fb800*/  NOP ;  /* 0x0000000000007918 */ /* 0x000fc80000000000 */
[----:B------:R0:W-:Y:S04]  /*fb810*/  STL.64 [R1+0x1220], R20 ;  /* 0x0012201401007387 */ /* 0x0001e80000100a00 */
[----:B------:R1:W-:Y:S04]  /*fb820*/  STL.64 [R1+0x1228], R22 ;  /* 0x0012281601007387 */ /* 0x0003e80000100a00 */
[----:B------:R-:W2:Y:S04]  /*fb830*/  LDL R19, [R1+0x20c] ;  /* 0x00020c0001137983 */ /* 0x000ea80000100800 */
[----:B------:R-:W3:Y:S04]  /*fb840*/  LDL.64 R16, [R1+0x218] ;  /* 0x0002180001107983 */ /* 0x000ee80000100a00 */
[----:B--2---:R2:W-:Y:S04]  /*fb850*/  STL.64 [R1+0x65a8], R18 ;  /* 0x0065a81201007387 */ /* 0x0045e80000100a00 */
[----:B---3--:R-:W-:Y:S04]  /*fb860*/  STL.64 [R1+0x65a0], R16 ;  /* 0x0065a01001007387 */ /* 0x008fe80000100a00 */
[----:B0-----:R-:W3:Y:S04]  /*fb870*/  LDL.LU R20, [R1+0x1130] ;  /* 0x0011300001147983 */ /* 0x001ee80000300800 */
[----:B------:R-:W3:Y:S04]  /*fb880*/  LDL.LU R21, [R1+0x1134] ;  /* 0x0011340001157983 */ /* 0x000ee80000300800 */
[----:B-1----:R-:W2:Y:S04]  /*fb890*/  LDL.LU R22, [R1+0x1138] ;  /* 0x0011380001167983 */ /* 0x002ea80000300800 */
[----:B------:R-:W2:Y:S04]  /*fb8a0*/  LDL.LU R23, [R1+0x113c] ;  /* 0x00113c0001177983 */ /* 0x000ea80000300800 */
[----:B--2---:R-:W-:Y:S04]  /*fb8b0*/  STL.64 [R1+0x65b8], R22 ;  /* 0x0065b81601007387 */ /* 0x004fe80000100a00 */
[----:B---3--:R0:W-:Y:S04]  /*fb8c0*/  STL.64 [R1+0x65b0], R20 ;  /* 0x0065b01401007387 */ /* 0x0081e80000100a00 */
        /* <DEDUP_REMOVED lines=17> */
[----:B--2---:R-:W-:Y:S04]  /*fb9e0*/  STL.64 [R1+0x65e0], R20 ;  /* 0x0065e01401007387 */ /* 0x004fe80000100a00 */
[----:B------:R-:W2:Y:S04]  /*fb9f0*/  LDL R26, [R1+0x288] ;  /* 0x00028800011a7983 */ /* 0x000ea80000100800 */
[----:B------:R-:W2:Y:S04]  /*fba00*/  LDL R27, [R1+0x28c] ;  /* 0x00028c00011b7983 */ /* 0x000ea80000100800 */
[----:B------:R-:W3:Y:S04]  /*fba10*/  LDL R18, [R1+0x258] ;  /* 0x0002580001127983 */ /* 0x000ee80000100800 */
[----:B------:R-:W3:Y:S04]  /*fba20*/  LDL R19, [R1+0x25c] ;  /* 0x00025c0001137983 */ /* 0x000ee80000100800 */
[----:B--2---:R-:W-:Y:S04]  /*fba30*/  STL.64 [R1+0x6628], R26 ;  /* 0x0066281a01007387 */ /* 0x004fe80000100a00 */
[----:B---3--:R0:W-:Y:S04]  /*fba40*/  STL.64 [R1+0x65f0], R18 ;  /* 0x0065f01201007387 */ /* 0x0081e80000100a00 */
[----:B-1----:R-:W2:Y:S04]  /*fba50*/  LDL.LU R16, [R1+0x1190] ;  /* 0x0011900001107983 */ /* 0x002ea80000300800 */
[----:B------:R-:W2:Y:S04]  /*fba60*/  LDL.LU R17, [R1+0x1194] ;  /* 0x0011940001117983 */ /* 0x000ea80000300800 */
[----:B0-----:R-:W3:Y:S04]  /*fba70*/  LDL.LU R18, [R1+0x1198] ;  /* 0x0011980001127983 */ /* 0x001ee80000300800 */
        /* <DEDUP_REMOVED lines=84> */
[----:B------:R0:W-:Y:S04]  /*fbfc0*/  STL.64 [R1+0x11f0], R24 ;  /* 0x0011f01801007387 */ /* 0x0001e80000100a00 */
[----:B------:R-:W-:Y:S04]  /*fbfd0*/  STL.64 [R1+0x11f8], R26 ;  /* 0x0011f81a01007387 */ /* 0x000fe80000100a00 */
[----:B0-----:R-:W2:Y:S04]  /*fbfe0*/  LDL.LU.64 R24, [R1+0x6670] ;  /* 0x0066700001187983 */ /* 0x001ea80000300a00 */
[----:B------:R0:W-:Y:S04]  /*fbff0*/  STL.64 [R1+0x64e0], R6 ;  /* 0x0064e00601007387 */ /* 0x0001e80000100a00 */
[----:B0-----:R-:W3:Y:S04]  /*fc000*/  LDL.64 R6, [R1+0x228] ;  /* 0x0002280001067983 */ /* 0x001ee80000100a00 */
[----:B------:R-:W-:Y:S01]  /*fc010*/  STL.64 [R1+0x64d8], R4 ;  /* 0x0064d80401007387 */ /* 0x000fe20000100a00 */
        /* <DEDUP_REMOVED lines=37> */
[----:B0-----:R-:W3:Y:S04]  /*fc270*/  LDL.LU.64 R18, [R1+0x65f0] ;  /* 0x0065f00001127983 */ /* 0x001ee80000300a00 */
[----:B------:R0:W-:Y:S04]  /*fc280*/  STL [R1+0x63fc], R26 ;  /* 0x0063fc1a01007387 */ /* 0x0001e80000100800 */
[----:B------:R1:W-:Y:S04]  /*fc290*/  STL [R1+0x63f8], R27 ;  /* 0x0063f81b01007387 */ /* 0x0003e80000100800 */
[----:B------:R-:W2:Y:S04]  /*fc2a0*/  LDL.LU R24, [R1+0x1150] ;  /* 0x0011500001187983 */ /* 0x000ea80000300800 */
[----:B------:R-:W2:Y:S04]  /*fc2b0*/  LDL.LU R25, [R1+0x1154] ;  /* 0x0011540001197983 */ /* 0x000ea80000300800 */
[----:B0-----:R-:W2:Y:S04]  /*fc2c0*/  LDL.LU R26, [R1+0x1158] ;  /* 0x00115800011a7983 */ /* 0x001ea80000300800 */
[----:B-1----:R-:W2:Y:S01]  /*fc2d0*/  LDL.LU R27, [R1+0x115c] ;  /* 0x00115c00011b7983 */ /* 0x002ea20000300800 */
        /* <DEDUP_REMOVED lines=19> */
[----:B--2---:R-:W-:Y:S01]  /*fc410*/  HMMA.16816.F32 R24, R12, R6, R24 ;  /* 0x000000060c18723c */ /* 0x004fe20000001818 */
[----:B------:R-:W-:-:S15]  /*fc420*/  IMAD.MOV.U32 R0, RZ, RZ, R7 ;  /* 0x000000ffff007224 */ /* 0x000fde00078e0007 */
[----:B------:R-:W-:-:S03]  /*fc430*/  NOP ;  /* 0x0000000000007918 */ /* 0x000fc60000000000 */
[----:B------:R-:W-:Y:S04]  /*fc440*/  STL.64 [R1+0x1150], R24 ;  /* 0x0011501801007387 */ /* 0x000fe80000100a00 */
[----:B------:R0:W-:Y:S02]  /*fc450*/  STL.64 [R1+0x1158], R26 ;  /* 0x0011581a01007387 */ /* 0x0001e40000100a00 */
[----:B0-----:R-:W-:Y:S02]  /*fc460*/  IMAD.MOV.U32 R27, RZ, RZ, R6 ;  /* 0x000000ffff1b7224 */ /* 0x001fe400078e0006 */
[----:B------:R-:W-:Y:S04]  /*fc470*/  STL [R1+0x6404], R0 ;  /* 0x0064040001007387 */ /* 0x000fe80000100800 */
[----:B------:R-:W-:Y:S01]  /*fc480*/  STL [R1+0x6400], R27 ;  /* 0x0064001b01007387 */ /* 0x000fe20000100800 */
[----:B----4-:R-:W-:Y:S01]  /*fc490*/  HMMA.16816.F32 R4, R12, R16, R8 ;  /* 0x000000100c04723c */ /* 0x010fe20000001808 */
[----:B------:R-:W-:-:S05]  /*fc4a0*/  IMAD.MOV.U32 R26, RZ, RZ, R17 ;  /* 0x000000ffff1a7224 */ /* 0x000fca00078e0011 */
[----:B------:R-:W-:-:S13]  /*fc4b0*/  STL [R1+0x6408], R26 ;  /* 0x0064081a01007387 */ /* 0x000fda0000100800 */
[----:B------:R-:W-:Y:S04]  /*fc4c0*/  STL.64 [R1+0x1140], R4 ;  /* 0x0011400401007387 */ /* 0x000fe80000100a00 */
[----:B------:R3:W-:Y:S04]  /*fc4d0*/  STL.64 [R1+0x1148], R6 ;  /* 0x0011480601007387 */ /* 0x0007e80000100a00 */
        /* <DEDUP_REMOVED lines=30> */
[----:B---3--:R1:W-:Y:S04]  /*fc6c0*/  STL.64 [R1+0x6548], R18 ;  /* 0x0065481201007387 */ /* 0x0083e80000100a00 */
[----:B------:R-:W2:Y:S04]  /*fc6d0*/  LDL.LU R8, [R1+0x10b0] ;  /* 0x0010b00001087983 */ /* 0x000ea80000300800 */
[----:B------:R-:W2:Y:S04]  /*fc6e0*/  LDL.LU R9, [R1+0x10b4] ;  /* 0x0010b40001097983 */ /* 0x000ea80000300800 */
[----:B------:R-:W3:Y:S04]  /*fc6f0*/  LDL.LU R10, [R1+0x10b8] ;  /* 0x0010b800010a7983 */ /* 0x000ee80000300800 */
[----:B------:R-:W3:Y:S04]  /*fc700*/  LDL.LU R11, [R1+0x10bc] ;  /* 0x0010bc00010b7983 */ /* 0x000ee80000300800 */
[----:B0-----:R-:W4:Y:S04]  /*fc710*/  LDL R16, [R1+0x1b8] ;  /* 0x0001b80001107983 */ /* 0x001f280000100800 */
[----:B------:R-:W4:Y:S04]  /*fc720*/  LDL R17, [R1+0x1bc] ;  /* 0x0001bc0001117983 */ /* 0x000f280000100800 */
[----:B------:R-:W2:Y:S04]  /*fc730*/  LDL.64 R24, [R1+0x1d8] ;  /* 0x0001d80001187983 */ /* 0x000ea80000100a00 */
[----:B-1----:R-:W2:Y:S04]  /*fc740*/  LDL.64 R18, [R1+0x1c8] ;  /* 0x0001c80001127983 */ /* 0x002ea80000100a00 */
[----:B--2---:R-:W-:Y:S04]  /*fc750*/  STL.64 [R1+0x6578], R18 ;  /* 0x0065781201007387 */ /* 0x004fe80000100a00 */
[----:B----4-:R0:W-:Y:S04]  /*fc760*/  STL.64 [R1+0x6570], R16 ;  /* 0x0065701001007387 */ /* 0x0101e80000100a00 */
[----:B0-----:R-:W2:Y:S04]  /*fc770*/  LDL.LU R16, [R1+0x1100] ;  /* 0x0011000001107983 */ /* 0x001ea80000300800 */
[----:B------:R-:W2:Y:S04]  /*fc780*/  LDL.LU R17, [R1+0x1104] ;  /* 0x0011040001117983 */ /* 0x000ea80000300800 */
[----:B------:R-:W4:Y:S04]  /*fc790*/  LDL.LU R18, [R1+0x1108] ;  /* 0x0011080001127983 */ /* 0x000f280000300800 */
[----:B------:R-:W4:Y:S04]  /*fc7a0*/  LDL.LU R19, [R1+0x110c] ;  /* 0x00110c0001137983 */ /* 0x000f280000300800 */
[----:B------:R-:W2:Y:S04]  /*fc7b0*/  LDL.64 R26, [R1+0x1f8] ;  /* 0x0001f800011a7983 */ /* 0x000ea80000100a00 */
        /* <DEDUP_REMOVED lines=24> */
[----:B--2---:R-:W-:Y:S01]  /*fc940*/  HMMA.16816.F32 R16, R12, R26, R16 ;  /* 0x0000001a0c10723c */ /* 0x004fe20000001810 */
[----:B------:R-:W-:-:S02]  /*fc950*/  IMAD.MOV.U32 R0, RZ, RZ, R26 ;  /* 0x000000ffff007224 */ /* 0x000fc400078e001a */
        /* <DEDUP_REMOVED lines=42> */
[----:B------:R-:W-:Y:S02]  /*fcc00*/  IMAD.MOV.U32 R24, RZ, RZ, R18 ;  /* 0x000000ffff187224 */ /* 0x000fe400078e0012 */
[----:B------:R-:W-:Y:S01]  /*fcc10*/  IMAD.MOV.U32 R25, RZ, RZ, R19 ;  /* 0x000000ffff197224 */ /* 0x000fe200078e0013 */
[----:B------:R-:W-:Y:S04]  /*fcc20*/  STL.64 [R1+0x6428], R26 ;  /* 0x0064281a01007387 */ /* 0x000fe80000100a00 */
[----:B------:R0:W-:Y:S04]  /*fcc30*/  STL.64 [R1+0x6420], R24 ;  /* 0x0064201801007387 */ /* 0x0001e80000100a00 */
[----:B0-----:R-:W2:Y:S04]  /*fcc40*/  LDL.LU R24, [R1+0x1050] ;  /* 0x0010500001187983 */ /* 0x001ea80000300800 */
[----:B------:R-:W2:Y:S04]  /*fcc50*/  LDL.LU R25, [R1+0x1054] ;  /* 0x0010540001197983 */ /* 0x000ea80000300800 */
[----:B------:R-:W2:Y:S04]  /*fcc60*/  LDL.LU R26, [R1+0x1058] ;  /* 0x00105800011a7983 */ /* 0x000ea80000300800 */
[----:B------:R-:W2:Y:S01]  /*fcc70*/  LDL.LU R27, [R1+0x105c] ;  /* 0x00105c00011b7983 */ /* 0x000ea20000300800 */
        /* <DEDUP_REMOVED lines=17> */
[----:B0-----:R-:W3:Y:S04]  /*fcd90*/  LDL.LU.64 R16, [R1+0x6520] ;  /* 0x0065200001107983 */ /* 0x001ee80000300a00 */
[----:B------:R-:W-:Y:S04]  /*fcda0*/  STL [R1+0x635c], R28 ;  /* 0x00635c1c01007387 */ /* 0x000fe80000100800 */
[----:B------:R-:W-:Y:S01]  /*fcdb0*/  STL [R1+0x6358], R29 ;  /* 0x0063581d01007387 */ /* 0x000fe20000100800 */
[----:B---3--:R-:W-:Y:S03]  /*fcdc0*/  HMMA.16816.F32 R16, R12, R16, R8 ;  /* 0x000000100c10723c */ /* 0x008fe60000001808 */
        /* <DEDUP_REMOVED lines=11> */
[----:B------:R-:W3:Y:S02]  /*fce80*/  LDL.LU.64 R16, [R1+0x64e8] ;  /* 0x0064e80001107983 */ /* 0x000ee40000300a00 */
[C---:B---3--:R-:W-:Y:S08]  /*fce90*/  HMMA.16816.F32 R4, R12.reuse, R16, R4 ;  /* 0x000000100c04723c */ /* 0x048ff00000001804 */
[C---:B--2---:R-:W-:Y:S11]  /*fcea0*/  HMMA.16816.F32 R8, R12.reuse, R18, R8 ;  /* 0x000000120c08723c */ /* 0x044ff60000001808 */
[----:B------:R-:W-:Y:S04]  /*fceb0*/  STL.64 [R1+0x1090], R4 ;  /* 0x0010900401007387 */ /* 0x000fe80000100a00 */
[----:B------:R0:W-:Y:S04]  /*fcec0*/  STL.64 [R1+0x1098], R6 ;  /* 0x0010980601007387 */ /* 0x0001e80000100a00 */
[----:B0-----:R-:W2:Y:S04]  /*fced0*/  LDL.LU.64 R6, [R1+0x64e0] ;  /* 0x0064e00001067983 */ /* 0x001ea80000300a00 */
[----:B------:R-:W3:Y:S04]  /*fcee0*/  LDL.LU.64 R4, [R1+0x64d8] ;  /* 0x0064d80001047983 */ /* 0x000ee80000300a00 */
[----:B------:R-:W-:Y:S04]  /*fcef0*/  STL.64 [R1+0x62d0], R16 ;  /* 0x0062d01001007387 */ /* 0x000fe80000100a00 */
        /* <DEDUP_REMOVED lines=9> */
[----:B0-----:R-:W4:Y:S04]  /*fcf90*/  LDL.LU.64 R22, [R1+0x64c0] ;  /* 0x0064c00001167983 */ /* 0x001f280000300a00 */
[----:B------:R-:W4:Y:S04]  /*fcfa0*/  LDL.LU.64 R20, [R1+0x64b8] ;  /* 0x0064b80001147983 */ /* 0x000f280000300a00 */
[----:B------:R-:W-:Y:S04]  /*fcfb0*/  STL.64 [R1+0x6478], R10 ;  /* 0x0064780a01007387 */ /* 0x000fe80000100a00 */
[----:B--2---:R0:W-:Y:S04]  /*fcfc0*/  STL.64 [R1+0x6470], R8 ;  /* 0x0064700801007387 */ /* 0x0041e80000100a00 */
[----:B0-----:R-:W2:Y:S04]  /*fcfd0*/  LDL.LU R8, [R1+0x1060] ;  /* 0x0010600001087983 */ /* 0x001ea80000300800 */
[----:B------:R-:W2:Y:S04]  /*fcfe0*/  LDL.LU R9, [R1+0x1064] ;  /* 0x0010640001097983 */ /* 0x000ea80000300800 */
[----:B------:R-:W2:Y:S04]  /*fcff0*/  LDL.LU R10, [R1+0x1068] ;  /* 0x00106800010a7983 */ /* 0x000ea80000300800 */
[----:B------:R-:W2:Y:S04]  /*fd000*/  LDL.LU R11, [R1+0x106c] ;  /* 0x00106c00010b7983 */ /* 0x000ea80000300800 */
[----:B------:R-:W-:Y:S04]  /*fd010*/  STL.64 [R1+0x6448], R6 ;  /* 0x0064480601007387 */ /* 0x000fe80000100a00 */
[----:B---3--:R0:W-:Y:S02]  /*fd020*/  STL.64 [R1+0x6440], R4 ;  /* 0x0064400401007387 */ /* 0x0081e40000100a00 */
[----:B0-----:R-:W-:-:S02]  /*fd030*/  IMAD.MOV.U32 R5, RZ, RZ, R14 ;  /* 0x000000ffff057224 */ /* 0x001fc400078e000e */
[----:B------:R-:W-:Y:S01]  /*fd040*/  IMAD.MOV.U32 R4, RZ, RZ, R15 ;  /* 0x000000ffff047224 */ /* 0x000fe200078e000f */
[----:B--2---:R-:W-:-:S15]  /*fd050*/  HMMA.16816.F32 R8, R12, R6, R8 ;  /* 0x000000060c08723c */ /* 0x004fde0000001808 */
[----:B------:R-:W-:-:S04]  /*fd060*/  NOP ;  /* 0x0000000000007918 */ /* 0x000fc80000000000 */
[----:B------:R-:W-:Y:S04]  /*fd070*/  STL.64 [R1+0x1060], R8 ;  /* 0x0010600801007387 */ /* 0x000fe80000100a00 */
[----:B------:R4:W-:Y:S02]  /*fd080*/  STL.64 [R1+0x1068], R10 ;  /* 0x0010680a01007387 */ /* 0x0009e40000100a00 */
[----:B----4-:R-:W-:Y:S01]  /*fd090*/  HMMA.16816.F32 R8, R12, R22, R24 ;  /* 0x000000160c08723c */ /* 0x010fe20000001818 */
[----:B------:R-:W-:Y:S02]  /*fd0a0*/  IMAD.MOV.U32 R7, RZ, RZ, R12 ;  /* 0x000000ffff077224 */ /* 0x000fe400078e000c */
[----:B------:R-:W-:-:S15]  /*fd0b0*/  IMAD.MOV.U32 R6, RZ, RZ, R13 ;  /* 0x000000ffff067224 */ /* 0x000fde00078e000d */
[----:B------:R-:W-:Y:S01]  /*fd0c0*/  NOP ;  /* 0x0000000000007918 */ /* 0x000fe20000000000 */
[----:B------:R-:W-:Y:S04]  /*fd0d0*/  STL.64 [R1+0x1370], R8 ;  /* 0x0013700801007387 */ /* 0x000fe80000100a00 */
[----:B------:R0:W-:Y:S02]  /*fd0e0*/  STL.64 [R1+0x1378], R10 ;  /* 0x0013780a01007387 */ /* 0x0001e40000100a00 */
[----:B0-----:R-:W-:Y:S02]  /*fd0f0*/  IMAD.MOV.U32 R10, RZ, RZ, R3 ;  /* 0x000000ffff0a7224 */ /* 0x001fe400078e0003 */
[----:B------:R-:W-:Y:S01]  /*fd100*/  IMAD.MOV.U32 R11, RZ, RZ, R2 ;  /* 0x000000ffff0b7224 */ /* 0x000fe200078e0002 */
[----:B------:R-:W2:Y:S04]  /*fd110*/  LDL.LU R3, [R1+0x64b4] ;  /* 0x0064b40001037983 */ /* 0x000ea80000300800 */
[----:B------:R-:W3:Y:S04]  /*fd120*/  LDL.LU R2, [R1+0x64b0] ;  /* 0x0064b00001027983 */ /* 0x000ee80000300800 */
[----:B------:R-:W-:Y:S04]  /*fd130*/  STL.64 [R1+0x6490], R10 ;  /* 0x0064900a01007387 */ /* 0x000fe80000100a00 */
        /* <DEDUP_REMOVED lines=11> */
[----:B------:R-:W-:Y:S02]  /*fd1f0*/  IMAD.MOV.U32 R10, RZ, RZ, R5 ;  /* 0x000000ffff0a7224 */ /* 0x000fe400078e0005 */
[----:B------:R-:W-:Y:S02]  /*fd200*/  IMAD.MOV.U32 R9, RZ, RZ, R6 ;  /* 0x000000ffff097224 */ /* 0x000fe400078e0006 */
        /* <DEDUP_REMOVED lines=22> */
[----:B----4-:R3:W-:Y:S02]  /*fd370*/  STL.64 [R1+0x6430], R24 ;  /* 0x0064301801007387 */ /* 0x0107e40000100a00 */
[----:B---3--:R-:W-:-:S02]  /*fd380*/  IMAD.MOV.U32 R24, RZ, RZ, R2 ;  /* 0x000000ffff187224 */ /* 0x008fc400078e0002 */
[----:B------:R-:W-:Y:S01]  /*fd390*/  IMAD.MOV.U32 R25, RZ, RZ, R3 ;  /* 0x000000ffff197224 */ /* 0x000fe200078e0003 */
[----:B------:R-:W2:Y:S04]  /*fd3a0*/  LDL.LU R2, [R1+0x64ac] ;  /* 0x0064ac0001027983 */ /* 0x000ea80000300800 */
[----:B------:R-:W2:Y:S04]  /*fd3b0*/  LDL.LU R3, [R1+0x64a8] ;  /* 0x0064a80001037983 */ /* 0x000ea80000300800 */
[----:B------:R-:W3:Y:S04]  /*fd3c0*/  LDL.LU R26, [R1+0xff8] ;  /* 0x000ff800011a7983 */ /* 0x000ee80000300800 */
[----:B------:R-:W3:Y:S04]  /*fd3d0*/  LDL.LU R27, [R1+0xffc] ;  /* 0x000ffc00011b7983 */ /* 0x000ee80000300800 */
[----:B------:R-:W4:Y:S04]  /*fd3e0*/  LDL.64 R16, [R1+0x2a0] ;  /* 0x0002a00001107983 */ /* 0x000f280000100a00 */
[----:B------:R-:W3:Y:S04]  /*fd3f0*/  LDL.64 R28, [R1+0x288] ;  /* 0x00028800011c7983 */ /* 0x000ee80000100a00 */
[----:B------:R0:W-:Y:S04]  /*fd400*/  STL.64 [R1+0x6298], R22 ;  /* 0x0062981601007387 */ /* 0x0001e80000100a00 */
[----:B------:R1:W-:Y:S04]  /*fd410*/  STL.64 [R1+0x6290], R20 ;  /* 0x0062901401007387 */ /* 0x0003e80000100a00 */
[----:B0-----:R-:W3:Y:S04]  /*fd420*/  LDL.64 R22, [R1+0xc8] ;  /* 0x0000c80001167983 */ /* 0x001ee80000100a00 */
[----:B-1----:R-:W3:Y:S01]  /*fd430*/  LDL.64 R20, [R1+0xc0] ;  /* 0x0000c00001147983 */ /* 0x002ee20000100a00 */
[----:B--2---:R-:W-:Y:S03]  /*fd440*/  HMMA.16816.F32 R8, R8, R2, R12 ;  /* 0x000000020808723c */ /* 0x004fe6000000180c */
[----:B------:R-:W3:Y:S04]  /*fd450*/  LDL.LU.64 R14, [R1+0x64a0] ;  /* 0x0064a000010e7983 */ /* 0x000ee80000300a00 */
[----:B------:R-:W3:-:S12]  /*fd460*/  LDL.LU.64 R12, [R1+0x6498] ;  /* 0x00649800010c7983 */ /* 0x000ed80000300a00 */
[----:B------:R-:W-:Y:S04]  /*fd470*/  STL.64 [R1+0x1040], R8 ;  /* 0x0010400801007387 */ /* 0x000fe80000100a00 */
[----:B------:R0:W-:Y:S04]  /*fd480*/  STL.64 [R1+0x1048], R10 ;  /* 0x0010480a01007387 */ /* 0x0001e80000100a00 */
[----:B0-----:R-:W3:Y:S04]  /*fd490*/  LDL.LU.64 R10, [R1+0x6490] ;  /* 0x00649000010a7983 */ /* 0x001ee80000300a00 */
[----:B------:R0:W-:Y:S04]  /*fd4a0*/  STL.64 [R1+0x6368], R2 ;  /* 0x0063680201007387 */ /* 0x0001e80000100a00 */
[----:B0-----:R-:W2:Y:S01]  /*fd4b0*/  LDL.64 R2, [R1+0x2b0] ;  /* 0x0002b00001027983 */ /* 0x001ea20000100a00 */
        /* <DEDUP_REMOVED lines=12> */
[----:B------:R-:W4:Y:S04]  /*fd580*/  LDL.LU.64 R12, [R1+0x6460] ;  /* 0x00646000010c7983 */ /* 0x000f280000300a00 */
[----:B--2---:R-:W-:Y:S04]  /*fd590*/  STL.64 [R1+0x62b8], R10 ;  /* 0x0062b80a01007387 */ /* 0x004fe80000100a00 */
        /* <DEDUP_REMOVED lines=10> */
[----:B------:R-:W4:Y:S04]  /*fd640*/  LDL.LU.64 R4, [R1+0x6450] ;  /* 0x0064500001047983 */ /* 0x000f280000300a00 */
[----:B------:R-:W-:Y:S04]  /*fd650*/  STL [R1+0x6224], R14 ;  /* 0x0062240e01007387 */ /* 0x000fe80000100800 */
[----:B------:R-:W-:Y:S01]  /*fd660*/  STL [R1+0x6220], R15 ;  /* 0x0062200f01007387 */ /* 0x000fe20000100800 */
[----:B----4-:R-:W-:-:S15]  /*fd670*/  HMMA.16816.F32 R4, R20, R12, R4 ;  /* 0x0000000c1404723c */ /* 0x010fde0000001804 */
[----:B------:R-:W-:-:S04]  /*fd680*/  NOP ;  /* 0x0000000000007918 */ /* 0x000fc80000000000 */
[----:B------:R-:W-:Y:S04]  /*fd690*/  STL.64 [R1+0x1330], R4 ;  /* 0x0013300401007387 */ /* 0x000fe80000100a00 */
[----:B------:R0:W-:Y:S04]  /*fd6a0*/  STL.64 [R1+0x1338], R6 ;  /* 0x0013380601007387 */ /* 0x0001e80000100a00 */
[----:B0-----:R-:W3:Y:S04]  /*fd6b0*/  LDL.LU.64 R6, [R1+0x6448] ;  /* 0x0064480001067983 */ /* 0x001ee80000300a00 */
[----:B------:R-:W4:Y:S04]  /*fd6c0*/  LDL.LU.64 R4, [R1+0x6440] ;  /* 0x0064400001047983 */ /* 0x000f280000300a00 */
[----:B------:R-:W-:Y:S04]  /*fd6d0*/  STL [R1+0x622c], R12 ;  /* 0x00622c0c01007387 */ /* 0x000fe80000100800 */
[----:B------:R0:W-:Y:S04]  /*fd6e0*/  STL [R1+0x6228], R13 ;  /* 0x0062280d01007387 */ /* 0x0001e80000100800 */
[----:B0-----:R-:W2:Y:S01]  /*fd6f0*/  LDL.64 R12, [R1+0x2c0] ;  /* 0x0002c000010c7983 */ /* 0x001ea20000100a00 */
[----:B----4-:R-:W-:-:S15]  /*fd700*/  HMMA.16816.F32 R24, R20, R4, R24 ;  /* 0x000000041418723c */ /* 0x010fde0000001818 */
[----:B------:R-:W-:-:S04]  /*fd710*/  NOP ;  /* 0x0000000000007918 */ /* 0x000fc80000000000 */
[----:B------:R-:W-:Y:S04]  /*fd720*/  STL.64 [R1+0x1320], R24 ;  /* 0x0013201801007387 */ /* 0x000fe80000100a00 */
[----:B------:R0:W-:Y:S04]  /*fd730*/  STL.64 [R1+0x1328], R26 ;  /* 0x0013281a01007387 */ /* 0x0001e80000100a00 */
[----:B0-----:R-:W4:Y:S04]  /*fd740*/  LDL.LU.64 R26, [R1+0x6438] ;  /* 0x00643800011a7983 */ /* 0x001f280000300a00 */
[----:B------:R-:W4:Y:S04]  /*fd750*/  LDL.LU.64 R24, [R1+0x6430] ;  /* 0x0064300001187983 */ /* 0x000f280000300a00 */
[----:B---3--:R-:W-:Y:S04]  /*fd760*/  STL.64 [R1+0x62a8], R6 ;  /* 0x0062a80601007387 */ /* 0x008fe80000100a00 */
[----:B------:R0:W-:Y:S01]  /*fd770*/  STL.64 [R1+0x62a0], R4 ;  /* 0x0062a00401007387 */ /* 0x0001e20000100a00 */
[----:B--2---:R-:W-:-:S02]  /*fd780*/  IMAD.MOV.U32 R15, RZ, RZ, R13 ;  /* 0x000000ffff0f7224 */ /* 0x004fc400078e000d */
[----:B------:R-:W-:Y:S01]  /*fd790*/  IMAD.MOV.U32 R14, RZ, RZ, R12 ;  /* 0x000000ffff0e7224 */ /* 0x000fe200078e000c */
        /* <DEDUP_REMOVED lines=12> */
[----:B------:R-:W3:Y:S04]  /*fd860*/  LDL.LU R12, [R1+0xfd0] ;  /* 0x000fd000010c7983 */ /* 0x000ee80000300800 */
[----:B------:R-:W3:Y:S04]  /*fd870*/  LDL.LU R13, [R1+0xfd4] ;  /* 0x000fd400010d7983 */ /* 0x000ee80000300800 */
[----:B0-----:R-:W3:Y:S04]  /*fd880*/  LDL.LU R14, [R1+0xfd8] ;  /* 0x000fd800010e7983 */ /* 0x001ee80000300800 */
[----:B------:R-:W3:Y:S01]  /*fd890*/  LDL.LU R15, [R1+0xfdc] ;  /* 0x000fdc00010f7983 */ /* 0x000ee20000300800 */
[C---:B--2---:R-:W-:Y:S08]  /*fd8a0*/  HMMA.16816.F32 R4, R20.reuse, R16, R4 ;  /* 0x000000101404723c */ /* 0x044ff00000001804 */
[C---:B------:R-:W-:Y:S08]  /*fd8b0*/  HMMA.16816.F32 R8, R20.reuse, R28, R8 ;  /* 0x0000001c1408723c */ /* 0x040ff00000001808 */
[----:B---3--:R-:W-:-:S15]  /*fd8c0*/  HMMA.16816.F32 R12, R20, R2, R12 ;  /* 0x00000002140c723c */ /* 0x008fde000000180c */
[----:B------:R-:W-:-:S04]  /*fd8d0*/  NOP ;  /* 0x0000000000007918 */ /* 0x000fc80000000000 */
[----:B------:R0:W-:Y:S04]  /*fd8e0*/  STL.64 [R1+0x1300], R12 ;  /* 0x0013000c01007387 */ /* 0x0001e80000100a00 */
[----:B------:R1:W-:Y:S01]  /*fd8f0*/  STL.64 [R1+0x1308], R14 ;  /* 0x0013080e01007387 */ /* 0x0003e20000100a00 */
[----:B0-----:R-:W-:Y:S02]  /*fd900*/  IMAD.MOV.U32 R13, RZ, RZ, R3 ;  /* 0x000000ffff0d7224 */ /* 0x001fe400078e0003 */
[----:B------:R-:W-:Y:S02]  /*fd910*/  IMAD.MOV.U32 R12, RZ, RZ, R2 ;  /* 0x000000ffff0c7224 */ /* 0x000fe400078e0002 */
[----:B-1----:R-:W-:Y:S02]  /*fd920*/  IMAD.MOV.U32 R14, RZ, RZ, R17 ;  /* 0x000000ffff0e7224 */ /* 0x002fe400078e0011 */
[----:B------:R-:W-:Y:S01]  /*fd930*/  IMAD.MOV.U32 R15, RZ, RZ, R16 ;  /* 0x000000ffff0f7224 */ /* 0x000fe200078e0010 */
[----:B------:R-:W-:Y:S04]  /*fd940*/  STL [R1+0x623c], R13 ;  /* 0x00623c0d01007387 */ /* 0x000fe80000100800 */
[----:B------:R-:W-:Y:S04]  /*fd950*/  STL [R1+0x6238], R12 ;  /* 0x0062380c01007387 */ /* 0x000fe80000100800 */
[----:B------:R0:W-:Y:S04]  /*fd960*/  STL.64 [R1+0x12f0], R4 ;  /* 0x0012f00401007387 */ /* 0x0001e80000100a00 */
[----:B------:R-:W-:Y:S04]  /*fd970*/  STL.64 [R1+0x12f8], R6 ;  /* 0x0012f80601007387 */ /* 0x000fe80000100a00 */
[----:B------:R-:W-:Y:S04]  /*fd980*/  STL [R1+0x6244], R14 ;  /* 0x0062440e01007387 */ /* 0x000fe80000100800 */
[----:B------:R-:W-:Y:S04]  /*fd990*/  STL [R1+0x6240], R15 ;  /* 0x0062400f01007387 */ /* 0x000fe80000100800 */
[----:B------:R-:W-:Y:S04]  /*fd9a0*/  STL.64 [R1+0x12e0], R8 ;  /* 0x0012e00801007387 */ /* 0x000fe80000100a00 */
[----:B------:R4:W-:Y:S01]  /*fd9b0*/  STL.64 [R1+0x12e8], R10 ;  /* 0x0012e80a01007387 */ /* 0x0009e20000100a00 */
[----:B------:R-:W-:-:S02]  /*fd9c0*/  IMAD.MOV.U32 R3, RZ, RZ, R22 ;  /* 0x000000ffff037224 */ /* 0x000fc400078e0016 */
[----:B------:R-:W-:Y:S02]  /*fd9d0*/  IMAD.MOV.U32 R2, RZ, RZ, R23 ;  /* 0x000000ffff027224 */ /* 0x000fe400078e0017 */
[----:B0-----:R-:W-:Y:S02]  /*fd9e0*/  IMAD.MOV.U32 R5, RZ, RZ, R20 ;  /* 0x000000ffff057224 */ /* 0x001fe400078e0014 */
[----:B------:R-:W-:Y:S01]  /*fd9f0*/  IMAD.MOV.U32 R4, RZ, RZ, R21 ;  /* 0x000000ffff047224 */ /* 0x000fe200078e0015 */
[----:B------:R-:W2:Y:S04]  /*fda00*/  LDL.LU R20, [R1+0xee0] ;  /* 0x000ee00001147983 */ /* 0x000ea80000300800 */
[----:B------:R-:W2:Y:S04]  /*fda10*/  LDL.LU R21, [R1+0xee4] ;  /* 0x000ee40001157983 */ /* 0x000ea80000300800 */
[----:B------:R-:W3:Y:S04]  /*fda20*/  LDL.LU R22, [R1+0xee8] ;  /* 0x000ee80001167983 */ /* 0x000ee80000300800 */
[----:B------:R-:W3:Y:S01]  /*fda30*/  LDL.LU R23, [R1+0xeec] ;  /* 0x000eec0001177983 */ /* 0x000ee20000300800 */
[----:B----4-:R-:W-:-:S02]  /*fda40*/  IMAD.MOV.U32 R10, RZ, RZ, R24 ;  /* 0x000000ffff0a7224 */ /* 0x010fc400078e0018 */
[----:B------:R-:W-:Y:S01]  /*fda50*/  IMAD.MOV.U32 R11, RZ, RZ, R25 ;  /* 0x000000ffff0b7224 */ /* 0x000fe200078e0019 */
[----:B---3--:R-:W-:Y:S04]  /*fda60*/  STL.64 [R1+0x6330], R22 ;  /* 0x0063301601007387 */ /* 0x008fe80000100a00 */
[----:B--2---:R0:W-:Y:S04]  /*fda70*/  STL.64 [R1+0x6328], R20 ;  /* 0x0063281401007387 */ /* 0x0041e80000100a00 */
[----:B------:R-:W2:Y:S04]  /*fda80*/  LDL.LU R24, [R1+0x6418] ;  /* 0x0064180001187983 */ /* 0x000ea80000300800 */
[----:B------:R-:W2:Y:S01]  /*fda90*/  LDL.LU R25, [R1+0x6414] ;  /* 0x0064140001197983 */ /* 0x000ea20000300800 */
[----:B0-----:R-:W-:-:S02]  /*fdaa0*/  IMAD.MOV.U32 R21, RZ, RZ, R4 ;  /* 0x000000ffff157224 */ /* 0x001fc400078e0004 */
[----:B------:R-:W-:Y:S01]  /*fdab0*/  IMAD.MOV.U32 R20, RZ, RZ, R5 ;  /* 0x000000ffff147224 */ /* 0x000fe200078e0005 */
        /* <DEDUP_REMOVED lines=14> */
[----:B------:R-:W-:Y:S04]  /*fdba0*/  STL.64 [R1+0x6350], R10 ;  /* 0x0063500a01007387 */ /* 0x000fe80000100a00 */
[----:B------:R-:W-:Y:S04]  /*fdbb0*/  STL.64 [R1+0x6348], R8 ;  /* 0x0063480801007387 */ /* 0x000fe80000100a00 */
[----:B------:R-:W3:Y:S01]  /*fdbc0*/  LDL.64 R16, [R1+0x1b8] ;  /* 0x0001b80001107983 */ /* 0x000ee20000100a00 */
[----:B------:R-:W-:-:S02]  /*fdbd0*/  IMAD.MOV.U32 R22, RZ, RZ, R3 ;  /* 0x000000ffff167224 */ /* 0x000fc400078e0003 */
[----:B------:R-:W-:Y:S02]  /*fdbe0*/  IMAD.MOV.U32 R23, RZ, RZ, R2 ;  /* 0x000000ffff177224 */ /* 0x000fe400078e0002 */
[----:B------:R-:W-:Y:S02]  /*fdbf0*/  IMAD.MOV.U32 R12, RZ, RZ, R29 ;  /* 0x000000ffff0c7224 */ /* 0x000fe400078e001d */
[----:B------:R-:W-:Y:S01]  /*fdc00*/  IMAD.MOV.U32 R13, RZ, RZ, R28 ;  /* 0x000000ffff0d7224 */ /* 0x000fe200078e001c */
[----:B------:R-:W-:Y:S02]  /*fdc10*/  STL [R1+0x6388], R18 ;  /* 0x0063881201007387 */ /* 0x000fe40000100800 */
[----:B--2---:R-:W-:Y:S02]  /*fdc20*/  HMMA.16816.F32 R4, R20, R24, R4 ;  /* 0x000000181404723c */ /* 0x004fe40000001804 */
[----:B---3--:R0:W-:Y:S04]  /*fdc30*/  STL.64 [R1+0x6380], R16 ;  /* 0x0063801001007387 */ /* 0x0081e80000100a00 */
[----:B------:R-:W-:Y:S04]  /*fdc40*/  STL [R1+0x624c], R12 ;  /* 0x00624c0c01007387 */ /* 0x000fe80000100800 */
[----:B------:R1:W-:Y:S04]  /*fdc50*/  STL [R1+0x6248], R13 ;  /* 0x0062480d01007387 */ /* 0x0003e80000100800 */
[----:B------:R-:W2:Y:S01]  /*fdc60*/  LDL R22, [R1+0x1e8] ;  /* 0x0001e80001167983 */ /* 0x000ea20000100800 */
[----:B------:R-:W-:-:S04]  /*fdc70*/  IMAD.MOV.U32 R23, RZ, RZ, R26 ;  /* 0x000000ffff177224 */ /* 0x000fc800078e001a */
[----:B------:R-:W-:Y:S04]  /*fdc80*/  STL.64 [R1+0x12d0], R4 ;  /* 0x0012d00401007387 */ /* 0x000fe80000100a00 */
[----:B------:R-:W-:Y:S04]  /*fdc90*/  STL.64 [R1+0x12d8], R6 ;  /* 0x0012d80601007387 */ /* 0x000fe80000100a00 */
[----:B------:R-:W3:Y:S04]  /*fdca0*/  LDL.LU R26, [R1+0x6408] ;  /* 0x00640800011a7983 */ /* 0x000ee80000300800 */
[----:B------:R-:W2:Y:S01]  /*fdcb0*/  LDL.64 R2, [R1+0x208] ;  /* 0x0002080001027983 */ /* 0x000ea20000100a00 */
[----:B----4-:R-:W-:-:S02]  /*fdcc0*/  IMAD.MOV.U32 R20, RZ, RZ, R0 ;  /* 0x000000ffff147224 */ /* 0x010fc400078e0000 */
[----:B------:R-:W-:Y:S01]  /*fdcd0*/  IMAD.MOV.U32 R21, RZ, RZ, R27 ;  /* 0x000000ffff157224 */ /* 0x000fe200078e001b */
[----:B--2---:R-:W-:Y:S04]  /*fdce0*/  STL.64 [R1+0x63b0], R2 ;  /* 0x0063b00201007387 */ /* 0x004fe80000100a00 */
[----:B------:R-:W1:Y:S04]  /*fdcf0*/  LDL.LU R0, [R1+0x6404] ;  /* 0x0064040001007983 */ /* 0x000e680000300800 */
[----:B------:R-:W2:Y:S04]  /*fdd00*/  LDL.LU R27, [R1+0x6400] ;  /* 0x00640000011b7983 */ /* 0x000ea80000300800 */
[----:B0-----:R-:W4:Y:S04]  /*fdd10*/  LDL.LU R16, [R1+0xf30] ;  /* 0x000f300001107983 */ /* 0x001f280000300800 */
[----:B------:R-:W4:Y:S04]  /*fdd20*/  LDL.LU R17, [R1+0xf34] ;  /* 0x000f340001117983 */ /* 0x000f280000300800 */
[----:B------:R-:W4:Y:S04]  /*fdd30*/  LDL.LU R18, [R1+0xf38] ;  /* 0x000f380001127983 */ /* 0x000f280000300800 */
[----:B------:R-:W4:Y:S04]  /*fdd40*/  LDL.LU R19, [R1+0xf3c] ;  /* 0x000f3c0001137983 */ /* 0x000f280000300800 */
[----:B------:R-:W4:Y:S01]  /*fdd50*/  LDL R28, [R1+0x218] ;  /* 0x00021800011c7983 */ /* 0x000f220000100800 */
[----:B---3--:R-:W-:-:S03]  /*fdd60*/  IMAD.MOV.U32 R29, RZ, RZ, R26 ;  /* 0x000000ffff1d7224 */ /* 0x008fc600078e001a */
[----:B------:R-:W3:Y:S01]  /*fdd70*/  LDL.LU R26, [R1+0x63fc] ;  /* 0x0063fc00011a7983 */ /* 0x000ee20000300800 */
[----:B-1----:R-:W-:Y:S02]  /*fdd80*/  IMAD.MOV.U32 R13, RZ, RZ, R0 ;  /* 0x000000ffff0d7224 */ /* 0x002fe400078e0000 */
[----:B--2---:R-:W-:Y:S01]  /*fdd90*/  IMAD.MOV.U32 R12, RZ, RZ, R27 ;  /* 0x000000ffff0c7224 */ /* 0x004fe200078e001b */
[----:B----4-:R-:W-:Y:S04]  /*fdda0*/  STL.64 [R1+0x63c0], R28 ;  /* 0x0063c01c01007387 */ /* 0x010fe80000100a00 */
[----:B------:R-:W-:Y:S04]  /*fddb0*/  STL.64 [R1+0x6398], R18 ;  /* 0x0063981201007387 */ /* 0x000fe80000100a00 */
[----:B------:R0:W-:Y:S04]  /*fddc0*/  STL.64 [R1+0x6390], R16 ;  /* 0x0063901001007387 */ /* 0x0001e80000100a00 */
[----:B0-----:R-:W2:Y:S04]  /*fddd0*/  LDL.LU R16, [R1+0xf40] ;  /* 0x000f400001107983 */ /* 0x001ea80000300800 */
[----:B------:R-:W2:Y:S04]  /*fdde0*/  LDL.LU R17, [R1+0xf44] ;  /* 0x000f440001117983 */ /* 0x000ea80000300800 */
[----:B------:R-:W4:Y:S04]  /*fddf0*/  LDL.LU R18, [R1+0xf48] ;  /* 0x000f480001127983 */ /* 0x000f280000300800 */
[----:B------:R-:W4:Y:S04]  /*fde00*/  LDL.LU R19, [R1+0xf4c] ;  /* 0x000f4c0001137983 */ /* 0x000f280000300800 */
[----:B------:R-:W3:Y:S04]  /*fde10*/  LDL.LU R27, [R1+0x63f8] ;  /* 0x0063f800011b7983 */ /* 0x000ee80000300800 */
[----:B------:R-:W2:Y:S04]  /*fde20*/  LDL.64 R28, [R1+0x248] ;  /* 0x00024800011c7983 */ /* 0x000ea80000100a00 */
        /* <DEDUP_REMOVED lines=19> */
[----:B0-----:R-:W3:Y:S04]  /*fdf60*/  LDL.LU R12, [R1+0xf90] ;  /* 0x000f9000010c7983 */ /* 0x001ee80000300800 */
[----:B------:R-:W3:Y:S04]  /*fdf70*/  LDL.LU R13, [R1+0xf94] ;  /* 0x000f9400010d7983 */ /* 0x000ee80000300800 */
[----:B------:R-:W3:Y:S04]  /*fdf80*/  LDL.LU R14, [R1+0xf98] ;  /* 0x000f9800010e7983 */ /* 0x000ee80000300800 */
[----:B------:R-:W3:Y:S04]  /*fdf90*/  LDL.LU R15, [R1+0xf9c] ;  /* 0x000f9c00010f7983 */ /* 0x000ee80000300800 */
[----:B------:R-:W2:Y:S04]  /*fdfa0*/  LDL.64 R2, [R1+0x238] ;  /* 0x0002380001027983 */ /* 0x000ea80000100a00 */
        /* <DEDUP_REMOVED lines=8> */
[----:B0-----:R-:W3:Y:S04]  /*fe030*/  LDL.LU.64 R20, [R1+0xc0] ;  /* 0x0000c00001147983 */ /* 0x001ee80000300a00 */
[----:B------:R-:W3:Y:S04]  /*fe040*/  LDL.LU.64 R22, [R1+0xc8] ;  /* 0x0000c80001167983 */ /* 0x000ee80000300a00 */
        /* <DEDUP_REMOVED lines=13> */
[----:B------:R-:W3:Y:S04]  /*fe120*/  LDL.LU.64 R12, [R1+0x63e8] ;  /* 0x0063e800010c7983 */ /* 0x000ee80000300a00 */
[----:B------:R0:W-:Y:S04]  /*fe130*/  STL.64 [R1+0x6188], R26 ;  /* 0x0061881a01007387 */ /* 0x0001e80000100a00 */
[----:B0-----:R-:W3:Y:S04]  /*fe140*/  LDL.64 R26, [R1+0x258] ;  /* 0x00025800011a7983 */ /* 0x001ee80000100a00 */
        /* <DEDUP_REMOVED lines=51> */
[----:B0-----:R-:W2:Y:S04]  /*fe480*/  LDL.LU R18, [R1+0x6388] ;  /* 0x0063880001127983 */ /* 0x001ea80000300800 */
[----:B------:R-:W3:Y:S01]  /*fe490*/  LDL.LU.64 R16, [R1+0x6380] ;  /* 0x0063800001107983 */ /* 0x000ee20000300a00 */
[----:B------:R-:W-:-:S03]  /*fe4a0*/  IMAD.MOV.U32 R19, RZ, RZ, R20 ;  /* 0x000000ffff137224 */ /* 0x000fc600078e0014 */
[----:B------:R-:W4:Y:S04]  /*fe4b0*/  LDL.LU.64 R22, [R1+0x6378] ;  /* 0x0063780001167983 */ /* 0x000f280000300a00 */
[----:B------:R-:W2:Y:S01]  /*fe4c0*/  LDL.LU.64 R20, [R1+0x6370] ;  /* 0x0063700001147983 */ /* 0x000ea20000300a00 */
[----:B------:R-:W-:Y:S02]  /*fe4d0*/  IMAD.MOV.U32 R12, RZ, RZ, R2 ;  /* 0x000000ffff0c7224 */ /* 0x000fe400078e0002 */
[----:B------:R-:W-:Y:S02]  /*fe4e0*/  IMAD.MOV.U32 R13, RZ, RZ, R3 ;  /* 0x000000ffff0d7224 */ /* 0x000fe400078e0003 */
[----:B------:R-:W3:Y:S04]  /*fe4f0*/  LDL.LU.64 R2, [R1+0x6368] ;  /* 0x0063680001027983 */ /* 0x000ee80000300a00 */
[----:B------:R0:W-:Y:S04]  /*fe500*/  STL.64 [R1+0x6268], R14 ;  /* 0x0062680e01007387 */ /* 0x0001e80000100a00 */
[----:B------:R1:W-:Y:S01]  /*fe510*/  STL.64 [R1+0x6260], R12 ;  /* 0x0062600c01007387 */ /* 0x0003e20000100a00 */
[----:B0-----:R-:W-:-:S02]  /*fe520*/  IMAD.MOV.U32 R14, RZ, RZ, R29 ;  /* 0x000000ffff0e7224 */ /* 0x001fc400078e001d */
[----:B-1----:R-:W-:Y:S02]  /*fe530*/  IMAD.MOV.U32 R12, RZ, RZ, R19 ;  /* 0x000000ffff0c7224 */ /* 0x002fe400078e0013 */
[----:B------:R-:W-:Y:S02]  /*fe540*/  IMAD.MOV.U32 R13, RZ, RZ, R28 ;  /* 0x000000ffff0d7224 */ /* 0x000fe400078e001c */
[----:B------:R-:W-:Y:S01]  /*fe550*/  IMAD.MOV.U32 R15, RZ, RZ, R0 ;  /* 0x000000ffff0f7224 */ /* 0x000fe200078e0000 */
[----:B------:R-:W3:Y:S04]  /*fe560*/  LDL.LU R19, [R1+0x6360] ;  /* 0x0063600001137983 */ /* 0x000ee80000300800 */
[----:B------:R-:W3:Y:S04]  /*fe570*/  LDL.LU R28, [R1+0x635c] ;  /* 0x00635c00011c7983 */ /* 0x000ee80000300800 */
[----:B------:R-:W3:Y:S01]  /*fe580*/  LDL.LU R29, [R1+0x6358] ;  /* 0x00635800011d7983 */ /* 0x000ee20000300800 */
[C---:B--2---:R-:W-:Y:S08]  /*fe590*/  HMMA.16816.F32 R8, R12.reuse, R20, R8 ;  /* 0x000000140c08723c */ /* 0x044ff00000001808 */
[C---:B----4-:R-:W-:Y:S11]  /*fe5a0*/  HMMA.16816.F32 R20, R12.reuse, R22, R4 ;  /* 0x000000160c14723c */ /* 0x050ff60000001804 */
[----:B------:R-:W-:Y:S04]  /*fe5b0*/  STL.64 [R1+0x1250], R8 ;  /* 0x0012500801007387 */ /* 0x000fe80000100a00 */
[----:B------:R0:W-:Y:S04]  /*fe5c0*/  STL.64 [R1+0x1258], R10 ;  /* 0x0012580a01007387 */ /* 0x0001e80000100a00 */
        /* <DEDUP_REMOVED lines=9> */
[C---:B--2---:R-:W-:Y:S08]  /*fe660*/  HMMA.16816.F32 R8, R12.reuse, R10, R4 ;  /* 0x0000000a0c08723c */ /* 0x044ff00000001804 */
[----:B---3--:R-:W-:Y:S03]  /*fe670*/  HMMA.16816.F32 R4, R12, R16, R20 ;  /* 0x000000100c04723c */ /* 0x008fe60000001814 */
[----:B------:R-:W-:Y:S04]  /*fe680*/  STL.64 [R1+0x1050], R24 ;  /* 0x0010501801007387 */ /* 0x000fe80000100a00 */
[----:B------:R-:W-:Y:S04]  /*fe690*/  STL.64 [R1+0x1058], R26 ;  /* 0x0010581a01007387 */ /* 0x000fe80000100a00 */
[----:B------:R0:W-:Y:S04]  /*fe6a0*/  STL.64 [R1+0x1030], R8 ;  /* 0x0010300801007387 */ /* 0x0001e80000100a00 */
[----:B------:R1:W-:Y:S04]  /*fe6b0*/  STL.64 [R1+0x1038], R10 ;  /* 0x0010380a01007387 */ /* 0x0003e80000100a00 */
[----:B------:R-:W2:Y:S04]  /*fe6c0*/  LDL.LU R20, [R1+0xe60] ;  /* 0x000e600001147983 */ /* 0x000ea80000300800 */
[----:B------:R-:W-:Y:S04]  /*fe6d0*/  STL.64 [R1+0x1020], R4 ;  /* 0x0010200401007387 */ /* 0x000fe80000100a00 */
[----:B------:R-:W-:Y:S04]  /*fe6e0*/  STL.64 [R1+0x1028], R6 ;  /* 0x0010280601007387 */ /* 0x000fe80000100a00 */
[----:B------:R-:W2:Y:S04]  /*fe6f0*/  LDL.LU R21, [R1+0xe64] ;  /* 0x000e640001157983 */ /* 0x000ea80000300800 */
[----:B------:R-:W3:Y:S04]  /*fe700*/  LDL.LU R22, [R1+0xe68] ;  /* 0x000e680001167983 */ /* 0x000ee80000300800 */
[----:B------:R-:W3:Y:S04]  /*fe710*/  LDL.LU R23, [R1+0xe6c] ;  /* 0x000e6c0001177983 */ /* 0x000ee80000300800 */
[----:B---3--:R-:W-:Y:S04]  /*fe720*/  STL.64 [R1+0x62c8], R22 ;  /* 0x0062c81601007387 */ /* 0x008fe80000100a00 */
[----:B--2---:R-:W-:Y:S04]  /*fe730*/  STL.64 [R1+0x62c0], R20 ;  /* 0x0062c01401007387 */ /* 0x004fe80000100a00 */
        /* <DEDUP_REMOVED lines=23> */
[----:B---3--:R0:W-:Y:S04]  /*fe8b0*/  STL.64 [R1+0x6310], R10 ;  /* 0x0063100a01007387 */ /* 0x0081e80000100a00 */
[----:B0-----:R-:W3:Y:S04]  /*fe8c0*/  LDL R10, [R1+0x1a8] ;  /* 0x0001a800010a7983 */ /* 0x001ee80000100800 */
[----:B------:R-:W3:Y:S04]  /*fe8d0*/  LDL R11, [R1+0x1ac] ;  /* 0x0001ac00010b7983 */ /* 0x000ee80000100800 */
[----:B--2---:R-:W-:Y:S04]  /*fe8e0*/  STL.64 [R1+0x6308], R8 ;  /* 0x0063080801007387 */ /* 0x004fe80000100a00 */
[----:B------:R-:W2:Y:S04]  /*fe8f0*/  LDL.64 R16, [R1+0x178] ;  /* 0x0001780001107983 */ /* 0x000ea80000100a00 */
[----:B------:R-:W-:Y:S04]  /*fe900*/  STL.64 [R1+0x6320], R18 ;  /* 0x0063201201007387 */ /* 0x000fe80000100a00 */
[----:B--2---:R0:W-:Y:S04]  /*fe910*/  STL.64 [R1+0x6318], R16 ;  /* 0x0063181001007387 */ /* 0x0041e80000100a00 */
        /* <DEDUP_REMOVED lines=27> */
[----:B------:R-:W2:Y:S04]  /*fead0*/  LDL.LU R26, [R1+0xe58] ;  /* 0x000e5800011a7983 */ /* 0x000ea80000300800 */
[----:B------:R-:W2:Y:S04]  /*feae0*/  LDL.LU R27, [R1+0xe5c] ;  /* 0x000e5c00011b7983 */ /* 0x000ea80000300800 */
[----:B------:R-:W-:Y:S04]  /*feaf0*/  STL [R1+0x6108], R0 ;  /* 0x0061080001007387 */ /* 0x000fe80000100800 */
[----:B------:R-:W3:Y:S04]  /*feb00*/  LDL.LU.64 R18, [R1+0x6320] ;  /* 0x0063200001127983 */ /* 0x000ee80000300a00 */
        /* <DEDUP_REMOVED lines=27> */
[----:B0-----:R-:W3:Y:S04]  /*fecc0*/  LDL.LU.64 R10, [R1+0x62e0] ;  /* 0x0062e000010a7983 */ /* 0x001ee80000300a00 */
[----:B------:R-:W3:Y:S04]  /*fecd0*/  LDL.LU.64 R8, [R1+0x62d8] ;  /* 0x0062d80001087983 */ /* 0x000ee80000300a00 */
[----:B------:R-:W2:Y:S02]  /*fece0*/  LDL.LU.64 R16, [R1+0x62d0] ;  /* 0x0062d00001107983 */ /* 0x000ea40000300a00 */
[C---:B--2---:R-:W-:Y:S08]  /*fecf0*/  HMMA.16816.F32 R20, R12.reuse, R16, R20 ;  /* 0x000000100c14723c */ /* 0x044ff00000001814 */
[C---:B---3--:R-:W-:Y:S11]  /*fed00*/  HMMA.16816.F32 R8, R12.reuse, R18, R8 ;  /* 0x000000120c08723c */ /* 0x048ff60000001808 */
[----:B------:R-:W-:Y:S04]  /*fed10*/  STL.64 [R1+0xfd0], R20 ;  /* 0x000fd01401007387 */ /* 0x000fe80000100a00 */
[----:B------:R0:W-:Y:S04]  /*fed20*/  STL.64 [R1+0xfd8], R22 ;  /* 0x000fd81601007387 */ /* 0x0001e80000100a00 */
[----:B0-----:R-:W2:Y:S04]  /*fed30*/  LDL.LU.64 R22, [R1+0x62c8] ;  /* 0x0062c80001167983 */ /* 0x001ea80000300a00 */
[----:B------:R-:W2:Y:S04]  /*fed40*/  LDL.LU.64 R20, [R1+0x62c0] ;  /* 0x0062c00001147983 */ /* 0x000ea80000300a00 */
[----:B------:R-:W-:Y:S04]  /*fed50*/  STL.64 [R1+0xfc0], R8 ;  /* 0x000fc00801007387 */ /* 0x000fe80000100a00 */
[----:B------:R0:W-:Y:S04]  /*fed60*/  STL.64 [R1+0xfc8], R10 ;  /* 0x000fc80a01007387 */ /* 0x0001e80000100a00 */
[----:B0-----:R-:W4:Y:S04]  /*fed70*/  LDL.LU.64 R10, [R1+0x62b8] ;  /* 0x0062b800010a7983 */ /* 0x001f280000300a00 */
[----:B------:R-:W3:Y:S04]  /*fed80*/  LDL.LU.64 R8, [R1+0x62b0] ;  /* 0x0062b00001087983 */ /* 0x000ee80000300a00 */
[----:B------:R0:W-:Y:S04]  /*fed90*/  STL.64 [R1+0x6068], R18 ;  /* 0x0060681201007387 */ /* 0x0001e80000100a00 */
[----:B------:R1:W-:Y:S04]  /*feda0*/  STL.64 [R1+0x6060], R16 ;  /* 0x0060601001007387 */ /* 0x0003e80000100a00 */
[----:B0-----:R-:W2:Y:S04]  /*fedb0*/  LDL.64 R18, [R1+0x98] ;  /* 0x0000980001127983 */ /* 0x001ea80000100a00 */
[----:B-1----:R-:W2:Y:S01]  /*fedc0*/  LDL.64 R16, [R1+0x90] ;  /* 0x0000900001107983 */ /* 0x002ea20000100a00 */
[----:B----4-:R-:W-:-:S15]  /*fedd0*/  HMMA.16816.F32 R4, R12, R10, R4 ;  /* 0x0000000a0c04723c */ /* 0x010fde0000001804 */
[----:B------:R-:W-:-:S04]  /*fede0*/  NOP ;  /* 0x0000000000007918 */ /* 0x000fc80000000000 */
        /* <DEDUP_REMOVED lines=8> */
[----:B0-----:R-:W2:Y:S04]  /*fee70*/  LDL.LU.64 R22, [R1+0x6298] ;  /* 0x0062980001167983 */ /* 0x001ea80000300a00 */
[----:B------:R-:W3:Y:S04]  /*fee80*/  LDL.LU.64 R20, [R1+0x6290] ;  /* 0x0062900001147983 */ /* 0x000ee80000300a00 */
[----:B------:R-:W-:Y:S04]  /*fee90*/  STL.64 [R1+0x6208], R6 ;  /* 0x0062080601007387 */ /* 0x000fe80000100a00 */
[----:B----4-:R0:W-:Y:S04]  /*feea0*/  STL.64 [R1+0x6200], R4 ;  /* 0x0062000401007387 */ /* 0x0101e80000100a00 */
        /* <DEDUP_REMOVED lines=9> */
[----:B------:R-:W2:Y:S04]  /*fef40*/  LDL.LU.64 R24, [R1+0x6280] ;  /* 0x0062800001187983 */ /* 0x000ea80000300a00 */
[----:B------:R0:W-:Y:S04]  /*fef50*/  STL.64 [R1+0x6030], R22 ;  /* 0x0060301601007387 */ /* 0x0001e80000100a00 */
[----:B0-----:R-:W4:Y:S04]  /*fef60*/  LDL R22, [R1+0x310] ;  /* 0x0003100001167983 */ /* 0x001f280000100800 */
[----:B------:R-:W4:Y:S04]  /*fef70*/  LDL R23, [R1+0x314] ;  /* 0x0003140001177983 */ /* 0x000f280000100800 */
[----:B---3--:R-:W-:Y:S01]  /*fef80*/  STL.64 [R1+0x6028], R20 ;  /* 0x0060281401007387 */ /* 0x008fe20000100a00 */
[----:B--2---:R-:W-:Y:S03]  /*fef90*/  HMMA.16816.F32 R12, R12, R2, R24 ;  /* 0x000000020c0c723c */ /* 0x004fe60000001818 */
[----:B------:R-:W4:Y:S04]  /*fefa0*/  LDL.LU.64 R26, [R1+0x6278] ;  /* 0x00627800011a7983 */ /* 0x000f280000300a00 */
[----:B------:R-:W4:-:S12]  /*fefb0*/  LDL.LU.64 R24, [R1+0x6270] ;  /* 0x0062700001187983 */ /* 0x000f180000300a00 */
[----:B------:R-:W-:Y:S04]  /*fefc0*/  STL.64 [R1+0xe40], R12 ;  /* 0x000e400c01007387 */ /* 0x000fe80000100a00 */
[----:B------:R0:W-:Y:S04]  /*fefd0*/  STL.64 [R1+0xe48], R14 ;  /* 0x000e480e01007387 */ /* 0x0001e80000100a00 */
[----:B0-----:R-:W2:Y:S04]  /*fefe0*/  LDL.LU.64 R14, [R1+0x6268] ;  /* 0x00626800010e7983 */ /* 0x001ea80000300a00 */
[----:B------:R-:W3:Y:S01]  /*feff0*/  LDL.LU.64 R12, [R1+0x6260] ;  /* 0x00626000010c7983 */ /* 0x000ee20000300a00 */
[----:B----4-:R-:W-:Y:S03]  /*ff000*/  HMMA.16816.F32 R20, R16, R22, R24 ;  /* 0x000000161014723c */ /* 0x010fe60000001818 */
[----:B------:R-:W4:Y:S04]  /*ff010*/  LDL.LU.64 R26, [R1+0x6258] ;  /* 0x00625800011a7983 */ /* 0x000f280000300a00 */
[----:B------:R-:W2:-:S12]  /*ff020*/  LDL.LU.64 R24, [R1+0x6250] ;  /* 0x0062500001187983 */ /* 0x000e980000300a00 */
[----:B------:R-:W-:Y:S04]  /*ff030*/  STL.64 [R1+0xf80], R20 ;  /* 0x000f801401007387 */ /* 0x000fe80000100a00 */
[----:B------:R0:W-:Y:S02]  /*ff040*/  STL.64 [R1+0xf88], R22 ;  /* 0x000f881601007387 */ /* 0x0001e40000100a00 */
[----:B0-----:R-:W-:-:S15]  /*ff050*/  HMMA.16816.F32 R20, R16, R8, R4 ;  /* 0x000000081014723c */ /* 0x001fde0000001804 */
[----:B------:R-:W-:-:S04]  /*ff060*/  NOP ;  /* 0x0000000000007918 */ /* 0x000fc80000000000 */
[----:B------:R0:W-:Y:S04]  /*ff070*/  STL.64 [R1+0xf70], R20 ;  /* 0x000f701401007387 */ /* 0x0001e80000100a00 */
[----:B------:R1:W-:Y:S04]  /*ff080*/  STL.64 [R1+0xf78], R22 ;  /* 0x000f781601007387 */ /* 0x0003e80000100a00 */
[----:B0-----:R-:W2:Y:S04]  /*ff090*/  LDL.LU R20, [R1+0xd10] ;  /* 0x000d100001147983 */ /* 0x001ea80000300800 */
[----:B------:R-:W2:Y:S04]  /*ff0a0*/  LDL.LU R21, [R1+0xd14] ;  /* 0x000d140001157983 */ /* 0x000ea80000300800 */
[----:B-1----:R-:W2:Y:S04]  /*ff0b0*/  LDL.LU R22, [R1+0xd18] ;  /* 0x000d180001167983 */ /* 0x002ea80000300800 */
[----:B------:R-:W2:Y:S01]  /*ff0c0*/  LDL.LU R23, [R1+0xd1c] ;  /* 0x000d1c0001177983 */ /* 0x000ea20000300800 */
[----:B------:R-:W-:-:S02]  /*ff0d0*/  IMAD.MOV.U32 R7, RZ, RZ, R16 ;  /* 0x000000ffff077224 */ /* 0x000fc400078e0010 */
[----:B------:R-:W-:Y:S02]  /*ff0e0*/  IMAD.MOV.U32 R6, RZ, RZ, R17 ;  /* 0x000000ffff067224 */ /* 0x000fe400078e0011 */
[----:B---3--:R-:W-:Y:S02]  /*ff0f0*/  IMAD.MOV.U32 R16, RZ, RZ, R12 ;  /* 0x000000ffff107224 */ /* 0x008fe400078e000c */
[----:B------:R-:W-:Y:S02]  /*ff100*/  IMAD.MOV.U32 R17, RZ, RZ, R13 ;  /* 0x000000ffff117224 */ /* 0x000fe400078e000d */
[----:B------:R-:W-:Y:S02]  /*ff110*/  IMAD.MOV.U32 R5, RZ, RZ, R18 ;  /* 0x000000ffff057224 */ /* 0x000fe400078e0012 */
[----:B------:R-:W-:Y:S01]  /*ff120*/  IMAD.MOV.U32 R4, RZ, RZ, R19 ;  /* 0x000000ffff047224 */ /* 0x000fe200078e0013 */
[----:B--2---:R0:W-:Y:S04]  /*ff130*/  STL.64 [R1+0x6120], R22 ;  /* 0x0061201601007387 */ /* 0x0041e80000100a00 */
[----:B------:R-:W-:Y:S04]  /*ff140*/  STL.64 [R1+0x6118], R20 ;  /* 0x0061181401007387 */ /* 0x000fe80000100a00 */
[----:B------:R-:W2:Y:S04]  /*ff150*/  LDL.LU R12, [R1+0x624c] ;  /* 0x00624c00010c7983 */ /* 0x000ea80000300800 */
[----:B------:R-:W3:Y:S01]  /*ff160*/  LDL.LU R13, [R1+0x6248] ;  /* 0x00624800010d7983 */ /* 0x000ee20000300800 */
[----:B0-----:R-:W-:-:S02]  /*ff170*/  IMAD.MOV.U32 R22, RZ, RZ, R14 ;  /* 0x000000ffff167224 */ /* 0x001fc400078e000e */
[----:B------:R-:W-:Y:S01]  /*ff180*/  IMAD.MOV.U32 R23, RZ, RZ, R15 ;  /* 0x000000ffff177224 */ /* 0x000fe200078e000f */
[----:B------:R-:W2:Y:S04]  /*ff190*/  LDL.LU R14, [R1+0x6244] ;  /* 0x00624400010e7983 */ /* 0x000ea80000300800 */
[----:B------:R-:W2:Y:S04]  /*ff1a0*/  LDL.LU R15, [R1+0x6240] ;  /* 0x00624000010f7983 */ /* 0x000ea80000300800 */
[----:B------:R-:W-:Y:S04]  /*ff1b0*/  STL.64 [R1+0x6138], R22 ;  /* 0x0061381601007387 */ /* 0x000fe80000100a00 */
[----:B------:R-:W2:Y:S04]  /*ff1c0*/  LDL.64 R18, [R1+0x1f8] ;  /* 0x0001f80001127983 */ /* 0x000ea80000100a00 */
[----:B--2---:R-:W-:Y:S04]  /*ff1d0*/  STL.64 [R1+0x6130], R18 ;  /* 0x0061301201007387 */ /* 0x004fe80000100a00 */
[----:B------:R0:W-:Y:S04]  /*ff1e0*/  STL.64 [R1+0x6128], R16 ;  /* 0x0061281001007387 */ /* 0x0001e80000100a00 */
[----:B0-----:R-:W2:Y:S04]  /*ff1f0*/  LDL.LU R16, [R1+0xd50] ;  /* 0x000d500001107983 */ /* 0x001ea80000300800 */
[----:B------:R-:W2:Y:S04]  /*ff200*/  LDL.LU R17, [R1+0xd54] ;  /* 0x000d540001117983 */ /* 0x000ea80000300800 */
[----:B------:R-:W2:Y:S04]  /*ff210*/  LDL.LU R18, [R1+0xd58] ;  /* 0x000d580001127983 */ /* 0x000ea80000300800 */
[----:B------:R-:W2:Y:S01]  /*ff220*/  LDL.LU R19, [R1+0xd5c] ;  /* 0x000d5c0001137983 */ /* 0x000ea20000300800 */
[----:B----4-:R-:W-:-:S02]  /*ff230*/  IMAD.MOV.U32 R20, RZ, RZ, R27 ;  /* 0x000000ffff147224 */ /* 0x010fc400078e001b */
[----:B------:R-:W-:Y:S01]  /*ff240*/  IMAD.MOV.U32 R21, RZ, RZ, R26 ;  /* 0x000000ffff157224 */ /* 0x000fe200078e001a */
[----:B--2---:R-:W-:Y:S04]  /*ff250*/  STL.64 [R1+0x6148], R18 ;  /* 0x0061481201007387 */ /* 0x004fe80000100a00 */
[----:B------:R0:W-:Y:S04]  /*ff260*/  STL.64 [R1+0x6140], R16 ;  /* 0x0061401001007387 */ /* 0x0001e80000100a00 */
[----:B------:R1:W-:Y:S04]  /*ff270*/  STL.64 [R1+0x6150], R20 ;  /* 0x0061501401007387 */ /* 0x0003e80000100a00 */
[----:B0-----:R-:W2:Y:S04]  /*ff280*/  LDL.LU R16, [R1+0xd60] ;  /* 0x000d600001107983 */ /* 0x001ea80000300800 */
[----:B------:R-:W2:Y:S04]  /*ff290*/  LDL.LU R17, [R1+0xd64] ;  /* 0x000d640001117983 */ /* 0x000ea80000300800 */
[----:B------:R-:W4:Y:S04]  /*ff2a0*/  LDL.LU R18, [R1+0xd68] ;  /* 0x000d680001127983 */ /* 0x000f280000300800 */
[----:B------:R-:W4:Y:S01]  /*ff2b0*/  LDL.LU R19, [R1+0xd6c] ;  /* 0x000d6c0001137983 */ /* 0x000f220000300800 */
[----:B------:R-:W-:-:S02]  /*ff2c0*/  IMAD.MOV.U32 R22, RZ, RZ, R25 ;  /* 0x000000ffff167224 */ /* 0x000fc400078e0019 */
[----:B------:R-:W-:Y:S01]  /*ff2d0*/  IMAD.MOV.U32 R23, RZ, RZ, R24 ;  /* 0x000000ffff177224 */ /* 0x000fe200078e0018 */
[----:B----4-:R-:W-:Y:S04]  /*ff2e0*/  STL.64 [R1+0x6160], R18 ;  /* 0x0061601201007387 */ /* 0x010fe80000100a00 */
[----:B--2---:R-:W-:Y:S04]  /*ff2f0*/  STL.64 [R1+0x6158], R16 ;  /* 0x0061581001007387 */ /* 0x004fe80000100a00 */
[----:B------:R0:W-:Y:S04]  /*ff300*/  STL.64 [R1+0x6168], R22 ;  /* 0x0061681601007387 */ /* 0x0001e80000100a00 */
[----:B-1----:R-:W2:Y:S04]  /*ff310*/  LDL.LU R20, [R1+0xd80] ;  /* 0x000d800001147983 */ /* 0x002ea80000300800 */
[----:B------:R-:W2:Y:S04]  /*ff320*/  LDL.LU R21, [R1+0xd84] ;  /* 0x000d840001157983 */ /* 0x000ea80000300800 */
[----:B0-----:R-:W4:Y:S04]  /*ff330*/  LDL.LU R22, [R1+0xd88] ;  /* 0x000d880001167983 */ /* 0x001f280000300800 */
[----:B------:R-:W4:Y:S01]  /*ff340*/  LDL.LU R23, [R1+0xd8c] ;  /* 0x000d8c0001177983 */ /* 0x000f220000300800 */
[----:B---3--:R-:W-:-:S02]  /*ff350*/  IMAD.MOV.U32 R26, RZ, RZ, R13 ;  /* 0x000000ffff1a7224 */ /* 0x008fc400078e000d */
[----:B------:R-:W-:Y:S01]  /*ff360*/  IMAD.MOV.U32 R27, RZ, RZ, R12 ;  /* 0x000000ffff1b7224 */ /* 0x000fe200078e000c */
[----:B------:R-:W3:Y:S04]  /*ff370*/  LDL.LU R13, [R1+0x623c] ;  /* 0x00623c00010d7983 */ /* 0x000ee80000300800 */
[----:B------:R-:W3:Y:S04]  /*ff380*/  LDL.LU R12, [R1+0x6238] ;  /* 0x00623800010c7983 */ /* 0x000ee80000300800 */
[----:B------:R-:W-:Y:S01]  /*ff390*/  STL.64 [R1+0x61a0], R26 ;  /* 0x0061a01a01007387 */ /* 0x000fe20000100a00 */
[----:B------:R-:W-:-:S02]  /*ff3a0*/  IMAD.MOV.U32 R24, RZ, RZ, R15 ;  /* 0x000000ffff187224 */ /* 0x000fc400078e000f */
[----:B------:R-:W-:Y:S01]  /*ff3b0*/  IMAD.MOV.U32 R25, RZ, RZ, R14 ;  /* 0x000000ffff197224 */ /* 0x000fe200078e000e */
        /* <DEDUP_REMOVED lines=10> */
[----:B------:R-:W3:Y:S04]  /*ff460*/  LDL.LU R12, [R1+0x622c] ;  /* 0x00622c00010c7983 */ /* 0x000ee80000300800 */
[----:B------:R-:W3:Y:S04]  /*ff470*/  LDL.LU R13, [R1+0x6228] ;  /* 0x00622800010d7983 */ /* 0x000ee80000300800 */
[----:B------:R-:W-:Y:S04]  /*ff480*/  STL.64 [R1+0x61b8], R24 ;  /* 0x0061b81801007387 */ /* 0x000fe80000100a00 */
[----:B------:R0:W-:Y:S02]  /*ff490*/  STL.64 [R1+0x61d0], R26 ;  /* 0x0061d01a01007387 */ /* 0x0001e40000100a00 */
[----:B0-----:R-:W-:-:S02]  /*ff4a0*/  IMAD.MOV.U32 R27, RZ, RZ, R4 ;  /* 0x000000ffff1b7224 */ /* 0x001fc400078e0004 */
[----:B------:R-:W-:Y:S01]  /*ff4b0*/  IMAD.MOV.U32 R26, RZ, RZ, R5 ;  /* 0x000000ffff1a7224 */ /* 0x000fe200078e0005 */
[----:B----4-:R-:W-:Y:S04]  /*ff4c0*/  STL.64 [R1+0x6198], R22 ;  /* 0x0061981601007387 */ /* 0x010fe80000100a00 */
[----:B--2---:R0:W-:Y:S01]  /*ff4d0*/  STL.64 [R1+0x6190], R20 ;  /* 0x0061901401007387 */ /* 0x0041e20000100a00 */
[----:B------:R-:W-:Y:S02]  /*ff4e0*/  IMAD.MOV.U32 R24, RZ, RZ, R14 ;  /* 0x000000ffff187224 */ /* 0x000fe400078e000e */
[----:B------:R-:W-:Y:S01]  /*ff4f0*/  IMAD.MOV.U32 R25, RZ, RZ, R15 ;  /* 0x000000ffff197224 */ /* 0x000fe200078e000f */
[----:B0-----:R-:W2:Y:S04]  /*ff500*/  LDL.LU R20, [R1+0xda0] ;  /* 0x000da00001147983 */ /* 0x001ea80000300800 */
[----:B------:R-:W2:Y:S04]  /*ff510*/  LDL.LU R21, [R1+0xda4] ;  /* 0x000da40001157983 */ /* 0x000ea80000300800 */
[----:B------:R-:W4:Y:S04]  /*ff520*/  LDL.LU R22, [R1+0xda8] ;  /* 0x000da80001167983 */ /* 0x000f280000300800 */
[----:B------:R-:W4:Y:S04]  /*ff530*/  LDL.LU R23, [R1+0xdac] ;  /* 0x000dac0001177983 */ /* 0x000f280000300800 */
[----:B------:R-:W2:Y:S04]  /*ff540*/  LDL.LU R14, [R1+0x6224] ;  /* 0x00622400010e7983 */ /* 0x000ea80000300800 */
[----:B------:R-:W2:Y:S04]  /*ff550*/  LDL.LU R15, [R1+0x6220] ;  /* 0x00622000010f7983 */ /* 0x000ea80000300800 */
[----:B------:R0:W-:Y:S04]  /*ff560*/  STL.64 [R1+0x61e8], R24 ;  /* 0x0061e81801007387 */ /* 0x0001e80000100a00 */
[----:B------:R-:W2:Y:S04]  /*ff570*/  LDL.LU R4, [R1+0xe00] ;  /* 0x000e000001047983 */ /* 0x000ea80000300800 */
[----:B------:R-:W2:Y:S01]  /*ff580*/  LDL.LU R5, [R1+0xe04] ;  /* 0x000e040001057983 */ /* 0x000ea20000300800 */
[----:B0-----:R-:W-:-:S02]  /*ff590*/  IMAD.MOV.U32 R25, RZ, RZ, R6 ;  /* 0x000000ffff197224 */ /* 0x001fc400078e0006 */
[----:B------:R-:W-:Y:S01]  /*ff5a0*/  IMAD.MOV.U32 R24, RZ, RZ, R7 ;  /* 0x000000ffff187224 */ /* 0x000fe200078e0007 */
        /* <DEDUP_REMOVED lines=26> */
[C---:B------:R-:W-:Y:S03]  /*ff750*/  HMMA.16816.F32 R4, R24.reuse, R14, R4 ;  /* 0x0000000e1804723c */ /* 0x040fe60000001804 */
        /* <DEDUP_REMOVED lines=27> */
[----:B0-----:R-:W3:Y:S04]  /*ff910*/  LDL R12, [R1+0x218] ;  /* 0x00021800010c7983 */ /* 0x001ee80000100800 */
[----:B------:R-:W3:Y:S04]  /*ff920*/  LDL R13, [R1+0x21c] ;  /* 0x00021c00010d7983 */ /* 0x000ee80000100800 */
[----:B------:R0:W-:Y:S04]  /*ff930*/  STL.64 [R1+0x5ff0], R14 ;  /* 0x005ff00e01007387 */ /* 0x0001e80000100a00 */
[----:B0-----:R-:W4:Y:S01]  /*ff940*/  LDL.64 R14, [R1+0x228] ;  /* 0x00022800010e7983 */ /* 0x001f220000100a00 */
[----:B--2---:R-:W-:Y:S03]  /*ff950*/  HMMA.16816.F32 R24, R24, R4, R20 ;  /* 0x000000041818723c */ /* 0x004fe60000001814 */
[----:B------:R-:W2:Y:S04]  /*ff960*/  LDL.LU.64 R22, [R1+0x61f8] ;  /* 0x0061f80001167983 */ /* 0x000ea80000300a00 */
[----:B------:R-:W2:-:S12]  /*ff970*/  LDL.LU.64 R20, [R1+0x61f0] ;  /* 0x0061f00001147983 */ /* 0x000e980000300a00 */
[----:B------:R0:W-:Y:S04]  /*ff980*/  STL.64 [R1+0xf40], R24 ;  /* 0x000f401801007387 */ /* 0x0001e80000100a00 */
[----:B------:R-:W-:Y:S04]  /*ff990*/  STL.64 [R1+0xf48], R26 ;  /* 0x000f481a01007387 */ /* 0x000fe80000100a00 */
[----:B0-----:R-:W2:Y:S04]  /*ff9a0*/  LDL.LU.64 R24, [R1+0x61e8] ;  /* 0x0061e80001187983 */ /* 0x001ea80000300a00 */
[----:B---3--:R-:W-:Y:S04]  /*ff9b0*/  STL.64 [R1+0x6040], R6 ;  /* 0x0060400601007387 */ /* 0x008fe80000100a00 */
        /* <DEDUP_REMOVED lines=40> */
[----:B0-----:R-:W4:Y:S04]  /*ffc40*/  LDL.LU.64 R22, [R1+0x6168] ;  /* 0x0061680001167983 */ /* 0x001f280000300a00 */
[----:B------:R0:W-:Y:S04]  /*ffc50*/  STL [R1+0x5f8c], R26 ;  /* 0x005f8c1a01007387 */ /* 0x0001e80000100800 */
[----:B------:R1:W-:Y:S04]  /*ffc60*/  STL [R1+0x5f88], R27 ;  /* 0x005f881b01007387 */ /* 0x0003e80000100800 */
[----:B------:R-:W2:Y:S04]  /*ffc70*/  LDL.LU R24, [R1+0xd40] ;  /* 0x000d400001187983 */ /* 0x000ea80000300800 */
[----:B------:R-:W2:Y:S04]  /*ffc80*/  LDL.LU R25, [R1+0xd44] ;  /* 0x000d440001197983 */ /* 0x000ea80000300800 */
[----:B0-----:R-:W2:Y:S04]  /*ffc90*/  LDL.LU R26, [R1+0xd48] ;  /* 0x000d4800011a7983 */ /* 0x001ea80000300800 */
[----:B-1----:R-:W2:Y:S01]  /*ffca0*/  LDL.LU R27, [R1+0xd4c] ;  /* 0x000d4c00011b7983 */ /* 0x002ea20000300800 */
[----:B----4-:R-:W-:Y:S03]  /*ffcb0*/  HMMA.16816.F32 R20, R4, R22, R16 ;  /* 0x000000160414723c */ /* 0x010fe60000001810 */
        /* <DEDUP_REMOVED lines=10> */
[----:B0-----:R-:W3:Y:S01]  /*ffd60*/  LDL.LU.64 R22, [R1+0x6138] ;  /* 0x0061380001167983 */ /* 0x001ee20000300a00 */
[C---:B--2---:R-:W-:Y:S08]  /*ffd70*/  HMMA.16816.F32 R24, R4.reuse, R14, R24 ;  /* 0x0000000e0418723c */ /* 0x044ff00000001818 */
[----:B---3--:R-:W-:Y:S01]  /*ffd80*/  HMMA.16816.F32 R20, R4, R22, R16 ;  /* 0x000000160414723c */ /* 0x008fe20000001810 */
[----:B------:R-:W2:Y:S04]  /*ffd90*/  LDL.LU.64 R18, [R1+0x6130] ;  /* 0x0061300001127983 */ /* 0x000ea80000300a00 */
[----:B------:R-:W3:-:S14]  /*ffda0*/  LDL.LU.64 R16, [R1+0x6128] ;  /* 0x0061280001107983 */ /* 0x000edc0000300a00 */
[----:B------:R-:W-:Y:S04]  /*ffdb0*/  STL.64 [R1+0xeb0], R20 ;  /* 0x000eb01401007387 */ /* 0x000fe80000100a00 */
[----:B------:R0:W-:Y:S04]  /*ffdc0*/  STL.64 [R1+0xeb8], R22 ;  /* 0x000eb81601007387 */ /* 0x0001e80000100a00 */
[----:B0-----:R-:W2:Y:S04]  /*ffdd0*/  LDL.LU.64 R22, [R1+0x6120] ;  /* 0x0061200001167983 */ /* 0x001ea80000300a00 */
[----:B------:R-:W2:Y:S04]  /*ffde0*/  LDL.LU.64 R20, [R1+0x6118] ;  /* 0x0061180001147983 */ /* 0x000ea80000300a00 */
[----:B------:R-:W-:Y:S04]  /*ffdf0*/  STL.64 [R1+0xea0], R24 ;  /* 0x000ea01801007387 */ /* 0x000fe80000100a00 */
[----:B------:R0:W-:Y:S02]  /*ffe00*/  STL.64 [R1+0xea8], R26 ;  /* 0x000ea81a01007387 */ /* 0x0001e40000100a00 */
[----:B0-----:R-:W-:-:S02]  /*ffe10*/  IMAD.MOV.U32 R27, RZ, RZ, R15 ;  /* 0x000000ffff1b7224 */ /* 0x001fc400078e000f */
[----:B------:R-:W-:-:S03]  /*ffe20*/  IMAD.MOV.U32 R26, RZ, RZ, R14 ;  /* 0x000000ffff1a7224 */ /* 0x000fc600078e000e */
[----:B------:R-:W-:Y:S04]  /*ffe30*/  STL [R1+0x5f94], R27 ;  /* 0x005f941b01007387 */ /* 0x000fe80000100800 */
[----:B------:R0:W-:Y:S04]  /*ffe40*/  STL [R1+0x5f90], R26 ;  /* 0x005f901a01007387 */ /* 0x0001e80000100800 */
[----:B------:R-:W4:Y:S04]  /*ffe50*/  LDL.LU R24, [R1+0xd30] ;  /* 0x000d300001187983 */ /* 0x000f280000300800 */
[----:B------:R-:W4:Y:S04]  /*ffe60*/  LDL.LU R25, [R1+0xd34] ;  /* 0x000d340001197983 */ /* 0x000f280000300800 */
[----:B0-----:R-:W4:Y:S04]  /*ffe70*/  LDL.LU R26, [R1+0xd38] ;  /* 0x000d3800011a7983 */ /* 0x001f280000300800 */
[----:B------:R-:W4:Y:S02]  /*ffe80*/  LDL.LU R27, [R1+0xd3c] ;  /* 0x000d3c00011b7983 */ /* 0x000f240000300800 */
[C---:B----4-:R-:W-:Y:S08]  /*ffe90*/  HMMA.16816.F32 R24, R4.reuse, R12, R24 ;  /* 0x0000000c0418723c */ /* 0x050ff00000001818 */
[C---:B---3--:R-:W-:Y:S08]  /*ffea0*/  HMMA.16816.F32 R12, R4.reuse, R16, R8 ;  /* 0x00000010040c723c */ /* 0x048ff00000001808 */
[----:B--2---:R-:W-:Y:S03]  /*ffeb0*/  HMMA.16816.F32 R8, R4, R18, R20 ;  /* 0x000000120408723c */ /* 0x004fe60000001814 */
[----:B------:R-:W-:Y:S04]  /*ffec0*/  STL.64 [R1+0xe90], R24 ;  /* 0x000e901801007387 */ /* 0x000fe80000100a00 */
[----:B------:R-:W-:Y:S04]  /*ffed0*/  STL.64 [R1+0xe98], R26 ;  /* 0x000e981a01007387 */ /* 0x000fe80000100a00 */
[----:B------:R0:W-:Y:S04]  /*ffee0*/  STL.64 [R1+0xe80], R12 ;  /* 0x000e800c01007387 */ /* 0x0001e80000100a00 */
[----:B------:R1:W-:Y:S04]  /*ffef0*/  STL.64 [R1+0xe88], R14 ;  /* 0x000e880e01007387 */ /* 0x0003e80000100a00 */
[----:B------:R2:W-:Y:S04]  /*fff00*/  STL.64 [R1+0xe70], R8 ;  /* 0x000e700801007387 */ /* 0x0005e80000100a00 */
[----:B------:R3:W-:Y:S04]  /*fff10*/  STL.64 [R1+0xe78], R10 ;  /* 0x000e780a01007387 */ /* 0x0007e80000100a00 */
        /* <DEDUP_REMOVED lines=8> */
[----:B---3--:R-:W3:Y:S04]  /*fffa0*/  LDL.LU R10, [R1+0xc78] ;  /* 0x000c7800010a7983 */ /* 0x008ee80000300800 */
[----:B------:R-:W3:Y:S01]  /*fffb0*/  LDL.LU R11, [R1+0xc7c] ;  /* 0x000c7c00010b7983 */ /* 0x000ee20000300800 */
[----:B------:R-:W-:-:S02]  /*fffc0*/  IMAD.MOV.U32 R24, RZ, RZ, R18 ;  /* 0x000000ffff187224 */ /* 0x000fc400078e0012 */
[----:B------:R-:W-:Y:S02]  /*fffd0*/  IMAD.MOV.U32 R25, RZ, RZ, R19 ;  /* 0x000000ffff197224 */ /* 0x000fe400078e0013 */
[----:B------:R-:W-:Y:S02]  /*fffe0*/  IMAD.MOV.U32 R18, RZ, RZ, R28 ;  /* 0x000000ffff127224 */ /* 0x000fe400078e001c */
[----:B------:R-:W-:Y:S01]  /*ffff0*/  IMAD.MOV.U32 R19, RZ, RZ, R29 ;  /* 0x000000ffff137224 */ /* 0x000fe200078e001d */
[----:B---3--:R-:W-:Y:S04]  /*100000*/  STL.64 [R1+0x6078], R10 ;  /* 0x0060780a01007387 */ /* 0x008fe80000100a00 */
[----:B--2---:R0:W-:Y:S04]  /*100010*/  STL.64 [R1+0x6070], R8 ;  /* 0x0060700801007387 */ /* 0x0041e80000100a00 */
[----:B------:R-:W2:Y:S04]  /*100020*/  LDL.LU R28, [R1+0x6110] ;  /* 0x00611000011c7983 */ /* 0x000ea80000300800 */
[----:B------:R-:W2:Y:S04]  /*100030*/  LDL.LU R29, [R1+0x610c] ;  /* 0x00610c00011d7983 */ /* 0x000ea80000300800 */
[----:B------:R-:W-:Y:S04]  /*100040*/  STL.64 [R1+0x6080], R18 ;  /* 0x0060801201007387 */ /* 0x000fe80000100a00 */
[----:B0-----:R-:W3:Y:S04]  /*100050*/  LDL.LU R8, [R1+0xc90] ;  /* 0x000c900001087983 */ /* 0x001ee80000300800 */
[----:B------:R-:W3:Y:S04]  /*100060*/  LDL.LU R9, [R1+0xc94] ;  /* 0x000c940001097983 */ /* 0x000ee80000300800 */
[----:B------:R-:W4:Y:S04]  /*100070*/  LDL.LU R10, [R1+0xc98] ;  /* 0x000c9800010a7983 */ /* 0x000f280000300800 */
[----:B------:R-:W4:Y:S01]  /*100080*/  LDL.LU R11, [R1+0xc9c] ;  /* 0x000c9c00010b7983 */ /* 0x000f220000300800 */
[----:B------:R-:W-:-:S03]  /*100090*/  IMAD.MOV.U32 R17, RZ, RZ, R0 ;  /* 0x000000ffff117224 */ /* 0x000fc600078e0000 */
[----:B----4-:R-:W-:Y:S04]  /*1000a0*/  STL.64 [R1+0x6090], R10 ;  /* 0x0060900a01007387 */ /* 0x010fe80000100a00 */
[----:B---3--:R-:W-:Y:S04]  /*1000b0*/  STL.64 [R1+0x6088], R8 ;  /* 0x0060880801007387 */ /* 0x008fe80000100a00 */
[----:B------:R-:W3:Y:S04]  /*1000c0*/  LDL R16, [R1+0x188] ;  /* 0x0001880001107983 */ /* 0x000ee80000100800 */
[----:B------:R-:W4:Y:S04]  /*1000d0*/  LDL.LU R0, [R1+0x6108] ;  /* 0x0061080001007983 */ /* 0x000f280000300800 */
[----:B---3--:R0:W-:Y:S04]  /*1000e0*/  STL.64 [R1+0x6098], R16 ;  /* 0x0060981001007387 */ /* 0x0081e80000100a00 */
[----:B0-----:R-:W3:Y:S04]  /*1000f0*/  LDL.LU R16, [R1+0xcb0] ;  /* 0x000cb00001107983 */ /* 0x001ee80000300800 */
[----:B------:R-:W3:Y:S04]  /*100100*/  LDL.LU R17, [R1+0xcb4] ;  /* 0x000cb40001117983 */ /* 0x000ee80000300800 */
[----:B------:R-:W2:Y:S04]  /*100110*/  LDL.LU R18, [R1+0xcb8] ;  /* 0x000cb80001127983 */ /* 0x000ea80000300800 */
[----:B------:R-:W2:Y:S04]  /*100120*/  LDL.LU R19, [R1+0xcbc] ;  /* 0x000cbc0001137983 */ /* 0x000ea80000300800 */
[----:B--2---:R0:W-:Y:S04]  /*100130*/  STL.64 [R1+0x60a8], R18 ;  /* 0x0060a81201007387 */ /* 0x0041e80000100a00 */
[----:B0-----:R-:W2:Y:S04]  /*100140*/  LDL R18, [R1+0x1a8] ;  /* 0x0001a80001127983 */ /* 0x001ea80000100800 */
[----:B------:R-:W2:Y:S04]  /*100150*/  LDL R19, [R1+0x1ac] ;  /* 0x0001ac0001137983 */ /* 0x000ea80000100800 */
[----:B---3--:R0:W-:Y:S04]  /*100160*/  STL.64 [R1+0x60a0], R16 ;  /* 0x0060a01001007387 */ /* 0x0081e80000100a00 */
[----:B--2---:R1:W-:Y:S04]  /*100170*/  STL.64 [R1+0x60c0], R18 ;  /* 0x0060c01201007387 */ /* 0x0043e80000100a00 */
[----:B------:R-:W2:Y:S04]  /*100180*/  LDL.LU R8, [R1+0xca0] ;  /* 0x000ca00001087983 */ /* 0x000ea80000300800 */
[----:B------:R-:W2:Y:S04]  /*100190*/  LDL.LU R9, [R1+0xca4] ;  /* 0x000ca40001097983 */ /* 0x000ea80000300800 */
[----:B------:R-:W3:Y:S04]  /*1001a0*/  LDL.LU R10, [R1+0xca8] ;  /* 0x000ca800010a7983 */ /* 0x000ee80000300800 */
[----:B------:R-:W3:Y:S04]  /*1001b0*/  LDL.LU R11, [R1+0xcac] ;  /* 0x000cac00010b7983 */ /* 0x000ee80000300800 */
[----:B0-----:R-:W2:Y:S04]  /*1001c0*/  LDL R16, [R1+0x1b8] ;  /* 0x0001b80001107983 */ /* 0x001ea80000100800 */
[----:B-1----:R-:W2:Y:S01]  /*1001d0*/  LDL.64 R18, [R1+0x1c8] ;  /* 0x0001c80001127983 */ /* 0x002ea20000100a00 */
[----:B----4-:R-:W-:-:S03]  /*1001e0*/  IMAD.MOV.U32 R17, RZ, RZ, R0 ;  /* 0x000000ffff117224 */ /* 0x010fc600078e0000 */
[----:B--2---:R-:W-:Y:S04]  /*1001f0*/  STL.64 [R1+0x60f0], R18 ;  /* 0x0060f01201007387 */ /* 0x004fe80000100a00 */
[----:B------:R0:W-:Y:S04]  /*100200*/  STL.64 [R1+0x60e8], R16 ;  /* 0x0060e81001007387 */ /* 0x0001e80000100a00 */
        /* <DEDUP_REMOVED lines=65> */
[----:B------:R-:W-:-:S05]  /*100620*/  IMAD.MOV.U32 R27, RZ, RZ, R19 ;  /* 0x000000ffff1b7224 */ /* 0x000fca00078e0013 */
        /* <DEDUP_REMOVED lines=23> */
[----:B0-----:R-:W1:Y:S04]  /*1007a0*/  LDL.LU.64 R16, [R1+0x6098] ;  /* 0x0060980001107983 */ /* 0x001e680000300a00 */
[----:B------:R-:W-:Y:S04]  /*1007b0*/  STL [R1+0x5f1c], R28 ;  /* 0x005f1c1c01007387 */ /* 0x000fe80000100800 */
[----:B------:R-:W-:Y:S01]  /*1007c0*/  STL [R1+0x5f18], R29 ;  /* 0x005f181d01007387 */ /* 0x000fe20000100800 */
[----:B-1----:R-:W-:Y:S03]  /*1007d0*/  HMMA.16816.F32 R16, R4, R16, R8 ;  /* 0x000000100410723c */ /* 0x002fe60000001808 */
        /* <DEDUP_REMOVED lines=12> */
[C---:B----4-:R-:W-:Y:S08]  /*1008a0*/  HMMA.16816.F32 R12, R4.reuse, R16, R12 ;  /* 0x00000010040c723c */ /* 0x050ff0000000180c */
[----:B--2---:R-:W-:Y:S11]  /*1008b0*/  HMMA.16816.F32 R8, R4, R18, R8 ;  /* 0x000000120408723c */ /* 0x004ff60000001808 */
[----:B------:R-:W-:Y:S04]  /*1008c0*/  STL.64 [R1+0xdc0], R12 ;  /* 0x000dc00c01007387 */ /* 0x000fe80000100a00 */
[----:B------:R0:W-:Y:S04]  /*1008d0*/  STL.64 [R1+0xdc8], R14 ;  /* 0x000dc80e01007387 */ /* 0x0001e80000100a00 */
[----:B0-----:R-:W2:Y:S04]  /*1008e0*/  LDL.LU.64 R14, [R1+0x6058] ;  /* 0x00605800010e7983 */ /* 0x001ea80000300a00 */
[----:B------:R-:W2:Y:S04]  /*1008f0*/  LDL.LU.64 R12, [R1+0x6050] ;  /* 0x00605000010c7983 */ /* 0x000ea80000300a00 */
[----:B------:R-:W-:Y:S04]  /*100900*/  STL.64 [R1+0x5e60], R16 ;  /* 0x005e601001007387 */ /* 0x000fe80000100a00 */
[----:B------:R-:W-:Y:S04]  /*100910*/  STL.64 [R1+0xdb0], R8 ;  /* 0x000db00801007387 */ /* 0x000fe80000100a00 */
[----:B------:R0:W-:Y:S04]  /*100920*/  STL.64 [R1+0xdb8], R10 ;  /* 0x000db80a01007387 */ /* 0x0001e80000100a00 */
[----:B0-----:R-:W4:Y:S01]  /*100930*/  LDL.LU.64 R10, [R1+0x6048] ;  /* 0x00604800010a7983 */ /* 0x001f220000300a00 */
[----:B------:R-:W-:-:S02]  /*100940*/  IMAD.MOV.U32 R9, RZ, RZ, R5 ;  /* 0x000000ffff097224 */ /* 0x000fc400078e0005 */
[----:B------:R-:W-:Y:S02]  /*100950*/  IMAD.MOV.U32 R8, RZ, RZ, R6 ;  /* 0x000000ffff087224 */ /* 0x000fe400078e0006 */
[----:B------:R-:W-:Y:S02]  /*100960*/  IMAD.MOV.U32 R0, RZ, RZ, R7 ;  /* 0x000000ffff007224 */ /* 0x000fe400078e0007 */
[----:B------:R-:W-:Y:S01]  /*100970*/  IMAD.MOV.U32 R16, RZ, RZ, R4 ;  /* 0x000000ffff107224 */ /* 0x000fe200078e0004 */
[----:B------:R-:W3:Y:S04]  /*100980*/  LDL.LU.64 R6, [R1+0x6040] ;  /* 0x0060400001067983 */ /* 0x000ee80000300a00 */
[----:B------:R-:W2:Y:S04]  /*100990*/  LDL.LU.64 R4, [R1+0x6038] ;  /* 0x0060380001047983 */ /* 0x000ea80000300a00 */
[----:B------:R0:W-:Y:S01]  /*1009a0*/  STL.64 [R1+0x6010], R18 ;  /* 0x0060101201007387 */ /* 0x0001e20000100a00 */
[----:B------:R-:W-:-:S02]  /*1009b0*/  IMAD.MOV.U32 R17, RZ, RZ, R9 ;  /* 0x000000ffff117224 */ /* 0x000fc400078e0009 */
[----:B0-----:R-:W-:Y:S02]  /*1009c0*/  IMAD.MOV.U32 R18, RZ, RZ, R8 ;  /* 0x000000ffff127224 */ /* 0x001fe400078e0008 */
[----:B------:R-:W-:-:S07]  /*1009d0*/  IMAD.MOV.U32 R19, RZ, RZ, R0 ;  /* 0x000000ffff137224 */ /* 0x000fce00078e0000 */
[----:B----4-:R-:W-:-:S15]  /*1009e0*/  HMMA.16816.F32 R20, R16, R10, R20 ;  /* 0x0000000a1014723c */ /* 0x010fde0000001814 */
[----:B------:R-:W-:-:S04]  /*1009f0*/  NOP ;  /* 0x0000000000007918 */ /* 0x000fc80000000000 */
[----:B------:R-:W-:Y:S04]  /*100a00*/  STL.64 [R1+0xda0], R20 ;  /* 0x000da01401007387 */ /* 0x000fe80000100a00 */
[----:B------:R0:W-:Y:S04]  /*100a10*/  STL.64 [R1+0xda8], R22 ;  /* 0x000da81601007387 */ /* 0x0001e80000100a00 */
[----:B0-----:R-:W4:Y:S01]  /*100a20*/  LDL.LU.64 R22, [R1+0x6030] ;  /* 0x0060300001167983 */ /* 0x001f220000300a00 */
[C---:B---3--:R-:W-:Y:S03]  /*100a30*/  HMMA.16816.F32 R24, R16.reuse, R6, R24 ;  /* 0x000000061018723c */ /* 0x048fe60000001818 */
[----:B------:R-:W3:Y:S04]  /*100a40*/  LDL.LU.64 R20, [R1+0x6028] ;  /* 0x0060280001147983 */ /* 0x000ee80000300a00 */
[----:B------:R-:W-:Y:S04]  /*100a50*/  STL.64 [R1+0x5fd0], R6 ;  /* 0x005fd00601007387 */ /* 0x000fe80000100a00 */
[----:B--2---:R0:W-:Y:S08]  /*100a60*/  STL.64 [R1+0x5fc8], R4 ;  /* 0x005fc80401007387 */ /* 0x0041f00000100a00 */
[----:B------:R-:W-:Y:S04]  /*100a70*/  STL.64 [R1+0xd90], R24 ;  /* 0x000d901801007387 */ /* 0x000fe80000100a00 */
[----:B------:R-:W-:Y:S04]  /*100a80*/  STL.64 [R1+0xd98], R26 ;  /* 0x000d981a01007387 */ /* 0x000fe80000100a00 */
[----:B0-----:R-:W2:Y:S01]  /*100a90*/  LDL.LU R4, [R1+0xbf0] ;  /* 0x000bf00001047983 */ /* 0x001ea20000300800 */
[----:B----4-:R-:W-:-:S15]  /*100aa0*/  HMMA.16816.F32 R12, R16, R22, R12 ;  /* 0x00000016100c723c */ /* 0x010fde000000180c */
[----:B------:R-:W-:-:S04]  /*100ab0*/  NOP ;  /* 0x0000000000007918 */ /* 0x000fc80000000000 */
[----:B------:R-:W-:Y:S04]  /*100ac0*/  STL.64 [R1+0xd60], R12 ;  /* 0x000d600c01007387 */ /* 0x000fe80000100a00 */
[----:B------:R-:W-:Y:S04]  /*100ad0*/  STL.64 [R1+0xd68], R14 ;  /* 0x000d680e01007387 */ /* 0x000fe80000100a00 */
[----:B------:R-:W2:Y:S04]  /*100ae0*/  LDL.LU R5, [R1+0xbf4] ;  /* 0x000bf40001057983 */ /* 0x000ea80000300800 */
[----:B------:R-:W4:Y:S04]  /*100af0*/  LDL.LU R6, [R1+0xbf8] ;  /* 0x000bf80001067983 */ /* 0x000f280000300800 */
        /* <DEDUP_REMOVED lines=35> */
[----:B------:R0:W-:Y:S04]  /*100d30*/  STL.64 [R1+0x5e28], R22 ;  /* 0x005e281601007387 */ /* 0x0001e80000100a00 */
[----:B---3--:R1:W-:Y:S04]  /*100d40*/  STL.64 [R1+0x5e20], R20 ;  /* 0x005e201401007387 */ /* 0x0083e80000100a00 */
[----:B0-----:R-:W3:Y:S04]  /*100d50*/  LDL R22, [R1+0x68] ;  /* 0x0000680001167983 */ /* 0x001ee80000100800 */
[----:B-1----:R-:W3:Y:S04]  /*100d60*/  LDL R20, [R1+0x60] ;  /* 0x0000600001147983 */ /* 0x002ee80000100800 */
[----:B------:R-:W3:Y:S04]  /*100d70*/  LDL R21, [R1+0x64] ;  /* 0x0000640001157983 */ /* 0x000ee80000100800 */
[----:B------:R-:W3:Y:S04]  /*100d80*/  LDL R23, [R1+0x6c] ;  /* 0x00006c0001177983 */ /* 0x000ee80000100800 */
[----:B------:R-:W2:Y:S04]  /*100d90*/  LDL.LU.64 R10, [R1+0x6020] ;  /* 0x00602000010a7983 */ /* 0x000ea80000300a00 */
[----:B------:R-:W3:Y:S04]  /*100da0*/  LDL.LU.64 R8, [R1+0x6018] ;  /* 0x0060180001087983 */ /* 0x000ee80000300a00 */
[----:B------:R-:W-:Y:S04]  /*100db0*/  STL.64 [R1+0xc40], R16 ;  /* 0x000c401001007387 */ /* 0x000fe80000100a00 */
[----:B------:R0:W-:Y:S04]  /*100dc0*/  STL.64 [R1+0xc48], R18 ;  /* 0x000c481201007387 */ /* 0x0001e80000100a00 */
[----:B0-----:R-:W2:Y:S04]  /*100dd0*/  LDL.LU.64 R18, [R1+0x6010] ;  /* 0x0060100001127983 */ /* 0x001ea80000300a00 */
[----:B------:R-:W2:Y:S04]  /*100de0*/  LDL.64 R16, [R1+0x2a0] ;  /* 0x0002a00001107983 */ /* 0x000ea80000100a00 */
[----:B------:R-:W2:Y:S04]  /*100df0*/  LDL.64 R28, [R1+0x288] ;  /* 0x00028800011c7983 */ /* 0x000ea80000100a00 */
[----:B------:R-:W-:Y:S04]  /*100e00*/  STL [R1+0x5f24], R2 ;  /* 0x005f240201007387 */ /* 0x000fe80000100800 */
[----:B------:R0:W-:Y:S04]  /*100e10*/  STL [R1+0x5f20], R3 ;  /* 0x005f200301007387 */ /* 0x0001e80000100800 */
[----:B0-----:R-:W2:Y:S01]  /*100e20*/  LDL.64 R2, [R1+0x2b0] ;  /* 0x0002b00001027983 */ /* 0x001ea20000100a00 */
[----:B---3--:R-:W-:Y:S01]  /*100e30*/  HMMA.16816.F32 R12, R20, R8, R12 ;  /* 0x00000008140c723c */ /* 0x008fe2000000180c */
[----:B------:R-:W-:-:S15]  /*100e40*/  IMAD.MOV.U32 R0, RZ, RZ, R9 ;  /* 0x000000ffff007224 */ /* 0x000fde00078e0009 */
[----:B------:R-:W-:-:S03]  /*100e50*/  NOP ;  /* 0x0000000000007918 */ /* 0x000fc60000000000 */
        /* <DEDUP_REMOVED lines=9> */
[----:B0-----:R-:W4:Y:S04]  /*100ef0*/  LDL.LU.64 R14, [R1+0x5ff0] ;  /* 0x005ff000010e7983 */ /* 0x001f280000300a00 */
[----:B--2---:R-:W-:Y:S04]  /*100f00*/  STL.64 [R1+0x5e48], R10 ;  /* 0x005e480a01007387 */ /* 0x004fe80000100a00 */
[----:B------:R0:W-:Y:S04]  /*100f10*/  STL.64 [R1+0x5e40], R8 ;  /* 0x005e400801007387 */ /* 0x0001e80000100a00 */
[----:B0-----:R-:W2:Y:S04]  /*100f20*/  LDL.LU R8, [R1+0xba0] ;  /* 0x000ba00001087983 */ /* 0x001ea80000300800 */
[----:B------:R-:W2:Y:S04]  /*100f30*/  LDL.LU R9, [R1+0xba4] ;  /* 0x000ba40001097983 */ /* 0x000ea80000300800 */
[----:B------:R-:W2:Y:S04]  /*100f40*/  LDL.LU R10, [R1+0xba8] ;  /* 0x000ba800010a7983 */ /* 0x000ea80000300800 */
[----:B------:R-:W2:Y:S01]  /*100f50*/  LDL.LU R11, [R1+0xbac] ;  /* 0x000bac00010b7983 */ /* 0x000ea20000300800 */
[----:B----4-:R-:W-:Y:S03]  /*100f60*/  HMMA.16816.F32 R12, R20, R14, R4 ;  /* 0x0000000e140c723c */ /* 0x010fe60000001804 */
[----:B------:R-:W3:Y:S04]  /*100f70*/  LDL.LU.64 R6, [R1+0x5fe8] ;  /* 0x005fe80001067983 */ /* 0x000ee80000300a00 */
[----:B------:R-:W3:-:S12]  /*100f80*/  LDL.LU.64 R4, [R1+0x5fe0] ;  /* 0x005fe00001047983 */ /* 0x000ed80000300a00 */
[----:B------:R0:W-:Y:S04]  /*100f90*/  STL.64 [R1+0xd00], R12 ;  /* 0x000d000c01007387 */ /* 0x0001e80000100a00 */
[----:B------:R-:W-:Y:S04]  /*100fa0*/  STL.64 [R1+0xd08], R14 ;  /* 0x000d080e01007387 */ /* 0x000fe80000100a00 */
[----:B0-----:R-:W3:Y:S02]  /*100fb0*/  LDL.LU.64 R12, [R1+0x5fd8] ;  /* 0x005fd800010c7983 */ /* 0x001ee40000300a00 */
[----:B---3--:R-:W-:-:S15]  /*100fc0*/  HMMA.16816.F32 R4, R20, R12, R4 ;  /* 0x0000000c1404723c */ /* 0x008fde0000001804 */
[----:B------:R-:W-:-:S04]  /*100fd0*/  NOP ;  /* 0x0000000000007918 */ /* 0x000fc80000000000 */
[----:B------:R-:W-:Y:S04]  /*100fe0*/  STL.64 [R1+0xce0], R4 ;  /* 0x000ce00401007387 */ /* 0x000fe80000100a00 */
[----:B------:R0:W-:Y:S04]  /*100ff0*/  STL.64 [R1+0xce8], R6 ;  /* 0x000ce80601007387 */ /* 0x0001e80000100a00 */
[----:B0-----:R-:W3:Y:S04]  /*101000*/  LDL.LU.64 R6, [R1+0x5fd0] ;  /* 0x005fd00001067983 */ /* 0x001ee80000300a00 */
[----:B------:R-:W4:Y:S01]  /*101010*/  LDL.LU.64 R4, [R1+0x5fc8] ;  /* 0x005fc80001047983 */ /* 0x000f220000300a00 */
[----:B------:R-:W-:-:S02]  /*101020*/  IMAD.MOV.U32 R15, RZ, RZ, R13 ;  /* 0x000000ffff0f7224 */ /* 0x000fc400078e000d */
[----:B------:R-:W-:-:S03]  /*101030*/  IMAD.MOV.U32 R14, RZ, RZ, R12 ;  /* 0x000000ffff0e7224 */ /* 0x000fc600078e000c */
        /* <DEDUP_REMOVED lines=25> */
[----:B0-----:R-:W3:Y:S04]  /*1011d0*/  LDL.LU R12, [R1+0xbc0] ;  /* 0x000bc000010c7983 */ /* 0x001ee80000300800 */
[----:B------:R-:W3:Y:S04]  /*1011e0*/  LDL.LU R13, [R1+0xbc4] ;  /* 0x000bc400010d7983 */ /* 0x000ee80000300800 */
[----:B------:R-:W3:Y:S04]  /*1011f0*/  LDL.LU R14, [R1+0xbc8] ;  /* 0x000bc800010e7983 */ /* 0x000ee80000300800 */
[----:B------:R-:W3:Y:S01]  /*101200*/  LDL.LU R15, [R1+0xbcc] ;  /* 0x000bcc00010f7983 */ /* 0x000ee20000300800 */
[C---:B--2---:R-:W-:Y:S08]  /*101210*/  HMMA.16816.F32 R4, R20.reuse, R16, R4 ;  /* 0x000000101404723c */ /* 0x044ff00000001804 */
[----:B---3--:R-:W-:-:S15]  /*101220*/  HMMA.16816.F32 R12, R20, R2, R12 ;  /* 0x00000002140c723c */ /* 0x008fde000000180c */
[----:B------:R-:W-:-:S04]  /*101230*/  NOP ;  /* 0x0000000000007918 */ /* 0x000fc80000000000 */
[----:B------:R-:W-:Y:S04]  /*101240*/  STL.64 [R1+0xc80], R12 ;  /* 0x000c800c01007387 */ /* 0x000fe80000100a00 */
[----:B------:R0:W-:Y:S02]  /*101250*/  STL.64 [R1+0xc88], R14 ;  /* 0x000c880e01007387 */ /* 0x0001e40000100a00 */
[----:B0-----:R-:W-:Y:S02]  /*101260*/  IMAD.MOV.U32 R14, RZ, RZ, R3 ;  /* 0x000000ffff0e7224 */ /* 0x001fe400078e0003 */
[----:B------:R-:W-:-:S03]  /*101270*/  IMAD.MOV.U32 R15, RZ, RZ, R2 ;  /* 0x000000ffff0f7224 */ /* 0x000fc600078e0002 */
[----:B------:R-:W-:Y:S04]  /*101280*/  STL [R1+0x5dd8], R14 ;  /* 0x005dd80e01007387 */ /* 0x000fe80000100800 */
[----:B------:R-:W-:Y:S04]  /*101290*/  STL [R1+0x5dd4], R15 ;  /* 0x005dd40f01007387 */ /* 0x000fe80000100800 */
[----:B------:R-:W-:Y:S04]  /*1012a0*/  STL.64 [R1+0xc60], R4 ;  /* 0x000c600401007387 */ /* 0x000fe80000100a00 */
[----:B------:R0:W-:Y:S02]  /*1012b0*/  STL.64 [R1+0xc68], R6 ;  /* 0x000c680601007387 */ /* 0x0001e40000100a00 */
[----:B0-----:R-:W-:Y:S01]  /*1012c0*/  HMMA.16816.F32 R4, R20, R28, R8 ;  /* 0x0000001c1404723c */ /* 0x001fe20000001808 */
[----:B------:R-:W-:-:S02]  /*1012d0*/  IMAD.MOV.U32 R12, RZ, RZ, R17 ;  /* 0x000000ffff0c7224 */ /* 0x000fc400078e0011 */
[----:B------:R-:W-:Y:S02]  /*1012e0*/  IMAD.MOV.U32 R13, RZ, RZ, R16 ;  /* 0x000000ffff0d7224 */ /* 0x000fe400078e0010 */
[----:B------:R-:W-:Y:S02]  /*1012f0*/  IMAD.MOV.U32 R16, RZ, RZ, R26 ;  /* 0x000000ffff107224 */ /* 0x000fe400078e001a */
[----:B------:R-:W-:Y:S01]  /*101300*/  IMAD.MOV.U32 R17, RZ, RZ, R27 ;  /* 0x000000ffff117224 */ /* 0x000fe200078e001b */
[----:B------:R-:W-:Y:S04]  /*101310*/  STL [R1+0x5de0], R12 ;  /* 0x005de00c01007387 */ /* 0x000fe80000100800 */
[----:B------:R-:W-:Y:S07]  /*101320*/  STL [R1+0x5ddc], R13 ;  /* 0x005ddc0d01007387 */ /* 0x000fee0000100800 */
[----:B------:R-:W-:Y:S04]  /*101330*/  STL.64 [R1+0xc20], R4 ;  /* 0x000c200401007387 */ /* 0x000fe80000100a00 */
[----:B------:R-:W-:Y:S04]  /*101340*/  STL.64 [R1+0xc28], R6 ;  /* 0x000c280601007387 */ /* 0x000fe80000100a00 */
[----:B------:R-:W2:Y:S04]  /*101350*/  LDL.LU R26, [R1+0x5fa4] ;  /* 0x005fa400011a7983 */ /* 0x000ea80000300800 */
[----:B------:R-:W3:Y:S04]  /*101360*/  LDL.LU R27, [R1+0x5fa0] ;  /* 0x005fa000011b7983 */ /* 0x000ee80000300800 */
[----:B------:R-:W-:Y:S04]  /*101370*/  STL.64 [R1+0x5ed0], R18 ;  /* 0x005ed01201007387 */ /* 0x000fe80000100a00 */
[----:B------:R-:W-:Y:S04]  /*101380*/  STL.64 [R1+0x5ec8], R16 ;  /* 0x005ec81001007387 */ /* 0x000fe80000100a00 */
[----:B------:R-:W3:Y:S04]  /*101390*/  LDL.LU R20, [R1+0xae0] ;  /* 0x000ae00001147983 */ /* 0x000ee80000300800 */
[----:B------:R-:W3:Y:S04]  /*1013a0*/  LDL.LU R21, [R1+0xae4] ;  /* 0x000ae40001157983 */ /* 0x000ee80000300800 */
[----:B------:R-:W3:Y:S04]  /*1013b0*/  LDL.LU R22, [R1+0xae8] ;  /* 0x000ae80001167983 */ /* 0x000ee80000300800 */
[----:B------:R-:W3:Y:S01]  /*1013c0*/  LDL.LU R23, [R1+0xaec] ;  /* 0x000aec0001177983 */ /* 0x000ee20000300800 */
[----:B----4-:R-:W-:-:S02]  /*1013d0*/  IMAD.MOV.U32 R10, RZ, RZ, R25 ;  /* 0x000000ffff0a7224 */ /* 0x010fc400078e0019 */
[----:B------:R-:W-:Y:S02]  /*1013e0*/  IMAD.MOV.U32 R11, RZ, RZ, R24 ;  /* 0x000000ffff0b7224 */ /* 0x000fe400078e0018 */
[----:B--2---:R-:W-:Y:S02]  /*1013f0*/  IMAD.MOV.U32 R9, RZ, RZ, R26 ;  /* 0x000000ffff097224 */ /* 0x004fe400078e001a */
[----:B---3--:R-:W-:Y:S01]  /*101400*/  IMAD.MOV.U32 R8, RZ, RZ, R27 ;  /* 0x000000ffff087224 */ /* 0x008fe200078e001b */
[----:B------:R-:W-:Y:S04]  /*101410*/  STL.64 [R1+0x5ee0], R22 ;  /* 0x005ee01601007387 */ /* 0x000fe80000100a00 */
[----:B------:R-:W-:Y:S04]  /*101420*/  STL.64 [R1+0x5ed8], R20 ;  /* 0x005ed81401007387 */ /* 0x000fe80000100a00 */
[----:B------:R-:W2:Y:S04]  /*101430*/  LDL.LU R25, [R1+0x5f9c] ;  /* 0x005f9c0001197983 */ /* 0x000ea80000300800 */
[----:B------:R-:W3:Y:S04]  /*101440*/  LDL.LU R24, [R1+0x5f98] ;  /* 0x005f980001187983 */ /* 0x000ee80000300800 */
[----:B------:R-:W4:Y:S04]  /*101450*/  LDL.LU R27, [R1+0x5f94] ;  /* 0x005f9400011b7983 */ /* 0x000f280000300800 */
        /* <DEDUP_REMOVED lines=14> */
[----:B----4-:R-:W-:Y:S01]  /*101540*/  IMAD.MOV.U32 R13, RZ, RZ, R27 ;  /* 0x000000ffff0d7224 */ /* 0x010fe200078e001b */
[----:B------:R-:W4:Y:S01]  /*101550*/  LDL.LU R26, [R1+0x5f8c] ;  /* 0x005f8c00011a7983 */ /* 0x000f220000300800 */
[----:B------:R-:W-:Y:S02]  /*101560*/  IMAD.MOV.U32 R14, RZ, RZ, R28 ;  /* 0x000000ffff0e7224 */ /* 0x000fe400078e001c */
[----:B------:R-:W-:Y:S01]  /*101570*/  IMAD.MOV.U32 R15, RZ, RZ, R29 ;  /* 0x000000ffff0f7224 */ /* 0x000fe200078e001d */
[----:B------:R-:W4:Y:S04]  /*101580*/  LDL.LU R27, [R1+0x5f88] ;  /* 0x005f8800011b7983 */ /* 0x000f280000300800 */
[----:B------:R-:W3:Y:S04]  /*101590*/  LDL.64 R28, [R1+0x248] ;  /* 0x00024800011c7983 */ /* 0x000ee80000100a00 */
[----:B------:R0:W-:Y:S04]  /*1015a0*/  STL.64 [R1+0x5f28], R12 ;  /* 0x005f280c01007387 */ /* 0x0001e80000100a00 */
[----:B0-----:R-:W3:Y:S04]  /*1015b0*/  LDL.64 R12, [R1+0x238] ;  /* 0x00023800010c7983 */ /* 0x001ee80000100a00 */
[----:B--2---:R-:W-:Y:S04]  /*1015c0*/  STL.64 [R1+0x5f10], R10 ;  /* 0x005f100a01007387 */ /* 0x004fe80000100a00 */
[----:B------:R0:W-:Y:S04]  /*1015d0*/  STL.64 [R1+0x5f08], R8 ;  /* 0x005f080801007387 */ /* 0x0001e80000100a00 */
[----:B0-----:R-:W2:Y:S04]  /*1015e0*/  LDL.LU R8, [R1+0xb40] ;  /* 0x000b400001087983 */ /* 0x001ea80000300800 */
[----:B------:R-:W2:Y:S04]  /*1015f0*/  LDL.LU R9, [R1+0xb44] ;  /* 0x000b440001097983 */ /* 0x000ea80000300800 */
[----:B------:R-:W2:Y:S04]  /*101600*/  LDL.LU R10, [R1+0xb48] ;  /* 0x000b4800010a7983 */ /* 0x000ea80000300800 */
[----:B------:R-:W2:Y:S04]  /*101610*/  LDL.LU R11, [R1+0xb4c] ;  /* 0x000b4c00010b7983 */ /* 0x000ea80000300800 */
[----:B------:R-:W3:Y:S04]  /*101620*/  LDL R2, [R1+0x258] ;  /* 0x0002580001027983 */ /* 0x000ee80000100800 */
[----:B------:R-:W3:Y:S04]  /*101630*/  LDL R3, [R1+0x25c] ;  /* 0x00025c0001037983 */ /* 0x000ee80000100800 */
[----:B--2---:R-:W-:Y:S04]  /*101640*/  STL.64 [R1+0x5f38], R10 ;  /* 0x005f380a01007387 */ /* 0x004fe80000100a00 */
[----:B------:R0:W-:Y:S04]  /*101650*/  STL.64 [R1+0x5f30], R8 ;  /* 0x005f300801007387 */ /* 0x0001e80000100a00 */
[----:B0-----:R-:W2:Y:S04]  /*101660*/  LDL.LU.64 R8, [R1+0x60] ;  /* 0x0000600001087983 */ /* 0x001ea80000300a00 */
[----:B------:R-:W2:Y:S04]  /*101670*/  LDL.LU.64 R10, [R1+0x68] ;  /* 0x00006800010a7983 */ /* 0x000ea80000300a00 */
        /* <DEDUP_REMOVED lines=65> */
[----:B------:R-:W-:-:S02]  /*101a90*/  IMAD.MOV.U32 R2, RZ, RZ, R8 ;  /* 0x000000ffff027224 */ /* 0x000fc400078e0008 */
[----:B------:R-:W-:-:S15]  /*101aa0*/  IMAD.MOV.U32 R3, RZ, RZ, R9 ;  /* 0x000000ffff037224 */ /* 0x000fde00078e0009 */
[----:B------:R-:W-:Y:S01]  /*101ab0*/  NOP ;  /* 0x0000000000007918 */ /* 0x000fe20000000000 */
[----:B------:R0:W-:Y:S04]  /*101ac0*/  STL.64 [R1+0x1440], R24 ;  /* 0x0014401801007387 */ /* 0x0001e80000100a00 */
[----:B------:R1:W-:Y:S01]  /*101ad0*/  STL.64 [R1+0x1448], R26 ;  /* 0x0014481a01007387 */ /* 0x0003e20000100a00 */
[----:B0-----:R-:W-:Y:S02]  /*101ae0*/  IMAD.MOV.U32 R25, RZ, RZ, R28 ;  /* 0x000000ffff197224 */ /* 0x001fe400078e001c */
[----:B------:R-:W-:Y:S02]  /*101af0*/  IMAD.MOV.U32 R24, RZ, RZ, R29 ;  /* 0x000000ffff187224 */ /* 0x000fe400078e001d */
[----:B------:R-:W-:Y:S02]  /*101b00*/  IMAD.MOV.U32 R28, RZ, RZ, R10 ;  /* 0x000000ffff1c7224 */ /* 0x000fe400078e000a */
[----:B------:R-:W-:-:S02]  /*101b10*/  IMAD.MOV.U32 R29, RZ, RZ, R11 ;  /* 0x000000ffff1d7224 */ /* 0x000fc400078e000b */
[----:B-1----:R-:W-:Y:S02]  /*101b20*/  IMAD.MOV.U32 R27, RZ, RZ, R12 ;  /* 0x000000ffff1b7224 */ /* 0x002fe400078e000c */
[----:B------:R-:W-:Y:S01]  /*101b30*/  IMAD.MOV.U32 R26, RZ, RZ, R13 ;  /* 0x000000ffff1a7224 */ /* 0x000fe200078e000d */
[----:B--2---:R-:W-:-:S15]  /*101b40*/  HMMA.16816.F32 R4, R8, R12, R4 ;  /* 0x0000000c0804723c */ /* 0x004fde0000001804 */
[----:B------:R-:W-:-:S04]  /*101b50*/  NOP ;  /* 0x0000000000007918 */ /* 0x000fc80000000000 */
[----:B------:R-:W-:Y:S04]  /*101b60*/  STL.64 [R1+0x1430], R4 ;  /* 0x0014300401007387 */ /* 0x000fe80000100a00 */
[----:B------:R0:W-:Y:S04]  /*101b70*/  STL.64 [R1+0x1438], R6 ;  /* 0x0014380601007387 */ /* 0x0001e80000100a00 */
[----:B0-----:R-:W2:Y:S04]  /*101b80*/  LDL.LU.64 R6, [R1+0x5f48] ;  /* 0x005f480001067983 */ /* 0x001ea80000300a00 */
[----:B------:R-:W2:Y:S04]  /*101b90*/  LDL.LU.64 R4, [R1+0x5f40] ;  /* 0x005f400001047983 */ /* 0x000ea80000300a00 */
[----:B------:R-:W4:Y:S04]  /*101ba0*/  LDL.LU.64 R10, [R1+0x5f38] ;  /* 0x005f3800010a7983 */ /* 0x000f280000300a00 */
[----:B------:R-:W4:Y:S04]  /*101bb0*/  LDL.LU.64 R8, [R1+0x5f30] ;  /* 0x005f300001087983 */ /* 0x000f280000300a00 */
[----:B------:R-:W4:Y:S04]  /*101bc0*/  LDL.LU.64 R12, [R1+0x5f28] ;  /* 0x005f2800010c7983 */ /* 0x000f280000300a00 */
[----:B------:R0:W-:Y:S04]  /*101bd0*/  STL.64 [R1+0x5df8], R26 ;  /* 0x005df81a01007387 */ /* 0x0001e80000100a00 */
[----:B------:R1:W-:Y:S01]  /*101be0*/  STL.64 [R1+0x5df0], R24 ;  /* 0x005df01801007387 */ /* 0x0003e20000100a00 */
[----:B0-----:R-:W-:-:S02]  /*101bf0*/  IMAD.MOV.U32 R26, RZ, RZ, R28 ;  /* 0x000000ffff1a7224 */ /* 0x001fc400078e001c */
[----:B-1----:R-:W-:Y:S02]  /*101c00*/  IMAD.MOV.U32 R24, RZ, RZ, R2 ;  /* 0x000000ffff187224 */ /* 0x002fe400078e0002 */
[----:B------:R-:W-:Y:S02]  /*101c10*/  IMAD.MOV.U32 R25, RZ, RZ, R3 ;  /* 0x000000ffff197224 */ /* 0x000fe400078e0003 */
[----:B------:R-:W-:Y:S01]  /*101c20*/  IMAD.MOV.U32 R27, RZ, RZ, R29 ;  /* 0x000000ffff1b7224 */ /* 0x000fe200078e001d */
[----:B------:R-:W2:Y:S04]  /*101c30*/  LDL.LU R2, [R1+0x5f24] ;  /* 0x005f240001027983 */ /* 0x000ea80000300800 */
        /* <DEDUP_REMOVED lines=18> */
[----:B------:R-:W-:Y:S01]  /*101d60*/  IMAD.MOV.U32 R14, RZ, RZ, R17 ;  /* 0x000000ffff0e7224 */ /* 0x000fe200078e0011 */
[C---:B---3--:R-:W-:Y:S08]  /*101d70*/  HMMA.16816.F32 R8, R24.reuse, R16, R8 ;  /* 0x000000101808723c */ /* 0x048ff00000001808 */
[C---:B------:R-:W-:Y:S11]  /*101d80*/  HMMA.16816.F32 R16, R24.reuse, R18, R20 ;  /* 0x000000121810723c */ /* 0x040ff60000001814 */
        /* <DEDUP_REMOVED lines=9> */
[----:B------:R-:W3:Y:S04]  /*101e20*/  LDL.LU R15, [R1+0xb0c] ;  /* 0x000b0c00010f7983 */ /* 0x000ee80000300800 */
[----:B------:R-:W4:Y:S04]  /*101e30*/  LDL.LU.64 R22, [R1+0x5ee0] ;  /* 0x005ee00001167983 */ /* 0x000f280000300a00 */
[----:B------:R-:W4:Y:S04]  /*101e40*/  LDL.LU.64 R20, [R1+0x5ed8] ;  /* 0x005ed80001147983 */ /* 0x000f280000300a00 */
[----:B------:R-:W-:Y:S04]  /*101e50*/  STL.64 [R1+0x13b0], R16 ;  /* 0x0013b01001007387 */ /* 0x000fe80000100a00 */
[----:B------:R0:W-:Y:S04]  /*101e60*/  STL.64 [R1+0x13b8], R18 ;  /* 0x0013b81201007387 */ /* 0x0001e80000100a00 */
[----:B0-----:R-:W2:Y:S04]  /*101e70*/  LDL.LU.64 R18, [R1+0x5ed0] ;  /* 0x005ed00001127983 */ /* 0x001ea80000300a00 */
[----:B------:R-:W4:Y:S01]  /*101e80*/  LDL.LU.64 R16, [R1+0x5ec8] ;  /* 0x005ec80001107983 */ /* 0x000f220000300a00 */
[----:B---3--:R-:W-:-:S15]  /*101e90*/  HMMA.16816.F32 R12, R24, R8, R12 ;  /* 0x00000008180c723c */ /* 0x008fde000000180c */
[----:B------:R-:W-:-:S04]  /*101ea0*/  NOP ;  /* 0x0000000000007918 */ /* 0x000fc80000000000 */
[----:B------:R-:W-:Y:S04]  /*101eb0*/  STL.64 [R1+0x13a0], R12 ;  /* 0x0013a00c01007387 */ /* 0x000fe80000100a00 */
[----:B------:R2:W-:Y:S04]  /*101ec0*/  STL.64 [R1+0x13a8], R14 ;  /* 0x0013a80e01007387 */ /* 0x0005e80000100a00 */
[----:B------:R-:W3:Y:S01]  /*101ed0*/  LDL.LU R8, [R1+0xa70] ;  /* 0x000a700001087983 */ /* 0x000ee20000300800 */
[C---:B--2---:R-:W-:Y:S08]  /*101ee0*/  HMMA.16816.F32 R12, R24.reuse, R10, R4 ;  /* 0x0000000a180c723c */ /* 0x044ff00000001804 */
[C---:B----4-:R-:W-:Y:S11]  /*101ef0*/  HMMA.16816.F32 R4, R24.reuse, R16, R20 ;  /* 0x000000101804723c */ /* 0x050ff60000001814 */
[----:B------:R0:W-:Y:S04]  /*101f00*/  STL.64 [R1+0x1390], R12 ;  /* 0x0013900c01007387 */ /* 0x0001e80000100a00 */
[----:B------:R1:W-:Y:S04]  /*101f10*/  STL.64 [R1+0x1398], R14 ;  /* 0x0013980e01007387 */ /* 0x0003e80000100a00 */
[----:B------:R-:W-:Y:S04]  /*101f20*/  STL.64 [R1+0x1380], R4 ;  /* 0x0013800401007387 */ /* 0x000fe80000100a00 */
[----:B------:R-:W-:Y:S04]  /*101f30*/  STL.64 [R1+0x1388], R6 ;  /* 0x0013880601007387 */ /* 0x000fe80000100a00 */
[----:B------:R-:W3:Y:S04]  /*101f40*/  LDL.LU R9, [R1+0xa74] ;  /* 0x000a740001097983 */ /* 0x000ee80000300800 */
[----:B------:R-:W2:Y:S04]  /*101f50*/  LDL.LU R10, [R1+0xa78] ;  /* 0x000a7800010a7983 */ /* 0x000ea80000300800 */
[----:B------:R-:W2:Y:S04]  /*101f60*/  LDL.LU R11, [R1+0xa7c] ;  /* 0x000a7c00010b7983 */ /* 0x000ea80000300800 */
[----:B0-----:R-:W4:Y:S04]  /*101f70*/  LDL.LU R12, [R1+0xab0] ;  /* 0x000ab000010c7983 */ /* 0x001f280000300800 */
[----:B------:R-:W4:Y:S04]  /*101f80*/  LDL.LU R13, [R1+0xab4] ;  /* 0x000ab400010d7983 */ /* 0x000f280000300800 */
[----:B-1----:R-:W2:Y:S04]  /*101f90*/  LDL.LU R14, [R1+0xab8] ;  /* 0x000ab800010e7983 */ /* 0x002ea80000300800 */
[----:B------:R-:W2:Y:S04]  /*101fa0*/  LDL.LU R15, [R1+0xabc] ;  /* 0x000abc00010f7983 */ /* 0x000ea80000300800 */
[----:B--2---:R0:W-:Y:S04]  /*101fb0*/  STL.64 [R1+0x5ea0], R14 ;  /* 0x005ea00e01007387 */ /* 0x0041e80000100a00 */
[----:B0-----:R-:W2:Y:S04]  /*101fc0*/  LDL R14, [R1+0x1a8] ;  /* 0x0001a800010e7983 */ /* 0x001ea80000100800 */
[----:B------:R-:W2:Y:S04]  /*101fd0*/  LDL R15, [R1+0x1ac] ;  /* 0x0001ac00010f7983 */ /* 0x000ea80000100800 */
[----:B----4-:R0:W-:Y:S04]  /*101fe0*/  STL.64 [R1+0x5e98], R12 ;  /* 0x005e980c01007387 */ /* 0x0101e80000100a00 */
[----:B--2---:R-:W-:Y:S04]  /*101ff0*/  STL.64 [R1+0x5eb0], R14 ;  /* 0x005eb00e01007387 */ /* 0x004fe80000100a00 */
[----:B------:R-:W2:Y:S04]  /*102000*/  LDL.64 R16, [R1+0x178] ;  /* 0x0001780001107983 */ /* 0x000ea80000100a00 */
[----:B------:R1:W-:Y:S04]  /*102010*/  STL.64 [R1+0x5e80], R18 ;  /* 0x005e801201007387 */ /* 0x0003e80000100a00 */
[----:B0-----:R-:W4:Y:S04]  /*102020*/  LDL R12, [R1+0x1b8] ;  /* 0x0001b800010c7983 */ /* 0x001f280000100800 */
[----:B------:R-:W4:Y:S04]  /*102030*/  LDL R13, [R1+0x1bc] ;  /* 0x0001bc00010d7983 */ /* 0x000f280000100800 */
[----:B-1----:R-:W3:Y:S04]  /*102040*/  LDL R18, [R1+0x188] ;  /* 0x0001880001127983 */ /* 0x002ee80000100800 */
[----:B------:R-:W3:Y:S04]  /*102050*/  LDL R19, [R1+0x18c] ;  /* 0x00018c0001137983 */ /* 0x000ee80000100800 */
        /* <DEDUP_REMOVED lines=55> */
[----:B0-----:R-:W2:Y:S04]  /*1023d0*/  LDL.LU R12, [R1+0xa30] ;  /* 0x000a3000010c7983 */ /* 0x001ea80000300800 */
[----:B------:R-:W2:Y:S04]  /*1023e0*/  LDL.LU R13, [R1+0xa34] ;  /* 0x000a3400010d7983 */ /* 0x000ea80000300800 */
[----:B-1----:R-:W2:Y:S04]  /*1023f0*/  LDL.LU R14, [R1+0xa38] ;  /* 0x000a3800010e7983 */ /* 0x002ea80000300800 */
        /* <DEDUP_REMOVED lines=8> */
[----:B------:R-:W-:Y:S04]  /*102480*/  STL [R1+0x5c9c], R28 ;  /* 0x005c9c1c01007387 */ /* 0x000fe80000100800 */
[----:B------:R-:W-:Y:S04]  /*102490*/  STL [R1+0x5c98], R29 ;  /* 0x005c981d01007387 */ /* 0x000fe80000100800 */
[----:B------:R-:W2:Y:S04]  /*1024a0*/  LDL.LU.64 R10, [R1+0x5e90] ;  /* 0x005e9000010a7983 */ /* 0x000ea80000300a00 */
[----:B------:R-:W2:Y:S04]  /*1024b0*/  LDL.LU.64 R8, [R1+0x5e88] ;  /* 0x005e880001087983 */ /* 0x000ea80000300a00 */
        /* <DEDUP_REMOVED lines=15> */
[----:B0-----:R-:W3:Y:S01]  /*1025b0*/  LDL R28, [R1+0x310] ;  /* 0x00031000011c7983 */ /* 0x001ee20000100800 */
        /* <DEDUP_REMOVED lines=20> */
[----:B0-----:R-:W4:Y:S04]  /*102700*/  LDL.LU.64 R6, [R1+0x5e38] ;  /* 0x005e380001067983 */ /* 0x001f280000300a00 */
[----:B------:R-:W3:Y:S01]  /*102710*/  LDL.LU.64 R4, [R1+0x5e30] ;  /* 0x005e300001047983 */ /* 0x000ee20000300a00 */
[----:B----4-:R-:W-:-:S15]  /*102720*/  HMMA.16816.F32 R20, R24, R6, R20 ;  /* 0x000000061814723c */ /* 0x010fde0000001814 */
[----:B------:R-:W-:-:S04]  /*102730*/  NOP ;  /* 0x0000000000007918 */ /* 0x000fc80000000000 */
[----:B------:R-:W-:Y:S04]  /*102740*/  STL.64 [R1+0x1b30], R20 ;  /* 0x001b301401007387 */ /* 0x000fe80000100a00 */
[----:B------:R0:W-:Y:S04]  /*102750*/  STL.64 [R1+0x1b38], R22 ;  /* 0x001b381601007387 */ /* 0x0001e80000100a00 */
[----:B0-----:R-:W4:Y:S04]  /*102760*/  LDL.LU.64 R22, [R1+0x5e28] ;  /* 0x005e280001167983 */ /* 0x001f280000300a00 */
[----:B------:R-:W2:Y:S04]  /*102770*/  LDL.LU.64 R20, [R1+0x5e20] ;  /* 0x005e200001147983 */ /* 0x000ea80000300a00 */
[----:B------:R-:W-:Y:S04]  /*102780*/  STL.64 [R1+0x5d80], R6 ;  /* 0x005d800601007387 */ /* 0x000fe80000100a00 */
[----:B---3--:R0:W-:Y:S04]  /*102790*/  STL.64 [R1+0x5d78], R4 ;  /* 0x005d780401007387 */ /* 0x0081e80000100a00 */
        /* <DEDUP_REMOVED lines=15> */
[----:B------:R-:W2:Y:S01]  /*102890*/  LDL.LU R23, [R1+0xa2c] ;  /* 0x000a2c0001177983 */ /* 0x000ea20000300800 */
[----:B------:R-:W-:Y:S01]  /*1028a0*/  IMAD.MOV.U32 R29, RZ, RZ, R0 ;  /* 0x000000ffff1d7224 */ /* 0x000fe200078e0000 */
[----:B---3--:R-:W-:Y:S08]  /*1028b0*/  HMMA.16816.F32 R4, R16, R8, R4 ;  /* 0x000000081004723c */ /* 0x008ff00000001804 */
[----:B----4-:R-:W-:Y:S01]  /*1028c0*/  HMMA.16816.F32 R24, R24, R2, R12 ;  /* 0x000000021818723c */ /* 0x010fe2000000180c */
[----:B------:R-:W3:Y:S04]  /*1028d0*/  LDL.LU.64 R14, [R1+0x5e08] ;  /* 0x005e0800010e7983 */ /* 0x000ee80000300a00 */
[----:B------:R-:W4:Y:S03]  /*1028e0*/  LDL.LU.64 R12, [R1+0x5e00] ;  /* 0x005e0000010c7983 */ /* 0x000f260000300a00 */
[----:B--2---:R-:W-:Y:S11]  /*1028f0*/  HMMA.16816.F32 R20, R16, R28, R20 ;  /* 0x0000001c1014723c */ /* 0x004ff60000001814 */
[----:B------:R-:W-:Y:S04]  /*102900*/  STL.64 [R1+0x1540], R24 ;  /* 0x0015401801007387 */ /* 0x000fe80000100a00 */
[----:B------:R0:W-:Y:S01]  /*102910*/  STL.64 [R1+0x1548], R26 ;  /* 0x0015481a01007387 */ /* 0x0001e20000100a00 */
[----:B------:R-:W-:-:S02]  /*102920*/  IMAD.MOV.U32 R28, RZ, RZ, R18 ;  /* 0x000000ffff1c7224 */ /* 0x000fc400078e0012 */
[----:B------:R-:W-:Y:S01]  /*102930*/  IMAD.MOV.U32 R0, RZ, RZ, R19 ;  /* 0x000000ffff007224 */ /* 0x000fe200078e0013 */
[----:B0-----:R-:W2:Y:S04]  /*102940*/  LDL.LU.64 R26, [R1+0x5df8] ;  /* 0x005df800011a7983 */ /* 0x001ea80000300a00 */
[----:B------:R-:W2:Y:S04]  /*102950*/  LDL.LU.64 R24, [R1+0x5df0] ;  /* 0x005df00001187983 */ /* 0x000ea80000300a00 */
[----:B------:R-:W-:Y:S04]  /*102960*/  STL [R1+0x5db0], R3 ;  /* 0x005db00301007387 */ /* 0x000fe80000100800 */
[----:B------:R0:W-:Y:S04]  /*102970*/  STL.64 [R1+0x1b10], R20 ;  /* 0x001b101401007387 */ /* 0x0001e80000100a00 */
[----:B------:R1:W-:Y:S04]  /*102980*/  STL.64 [R1+0x1b18], R22 ;  /* 0x001b181601007387 */ /* 0x0003e80000100a00 */
[----:B------:R-:W-:Y:S04]  /*102990*/  STL.64 [R1+0x1b00], R4 ;  /* 0x001b000401007387 */ /* 0x000fe80000100a00 */
[----:B------:R-:W-:Y:S01]  /*1029a0*/  STL.64 [R1+0x1b08], R6 ;  /* 0x001b080601007387 */ /* 0x000fe20000100a00 */
[----:B---3--:R-:W-:-:S02]  /*1029b0*/  IMAD.MOV.U32 R18, RZ, RZ, R15 ;  /* 0x000000ffff127224 */ /* 0x008fc400078e000f */
[----:B------:R-:W-:Y:S01]  /*1029c0*/  IMAD.MOV.U32 R19, RZ, RZ, R14 ;  /* 0x000000ffff137224 */ /* 0x000fe200078e000e */
[----:B------:R-:W3:Y:S04]  /*1029d0*/  LDL.LU R15, [R1+0x5de8] ;  /* 0x005de800010f7983 */ /* 0x000ee80000300800 */
[----:B------:R-:W2:Y:S04]  /*1029e0*/  LDL.LU R14, [R1+0x5de4] ;  /* 0x005de400010e7983 */ /* 0x000ea80000300800 */
[----:B0-----:R-:W2:Y:S04]  /*1029f0*/  LDL.LU R20, [R1+0x920] ;  /* 0x0009200001147983 */ /* 0x001ea80000300800 */
[----:B------:R-:W2:Y:S04]  /*102a00*/  LDL.LU R21, [R1+0x924] ;  /* 0x0009240001157983 */ /* 0x000ea80000300800 */
[----:B-1----:R-:W2:Y:S04]  /*102a10*/  LDL.LU R22, [R1+0x928] ;  /* 0x0009280001167983 */ /* 0x002ea80000300800 */
[----:B------:R-:W2:Y:S01]  /*102a20*/  LDL.LU R23, [R1+0x92c] ;  /* 0x00092c0001177983 */ /* 0x000ea20000300800 */
[----:B------:R-:W-:-:S02]  /*102a30*/  IMAD.MOV.U32 R3, RZ, RZ, R16 ;  /* 0x000000ffff037224 */ /* 0x000fc400078e0010 */
[----:B------:R-:W-:Y:S02]  /*102a40*/  IMAD.MOV.U32 R29, RZ, RZ, R17 ;  /* 0x000000ffff1d7224 */ /* 0x000fe400078e0011 */
[----:B----4-:R-:W-:Y:S02]  /*102a50*/  IMAD.MOV.U32 R16, RZ, RZ, R12 ;  /* 0x000000ffff107224 */ /* 0x010fe400078e000c */
[----:B------:R-:W-:Y:S01]  /*102a60*/  IMAD.MOV.U32 R17, RZ, RZ, R13 ;  /* 0x000000ffff117224 */ /* 0x000fe200078e000d */
[----:B--2---:R-:W-:Y:S04]  /*102a70*/  STL.64 [R1+0x5ca8], R22 ;  /* 0x005ca81601007387 */ /* 0x004fe80000100a00 */
[----:B------:R-:W-:Y:S04]  /*102a80*/  STL.64 [R1+0x5ca0], R20 ;  /* 0x005ca01401007387 */ /* 0x000fe80000100a00 */
[----:B------:R-:W2:Y:S04]  /*102a90*/  LDL.LU R12, [R1+0x5de0] ;  /* 0x005de000010c7983 */ /* 0x000ea80000300800 */
[----:B------:R-:W4:Y:S04]  /*102aa0*/  LDL.LU R13, [R1+0x5ddc] ;  /* 0x005ddc00010d7983 */ /* 0x000f280000300800 */
[----:B------:R-:W-:Y:S04]  /*102ab0*/  STL.64 [R1+0x5cb8], R18 ;  /* 0x005cb81201007387 */ /* 0x000fe80000100a00 */
        /* <DEDUP_REMOVED lines=9> */
[----:B------:R-:W2:Y:S04]  /*102b50*/  LDL.LU R16, [R1+0x950] ;  /* 0x0009500001107983 */ /* 0x000ea80000300800 */
[----:B------:R-:W2:Y:S04]  /*102b60*/  LDL.LU R17, [R1+0x954] ;  /* 0x0009540001117983 */ /* 0x000ea80000300800 */
[----:B------:R-:W2:Y:S04]  /*102b70*/  LDL.LU R18, [R1+0x958] ;  /* 0x0009580001127983 */ /* 0x000ea80000300800 */
[----:B------:R-:W2:Y:S01]  /*102b80*/  LDL.LU R19, [R1+0x95c] ;  /* 0x00095c0001137983 */ /* 0x000ea20000300800 */
[----:B------:R-:W-:-:S02]  /*102b90*/  IMAD.MOV.U32 R22, RZ, RZ, R27 ;  /* 0x000000ffff167224 */ /* 0x000fc400078e001b */
[----:B------:R-:W-:Y:S02]  /*102ba0*/  IMAD.MOV.U32 R23, RZ, RZ, R26 ;  /* 0x000000ffff177224 */ /* 0x000fe400078e001a */
[----:B------:R-:W-:Y:S02]  /*102bb0*/  IMAD.MOV.U32 R20, RZ, RZ, R25 ;  /* 0x000000ffff147224 */ /* 0x000fe400078e0019 */
[----:B------:R-:W-:Y:S01]  /*102bc0*/  IMAD.MOV.U32 R21, RZ, RZ, R24 ;  /* 0x000000ffff157224 */ /* 0x000fe200078e0018 */
[----:B--2---:R-:W-:Y:S04]  /*102bd0*/  STL.64 [R1+0x5cd8], R18 ;  /* 0x005cd81201007387 */ /* 0x004fe80000100a00 */
[----:B------:R-:W-:Y:S04]  /*102be0*/  STL.64 [R1+0x5cd0], R16 ;  /* 0x005cd01001007387 */ /* 0x000fe80000100a00 */
[----:B------:R-:W-:Y:S04]  /*102bf0*/  STL.64 [R1+0x5ce8], R22 ;  /* 0x005ce81601007387 */ /* 0x000fe80000100a00 */
[----:B------:R-:W-:Y:S04]  /*102c00*/  STL.64 [R1+0x5ce0], R20 ;  /* 0x005ce01401007387 */ /* 0x000fe80000100a00 */
        /* <DEDUP_REMOVED lines=10> */
[----:B------:R-:W2:Y:S01]  /*102cb0*/  LDL.LU R11, [R1+0x98c] ;  /* 0x00098c00010b7983 */ /* 0x000ea20000300800 */
[----:B---3--:R-:W-:-:S03]  /*102cc0*/  IMAD.MOV.U32 R27, RZ, RZ, R15 ;  /* 0x000000ffff1b7224 */ /* 0x008fc600078e000f */
        /* <DEDUP_REMOVED lines=13> */
[----:B------:R-:W-:Y:S01]  /*102da0*/  STL.64 [R1+0x5d48], R24 ;  /* 0x005d481801007387 */ /* 0x000fe20000100a00 */
[----:B---3--:R-:W-:-:S02]  /*102db0*/  IMAD.MOV.U32 R16, RZ, RZ, R15 ;  /* 0x000000ffff107224 */ /* 0x008fc400078e000f */
[----:B------:R-:W-:Y:S01]  /*102dc0*/  IMAD.MOV.U32 R17, RZ, RZ, R14 ;  /* 0x000000ffff117224 */ /* 0x000fe200078e000e */
[----:B--2---:R-:W-:Y:S04]  /*102dd0*/  STL.64 [R1+0x5d28], R10 ;  /* 0x005d280a01007387 */ /* 0x004fe80000100a00 */
        /* <DEDUP_REMOVED lines=16> */
[----:B------:R0:W-:Y:S04]  /*102ee0*/  STL.64 [R1+0x5d50], R24 ;  /* 0x005d501801007387 */ /* 0x0001e80000100a00 */
[----:B------:R1:W-:Y:S04]  /*102ef0*/  STL.64 [R1+0x5d70], R26 ;  /* 0x005d701a01007387 */ /* 0x0003e80000100a00 */
        /* <DEDUP_REMOVED lines=8> */
[----:B------:R-:W2:Y:S04]  /*102f80*/  LDL.LU R14, [R1+0x5db8] ;  /* 0x005db800010e7983 */ /* 0x000ea80000300800 */
[----:B------:R-:W2:Y:S04]  /*102f90*/  LDL.LU R15, [R1+0x5db4] ;  /* 0x005db400010f7983 */ /* 0x000ea80000300800 */
[----:B------:R-:W2:Y:S04]  /*102fa0*/  LDL.64 R4, [R1+0x2f0] ;  /* 0x0002f00001047983 */ /* 0x000ea80000100a00 */
        /* <DEDUP_REMOVED lines=17> */
[----:B----4-:R-:W-:Y:S02]  /*1030c0*/  IMAD.MOV.U32 R22, RZ, RZ, R13 ;  /* 0x000000ffff167224 */ /* 0x010fe400078e000d */
[----:B------:R-:W-:Y:S02]  /*1030d0*/  IMAD.MOV.U32 R21, RZ, RZ, R14 ;  /* 0x000000ffff157224 */ /* 0x000fe400078e000e */
[----:B------:R-:W-:Y:S01]  /*1030e0*/  IMAD.MOV.U32 R20, RZ, RZ, R15 ;  /* 0x000000ffff147224 */ /* 0x000fe200078e000f */
[----:B--2---:R-:W-:Y:S04]  /*1030f0*/  STL.64 [R1+0x5d68], R10 ;  /* 0x005d680a01007387 */ /* 0x004fe80000100a00 */
[----:B---3--:R0:W-:Y:S04]  /*103100*/  STL.64 [R1+0x5d60], R8 ;  /* 0x005d600801007387 */ /* 0x0081e80000100a00 */
[----:B0-----:R-:W2:Y:S04]  /*103110*/  LDL.LU R8, [R1+0x9d0] ;  /* 0x0009d00001087983 */ /* 0x001ea80000300800 */
[----:B------:R-:W2:Y:S04]  /*103120*/  LDL.LU R9, [R1+0x9d4] ;  /* 0x0009d40001097983 */ /* 0x000ea80000300800 */
[----:B------:R-:W2:Y:S04]  /*103130*/  LDL.LU R10, [R1+0x9d8] ;  /* 0x0009d800010a7983 */ /* 0x000ea80000300800 */
[----:B------:R-:W2:Y:S04]  /*103140*/  LDL.LU R11, [R1+0x9dc] ;  /* 0x0009dc00010b7983 */ /* 0x000ea80000300800 */
[----:B------:R-:W3:Y:S04]  /*103150*/  LDL R18, [R1+0x258] ;  /* 0x0002580001127983 */ /* 0x000ee80000100800 */
[----:B------:R-:W3:Y:S04]  /*103160*/  LDL R19, [R1+0x25c] ;  /* 0x00025c0001137983 */ /* 0x000ee80000100800 */
[----:B------:R-:W4:Y:S04]  /*103170*/  LDL.LU R12, [R1] ;  /* 0x00000000010c7983 */ /* 0x000f280000300800 */
        /* <DEDUP_REMOVED lines=10> */
[----:B------:R-:W4:Y:S04]  /*103220*/  LDL.LU R29, [R1+0x5dac] ;  /* 0x005dac00011d7983 */ /* 0x000f280000300800 */
[----:B------:R-:W2:Y:S01]  /*103230*/  LDL.LU R28, [R1+0x5da8] ;  /* 0x005da800011c7983 */ /* 0x000ea20000300800 */
[----:B------:R-:W-:-:S15]  /*103240*/  HMMA.16816.F32 R24, R12, R4, R24 ;  /* 0x000000040c18723c */ /* 0x000fde0000001818 */
        /* <DEDUP_REMOVED lines=18> */
[----:B------:R0:W-:Y:S04]  /*103370*/  STL.64 [R1+0x5b98], R6 ;  /* 0x005b980601007387 */ /* 0x0001e80000100a00 */
[----:B0-----:R-:W3:Y:S04]  /*103380*/  LDL R6, [R1+0x228] ;  /* 0x0002280001067983 */ /* 0x001ee80000100800 */
[----:B------:R-:W3:Y:S04]  /*103390*/  LDL R7, [R1+0x22c] ;  /* 0x00022c0001077983 */ /* 0x000ee80000100800 */
[----:B------:R-:W-:Y:S01]  /*1033a0*/  STL.64 [R1+0x5b90], R4 ;  /* 0x005b900401007387 */ /* 0x000fe20000100a00 */
        /* <DEDUP_REMOVED lines=11> */
[----:B0-----:R-:W1:Y:S02]  /*103460*/  LDL.LU.64 R24, [R1+0x5d48] ;  /* 0x005d480001187983 */ /* 0x001e640000300a00 */
[----:B-1----:R-:W-:Y:S02]  /*103470*/  HMMA.16816.F32 R24, R12, R24, R8 ;  /* 0x000000180c18723c */ /* 0x002fe40000001808 */
        /* <DEDUP_REMOVED lines=18> */
[C---:B---3--:R-:W-:Y:S08]  /*1035a0*/  HMMA.16816.F32 R16, R12.reuse, R18, R20 ;  /* 0x000000120c10723c */ /* 0x048ff00000001814 */
        /* <DEDUP_REMOVED lines=11> */
[----:B------:R-:W3:Y:S04]  /*103660*/  LDL.LU R27, [R1+0x94c] ;  /* 0x00094c00011b7983 */ /* 0x000ee80000300800 */
[----:B------:R-:W2:Y:S04]  /*103670*/  LDL.LU.64 R22, [R1+0x5ce8] ;  /* 0x005ce80001167983 */ /* 0x000ea80000300a00 */
        /* <DEDUP_REMOVED lines=17> */
[----:B------:R-:W-:-:S15]  /*103790*/  HMMA.16816.F32 R24, R12, R6, R24 ;  /* 0x000000060c18723c */ /* 0x000fde0000001818 */
[----:B------:R-:W-:-:S04]  /*1037a0*/  NOP ;  /* 0x0000000000007918 */ /* 0x000fc80000000000 */
[----:B------:R0:W-:Y:S04]  /*1037b0*/  STL.64 [R1+0x1a30], R24 ;  /* 0x001a301801007387 */ /* 0x0001e80000100a00 */
[----:B------:R1:W-:Y:S04]  /*1037c0*/  STL.64 [R1+0x1a38], R26 ;  /* 0x001a381a01007387 */ /* 0x0003e80000100a00 */
[----:B0-----:R-:W4:Y:S01]  /*1037d0*/  LDL.LU R24, [R1+0x810] ;  /* 0x0008100001187983 */ /* 0x001f220000300800 */
[C---:B--2---:R-:W-:Y:S08]  /*1037e0*/  HMMA.16816.F32 R8, R12.reuse, R16, R8 ;  /* 0x000000100c08723c */ /* 0x044ff00000001808 */
[----:B---3--:R-:W-:Y:S11]  /*1037f0*/  HMMA.16816.F32 R4, R12, R18, R20 ;  /* 0x000000120c04723c */ /* 0x008ff60000001814 */
[----:B------:R0:W-:Y:S04]  /*103800*/  STL.64 [R1+0x1a20], R8 ;  /* 0x001a200801007387 */ /* 0x0001e80000100a00 */
[----:B------:R2:W-:Y:S04]  /*103810*/  STL.64 [R1+0x1a28], R10 ;  /* 0x001a280a01007387 */ /* 0x0005e80000100a00 */
[----:B------:R-:W-:Y:S04]  /*103820*/  STL.64 [R1+0x1a10], R4 ;  /* 0x001a100401007387 */ /* 0x000fe80000100a00 */
[----:B------:R-:W-:Y:S04]  /*103830*/  STL.64 [R1+0x1a18], R6 ;  /* 0x001a180601007387 */ /* 0x000fe80000100a00 */
[----:B------:R-:W3:Y:S04]  /*103840*/  LDL.LU R25, [R1+0x814] ;  /* 0x0008140001197983 */ /* 0x000ee80000300800 */
[----:B-1----:R-:W3:Y:S04]  /*103850*/  LDL.LU R26, [R1+0x818] ;  /* 0x00081800011a7983 */ /* 0x002ee80000300800 */
[----:B------:R-:W3:Y:S04]  /*103860*/  LDL.LU R27, [R1+0x81c] ;  /* 0x00081c00011b7983 */ /* 0x000ee80000300800 */
[----:B0-----:R-:W3:Y:S04]  /*103870*/  LDL.LU R8, [R1+0x870] ;  /* 0x0008700001087983 */ /* 0x001ee80000300800 */
[----:B------:R-:W3:Y:S04]  /*103880*/  LDL.LU R9, [R1+0x874] ;  /* 0x0008740001097983 */ /* 0x000ee80000300800 */
[----:B--2---:R-:W2:Y:S04]  /*103890*/  LDL.LU R10, [R1+0x878] ;  /* 0x00087800010a7983 */ /* 0x004ea80000300800 */
[----:B------:R-:W2:Y:S04]  /*1038a0*/  LDL.LU R11, [R1+0x87c] ;  /* 0x00087c00010b7983 */ /* 0x000ea80000300800 */
[----:B--2---:R-:W-:Y:S04]  /*1038b0*/  STL.64 [R1+0x5bb8], R10 ;  /* 0x005bb80a01007387 */ /* 0x004fe80000100a00 */
[----:B---3--:R0:W-:Y:S04]  /*1038c0*/  STL.64 [R1+0x5bb0], R8 ;  /* 0x005bb00801007387 */ /* 0x0081e80000100a00 */
[----:B0-----:R-:W2:Y:S04]  /*1038d0*/  LDL.LU R8, [R1+0x880] ;  /* 0x0008800001087983 */ /* 0x001ea80000300800 */
[----:B------:R-:W2:Y:S04]  /*1038e0*/  LDL.LU R9, [R1+0x884] ;  /* 0x0008840001097983 */ /* 0x000ea80000300800 */
[----:B------:R-:W3:Y:S04]  /*1038f0*/  LDL.LU R10, [R1+0x888] ;  /* 0x00088800010a7983 */ /* 0x000ee80000300800 */
[----:B------:R-:W3:Y:S01]  /*103900*/  LDL.LU R11, [R1+0x88c] ;  /* 0x00088c00010b7983 */ /* 0x000ee20000300800 */
[----:B------:R-:W-:-:S02]  /*103910*/  IMAD.MOV.U32 R18, RZ, RZ, R28 ;  /* 0x000000ffff127224 */ /* 0x000fc400078e001c */
[----:B----4-:R-:W-:Y:S01]  /*103920*/  IMAD.MOV.U32 R19, RZ, RZ, R29 ;  /* 0x000000ffff137224 */ /* 0x010fe200078e001d */
[----:B---3--:R-:W-:Y:S04]  /*103930*/  STL.64 [R1+0x5bd8], R10 ;  /* 0x005bd80a01007387 */ /* 0x008fe80000100a00 */
[----:B--2---:R0:W-:Y:S04]  /*103940*/  STL.64 [R1+0x5bd0], R8 ;  /* 0x005bd00801007387 */ /* 0x0041e80000100a00 */
[----:B------:R-:W2:Y:S04]  /*103950*/  LDL.LU R28, [R1+0x5c9c] ;  /* 0x005c9c00011c7983 */ /* 0x000ea80000300800 */
[----:B------:R-:W2:Y:S04]  /*103960*/  LDL.LU R29, [R1+0x5c98] ;  /* 0x005c9800011d7983 */ /* 0x000ea80000300800 */
[----:B------:R-:W3:Y:S04]  /*103970*/  LDL.64 R16, [R1+0x188] ;  /* 0x0001880001107983 */ /* 0x000ee80000100a00 */
[----:B------:R-:W-:Y:S04]  /*103980*/  STL.64 [R1+0x5bf8], R18 ;  /* 0x005bf81201007387 */ /* 0x000fe80000100a00 */
[----:B---3--:R1:W-:Y:S04]  /*103990*/  STL.64 [R1+0x5bf0], R16 ;  /* 0x005bf01001007387 */ /* 0x0083e80000100a00 */
[----:B0-----:R-:W3:Y:S04]  /*1039a0*/  LDL.LU R8, [R1+0x890] ;  /* 0x0008900001087983 */ /* 0x001ee80000300800 */
[----:B------:R-:W3:Y:S04]  /*1039b0*/  LDL.LU R9, [R1+0x894] ;  /* 0x0008940001097983 */ /* 0x000ee80000300800 */
[----:B------:R-:W4:Y:S04]  /*1039c0*/  LDL.LU R10, [R1+0x898] ;  /* 0x00089800010a7983 */ /* 0x000f280000300800 */
[----:B------:R-:W4:Y:S04]  /*1039d0*/  LDL.LU R11, [R1+0x89c] ;  /* 0x00089c00010b7983 */ /* 0x000f280000300800 */
[----:B-1----:R-:W2:Y:S04]  /*1039e0*/  LDL.LU R16, [R1+0x8b0] ;  /* 0x0008b00001107983 */ /* 0x002ea80000300800 */
[----:B------:R-:W2:Y:S04]  /*1039f0*/  LDL.LU R17, [R1+0x8b4] ;  /* 0x0008b40001117983 */ /* 0x000ea80000300800 */
[----:B------:R-:W2:Y:S04]  /*103a00*/  LDL.LU R18, [R1+0x8b8] ;  /* 0x0008b80001127983 */ /* 0x000ea80000300800 */
[----:B------:R-:W2:Y:S04]  /*103a10*/  LDL.LU R19, [R1+0x8bc] ;  /* 0x0008bc0001137983 */ /* 0x000ea80000300800 */
[----:B--2---:R0:W-:Y:S04]  /*103a20*/  STL.64 [R1+0x5c08], R18 ;  /* 0x005c081201007387 */ /* 0x0041e80000100a00 */
[----:B0-----:R-:W2:Y:S04]  /*103a30*/  LDL R18, [R1+0x1a8] ;  /* 0x0001a80001127983 */ /* 0x001ea80000100800 */
[----:B------:R-:W2:Y:S04]  /*103a40*/  LDL R19, [R1+0x1ac] ;  /* 0x0001ac0001137983 */ /* 0x000ea80000100800 */
[----:B------:R-:W-:Y:S04]  /*103a50*/  STL.64 [R1+0x5c00], R16 ;  /* 0x005c001001007387 */ /* 0x000fe80000100a00 */
[----:B--2---:R-:W-:Y:S04]  /*103a60*/  STL.64 [R1+0x5c20], R18 ;  /* 0x005c201201007387 */ /* 0x004fe80000100a00 */
[----:B----4-:R-:W-:Y:S04]  /*103a70*/  STL.64 [R1+0x5be8], R10 ;  /* 0x005be80a01007387 */ /* 0x010fe80000100a00 */
[----:B---3--:R0:W-:Y:S04]  /*103a80*/  STL.64 [R1+0x5be0], R8 ;  /* 0x005be00801007387 */ /* 0x0081e80000100a00 */
        /* <DEDUP_REMOVED lines=117> */
[----:B------:R-:W-:Y:S01]  /*1041e0*/  STL.64 [R1+0x5a48], R28 ;  /* 0x005a481c01007387 */ /* 0x000fe20000100a00 */
        /* <DEDUP_REMOVED lines=27> */
[----:B------:R0:W-:Y:S04]  /*1043a0*/  STL.64 [R1+0x5a10], R18 ;  /* 0x005a101201007387 */ /* 0x0001e80000100a00 */
[----:B0-----:R-:W3:Y:S04]  /*1043b0*/  LDL.64 R18, [R1+0x310] ;  /* 0x0003100001127983 */ /* 0x001ee80000100a00 */
[----:B------:R-:W-:Y:S01]  /*1043c0*/  STL.64 [R1+0x5a08], R16 ;  /* 0x005a081001007387 */ /* 0x000fe20000100a00 */
        /* <DEDUP_REMOVED lines=14> */
[----:B---3--:R-:W-:-:S15]  /*1044b0*/  HMMA.16816.F32 R24, R12, R22, R24 ;  /* 0x000000160c18723c */ /* 0x008fde0000001818 */
[----:B------:R-:W-:-:S04]  /*1044c0*/  NOP ;  /* 0x0000000000007918 */ /* 0x000fc80000000000 */
[----:B------:R-:W-:Y:S04]  /*1044d0*/  STL.64 [R1+0x1930], R24 ;  /* 0x0019301801007387 */ /* 0x000fe80000100a00 */
[----:B------:R0:W-:Y:S04]  /*1044e0*/  STL.64 [R1+0x1938], R26 ;  /* 0x0019381a01007387 */ /* 0x0001e80000100a00 */
[----:B0-----:R-:W3:Y:S04]  /*1044f0*/  LDL.LU.64 R26, [R1+0x5b78] ;  /* 0x005b7800011a7983 */ /* 0x001ee80000300a00 */
[----:B------:R-:W3:Y:S04]  /*104500*/  LDL.LU.64 R24, [R1+0x5b70] ;  /* 0x005b700001187983 */ /* 0x000ee80000300a00 */
[----:B------:R-:W-:Y:S04]  /*104510*/  STL.64 [R1+0x59c0], R22 ;  /* 0x0059c01601007387 */ /* 0x000fe80000100a00 */
[----:B--2---:R0:W-:Y:S04]  /*104520*/  STL.64 [R1+0x59b8], R20 ;  /* 0x0059b81401007387 */ /* 0x0041e80000100a00 */
[----:B0-----:R-:W2:Y:S04]  /*104530*/  LDL.LU R20, [R1+0x820] ;  /* 0x0008200001147983 */ /* 0x001ea80000300800 */
[----:B------:R-:W2:Y:S04]  /*104540*/  LDL.LU R21, [R1+0x824] ;  /* 0x0008240001157983 */ /* 0x000ea80000300800 */
[----:B------:R-:W2:Y:S04]  /*104550*/  LDL.LU R22, [R1+0x828] ;  /* 0x0008280001167983 */ /* 0x000ea80000300800 */
[----:B------:R-:W2:Y:S01]  /*104560*/  LDL.LU R23, [R1+0x82c] ;  /* 0x00082c0001177983 */ /* 0x000ea20000300800 */
[----:B---3--:R-:W-:Y:S03]  /*104570*/  HMMA.16816.F32 R12, R12, R2, R24 ;  /* 0x000000020c0c723c */ /* 0x008fe60000001818 */
[----:B------:R-:W4:Y:S04]  /*104580*/  LDL.LU.64 R26, [R1+0x5b68] ;  /* 0x005b6800011a7983 */ /* 0x000f280000300a00 */
[----:B------:R-:W4:-:S12]  /*104590*/  LDL.LU.64 R24, [R1+0x5b60] ;  /* 0x005b600001187983 */ /* 0x000f180000300a00 */
        /* <DEDUP_REMOVED lines=8> */
[----:B------:R0:W-:Y:S04]  /*104620*/  STL.64 [R1+0x1920], R20 ;  /* 0x0019201401007387 */ /* 0x0001e80000100a00 */
[----:B------:R-:W-:Y:S01]  /*104630*/  STL.64 [R1+0x1928], R22 ;  /* 0x0019281601007387 */ /* 0x000fe20000100a00 */
[----:B0-----:R-:W-:Y:S02]  /*104640*/  IMAD.MOV.U32 R21, RZ, RZ, R18 ;  /* 0x000000ffff157224 */ /* 0x001fe400078e0012 */
[----:B------:R-:W-:-:S05]  /*104650*/  IMAD.MOV.U32 R20, RZ, RZ, R19 ;  /* 0x000000ffff147224 */ /* 0x000fca00078e0013 */
[----:B------:R4:W-:Y:S04]  /*104660*/  STL.64 [R1+0x5b20], R20 ;  /* 0x005b201401007387 */ /* 0x0009e80000100a00 */
[----:B------:R-:W2:Y:S01]  /*104670*/  LDL R18, [R1+0x2e0] ;  /* 0x0002e00001127983 */ /* 0x000ea20000100800 */
[----:B----4-:R-:W-:-:S15]  /*104680*/  HMMA.16816.F32 R20, R12, R8, R24 ;  /* 0x000000080c14723c */ /* 0x010fde0000001818 */
[----:B------:R-:W-:-:S04]  /*104690*/  NOP ;  /* 0x0000000000007918 */ /* 0x000fc80000000000 */
[----:B------:R0:W-:Y:S04]  /*1046a0*/  STL.64 [R1+0x1910], R20 ;  /* 0x0019101401007387 */ /* 0x0001e80000100a00 */
[----:B------:R1:W-:Y:S04]  /*1046b0*/  STL.64 [R1+0x1918], R22 ;  /* 0x0019181601007387 */ /* 0x0003e80000100a00 */
[----:B------:R-:W2:Y:S04]  /*1046c0*/  LDL R19, [R1+0x2e4] ;  /* 0x0002e40001137983 */ /* 0x000ea80000100800 */
[----:B--2---:R-:W-:Y:S04]  /*1046d0*/  STL.64 [R1+0x5b38], R18 ;  /* 0x005b381201007387 */ /* 0x004fe80000100a00 */
[----:B------:R-:W2:Y:S04]  /*1046e0*/  LDL.LU R24, [R1+0x7a0] ;  /* 0x0007a00001187983 */ /* 0x000ea80000300800 */
[----:B------:R-:W2:Y:S04]  /*1046f0*/  LDL.LU R25, [R1+0x7a4] ;  /* 0x0007a40001197983 */ /* 0x000ea80000300800 */
[----:B------:R-:W3:Y:S04]  /*104700*/  LDL.LU R26, [R1+0x7a8] ;  /* 0x0007a800011a7983 */ /* 0x000ee80000300800 */
[----:B------:R-:W3:Y:S04]  /*104710*/  LDL.LU R27, [R1+0x7ac] ;  /* 0x0007ac00011b7983 */ /* 0x000ee80000300800 */
[----:B------:R-:W4:Y:S04]  /*104720*/  LDL R16, [R1+0x2f0] ;  /* 0x0002f00001107983 */ /* 0x000f280000100800 */
        /* <DEDUP_REMOVED lines=16> */
[----:B------:R-:W2:Y:S04]  /*104830*/  LDL.64 R6, [R1+0x2c0] ;  /* 0x0002c00001067983 */ /* 0x000ea80000100a00 */
[----:B------:R-:W2:Y:S04]  /*104840*/  LDL.64 R2, [R1+0x2b0] ;  /* 0x0002b00001027983 */ /* 0x000ea80000100a00 */
[----:B---3--:R-:W-:Y:S04]  /*104850*/  STL.64 [R1+0x5af8], R26 ;  /* 0x005af81a01007387 */ /* 0x008fe80000100a00 */
[----:B------:R0:W-:Y:S04]  /*104860*/  STL.64 [R1+0x5af0], R24 ;  /* 0x005af01801007387 */ /* 0x0001e80000100a00 */
[----:B0-----:R-:W3:Y:S04]  /*104870*/  LDL.LU R24, [R1+0x7b0] ;  /* 0x0007b00001187983 */ /* 0x001ee80000300800 */
[----:B------:R-:W3:Y:S04]  /*104880*/  LDL.LU R25, [R1+0x7b4] ;  /* 0x0007b40001197983 */ /* 0x000ee80000300800 */
[----:B------:R-:W2:Y:S04]  /*104890*/  LDL.LU R26, [R1+0x7b8] ;  /* 0x0007b800011a7983 */ /* 0x000ea80000300800 */
[----:B------:R-:W2:Y:S01]  /*1048a0*/  LDL.LU R27, [R1+0x7bc] ;  /* 0x0007bc00011b7983 */ /* 0x000ea20000300800 */
[----:B------:R-:W-:-:S03]  /*1048b0*/  IMAD.MOV.U32 R17, RZ, RZ, R0 ;  /* 0x000000ffff117224 */ /* 0x000fc600078e0000 */
[----:B--2---:R-:W-:Y:S04]  /*1048c0*/  STL.64 [R1+0x5b08], R26 ;  /* 0x005b081a01007387 */ /* 0x004fe80000100a00 */
[----:B---3--:R0:W-:Y:S04]  /*1048d0*/  STL.64 [R1+0x5b00], R24 ;  /* 0x005b001801007387 */ /* 0x0081e80000100a00 */
        /* <DEDUP_REMOVED lines=11> */
[----:B------:R-:W-:Y:S04]  /*104990*/  STL [R1+0x59a4], R8 ;  /* 0x0059a40801007387 */ /* 0x000fe80000100800 */
[----:B------:R0:W-:Y:S04]  /*1049a0*/  STL [R1+0x59a0], R9 ;  /* 0x0059a00901007387 */ /* 0x0001e80000100800 */
[----:B0-----:R-:W3:Y:S04]  /*1049b0*/  LDL.64 R8, [R1+0x2a0] ;  /* 0x0002a00001087983 */ /* 0x001ee80000100a00 */
        /* <DEDUP_REMOVED lines=10> */
[----:B0-----:R-:W2:Y:S01]  /*104a60*/  LDL.64 R18, [R1+0x258] ;  /* 0x0002580001127983 */ /* 0x001ea20000100a00 */
[C---:B----4-:R-:W-:Y:S03]  /*104a70*/  HMMA.16816.F32 R20, R12.reuse, R4, R20 ;  /* 0x000000040c14723c */ /* 0x050fe60000001814 */
[----:B--2---:R0:W-:Y:S04]  /*104a80*/  STL.64 [R1+0x5ad8], R18 ;  /* 0x005ad81201007387 */ /* 0x0041e80000100a00 */
[----:B------:R-:W2:Y:S04]  /*104a90*/  LDL.LU R16, [R1+0x790] ;  /* 0x0007900001107983 */ /* 0x000ea80000300800 */
[----:B------:R-:W2:Y:S04]  /*104aa0*/  LDL.LU R17, [R1+0x794] ;  /* 0x0007940001117983 */ /* 0x000ea80000300800 */
[----:B0-----:R-:W2:Y:S04]  /*104ab0*/  LDL.LU R18, [R1+0x798] ;  /* 0x0007980001127983 */ /* 0x001ea80000300800 */
[----:B------:R-:W2:Y:S04]  /*104ac0*/  LDL.LU R19, [R1+0x79c] ;  /* 0x00079c0001137983 */ /* 0x000ea80000300800 */
[----:B------:R0:W-:Y:S04]  /*104ad0*/  STL.64 [R1+0x18e0], R20 ;  /* 0x0018e01401007387 */ /* 0x0001e80000100a00 */
[----:B------:R1:W-:Y:S04]  /*104ae0*/  STL.64 [R1+0x18e8], R22 ;  /* 0x0018e81601007387 */ /* 0x0003e80000100a00 */
[----:B0-----:R-:W4:Y:S01]  /*104af0*/  LDL.LU.64 R20, [R1+0x5b20] ;  /* 0x005b200001147983 */ /* 0x001f220000300a00 */
[----:B------:R-:W-:Y:S01]  /*104b00*/  HMMA.16816.F32 R24, R12, R6, R24 ;  /* 0x000000060c18723c */ /* 0x000fe20000001818 */
[----:B-1----:R-:W-:-:S02]  /*104b10*/  IMAD.MOV.U32 R23, RZ, RZ, R4 ;  /* 0x000000ffff177224 */ /* 0x002fc400078e0004 */
[----:B------:R-:W-:-:S05]  /*104b20*/  IMAD.MOV.U32 R22, RZ, RZ, R5 ;  /* 0x000000ffff167224 */ /* 0x000fca00078e0005 */
[----:B------:R-:W-:Y:S04]  /*104b30*/  STL.64 [R1+0x59e8], R22 ;  /* 0x0059e81601007387 */ /* 0x000fe80000100a00 */
[----:B----4-:R0:W-:Y:S04]  /*104b40*/  STL.64 [R1+0x59e0], R20 ;  /* 0x0059e01401007387 */ /* 0x0101e80000100a00 */
[----:B0-----:R-:W4:Y:S04]  /*104b50*/  LDL.LU R20, [R1+0x770] ;  /* 0x0007700001147983 */ /* 0x001f280000300800 */
[----:B------:R-:W4:Y:S04]  /*104b60*/  LDL.LU R21, [R1+0x774] ;  /* 0x0007740001157983 */ /* 0x000f280000300800 */
[----:B------:R-:W4:Y:S04]  /*104b70*/  LDL.LU R22, [R1+0x778] ;  /* 0x0007780001167983 */ /* 0x000f280000300800 */
[----:B------:R-:W4:Y:S04]  /*104b80*/  LDL.LU R23, [R1+0x77c] ;  /* 0x00077c0001177983 */ /* 0x000f280000300800 */
        /* <DEDUP_REMOVED lines=25> */
[----:B------:R-:W-:Y:S01]  /*104d20*/  STL.64 [R1+0x5a60], R2 ;  /* 0x005a600201007387 */ /* 0x000fe20000100a00 */
[----:B--2---:R-:W-:-:S15]  /*104d30*/  HMMA.16816.F32 R24, R12, R4, R24 ;  /* 0x000000040c18723c */ /* 0x004fde0000001818 */
[----:B------:R-:W-:-:S04]  /*104d40*/  NOP ;  /* 0x0000000000007918 */ /* 0x000fc80000000000 */
[----:B------:R-:W-:Y:S04]  /*104d50*/  STL.64 [R1+0x18a0], R24 ;  /* 0x0018a01801007387 */ /* 0x000fe80000100a00 */
[----:B------:R0:W-:Y:S04]  /*104d60*/  STL.64 [R1+0x18a8], R26 ;  /* 0x0018a81a01007387 */ /* 0x0001e80000100a00 */
[----:B0-----:R-:W2:Y:S04]  /*104d70*/  LDL.LU.64 R26, [R1+0x5ae8] ;  /* 0x005ae800011a7983 */ /* 0x001ea80000300a00 */
[----:B------:R-:W3:Y:S01]  /*104d80*/  LDL.LU.64 R24, [R1+0x5ae0] ;  /* 0x005ae00001187983 */ /* 0x000ee20000300a00 */
[----:B------:R-:W-:-:S02]  /*104d90*/  IMAD.MOV.U32 R8, RZ, RZ, R4 ;  /* 0x000000ffff087224 */ /* 0x000fc400078e0004 */
[----:B------:R-:W-:Y:S01]  /*104da0*/  IMAD.MOV.U32 R9, RZ, RZ, R5 ;  /* 0x000000ffff097224 */ /* 0x000fe200078e0005 */
        /* <DEDUP_REMOVED lines=10> */
[----:B0-----:R-:W4:Y:S01]  /*104e50*/  LDL.LU.64 R18, [R1+0x5ad8] ;  /* 0x005ad80001127983 */ /* 0x001f220000300a00 */
[----:B------:R-:W-:Y:S02]  /*104e60*/  IMAD.MOV.U32 R5, RZ, RZ, R24 ;  /* 0x000000ffff057224 */ /* 0x000fe400078e0018 */
[----:B------:R-:W-:Y:S01]  /*104e70*/  IMAD.MOV.U32 R4, RZ, RZ, R25 ;  /* 0x000000ffff047224 */ /* 0x000fe200078e0019 */
[----:B------:R-:W-:Y:S04]  /*104e80*/  STL.64 [R1+0x5a20], R6 ;  /* 0x005a200601007387 */ /* 0x000fe80000100a00 */
[----:B------:R2:W-:Y:S02]  /*104e90*/  STL.64 [R1+0x5a18], R4 ;  /* 0x005a180401007387 */ /* 0x0005e40000100a00 */
[----:B--2---:R-:W-:Y:S01]  /*104ea0*/  HMMA.16816.F32 R4, R12, R26, R8 ;  /* 0x0000001a0c04723c */ /* 0x004fe20000001808 */
[----:B------:R-:W-:-:S02]  /*104eb0*/  IMAD.MOV.U32 R0, RZ, RZ, R27 ;  /* 0x000000ffff007224 */ /* 0x000fc400078e001b */
[----:B------:R-:W-:-:S15]  /*104ec0*/  IMAD.MOV.U32 R24, RZ, RZ, R26 ;  /* 0x000000ffff187224 */ /* 0x000fde00078e001a */
[----:B------:R-:W-:Y:S01]  /*104ed0*/  NOP ;  /* 0x0000000000007918 */ /* 0x000fe20000000000 */
[----:B------:R-:W-:Y:S04]  /*104ee0*/  STL.64 [R1+0x1880], R4 ;  /* 0x0018800401007387 */ /* 0x000fe80000100a00 */
[----:B------:R4:W-:Y:S04]  /*104ef0*/  STL.64 [R1+0x1888], R6 ;  /* 0x0018880601007387 */ /* 0x0009e80000100a00 */
[----:B------:R-:W-:Y:S04]  /*104f00*/  STL [R1+0x587c], R0 ;  /* 0x00587c0001007387 */ /* 0x000fe80000100800 */
[----:B------:R-:W-:Y:S01]  /*104f10*/  STL [R1+0x5878], R24 ;  /* 0x0058781801007387 */ /* 0x000fe20000100800 */
[----:B----4-:R-:W-:-:S15]  /*104f20*/  HMMA.16816.F32 R4, R12, R18, R20 ;  /* 0x000000120c04723c */ /* 0x010fde0000001814 */
[----:B------:R-:W-:-:S04]  /*104f30*/  NOP ;  /* 0x0000000000007918 */ /* 0x000fc80000000000 */
[----:B------:R0:W-:Y:S04]  /*104f40*/  STL.64 [R1+0x1870], R4 ;  /* 0x0018700401007387 */ /* 0x0001e80000100a00 */
        /* <DEDUP_REMOVED lines=31> */
[----:B------:R-:W3:Y:S04]  /*105140*/  LDL.64 R2, [R1+0x208] ;  /* 0x0002080001027983 */ /* 0x000ee80000100a00 */
[----:B------:R-:W4:Y:S04]  /*105150*/  LDL.LU R8, [R1+0x710] ;  /* 0x0007100001087983 */ /* 0x000f280000300800 */
[----:B------:R-:W4:Y:S04]  /*105160*/  LDL.LU R9, [R1+0x714] ;  /* 0x0007140001097983 */ /* 0x000f280000300800 */
[----:B------:R-:W4:Y:S04]  /*105170*/  LDL.LU R10, [R1+0x718] ;  /* 0x00071800010a7983 */ /* 0x000f280000300800 */
[----:B------:R-:W4:Y:S04]  /*105180*/  LDL.LU R11, [R1+0x71c] ;  /* 0x00071c00010b7983 */ /* 0x000f280000300800 */
[----:B------:R-:W2:Y:S04]  /*105190*/  LDL.64 R16, [R1+0x1f8] ;  /* 0x0001f80001107983 */ /* 0x000ea80000100a00 */
[----:B------:R-:W2:Y:S04]  /*1051a0*/  LDL.LU R20, [R1+0x700] ;  /* 0x0007000001147983 */ /* 0x000ea80000300800 */
[----:B------:R-:W2:Y:S04]  /*1051b0*/  LDL.LU R21, [R1+0x704] ;  /* 0x0007040001157983 */ /* 0x000ea80000300800 */
[----:B------:R-:W2:Y:S04]  /*1051c0*/  LDL.LU R22, [R1+0x708] ;  /* 0x0007080001167983 */ /* 0x000ea80000300800 */
[----:B------:R-:W2:Y:S04]  /*1051d0*/  LDL.LU R23, [R1+0x70c] ;  /* 0x00070c0001177983 */ /* 0x000ea80000300800 */
[----:B------:R-:W2:Y:S04]  /*1051e0*/  LDL.64 R18, [R1+0x1e8] ;  /* 0x0001e80001127983 */ /* 0x000ea80000100a00 */
[----:B------:R-:W-:Y:S04]  /*1051f0*/  STL [R1+0x5884], R25 ;  /* 0x0058841901007387 */ /* 0x000fe80000100800 */
[----:B------:R0:W-:Y:S04]  /*105200*/  STL [R1+0x5880], R26 ;  /* 0x0058801a01007387 */ /* 0x0001e80000100800 */
[----:B0-----:R-:W2:Y:S02]  /*105210*/  LDL.64 R26, [R1+0x248] ;  /* 0x00024800011a7983 */ /* 0x001ea40000100a00 */
        /* <DEDUP_REMOVED lines=42> */
[----:B---3--:R-:W-:Y:S02]  /*1054c0*/  IMAD.MOV.U32 R0, RZ, RZ, R3 ;  /* 0x000000ffff007224 */ /* 0x008fe400078e0003 */
[----:B------:R-:W-:Y:S02]  /*1054d0*/  IMAD.MOV.U32 R24, RZ, RZ, R2 ;  /* 0x000000ffff187224 */ /* 0x000fe400078e0002 */
[----:B------:R-:W-:Y:S02]  /*1054e0*/  IMAD.MOV.U32 R25, RZ, RZ, R17 ;  /* 0x000000ffff197224 */ /* 0x000fe400078e0011 */
[----:B0-----:R-:W-:-:S02]  /*1054f0*/  IMAD.MOV.U32 R26, RZ, RZ, R16 ;  /* 0x000000ffff1a7224 */ /* 0x001fc400078e0010 */
[----:B------:R-:W-:Y:S01]  /*105500*/  IMAD.MOV.U32 R27, RZ, RZ, R19 ;  /* 0x000000ffff1b7224 */ /* 0x000fe200078e0013 */
[----:B--2---:R-:W-:-:S15]  /*105510*/  HMMA.16816.F32 R4, R12, R2, R4 ;  /* 0x000000020c04723c */ /* 0x004fde0000001804 */
[----:B------:R-:W-:-:S04]  /*105520*/  NOP ;  /* 0x0000000000007918 */ /* 0x000fc80000000000 */
[----:B------:R-:W-:Y:S04]  /*105530*/  STL.64 [R1+0x1820], R4 ;  /* 0x0018200401007387 */ /* 0x000fe80000100a00 */
[----:B------:R4:W-:Y:S02]  /*105540*/  STL.64 [R1+0x1828], R6 ;  /* 0x0018280601007387 */ /* 0x0009e40000100a00 */
[----:B----4-:R-:W-:Y:S02]  /*105550*/  HMMA.16816.F32 R4, R12, R16, R8 ;  /* 0x000000100c04723c */ /* 0x010fe40000001808 */
[----:B------:R-:W-:Y:S04]  /*105560*/  STL [R1+0x58ac], R0 ;  /* 0x0058ac0001007387 */ /* 0x000fe80000100800 */
[----:B------:R-:W-:-:S13]  /*105570*/  STL [R1+0x58a8], R24 ;  /* 0x0058a81801007387 */ /* 0x000fda0000100800 */
[----:B------:R-:W-:Y:S04]  /*105580*/  STL.64 [R1+0x1810], R4 ;  /* 0x0018100401007387 */ /* 0x000fe80000100a00 */
[----:B------:R0:W-:Y:S02]  /*105590*/  STL.64 [R1+0x1818], R6 ;  /* 0x0018180601007387 */ /* 0x0001e40000100a00 */
[----:B0-----:R-:W-:Y:S02]  /*1055a0*/  HMMA.16816.F32 R4, R12, R18, R20 ;  /* 0x000000120c04723c */ /* 0x001fe40000001814 */
[----:B------:R-:W-:Y:S04]  /*1055b0*/  STL [R1+0x58b4], R25 ;  /* 0x0058b41901007387 */ /* 0x000fe80000100800 */
[----:B------:R-:W-:Y:S01]  /*1055c0*/  STL [R1+0x58b0], R26 ;  /* 0x0058b01a01007387 */ /* 0x000fe20000100800 */
[----:B------:R-:W-:-:S12]  /*1055d0*/  IMAD.MOV.U32 R24, RZ, RZ, R18 ;  /* 0x000000ffff187224 */ /* 0x000fd800078e0012 */
[----:B------:R0:W-:Y:S04]  /*1055e0*/  STL.64 [R1+0x1800], R4 ;  /* 0x0018000401007387 */ /* 0x0001e80000100a00 */
[----:B------:R1:W-:Y:S04]  /*1055f0*/  STL.64 [R1+0x1808], R6 ;  /* 0x0018080601007387 */ /* 0x0003e80000100a00 */
[----:B------:R-:W2:Y:S04]  /*105600*/  LDL R18, [R1+0x178] ;  /* 0x0001780001127983 */ /* 0x000ea80000100800 */
[----:B------:R-:W2:Y:S04]  /*105610*/  LDL R19, [R1+0x17c] ;  /* 0x00017c0001137983 */ /* 0x000ea80000100800 */
[----:B--2---:R-:W-:Y:S04]  /*105620*/  STL.64 [R1+0x5a28], R18 ;  /* 0x005a281201007387 */ /* 0x004fe80000100a00 */
        /* <DEDUP_REMOVED lines=8> */
[----:B------:R-:W2:Y:S04]  /*1056b0*/  LDL.64 R2, [R1+0x1b8] ;  /* 0x0001b80001027983 */ /* 0x000ea80000100a00 */
[----:B------:R-:W3:Y:S04]  /*1056c0*/  LDL.64 R28, [R1+0x1a8] ;  /* 0x0001a800011c7983 */ /* 0x000ee80000100a00 */
        /* <DEDUP_REMOVED lines=72> */
[----:B------:R-:W4:Y:S01]  /*105b50*/  LDL.LU.64 R2, [R1+0x5a60] ;  /* 0x005a600001027983 */ /* 0x000f220000300a00 */
[----:B---3--:R-:W-:Y:S02]  /*105b60*/  IMAD.MOV.U32 R24, RZ, RZ, R28 ;  /* 0x000000ffff187224 */ /* 0x008fe400078e001c */
        /* <DEDUP_REMOVED lines=36> */
[----:B0-----:R-:W3:Y:S01]  /*105db0*/  LDL.LU.64 R10, [R1+0x5a00] ;  /* 0x005a0000010a7983 */ /* 0x001ee20000300a00 */
[----:B------:R-:W-:Y:S03]  /*105dc0*/  HMMA.16816.F32 R20, R12, R18, R20 ;  /* 0x000000120c14723c */ /* 0x000fe60000001814 */
[----:B------:R-:W2:Y:S04]  /*105dd0*/  LDL.LU.64 R8, [R1+0x59f8] ;  /* 0x0059f80001087983 */ /* 0x000ea80000300a00 */
[----:B------:R4:W-:Y:S02]  /*105de0*/  STL.64 [R1+0x5718], R16 ;  /* 0x0057181001007387 */ /* 0x0009e40000100a00 */
[----:B----4-:R-:W-:-:S02]  /*105df0*/  IMAD.MOV.U32 R16, RZ, RZ, R5 ;  /* 0x000000ffff107224 */ /* 0x010fc400078e0005 */
[----:B------:R-:W-:Y:S01]  /*105e00*/  IMAD.MOV.U32 R17, RZ, RZ, R4 ;  /* 0x000000ffff117224 */ /* 0x000fe200078e0004 */
[----:B------:R-:W4:Y:S04]  /*105e10*/  LDL.LU R5, [R1+0x59f4] ;  /* 0x0059f40001057983 */ /* 0x000f280000300800 */
[----:B------:R-:W2:Y:S04]  /*105e20*/  LDL.LU R4, [R1+0x59f0] ;  /* 0x0059f00001047983 */ /* 0x000ea80000300800 */
[----:B------:R-:W-:Y:S04]  /*105e30*/  STL.64 [R1+0x1770], R20 ;  /* 0x0017701401007387 */ /* 0x000fe80000100a00 */
[----:B------:R0:W-:Y:S04]  /*105e40*/  STL.64 [R1+0x1778], R22 ;  /* 0x0017781601007387 */ /* 0x0001e80000100a00 */
[----:B0-----:R-:W2:Y:S04]  /*105e50*/  LDL.LU.64 R22, [R1+0x59e8] ;  /* 0x0059e80001167983 */ /* 0x001ea80000300a00 */
[----:B------:R-:W2:Y:S04]  /*105e60*/  LDL.LU.64 R20, [R1+0x59e0] ;  /* 0x0059e00001147983 */ /* 0x000ea80000300a00 */
[----:B------:R-:W-:Y:S04]  /*105e70*/  STL.64 [R1+0x58e8], R18 ;  /* 0x0058e81201007387 */ /* 0x000fe80000100a00 */
[----:B------:R3:W-:Y:S02]  /*105e80*/  STL.64 [R1+0x58e0], R16 ;  /* 0x0058e01001007387 */ /* 0x0007e40000100a00 */
[----:B---3--:R-:W-:Y:S01]  /*105e90*/  HMMA.16816.F32 R16, R12, R10, R24 ;  /* 0x0000000a0c10723c */ /* 0x008fe20000001818 */
[----:B------:R-:W-:-:S02]  /*105ea0*/  IMAD.MOV.U32 R26, RZ, RZ, R2 ;  /* 0x000000ffff1a7224 */ /* 0x000fc400078e0002 */
[----:B------:R-:W-:Y:S01]  /*105eb0*/  IMAD.MOV.U32 R27, RZ, RZ, R3 ;  /* 0x000000ffff1b7224 */ /* 0x000fe200078e0003 */
[----:B------:R-:W3:-:S15]  /*105ec0*/  LDL.LU R2, [R1+0x59dc] ;  /* 0x0059dc0001027983 */ /* 0x000ede0000300800 */
[----:B------:R0:W-:Y:S04]  /*105ed0*/  STL.64 [R1+0x1760], R16 ;  /* 0x0017601001007387 */ /* 0x0001e80000100a00 */
[----:B------:R1:W-:Y:S04]  /*105ee0*/  STL.64 [R1+0x1768], R18 ;  /* 0x0017681201007387 */ /* 0x0003e80000100a00 */
[----:B------:R-:W3:Y:S04]  /*105ef0*/  LDL.LU R3, [R1+0x59d8] ;  /* 0x0059d80001037983 */ /* 0x000ee80000300800 */
[----:B------:R-:W-:Y:S04]  /*105f00*/  STL.64 [R1+0x58f0], R26 ;  /* 0x0058f01a01007387 */ /* 0x000fe80000100a00 */
        /* <DEDUP_REMOVED lines=10> */
[----:B------:R-:W-:Y:S04]  /*105fb0*/  STL.64 [R1+0x5908], R24 ;  /* 0x0059081801007387 */ /* 0x000fe80000100a00 */
[----:B0-----:R-:W2:Y:S04]  /*105fc0*/  LDL.LU R16, [R1+0x5c0] ;  /* 0x0005c00001107983 */ /* 0x001ea80000300800 */
[----:B------:R-:W2:Y:S04]  /*105fd0*/  LDL.LU R17, [R1+0x5c4] ;  /* 0x0005c40001117983 */ /* 0x000ea80000300800 */
[----:B------:R-:W2:Y:S04]  /*105fe0*/  LDL.LU R18, [R1+0x5c8] ;  /* 0x0005c80001127983 */ /* 0x000ea80000300800 */
[----:B------:R-:W2:Y:S01]  /*105ff0*/  LDL.LU R19, [R1+0x5cc] ;  /* 0x0005cc0001137983 */ /* 0x000ea20000300800 */
[----:B------:R-:W-:-:S02]  /*106000*/  IMAD.MOV.U32 R26, RZ, RZ, R4 ;  /* 0x000000ffff1a7224 */ /* 0x000fc400078e0004 */
[----:B----4-:R-:W-:Y:S01]  /*106010*/  IMAD.MOV.U32 R27, RZ, RZ, R5 ;  /* 0x000000ffff1b7224 */ /* 0x010fe200078e0005 */
[----:B--2---:R-:W-:Y:S04]  /*106020*/  STL.64 [R1+0x5918], R18 ;  /* 0x0059181201007387 */ /* 0x004fe80000100a00 */
[----:B------:R-:W-:Y:S04]  /*106030*/  STL.64 [R1+0x5910], R16 ;  /* 0x0059101001007387 */ /* 0x000fe80000100a00 */
[----:B------:R-:W2:Y:S04]  /*106040*/  LDL.LU R4, [R1+0x59cc] ;  /* 0x0059cc0001047983 */ /* 0x000ea80000300800 */
[----:B------:R-:W2:Y:S04]  /*106050*/  LDL.LU R5, [R1+0x59c8] ;  /* 0x0059c80001057983 */ /* 0x000ea80000300800 */
[----:B------:R0:W-:Y:S04]  /*106060*/  STL.64 [R1+0x5920], R26 ;  /* 0x0059201a01007387 */ /* 0x0001e80000100a00 */
[----:B0-----:R-:W4:Y:S01]  /*106070*/  LDL.LU.64 R26, [R1+0x2e0] ;  /* 0x0002e000011a7983 */ /* 0x001f220000300a00 */
[----:B------:R-:W-:-:S02]  /*106080*/  IMAD.MOV.U32 R24, RZ, RZ, R23 ;  /* 0x000000ffff187224 */ /* 0x000fc400078e0017 */
[----:B------:R-:W-:Y:S01]  /*106090*/  IMAD.MOV.U32 R25, RZ, RZ, R22 ;  /* 0x000000ffff197224 */ /* 0x000fe200078e0016 */
[----:B----4-:R-:W-:Y:S04]  /*1060a0*/  STL.64 [R1+0x5950], R26 ;  /* 0x0059501a01007387 */ /* 0x010fe80000100a00 */
[----:B------:R0:W-:Y:S04]  /*1060b0*/  STL.64 [R1+0x5948], R24 ;  /* 0x0059481801007387 */ /* 0x0001e80000100a00 */
[----:B------:R-:W4:Y:S04]  /*1060c0*/  LDL.LU R16, [R1+0x5d0] ;  /* 0x0005d00001107983 */ /* 0x000f280000300800 */
[----:B------:R-:W4:Y:S04]  /*1060d0*/  LDL.LU R17, [R1+0x5d4] ;  /* 0x0005d40001117983 */ /* 0x000f280000300800 */
[----:B------:R-:W2:Y:S04]  /*1060e0*/  LDL.LU R18, [R1+0x5d8] ;  /* 0x0005d80001127983 */ /* 0x000ea80000300800 */
[----:B------:R-:W2:Y:S04]  /*1060f0*/  LDL.LU R19, [R1+0x5dc] ;  /* 0x0005dc0001137983 */ /* 0x000ea80000300800 */
        /* <DEDUP_REMOVED lines=15> */
[----:B------:R-:W2:Y:S04]  /*1061f0*/  LDL.LU R22, [R1+0x658] ;  /* 0x0006580001167983 */ /* 0x000ea80000300800 */
[----:B------:R-:W2:Y:S04]  /*106200*/  LDL.LU R23, [R1+0x65c] ;  /* 0x00065c0001177983 */ /* 0x000ea80000300800 */
[----:B------:R0:W-:Y:S04]  /*106210*/  STL.64 [R1+0x5968], R24 ;  /* 0x0059681801007387 */ /* 0x0001e80000100a00 */
[----:B------:R1:W-:Y:S04]  /*106220*/  STL.64 [R1+0x5998], R26 ;  /* 0x0059981a01007387 */ /* 0x0003e80000100a00 */
        /* <DEDUP_REMOVED lines=16> */
[C---:B------:R-:W-:Y:S03]  /*106330*/  HMMA.16816.F32 R20, R12.reuse, R6, R20 ;  /* 0x000000060c14723c */ /* 0x040fe60000001814 */
        /* <DEDUP_REMOVED lines=12> */
[----:B------:R-:W-:Y:S04]  /*106400*/  STL [R1+0x5704], R10 ;  /* 0x0057040a01007387 */ /* 0x000fe80000100800 */
[----:B------:R0:W-:Y:S04]  /*106410*/  STL [R1+0x5700], R11 ;  /* 0x0057000b01007387 */ /* 0x0001e80000100800 */
[----:B0-----:R-:W4:Y:S04]  /*106420*/  LDL.LU.64 R10, [R1+0x2f0] ;  /* 0x0002f000010a7983 */ /* 0x001f280000300a00 */
        /* <DEDUP_REMOVED lines=18> */
[----:B------:R-:W-:Y:S01]  /*106550*/  IMAD.MOV.U32 R23, RZ, RZ, R9 ;  /* 0x000000ffff177224 */ /* 0x000fe200078e0009 */
[----:B------:R-:W4:Y:S04]  /*106560*/  LDL.LU R8, [R1+0x59a4] ;  /* 0x0059a40001087983 */ /* 0x000f280000300800 */
[----:B------:R-:W4:Y:S04]  /*106570*/  LDL.LU R9, [R1+0x59a0] ;  /* 0x0059a00001097983 */ /* 0x000f280000300800 */
[----:B---3--:R-:W-:Y:S01]  /*106580*/  STL.64 [R1+0x56d8], R20 ;  /* 0x0056d81401007387 */ /* 0x008fe20000100a00 */
[----:B--2---:R-:W-:Y:S03]  /*106590*/  HMMA.16816.F32 R12, R12, R2, R24 ;  /* 0x000000020c0c723c */ /* 0x004fe60000001818 */
[----:B------:R-:W2:-:S15]  /*1065a0*/  LDL.LU.64 R26, [R1+0x5998] ;  /* 0x00599800011a7983 */ /* 0x000e9e0000300a00 */
[----:B------:R-:W-:Y:S01]  /*1065b0*/  NOP ;  /* 0x0000000000007918 */ /* 0x000fe20000000000 */
        /* <DEDUP_REMOVED lines=57> */
[C---:B---3--:R-:W-:Y:S02]  /*106950*/  HMMA.16816.F32 R24, R12.reuse, R26, R16 ;  /* 0x0000001a0c18723c */ /* 0x048fe40000001810 */
[----:B------:R-:W3:Y:S04]  /*106960*/  LDL.LU.64 R18, [R1+0x58e8] ;  /* 0x0058e80001127983 */ /* 0x000ee80000300a00 */
[----:B------:R-:W4:Y:S02]  /*106970*/  LDL.LU.64 R16, [R1+0x58e0] ;  /* 0x0058e00001107983 */ /* 0x000f240000300a00 */
[C---:B--2---:R-:W-:Y:S11]  /*106980*/  HMMA.16816.F32 R20, R12.reuse, R22, R8 ;  /* 0x000000160c14723c */ /* 0x044ff60000001808 */
[----:B------:R-:W-:Y:S04]  /*106990*/  STL.64 [R1+0x16c0], R24 ;  /* 0x0016c01801007387 */ /* 0x000fe80000100a00 */
[----:B------:R0:W-:Y:S04]  /*1069a0*/  STL.64 [R1+0x16c8], R26 ;  /* 0x0016c81a01007387 */ /* 0x0001e80000100a00 */
[----:B0-----:R-:W2:Y:S04]  /*1069b0*/  LDL.LU.64 R26, [R1+0x58d8] ;  /* 0x0058d800011a7983 */ /* 0x001ea80000300a00 */
[----:B------:R-:W2:Y:S04]  /*1069c0*/  LDL.LU.64 R24, [R1+0x58d0] ;  /* 0x0058d00001187983 */ /* 0x000ea80000300a00 */
[----:B------:R-:W2:Y:S04]  /*1069d0*/  LDL.LU R8, [R1+0x480] ;  /* 0x0004800001087983 */ /* 0x000ea80000300800 */
[----:B------:R-:W-:Y:S04]  /*1069e0*/  STL.64 [R1+0x16b0], R20 ;  /* 0x0016b01401007387 */ /* 0x000fe80000100a00 */
[----:B------:R0:W-:Y:S01]  /*1069f0*/  STL.64 [R1+0x16b8], R22 ;  /* 0x0016b81601007387 */ /* 0x0001e20000100a00 */
[----:B----4-:R-:W-:-:S15]  /*106a00*/  HMMA.16816.F32 R4, R12, R16, R4 ;  /* 0x000000100c04723c */ /* 0x010fde0000001804 */
[----:B------:R-:W-:-:S04]  /*106a10*/  NOP ;  /* 0x0000000000007918 */ /* 0x000fc80000000000 */
[----:B------:R-:W-:Y:S04]  /*106a20*/  STL.64 [R1+0x16a0], R4 ;  /* 0x0016a00401007387 */ /* 0x000fe80000100a00 */
[----:B------:R-:W-:Y:S04]  /*106a30*/  STL.64 [R1+0x16a8], R6 ;  /* 0x0016a80601007387 */ /* 0x000fe80000100a00 */
[----:B------:R-:W4:Y:S04]  /*106a40*/  LDL.LU R9, [R1+0x484] ;  /* 0x0004840001097983 */ /* 0x000f280000300800 */
[----:B------:R-:W2:Y:S04]  /*106a50*/  LDL.LU R10, [R1+0x488] ;  /* 0x00048800010a7983 */ /* 0x000ea80000300800 */
[----:B------:R-:W2:Y:S04]  /*106a60*/  LDL.LU R11, [R1+0x48c] ;  /* 0x00048c00010b7983 */ /* 0x000ea80000300800 */
[----:B0-----:R-:W2:Y:S04]  /*106a70*/  LDL.64 R22, [R1+0x188] ;  /* 0x0001880001167983 */ /* 0x001ea80000100a00 */
[----:B--2---:R0:W-:Y:S04]  /*106a80*/  STL.64 [R1+0x5740], R22 ;  /* 0x0057401601007387 */ /* 0x0041e80000100a00 */
[----:B------:R-:W2:Y:S04]  /*106a90*/  LDL.LU R20, [R1+0x4b0] ;  /* 0x0004b00001147983 */ /* 0x000ea80000300800 */
[----:B------:R-:W2:Y:S04]  /*106aa0*/  LDL.LU R21, [R1+0x4b4] ;  /* 0x0004b40001157983 */ /* 0x000ea80000300800 */
[----:B0-----:R-:W2:Y:S04]  /*106ab0*/  LDL.LU R22, [R1+0x4b8] ;  /* 0x0004b80001167983 */ /* 0x001ea80000300800 */
[----:B------:R-:W2:Y:S04]  /*106ac0*/  LDL.LU R23, [R1+0x4bc] ;  /* 0x0004bc0001177983 */ /* 0x000ea80000300800 */
[----:B--2---:R0:W-:Y:S02]  /*106ad0*/  STL.64 [R1+0x5750], R22 ;  /* 0x0057501601007387 */ /* 0x0041e40000100a00 */
[----:B0-----:R-:W-:-:S02]  /*106ae0*/  IMAD.MOV.U32 R22, RZ, RZ, R24 ;  /* 0x000000ffff167224 */ /* 0x001fc400078e0018 */
[----:B------:R-:W2:Y:S01]  /*106af0*/  LDL.LU R24, [R1+0x58c8] ;  /* 0x0058c80001187983 */ /* 0x000ea20000300800 */
[----:B------:R-:W-:-:S03]  /*106b00*/  IMAD.MOV.U32 R23, RZ, RZ, R0 ;  /* 0x000000ffff177224 */ /* 0x000fc600078e0000 */
[----:B------:R-:W3:Y:S04]  /*106b10*/  LDL.LU R0, [R1+0x58c4] ;  /* 0x0058c40001007983 */ /* 0x000ee80000300800 */
[----:B------:R0:W-:Y:S04]  /*106b20*/  STL.64 [R1+0x5748], R20 ;  /* 0x0057481401007387 */ /* 0x0001e80000100a00 */
[----:B------:R-:W-:Y:S04]  /*106b30*/  STL.64 [R1+0x5768], R22 ;  /* 0x0057681601007387 */ /* 0x000fe80000100a00 */
[----:B------:R-:W-:Y:S04]  /*106b40*/  STL.64 [R1+0x5728], R10 ;  /* 0x0057280a01007387 */ /* 0x000fe80000100a00 */
[----:B----4-:R1:W-:Y:S01]  /*106b50*/  STL.64 [R1+0x5720], R8 ;  /* 0x0057200801007387 */ /* 0x0103e20000100a00 */
[----:B------:R-:W-:-:S02]  /*106b60*/  IMAD.MOV.U32 R7, RZ, RZ, R25 ;  /* 0x000000ffff077224 */ /* 0x000fc400078e0019 */
[----:B0-----:R-:W-:Y:S02]  /*106b70*/  IMAD.MOV.U32 R20, RZ, RZ, R26 ;  /* 0x000000ffff147224 */ /* 0x001fe400078e001a */
[----:B------:R-:W-:Y:S01]  /*106b80*/  IMAD.MOV.U32 R21, RZ, RZ, R27 ;  /* 0x000000ffff157224 */ /* 0x000fe200078e001b */
[----:B-1----:R-:W4:Y:S04]  /*106b90*/  LDL.LU R8, [R1+0x490] ;  /* 0x0004900001087983 */ /* 0x002f280000300800 */
[----:B------:R-:W4:Y:S04]  /*106ba0*/  LDL.LU R9, [R1+0x494] ;  /* 0x0004940001097983 */ /* 0x000f280000300800 */
[----:B------:R-:W4:Y:S04]  /*106bb0*/  LDL.LU R10, [R1+0x498] ;  /* 0x00049800010a7983 */ /* 0x000f280000300800 */
[----:B------:R-:W4:Y:S04]  /*106bc0*/  LDL.LU R11, [R1+0x49c] ;  /* 0x00049c00010b7983 */ /* 0x000f280000300800 */
[----:B------:R-:W4:Y:S04]  /*106bd0*/  LDL.LU R26, [R1+0x58c0] ;  /* 0x0058c000011a7983 */ /* 0x000f280000300800 */
[----:B------:R-:W4:Y:S04]  /*106be0*/  LDL.LU R27, [R1+0x58bc] ;  /* 0x0058bc00011b7983 */ /* 0x000f280000300800 */
[----:B------:R0:W-:Y:S01]  /*106bf0*/  STL.64 [R1+0x5780], R20 ;  /* 0x0057801401007387 */ /* 0x0001e20000100a00 */
[----:B--2---:R-:W-:-:S03]  /*106c00*/  IMAD.MOV.U32 R6, RZ, RZ, R24 ;  /* 0x000000ffff067224 */ /* 0x004fc600078e0018 */
[----:B------:R-:W2:Y:S04]  /*106c10*/  LDL.LU R24, [R1+0x58b8] ;  /* 0x0058b80001187983 */ /* 0x000ea80000300800 */
[----:B------:R-:W2:Y:S04]  /*106c20*/  LDL.LU R25, [R1+0x58b4] ;  /* 0x0058b40001197983 */ /* 0x000ea80000300800 */
[----:B------:R-:W-:Y:S04]  /*106c30*/  STL.64 [R1+0x5788], R6 ;  /* 0x0057880601007387 */ /* 0x000fe80000100a00 */
[----:B0-----:R-:W2:Y:S04]  /*106c40*/  LDL.LU R20, [R1+0x4e0] ;  /* 0x0004e00001147983 */ /* 0x001ea80000300800 */
[----:B------:R-:W2:Y:S04]  /*106c50*/  LDL.LU R21, [R1+0x4e4] ;  /* 0x0004e40001157983 */ /* 0x000ea80000300800 */
[----:B------:R-:W2:Y:S04]  /*106c60*/  LDL.LU R22, [R1+0x4e8] ;  /* 0x0004e80001167983 */ /* 0x000ea80000300800 */
[----:B------:R-:W2:Y:S01]  /*106c70*/  LDL.LU R23, [R1+0x4ec] ;  /* 0x0004ec0001177983 */ /* 0x000ea20000300800 */
[----:B---3--:R-:W-:-:S02]  /*106c80*/  IMAD.MOV.U32 R5, RZ, RZ, R0 ;  /* 0x000000ffff057224 */ /* 0x008fc400078e0000 */
[----:B----4-:R-:W-:Y:S01]  /*106c90*/  IMAD.MOV.U32 R4, RZ, RZ, R26 ;  /* 0x000000ffff047224 */ /* 0x010fe200078e001a */
[----:B--2---:R-:W-:Y:S04]  /*106ca0*/  STL.64 [R1+0x5798], R22 ;  /* 0x0057981601007387 */ /* 0x004fe80000100a00 */
        /* <DEDUP_REMOVED lines=19> */
[----:B------:R-:W-:-:S02]  /*106de0*/  IMAD.MOV.U32 R4, RZ, RZ, R26 ;  /* 0x000000ffff047224 */ /* 0x000fc400078e001a */
[----:B------:R-:W-:Y:S02]  /*106df0*/  IMAD.MOV.U32 R5, RZ, RZ, R25 ;  /* 0x000000ffff057224 */ /* 0x000fe400078e0019 */
[----:B---3--:R-:W-:Y:S02]  /*106e00*/  IMAD.MOV.U32 R7, RZ, RZ, R0 ;  /* 0x000000ffff077224 */ /* 0x008fe400078e0000 */
[----:B--2---:R-:W-:Y:S01]  /*106e10*/  IMAD.MOV.U32 R6, RZ, RZ, R24 ;  /* 0x000000ffff067224 */ /* 0x004fe200078e0018 */
[----:B----4-:R-:W-:Y:S04]  /*106e20*/  STL.64 [R1+0x57c8], R22 ;  /* 0x0057c81601007387 */ /* 0x010fe80000100a00 */
[----:B------:R0:W-:Y:S04]  /*106e30*/  STL.64 [R1+0x57c0], R20 ;  /* 0x0057c01401007387 */ /* 0x0001e80000100a00 */
[----:B------:R-:W2:Y:S04]  /*106e40*/  LDL.LU R26, [R1+0x58a0] ;  /* 0x0058a000011a7983 */ /* 0x000ea80000300800 */
[----:B------:R-:W3:Y:S04]  /*106e50*/  LDL.LU R25, [R1+0x589c] ;  /* 0x00589c0001197983 */ /* 0x000ee80000300800 */
[----:B------:R-:W4:Y:S04]  /*106e60*/  LDL.LU R24, [R1+0x5898] ;  /* 0x0058980001187983 */ /* 0x000f280000300800 */
[----:B------:R-:W3:Y:S04]  /*106e70*/  LDL.LU R0, [R1+0x5894] ;  /* 0x0058940001007983 */ /* 0x000ee80000300800 */
[----:B------:R1:W-:Y:S04]  /*106e80*/  STL.64 [R1+0x57d0], R4 ;  /* 0x0057d00401007387 */ /* 0x0003e80000100a00 */
[----:B------:R-:W-:Y:S04]  /*106e90*/  STL.64 [R1+0x57e8], R6 ;  /* 0x0057e80601007387 */ /* 0x000fe80000100a00 */
[----:B0-----:R-:W3:Y:S04]  /*106ea0*/  LDL.LU R20, [R1+0x510] ;  /* 0x0005100001147983 */ /* 0x001ee80000300800 */
[----:B------:R-:W3:Y:S04]  /*106eb0*/  LDL.LU R21, [R1+0x514] ;  /* 0x0005140001157983 */ /* 0x000ee80000300800 */
[----:B------:R-:W3:Y:S04]  /*106ec0*/  LDL.LU R22, [R1+0x518] ;  /* 0x0005180001167983 */ /* 0x000ee80000300800 */
[----:B------:R-:W3:Y:S01]  /*106ed0*/  LDL.LU R23, [R1+0x51c] ;  /* 0x00051c0001177983 */ /* 0x000ee20000300800 */
[----:B-1----:R-:W-:-:S02]  /*106ee0*/  IMAD.MOV.U32 R5, RZ, RZ, R27 ;  /* 0x000000ffff057224 */ /* 0x002fc400078e001b */
[----:B--2---:R-:W-:Y:S02]  /*106ef0*/  IMAD.MOV.U32 R4, RZ, RZ, R26 ;  /* 0x000000ffff047224 */ /* 0x004fe400078e001a */
[----:B------:R-:W2:Y:S04]  /*106f00*/  LDL.LU R26, [R1+0x5890] ;  /* 0x00589000011a7983 */ /* 0x000ea80000300800 */
[----:B------:R-:W2:Y:S04]  /*106f10*/  LDL.LU R27, [R1+0x588c] ;  /* 0x00588c00011b7983 */ /* 0x000ea80000300800 */
        /* <DEDUP_REMOVED lines=40> */
[----:B------:R-:W-:-:S05]  /*1071a0*/  IMAD.MOV.U32 R5, RZ, RZ, R25 ;  /* 0x000000ffff057224 */ /* 0x000fca00078e0019 */
        /* <DEDUP_REMOVED lines=24> */
[----:B------:R-:W2:Y:S01]  /*107330*/  LDL.LU R11, [R1+0x4ac] ;  /* 0x0004ac00010b7983 */ /* 0x000ea20000300800 */
[----:B----4-:R-:W-:-:S02]  /*107340*/  IMAD.MOV.U32 R6, RZ, RZ, R24 ;  /* 0x000000ffff067224 */ /* 0x010fc400078e0018 */
[----:B------:R-:W-:Y:S01]  /*107350*/  IMAD.MOV.U32 R7, RZ, RZ, R0 ;  /* 0x000000ffff077224 */ /* 0x000fe200078e0000 */
        /* <DEDUP_REMOVED lines=13> */
[----:B------:R-:W3:Y:S04]  /*107430*/  LDL.LU.64 R16, [R1+0x178] ;  /* 0x0001780001107983 */ /* 0x000ee80000300a00 */
        /* <DEDUP_REMOVED lines=98> */
[----:B------:R-:W4:Y:S04]  /*107a60*/  LDL.LU R20, [R1+0x450] ;  /* 0x0004500001147983 */ /* 0x000f280000300800 */
[----:B------:R-:W4:Y:S01]  /*107a70*/  LDL.LU R21, [R1+0x454] ;  /* 0x0004540001157983 */ /* 0x000f220000300800 */
[----:B------:R-:W-:-:S03]  /*107a80*/  IMAD.MOV.U32 R0, RZ, RZ, R23 ;  /* 0x000000ffff007224 */ /* 0x000fc600078e0017 */
[----:B------:R-:W4:Y:S04]  /*107a90*/  LDL.LU R22, [R1+0x458] ;  /* 0x0004580001167983 */ /* 0x000f280000300800 */
[----:B------:R-:W4:Y:S01]  /*107aa0*/  LDL.LU R23, [R1+0x45c] ;  /* 0x00045c0001177983 */ /* 0x000f220000300800 */
        /* <DEDUP_REMOVED lines=8> */
[----:B------:R-:W2:Y:S01]  /*107b30*/  LDL.LU.64 R16, [R1+0x5718] ;  /* 0x0057180001107983 */ /* 0x000ea20000300a00 */
[C---:B----4-:R-:W-:Y:S08]  /*107b40*/  HMMA.16816.F32 R24, R12.reuse, R18, R24 ;  /* 0x000000120c18723c */ /* 0x050ff00000001818 */
[----:B--2---:R-:W-:-:S15]  /*107b50*/  HMMA.16816.F32 R8, R12, R16, R8 ;  /* 0x000000100c08723c */ /* 0x004fde0000001808 */
[----:B------:R-:W-:-:S04]  /*107b60*/  NOP ;  /* 0x0000000000007918 */ /* 0x000fc80000000000 */
[----:B------:R-:W-:Y:S04]  /*107b70*/  STL.64 [R1+0x1590], R8 ;  /* 0x0015900801007387 */ /* 0x000fe80000100a00 */
[----:B------:R0:W-:Y:S04]  /*107b80*/  STL.64 [R1+0x1598], R10 ;  /* 0x0015980a01007387 */ /* 0x0001e80000100a00 */
[----:B0-----:R-:W2:Y:S04]  /*107b90*/  LDL.LU.64 R10, [R1+0x5710] ;  /* 0x00571000010a7983 */ /* 0x001ea80000300a00 */
[----:B------:R-:W3:Y:S04]  /*107ba0*/  LDL.LU.64 R8, [R1+0x5708] ;  /* 0x0057080001087983 */ /* 0x000ee80000300a00 */
[----:B------:R0:W-:Y:S04]  /*107bb0*/  STL.64 [R1+0x1580], R24 ;  /* 0x0015801801007387 */ /* 0x0001e80000100a00 */
[----:B------:R1:W-:Y:S04]  /*107bc0*/  STL.64 [R1+0x1588], R26 ;  /* 0x0015881a01007387 */ /* 0x0003e80000100a00 */
[----:B0-----:R-:W4:Y:S04]  /*107bd0*/  LDL.LU R24, [R1+0x440] ;  /* 0x0004400001187983 */ /* 0x001f280000300800 */
[----:B------:R-:W4:Y:S04]  /*107be0*/  LDL.LU R25, [R1+0x444] ;  /* 0x0004440001197983 */ /* 0x000f280000300800 */
[----:B-1----:R-:W4:Y:S04]  /*107bf0*/  LDL.LU R26, [R1+0x448] ;  /* 0x00044800011a7983 */ /* 0x002f280000300800 */
[----:B------:R-:W4:Y:S04]  /*107c00*/  LDL.LU R27, [R1+0x44c] ;  /* 0x00044c00011b7983 */ /* 0x000f280000300800 */
[----:B------:R2:W-:Y:S02]  /*107c10*/  STL.64 [R1+0x5478], R18 ;  /* 0x0054781201007387 */ /* 0x0005e40000100a00 */
[----:B--2---:R-:W-:-:S02]  /*107c20*/  IMAD.MOV.U32 R18, RZ, RZ, R10 ;  /* 0x000000ffff127224 */ /* 0x004fc400078e000a */
[----:B------:R-:W-:Y:S01]  /*107c30*/  IMAD.MOV.U32 R19, RZ, RZ, R11 ;  /* 0x000000ffff137224 */ /* 0x000fe200078e000b */
[----:B------:R-:W2:Y:S04]  /*107c40*/  LDL.LU R10, [R1+0x5704] ;  /* 0x00570400010a7983 */ /* 0x000ea80000300800 */
[----:B------:R-:W2:Y:S04]  /*107c50*/  LDL.LU R11, [R1+0x5700] ;  /* 0x00570000010b7983 */ /* 0x000ea80000300800 */
[----:B------:R3:W-:Y:S02]  /*107c60*/  STL.64 [R1+0x5490], R16 ;  /* 0x0054901001007387 */ /* 0x0007e40000100a00 */
[----:B---3--:R-:W-:-:S02]  /*107c70*/  IMAD.MOV.U32 R16, RZ, RZ, R8 ;  /* 0x000000ffff107224 */ /* 0x008fc400078e0008 */
[----:B------:R-:W-:Y:S01]  /*107c80*/  IMAD.MOV.U32 R17, RZ, RZ, R9 ;  /* 0x000000ffff117224 */ /* 0x000fe200078e0009 */
[----:B------:R-:W3:Y:S04]  /*107c90*/  LDL.LU R8, [R1+0x56fc] ;  /* 0x0056fc0001087983 */ /* 0x000ee80000300800 */
[----:B------:R-:W3:Y:S04]  /*107ca0*/  LDL.LU R9, [R1+0x56f8] ;  /* 0x0056f80001097983 */ /* 0x000ee80000300800 */
        /* <DEDUP_REMOVED lines=8> */
[----:B0-----:R-:W2:Y:S04]  /*107d30*/  LDL.LU.64 R6, [R1+0x56f0] ;  /* 0x0056f00001067983 */ /* 0x001ea80000300a00 */
[----:B------:R-:W4:Y:S04]  /*107d40*/  LDL.LU.64 R4, [R1+0x56e8] ;  /* 0x0056e80001047983 */ /* 0x000f280000300a00 */
[----:B------:R-:W-:Y:S04]  /*107d50*/  STL.64 [R1+0x5470], R10 ;  /* 0x0054700a01007387 */ /* 0x000fe80000100a00 */
[----:B---3--:R0:W-:Y:S04]  /*107d60*/  STL.64 [R1+0x5468], R8 ;  /* 0x0054680801007387 */ /* 0x0081e80000100a00 */
        /* <DEDUP_REMOVED lines=15> */
[----:B------:R-:W-:Y:S04]  /*107e60*/  STL.64 [R1+0x5488], R6 ;  /* 0x0054880601007387 */ /* 0x000fe80000100a00 */
[----:B----4-:R0:W-:Y:S04]  /*107e70*/  STL.64 [R1+0x5480], R4 ;  /* 0x0054800401007387 */ /* 0x0101e80000100a00 */
        /* <DEDUP_REMOVED lines=9> */
[----:B------:R-:W3:Y:S04]  /*107f10*/  LDL.LU.64 R24, [R1+0x56c8] ;  /* 0x0056c80001187983 */ /* 0x000ee80000300a00 */
[----:B------:R0:W-:Y:S04]  /*107f20*/  STL.64 [R1+0x54a0], R22 ;  /* 0x0054a01601007387 */ /* 0x0001e80000100a00 */
[----:B0-----:R-:W4:Y:S04]  /*107f30*/  LDL.LU R22, [R1+0x300] ;  /* 0x0003000001167983 */ /* 0x001f280000300800 */
[----:B------:R-:W4:Y:S04]  /*107f40*/  LDL.LU R23, [R1+0x304] ;  /* 0x0003040001177983 */ /* 0x000f280000300800 */
[----:B--2---:R-:W-:Y:S01]  /*107f50*/  STL.64 [R1+0x5498], R20 ;  /* 0x0054981401007387 */ /* 0x004fe20000100a00 */
[----:B---3--:R-:W-:Y:S03]  /*107f60*/  HMMA.16816.F32 R12, R12, R2, R24 ;  /* 0x000000020c0c723c */ /* 0x008fe60000001818 */
[----:B------:R-:W2:Y:S04]  /*107f70*/  LDL.LU.64 R26, [R1+0x56c0] ;  /* 0x0056c000011a7983 */ /* 0x000ea80000300a00 */
[----:B------:R-:W2:-:S12]  /*107f80*/  LDL.LU.64 R24, [R1+0x56b8] ;  /* 0x0056b80001187983 */ /* 0x000e980000300a00 */
        /* <DEDUP_REMOVED lines=11> */
[----:B0-----:R-:W2:Y:S04]  /*108040*/  LDL.LU.64 R18, [R1+0x56a0] ;  /* 0x0056a00001127983 */ /* 0x001ea80000300a00 */
[----:B------:R-:W3:Y:S01]  /*108050*/  LDL.LU.64 R16, [R1+0x5698] ;  /* 0x0056980001107983 */ /* 0x000ee20000300a00 */
[----:B----4-:R-:W-:-:S15]  /*108060*/  HMMA.16816.F32 R20, R24, R22, R12 ;  /* 0x000000161814723c */ /* 0x010fde000000180c */
[----:B------:R-:W-:-:S04]  /*108070*/  NOP ;  /* 0x0000000000007918 */ /* 0x000fc80000000000 */
[----:B------:R-:W-:Y:S04]  /*108080*/  STL.64 [R1+0x14f0], R20 ;  /* 0x0014f01401007387 */ /* 0x000fe80000100a00 */
[----:B------:R-:W-:Y:S01]  /*108090*/  STL.64 [R1+0x14f8], R22 ;  /* 0x0014f81601007387 */ /* 0x000fe20000100a00 */
[C---:B---3--:R-:W-:Y:S08]  /*1080a0*/  HMMA.16816.F32 R12, R24.reuse, R16, R4 ;  /* 0x00000010180c723c */ /* 0x048ff00000001804 */
[----:B--2---:R-:W-:Y:S01]  /*1080b0*/  HMMA.16816.F32 R8, R24, R18, R8 ;  /* 0x000000121808723c */ /* 0x004fe20000001808 */
[----:B------:R-:W2:Y:S10]  /*1080c0*/  LDL.LU R4, [R1+0x20] ;  /* 0x0000200001047983 */ /* 0x000eb40000300800 */
[----:B------:R0:W-:Y:S04]  /*1080d0*/  STL.64 [R1+0x14e0], R12 ;  /* 0x0014e00c01007387 */ /* 0x0001e80000100a00 */
[----:B------:R1:W-:Y:S04]  /*1080e0*/  STL.64 [R1+0x14e8], R14 ;  /* 0x0014e80e01007387 */ /* 0x0003e80000100a00 */
[----:B------:R-:W-:Y:S04]  /*1080f0*/  STL.64 [R1+0x14d0], R8 ;  /* 0x0014d00801007387 */ /* 0x000fe80000100a00 */
[----:B------:R-:W-:Y:S04]  /*108100*/  STL.64 [R1+0x14d8], R10 ;  /* 0x0014d80a01007387 */ /* 0x000fe80000100a00 */
[----:B------:R-:W2:Y:S04]  /*108110*/  LDL.LU R5, [R1+0x24] ;  /* 0x0000240001057983 */ /* 0x000ea80000300800 */
[----:B------:R-:W3:Y:S04]  /*108120*/  LDL.LU R6, [R1+0x28] ;  /* 0x0000280001067983 */ /* 0x000ee80000300800 */
[----:B------:R-:W3:Y:S01]  /*108130*/  LDL.LU R7, [R1+0x2c] ;  /* 0x00002c0001077983 */ /* 0x000ee20000300800 */
[----:B------:R-:W-:-:S02]  /*108140*/  IMAD.MOV.U32 R18, RZ, RZ, R28 ;  /* 0x000000ffff127224 */ /* 0x000fc400078e001c */
[----:B------:R-:W-:Y:S01]  /*108150*/  IMAD.MOV.U32 R19, RZ, RZ, R29 ;  /* 0x000000ffff137224 */ /* 0x000fe200078e001d */
[----:B---3--:R-:W-:Y:S04]  /*108160*/  STL.64 [R1+0x54b0], R6 ;  /* 0x0054b00601007387 */ /* 0x008fe80000100a00 */
[----:B--2---:R-:W-:Y:S04]  /*108170*/  STL.64 [R1+0x54a8], R4 ;  /* 0x0054a80401007387 */ /* 0x004fe80000100a00 */
[----:B------:R-:W2:Y:S04]  /*108180*/  LDL.LU R28, [R1+0x5690] ;  /* 0x00569000011c7983 */ /* 0x000ea80000300800 */
[----:B------:R-:W2:Y:S04]  /*108190*/  LDL.LU R29, [R1+0x568c] ;  /* 0x00568c00011d7983 */ /* 0x000ea80000300800 */
[----:B0-----:R-:W3:Y:S04]  /*1081a0*/  LDL.LU R12, [R1+0x70] ;  /* 0x00007000010c7983 */ /* 0x001ee80000300800 */
[----:B------:R-:W3:Y:S04]  /*1081b0*/  LDL.LU R13, [R1+0x74] ;  /* 0x00007400010d7983 */ /* 0x000ee80000300800 */
[----:B-1----:R-:W4:Y:S04]  /*1081c0*/  LDL.LU R14, [R1+0x78] ;  /* 0x00007800010e7983 */ /* 0x002f280000300800 */
[----:B------:R-:W4:Y:S04]  /*1081d0*/  LDL.LU R15, [R1+0x7c] ;  /* 0x00007c00010f7983 */ /* 0x000f280000300800 */
[----:B----4-:R0:W-:Y:S04]  /*1081e0*/  STL.64 [R1+0x54c0], R14 ;  /* 0x0054c00e01007387 */ /* 0x0101e80000100a00 */
[----:B0-----:R-:W4:Y:S04]  /*1081f0*/  LDL.LU R14, [R1+0x1a8] ;  /* 0x0001a800010e7983 */ /* 0x001f280000300800 */
[----:B------:R-:W4:Y:S04]  /*108200*/  LDL.LU R15, [R1+0x1ac] ;  /* 0x0001ac00010f7983 */ /* 0x000f280000300800 */
[----:B---3--:R0:W-:Y:S04]  /*108210*/  STL.64 [R1+0x54b8], R12 ;  /* 0x0054b80c01007387 */ /* 0x0081e80000100a00 */
[----:B----4-:R-:W-:Y:S04]  /*108220*/  STL.64 [R1+0x54d8], R14 ;  /* 0x0054d80e01007387 */ /* 0x010fe80000100a00 */
[----:B------:R-:W3:Y:S04]  /*108230*/  LDL.LU R20, [R1+0x40] ;  /* 0x0000400001147983 */ /* 0x000ee80000300800 */
[----:B------:R-:W3:Y:S04]  /*108240*/  LDL.LU R21, [R1+0x44] ;  /* 0x0000440001157983 */ /* 0x000ee80000300800 */
[----:B------:R-:W4:Y:S04]  /*108250*/  LDL.LU R22, [R1+0x48] ;  /* 0x0000480001167983 */ /* 0x000f280000300800 */
[----:B------:R-:W4:Y:S04]  /*108260*/  LDL.LU R23, [R1+0x4c] ;  /* 0x00004c0001177983 */ /* 0x000f280000300800 */
[----:B0-----:R-:W2:Y:S04]  /*108270*/  LDL.LU R12, [R1+0x1b8] ;  /* 0x0001b800010c7983 */ /* 0x001ea80000300800 */
        /* <DEDUP_REMOVED lines=166> */
[----:B------:R-:W2:Y:S01]  /*108ce0*/  LDL.LU R16, [R1+0x188] ;  /* 0x0001880001107983 */ /* 0x000ea20000300800 */
[----:B------:R-:W-:-:S03]  /*108cf0*/  IMAD.MOV.U32 R17, RZ, RZ, R0 ;  /* 0x000000ffff117224 */ /* 0x000fc600078e0000 */
[----:B------:R-:W3:Y:S04]  /*108d00*/  LDL.LU R0, [R1+0x5688] ;  /* 0x0056880001007983 */ /* 0x000ee80000300800 */
[----:B------:R-:W2:Y:S04]  /*108d10*/  LDL.LU R4, [R1+0x50] ;  /* 0x0000500001047983 */ /* 0x000ea80000300800 */
        /* <DEDUP_REMOVED lines=119> */
[----:B0-----:R-:W4:Y:S04]  /*109490*/  LDL.LU.64 R14, [R1+0x54c0] ;  /* 0x0054c000010e7983 */ /* 0x001f280000300a00 */
[----:B------:R-:W4:Y:S01]  /*1094a0*/  LDL.LU.64 R12, [R1+0x54b8] ;  /* 0x0054b800010c7983 */ /* 0x000f220000300a00 */
[----:B--2---:R-:W-:Y:S01]  /*1094b0*/  HMMA.16816.F32 R4, R24, R16, R4 ;  /* 0x000000101804723c */ /* 0x004fe20000001804 */
[----:B---3--:R-:W-:-:S07]  /*1094c0*/  IMAD.MOV.U32 R11, RZ, RZ, R0 ;  /* 0x000000ffff0b7224 */ /* 0x008fce00078e0000 */
[C---:B----4-:R-:W-:Y:S08]  /*1094d0*/  HMMA.16816.F32 R16, R24.reuse, R18, R20 ;  /* 0x000000121810723c */ /* 0x050ff00000001814 */
[----:B------:R-:W-:-:S15]  /*1094e0*/  HMMA.16816.F32 R12, R24, R28, R12 ;  /* 0x0000001c180c723c */ /* 0x000fde000000180c */
[----:B------:R-:W-:-:S04]  /*1094f0*/  NOP ;  /* 0x0000000000007918 */ /* 0x000fc80000000000 */
[----:B------:R0:W-:Y:S04]  /*109500*/  STL.64 [R1+0xcb0], R12 ;  /* 0x000cb00c01007387 */ /* 0x0001e80000100a00 */
[----:B------:R1:W-:Y:S04]  /*109510*/  STL.64 [R1+0xcb8], R14 ;  /* 0x000cb80e01007387 */ /* 0x0003e80000100a00 */
[----:B0-----:R-:W2:Y:S04]  /*109520*/  LDL.LU R12, [R1+0x2c40] ;  /* 0x002c4000010c7983 */ /* 0x001ea80000300800 */
[----:B------:R-:W3:Y:S04]  /*109530*/  LDL.LU R13, [R1+0x2c6c] ;  /* 0x002c6c00010d7983 */ /* 0x000ee80000300800 */
[----:B-1----:R-:W4:Y:S04]  /*109540*/  LDL.LU R14, [R1+0x2c38] ;  /* 0x002c3800010e7983 */ /* 0x002f280000300800 */
        /* <DEDUP_REMOVED lines=36> */
[----:B------:R-:W2:-:S15]  /*109790*/  LDL.LU.64 R6, [R1+0x5448] ;  /* 0x0054480001067983 */ /* 0x000e9e0000300a00 */
[----:B------:R-:W-:Y:S01]  /*1097a0*/  NOP ;  /* 0x0000000000007918 */ /* 0x000fe20000000000 */
        /* <DEDUP_REMOVED lines=11> */
[----:B0-----:R-:W4:Y:S04]  /*109860*/  LDL.LU R4, [R1+0x1e00] ;  /* 0x001e000001047983 */ /* 0x001f280000300800 */
[----:B------:R-:W4:Y:S04]  /*109870*/  LDL.LU R5, [R1+0x2c78] ;  /* 0x002c780001057983 */ /* 0x000f280000300800 */
[----:B-1----:R-:W4:Y:S04]  /*109880*/  LDL.LU R6, [R1+0x2c70] ;  /* 0x002c700001067983 */ /* 0x002f280000300800 */
[----:B------:R-:W4:Y:S01]  /*109890*/  LDL.LU R7, [R1+0x2c68] ;  /* 0x002c680001077983 */ /* 0x000f220000300800 */
[----:B--2---:R-:W-:Y:S03]  /*1098a0*/  HMMA.16816.F32 R24, R24, R2, R20 ;  /* 0x000000021818723c */ /* 0x004fe60000001814 */
[----:B------:R-:W2:Y:S01]  /*1098b0*/  LDL.LU R23, [R1+0x1dfc] ;  /* 0x001dfc0001177983 */ /* 0x000ea20000300800 */
[----:B---3--:R-:W-:Y:S01]  /*1098c0*/  VIADD R19, R19, 0x1 ;  /* 0x0000000113137836 */ /* 0x008fe20000000000 */
[----:B------:R-:W-:-:S02]  /*1098d0*/  IADD3 R8, P1, PT, R8, UR23, RZ ;  /* 0x0000001708087c10 */ /* 0x000fc4000ff3e0ff */
[----:B------:R-:W-:-:S12]  /*1098e0*/  IADD3 R9, P0, PT, R9, UR23, RZ ;  /* 0x0000001709097c10 */ /* 0x000fd8000ff1e0ff */
[----:B------:R-:W-:Y:S04]  /*1098f0*/  STL.64 [R1+0xbb0], R24 ;  /* 0x000bb01801007387 */ /* 0x000fe80000100a00 */
[----:B------:R-:W-:Y:S04]  /*109900*/  STL.64 [R1+0xbb8], R26 ;  /* 0x000bb81a01007387 */ /* 0x000fe80000100a00 */
[----:B------:R-:W-:Y:S01]  /*109910*/  STL [R1+0x2378], R19 ;  /* 0x0023781301007387 */ /* 0x000fe20000100800 */
[----:B----4-:R-:W-:Y:S02]  /*109920*/  IADD3 R4, P5, PT, R4, UR23, RZ ;  /* 0x0000001704047c10 */ /* 0x010fe4000ffbe0ff */
[----:B------:R-:W-:-:S02]  /*109930*/  IADD3 R5, P4, PT, R5, UR23, RZ ;  /* 0x0000001705057c10 */ /* 0x000fc4000ff9e0ff */
[----:B------:R-:W-:Y:S02]  /*109940*/  IADD3 R6, P3, PT, R6, UR23, RZ ;  /* 0x0000001706067c10 */ /* 0x000fe4000ff7e0ff */
[----:B------:R-:W-:Y:S02]  /*109950*/  IADD3 R7, P2, PT, R7, UR23, RZ ;  /* 0x0000001707077c10 */ /* 0x000fe4000ff5e0ff */
[----:B------:R-:W-:Y:S02]  /*109960*/  IADD3.X R16, PT, PT, R16, UR37, RZ, P5, !PT ;  /* 0x0000002510107c10 */ /* 0x000fe4000affe4ff */
[----:B------:R-:W-:Y:S02]  /*109970*/  IADD3 R17, P5, PT, R17, UR23, RZ ;  /* 0x0000001711117c10 */ /* 0x000fe4000ffbe0ff */
[----:B------:R-:W-:Y:S02]  /*109980*/  IADD3.X R18, PT, PT, R18, UR37, RZ, P4, !PT ;  /* 0x0000002512127c10 */ /* 0x000fe4000a7fe4ff */
[----:B------:R-:W-:-:S02]  /*109990*/  IADD3 R12, P4, PT, R12, UR23, RZ ;  /* 0x000000170c0c7c10 */ /* 0x000fc4000ff9e0ff */
[----:B------:R-:W-:Y:S02]  /*1099a0*/  IADD3.X R13, PT, PT, R13, UR37, RZ, P3, !PT ;  /* 0x000000250d0d7c10 */ /* 0x000fe40009ffe4ff */
[----:B------:R-:W-:Y:S02]  /*1099b0*/  IADD3 R14, P3, PT, R14, UR23, RZ ;  /* 0x000000170e0e7c10 */ /* 0x000fe4000ff7e0ff */
[----:B------:R-:W-:Y:S02]  /*1099c0*/  IADD3.X R15, PT, PT, R15, UR37, RZ, P2, !PT ;  /* 0x000000250f0f7c10 */ /* 0x000fe400097fe4ff */
[----:B--2---:R-:W-:-:S05]  /*1099d0*/  IADD3 R23, P6, PT, R23, UR23, RZ ;  /* 0x0000001717177c10 */ /* 0x004fca000ffde0ff */
[----:B------:R-:W-:Y:S04]  /*1099e0*/  STL [R1+0x1dfc], R23 ;  /* 0x001dfc1701007387 */ /* 0x000fe80000100800 */
[----:B------:R0:W-:Y:S04]  /*1099f0*/  STL [R1+0x4fe4], R19 ;  /* 0x004fe41301007387 */ /* 0x0001e80000100800 */
[----:B------:R-:W-:Y:S04]  /*109a00*/  STL [R1+0x1e00], R4 ;  /* 0x001e000401007387 */ /* 0x000fe80000100800 */
[----:B------:R-:W-:Y:S01]  /*109a10*/  STL [R1+0x2c78], R5 ;  /* 0x002c780501007387 */ /* 0x000fe20000100800 */
[----:B------:R-:W-:-:S03]  /*109a20*/  IADD3.X R10, PT, PT, R10, UR37, RZ, P6, !PT ;  /* 0x000000250a0a7c10 */ /* 0x000fc6000b7fe4ff */
        /* <DEDUP_REMOVED lines=14> */
[----:B0-----:R-:W2:Y:S01]  /*109b10*/  LDL.LU R19, [R1+0x2c4c] ;  /* 0x002c4c0001137983 */ /* 0x001ea20000300800 */
[----:B------:R-:W-:-:S02]  /*109b20*/  IADD3 R28, P2, PT, R28, UR23, RZ ;  /* 0x000000171c1c7c10 */ /* 0x000fc4000ff5e0ff */
[----:B------:R-:W-:-:S03]  /*109b30*/  IADD3.X R29, PT, PT, R29, UR37, RZ, P1, !PT ;  /* 0x000000251d1d7c10 */ /* 0x000fc60008ffe4ff */
[----:B------:R-:W-:Y:S04]  /*109b40*/  STL [R1+0x2c30], R28 ;  /* 0x002c301c01007387 */ /* 0x000fe80000100800 */
[----:B--2---:R0:W-:Y:S04]  /*109b50*/  STL [R1+0x5434], R19 ;  /* 0x0054341301007387 */ /* 0x0041e80000100800 */
[----:B------:R-:W-:Y:S04]  /*109b60*/  STL [R1+0x2c5c], R29 ;  /* 0x002c5c1d01007387 */ /* 0x000fe80000100800 */
[----:B0-----:R-:W2:Y:S01]  /*109b70*/  LDL.LU R19, [R1+0x2c20] ;  /* 0x002c200001137983 */ /* 0x001ea20000300800 */
[----:B------:R-:W-:-:S05]  /*109b80*/  IADD3 R0, P1, PT, R0, UR23, RZ ;  /* 0x0000001700007c10 */ /* 0x000fca000ff3e0ff */
[----:B------:R-:W-:Y:S04]  /*109b90*/  STL [R1+0x2c28], R0 ;  /* 0x002c280001007387 */ /* 0x000fe80000100800 */
        /* <DEDUP_REMOVED lines=30> */
[----:B--2---:R-:W-:-:S05]  /*109d80*/  IADD3.X R19, PT, PT, R19, UR37, RZ, P0, !PT ;  /* 0x0000002513137c10 */ /* 0x004fca00087fe4ff */
[----:B------:R0:W-:Y:S04]  /*109d90*/  STL [R1+0x2c54], R19 ;  /* 0x002c541301007387 */ /* 0x0001e80000100800 */
[----:B0-----:R-:W2:Y:S02]  /*109da0*/  LDL.LU R19, [R1+0x5438] ;  /* 0x0054380001137983 */ /* 0x001ea40000300800 */
[----:B--2---:R-:W-:-:S05]  /*109db0*/  IADD3 R19, P0, PT, R19, UR23, RZ ;  /* 0x0000001713137c10 */ /* 0x004fca000ff1e0ff */
[----:B------:R0:W-:Y:S04]  /*109dc0*/  STL [R1+0x2c20], R19 ;  /* 0x002c201301007387 */ /* 0x0001e80000100800 */
[----:B0-----:R-:W2:Y:S01]  /*109dd0*/  LDL.LU R19, [R1+0x5434] ;  /* 0x0054340001137983 */ /* 0x001ea20000300800 */
[----:B----4-:R-:W-:Y:S02]  /*109de0*/  IADD3.X R25, PT, PT, R25, UR37, RZ, P5, !PT ;  /* 0x0000002519197c10 */ /* 0x010fe4000affe4ff */
[----:B---3--:R-:W-:Y:S02]  /*109df0*/  IADD3 R26, P5, PT, R26, UR23, RZ ;  /* 0x000000171a1a7c10 */ /* 0x008fe4000ffbe0ff */
[----:B------:R-:W-:Y:S02]  /*109e00*/  IADD3.X R27, PT, PT, R27, UR37, RZ, P4, !PT ;  /* 0x000000251b1b7c10 */ /* 0x000fe4000a7fe4ff */
[----:B------:R-:W-:-:S02]  /*109e10*/  IADD3 R2, P4, PT, R2, UR23, RZ ;  /* 0x0000001702027c10 */ /* 0x000fc4000ff9e0ff */
[----:B------:R-:W-:Y:S02]  /*109e20*/  IADD3.X R3, PT, PT, R3, UR37, RZ, P3, !PT ;  /* 0x0000002503037c10 */ /* 0x000fe40009ffe4ff */
        /* <DEDUP_REMOVED lines=19> */
[----:B--2---:R-:W-:Y:S02]  /*109f60*/  IADD3.X R19, PT, PT, R19, UR37, RZ, P6, !PT ;  /* 0x0000002513137c10 */ /* 0x004fe4000b7fe4ff */
        /* <DEDUP_REMOVED lines=26> */
[----:B------:R-:W-:Y:S04]  /*10a110*/  STL [R1+0x2bf4], R12 ;  /* 0x002bf40c01007387 */ /* 0x000fe80000100800 */
[----:B------:R-:W-:Y:S04]  /*10a120*/  STL [R1+0x2bc0], R13 ;  /* 0x002bc00d01007387 */ /* 0x000fe80000100800 */
[----:B------:R-:W-:Y:S04]  /*10a130*/  STL [R1+0x2bec], R14 ;  /* 0x002bec0e01007387 */ /* 0x000fe80000100800 */
[----:B------:R-:W-:Y:S04]  /*10a140*/  STL [R1+0x2bb8], R15 ;  /* 0x002bb80f01007387 */ /* 0x000fe80000100800 */
[----:B------:R0:W-:Y:S04]  /*10a150*/  STL [R1+0x2bdc], R0 ;  /* 0x002bdc0001007387 */ /* 0x0001e80000100800 */
[----:B------:R-:W-:Y:S04]  /*10a160*/  STL [R1+0x2be4], R28 ;  /* 0x002be41c01007387 */ /* 0x000fe80000100800 */
[----:B0-----:R-:W2:Y:S04]  /*10a170*/  LDL.LU R0, [R1+0x2ba8] ;  /* 0x002ba80001007983 */ /* 0x001ea80000300800 */
[----:B------:R-:W-:Y:S04]  /*10a180*/  STL [R1+0x2bb0], R29 ;  /* 0x002bb01d01007387 */ /* 0x000fe80000100800 */
[----:B------:R-:W3:Y:S04]  /*10a190*/  LDL.LU R19, [R1+0x2ba0] ;  /* 0x002ba00001137983 */ /* 0x000ee80000300800 */
        /* <DEDUP_REMOVED lines=25> */
[----:B--2---:R-:W-:-:S03]  /*10a330*/  IADD3 R0, P6, PT, R0, UR23, RZ ;  /* 0x0000001700007c10 */ /* 0x004fc6000ffde0ff */
[----:B------:R-:W2:Y:S04]  /*10a340*/  LDL.LU R14, [R1+0x2b40] ;  /* 0x002b4000010e7983 */ /* 0x000ea80000300800 */
[----:B------:R-:W2:Y:S04]  /*10a350*/  LDL.LU R15, [R1+0x2b6c] ;  /* 0x002b6c00010f7983 */ /* 0x000ea80000300800 */
[----:B------:R-:W2:Y:S04]  /*10a360*/  LDL.LU R28, [R1+0x2b38] ;  /* 0x002b3800011c7983 */ /* 0x000ea80000300800 */
[----:B------:R-:W2:Y:S04]  /*10a370*/  LDL.LU R29, [R1+0x2b64] ;  /* 0x002b6400011d7983 */ /* 0x000ea80000300800 */
[----:B------:R0:W-:Y:S04]  /*10a380*/  STL [R1+0x2ba8], R0 ;  /* 0x002ba80001007387 */ /* 0x0001e80000100800 */
[----:B0-----:R-:W2:Y:S01]  /*10a390*/  LDL.LU R0, [R1+0x2b30] ;  /* 0x002b300001007983 */ /* 0x001ea20000300800 */
[----:B---3--:R-:W-:-:S05]  /*10a3a0*/  IADD3.X R19, PT, PT, R19, UR37, RZ, P5, !PT ;  /* 0x0000002513137c10 */ /* 0x008fca000affe4ff */
[----:B------:R0:W-:Y:S04]  /*10a3b0*/  STL [R1+0x2bd4], R19 ;  /* 0x002bd41301007387 */ /* 0x0001e80000100800 */
[----:B0-----:R-:W3:Y:S01]  /*10a3c0*/  LDL.LU R19, [R1+0x5430] ;  /* 0x0054300001137983 */ /* 0x001ee20000300800 */
[----:B----4-:R-:W-:Y:S02]  /*10a3d0*/  IADD3.X R24, PT, PT, R24, UR37, RZ, P4, !PT ;  /* 0x0000002518187c10 */ /* 0x010fe4000a7fe4ff */
        /* <DEDUP_REMOVED lines=20> */
[----:B--2---:R-:W-:-:S02]  /*10a520*/  IADD3 R14, P0, PT, R14, UR23, RZ ;  /* 0x000000170e0e7c10 */ /* 0x004fc4000ff1e0ff */
[----:B------:R-:W-:Y:S02]  /*10a530*/  IADD3.X R15, PT, PT, R15, UR37, RZ, P6, !PT ;  /* 0x000000250f0f7c10 */ /* 0x000fe4000b7fe4ff */
[----:B------:R-:W-:Y:S02]  /*10a540*/  IADD3 R28, P6, PT, R28, UR23, RZ ;  /* 0x000000171c1c7c10 */ /* 0x000fe4000ffde0ff */
[----:B---3--:R-:W-:-:S05]  /*10a550*/  IADD3 R19, P5, PT, R19, UR23, RZ ;  /* 0x0000001713137c10 */ /* 0x008fca000ffbe0ff */
        /* <DEDUP_REMOVED lines=32> */
[----:B------:R-:W3:Y:S01]  /*10a760*/  LDL.LU R19, [R1+0x2b54] ;  /* 0x002b540001137983 */ /* 0x000ee20000300800 */
[----:B------:R-:W-:-:S03]  /*10a770*/  IADD3 R0, P5, PT, R0, UR23, RZ ;  /* 0x0000001700007c10 */ /* 0x000fc6000ffbe0ff */
[----:B---3--:R0:W-:Y:S04]  /*10a780*/  STL [R1+0x542c], R19 ;  /* 0x00542c1301007387 */ /* 0x0081e80000100800 */
[----:B0-----:R-:W3:Y:S04]  /*10a790*/  LDL.LU R19, [R1+0x2b28] ;  /* 0x002b280001137983 */ /* 0x001ee80000300800 */
[----:B------:R0:W-:Y:S04]  /*10a7a0*/  STL [R1+0x2b30], R0 ;  /* 0x002b300001007387 */ /* 0x0001e80000100800 */
        /* <DEDUP_REMOVED lines=23> */
[----:B--2---:R-:W-:-:S03]  /*10a920*/  IADD3.X R29, PT, PT, R29, UR37, RZ, P4, !PT ;  /* 0x000000251d1d7c10 */ /* 0x004fc6000a7fe4ff */
[----:B------:R-:W2:Y:S04]  /*10a930*/  LDL.LU R14, [R1+0x2af4] ;  /* 0x002af400010e7983 */ /* 0x000ea80000300800 */
[----:B------:R-:W2:Y:S04]  /*10a940*/  LDL.LU R15, [R1+0x2ac0] ;  /* 0x002ac000010f7983 */ /* 0x000ea80000300800 */
[----:B0-----:R-:W2:Y:S04]  /*10a950*/  LDL.LU R0, [R1+0x2aec] ;  /* 0x002aec0001007983 */ /* 0x001ea80000300800 */
[----:B------:R-:W2:Y:S04]  /*10a960*/  LDL.LU R28, [R1+0x2ab8] ;  /* 0x002ab800011c7983 */ /* 0x000ea80000300800 */
[----:B------:R0:W-:Y:S04]  /*10a970*/  STL [R1+0x2b5c], R29 ;  /* 0x002b5c1d01007387 */ /* 0x0001e80000100800 */
[----:B0-----:R-:W2:Y:S01]  /*10a980*/  LDL.LU R29, [R1+0x2ae4] ;  /* 0x002ae400011d7983 */ /* 0x001ea20000300800 */
[----:B---3--:R-:W-:-:S05]  /*10a990*/  IADD3 R19, P4, PT, R19, UR23, RZ ;  /* 0x0000001713137c10 */ /* 0x008fca000ff9e0ff */
        /* <DEDUP_REMOVED lines=22> */
[----:B--2---:R-:W-:Y:S02]  /*10ab00*/  IADD3.X R0, PT, PT, R0, UR37, RZ, P4, !PT ;  /* 0x0000002500007c10 */ /* 0x004fe4000a7fe4ff */
[----:B------:R-:W-:-:S02]  /*10ab10*/  IADD3.X R14, PT, PT, R14, UR37, RZ, P5, !PT ;  /* 0x000000250e0e7c10 */ /* 0x000fc4000affe4ff */
[----:B------:R-:W-:Y:S02]  /*10ab20*/  IADD3 R15, P5, PT, R15, UR23, RZ ;  /* 0x000000170f0f7c10 */ /* 0x000fe4000ffbe0ff */
[----:B---3--:R-:W-:Y:S02]  /*10ab30*/  IADD3.X R19, PT, PT, R19, UR37, RZ, P3, !PT ;  /* 0x0000002513137c10 */ /* 0x008fe40009ffe4ff */
        /* <DEDUP_REMOVED lines=32> */
[----:B------:R-:W-:-:S02]  /*10ad40*/  IADD3 R28, P4, PT, R28, UR23, RZ ;  /* 0x000000171c1c7c10 */ /* 0x000fc4000ff9e0ff */
[----:B------:R-:W-:Y:S01]  /*10ad50*/  IADD3.X R29, PT, PT, R29, UR37, RZ, P3, !PT ;  /* 0x000000251d1d7c10 */ /* 0x000fe20009ffe4ff */
[----:B---3--:R0:W-:Y:S04]  /*10ad60*/  STL [R1+0x5428], R19 ;  /* 0x0054281301007387 */ /* 0x0081e80000100800 */
[----:B------:R-:W-:Y:S04]  /*10ad70*/  STL [R1+0x2ab8], R28 ;  /* 0x002ab81c01007387 */ /* 0x000fe80000100800 */
        /* <DEDUP_REMOVED lines=27> */
[----:B0-----:R-:W2:Y:S04]  /*10af30*/  LDL.LU R29, [R1+0x2a74] ;  /* 0x002a7400011d7983 */ /* 0x001ea80000300800 */
        /* <DEDUP_REMOVED lines=62> */
[----:B------:R-:W-:-:S03]  /*10b320*/  IADD3.X R28, PT, PT, R28, UR37, RZ, P2, !PT ;  /* 0x000000251c1c7c10 */ /* 0x000fc600097fe4ff */
[----:B------:R-:W-:Y:S01]  /*10b330*/  STL [R1+0x2a40], R15 ;  /* 0x002a400f01007387 */ /* 0x000fe20000100800 */
[----:B------:R-:W-:-:S03]  /*10b340*/  IADD3 R0, P2, PT, R0, UR23, RZ ;  /* 0x0000001700007c10 */ /* 0x000fc6000ff5e0ff */
        /* <DEDUP_REMOVED lines=28> */
[----:B0-----:R-:W2:Y:S04]  /*10b510*/  LDL.LU R0, [R1+0x29fc] ;  /* 0x0029fc0001007983 */ /* 0x001ea80000300800 */
[----:B------:R-:W2:Y:S04]  /*10b520*/  LDL.LU R14, [R1+0x29c8] ;  /* 0x0029c800010e7983 */ /* 0x000ea80000300800 */
[----:B------:R-:W2:Y:S04]  /*10b530*/  LDL.LU R15, [R1+0x29f4] ;  /* 0x0029f400010f7983 */ /* 0x000ea80000300800 */
        /* <DEDUP_REMOVED lines=25> */
[----:B------:R-:W-:Y:S02]  /*10b6d0*/  IADD3.X R12, PT, PT, R12, UR37, RZ, P3, !PT ;  /* 0x000000250c0c7c10 */ /* 0x000fe40009ffe4ff */
[----:B------:R-:W-:Y:S02]  /*10b6e0*/  IADD3 R13, P3, PT, R13, UR23, RZ ;  /* 0x000000170d0d7c10 */ /* 0x000fe4000ff7e0ff */
[----:B------:R-:W-:-:S02]  /*10b6f0*/  IADD3 R14, P2, PT, R14, UR23, RZ ;  /* 0x000000170e0e7c10 */ /* 0x000fc4000ff5e0ff */
        /* <DEDUP_REMOVED lines=30> */
[----:B------:R-:W-:Y:S04]  /*10b8e0*/  STL [R1+0x29c8], R14 ;  /* 0x0029c80e01007387 */ /* 0x000fe80000100800 */
[----:B------:R-:W3:Y:S01]  /*10b8f0*/  LDL.LU R19, [R1+0x29b0] ;  /* 0x0029b00001137983 */ /* 0x000ee20000300800 */
[----:B------:R-:W-:-:S02]  /*10b900*/  IADD3.X R15, PT, PT, R15, UR37, RZ, P1, !PT ;  /* 0x000000250f0f7c10 */ /* 0x000fc40008ffe4ff */
[----:B------:R-:W-:-:S03]  /*10b910*/  IADD3 R28, P1, PT, R28, UR23, RZ ;  /* 0x000000171c1c7c10 */ /* 0x000fc6000ff3e0ff */
[----:B------:R-:W-:Y:S01]  /*10b920*/  STL [R1+0x29f4], R15 ;  /* 0x0029f40f01007387 */ /* 0x000fe20000100800 */
[----:B------:R-:W-:-:S03]  /*10b930*/  IADD3.X R29, PT, PT, R29, UR37, RZ, P0, !PT ;  /* 0x000000251d1d7c10 */ /* 0x000fc600087fe4ff */
        /* <DEDUP_REMOVED lines=27> */
[----:B0-----:R-:W2:Y:S04]  /*10baf0*/  LDL.LU R29, [R1+0x2984] ;  /* 0x00298400011d7983 */ /* 0x001ea80000300800 */
[----:B------:R-:W2:Y:S04]  /*10bb00*/  LDL.LU R13, [R1+0x2950] ;  /* 0x00295000010d7983 */ /* 0x000ea80000300800 */
[----:B------:R-:W2:Y:S04]  /*10bb10*/  LDL.LU R14, [R1+0x297c] ;  /* 0x00297c00010e7983 */ /* 0x000ea80000300800 */
[----:B------:R-:W2:Y:S04]  /*10bb20*/  LDL.LU R15, [R1+0x2948] ;  /* 0x00294800010f7983 */ /* 0x000ea80000300800 */
[----:B------:R0:W-:Y:S04]  /*10bb30*/  STL [R1+0x29b8], R0 ;  /* 0x0029b80001007387 */ /* 0x0001e80000100800 */
[----:B------:R-:W2:Y:S04]  /*10bb40*/  LDL.LU R28, [R1+0x2974] ;  /* 0x00297400011c7983 */ /* 0x000ea80000300800 */
        /* <DEDUP_REMOVED lines=26> */
[----:B------:R-:W-:Y:S02]  /*10bcf0*/  IADD3.X R14, PT, PT, R14, UR37, RZ, P0, !PT ;  /* 0x000000250e0e7c10 */ /* 0x000fe400087fe4ff */
        /* <DEDUP_REMOVED lines=66> */
[----:B------:R-:W2:Y:S04]  /*10c120*/  LDL.LU R15, [R1+0x28fc] ;  /* 0x0028fc00010f7983 */ /* 0x000ea80000300800 */
[----:B------:R-:W2:Y:S04]  /*10c130*/  LDL.LU R28, [R1+0x28c8] ;  /* 0x0028c800011c7983 */ /* 0x000ea80000300800 */
        /* <DEDUP_REMOVED lines=20> */
[----:B--2---:R-:W-:Y:S02]  /*10c280*/  IADD3.X R0, PT, PT, R0, UR37, RZ, P0, !PT ;  /* 0x0000002500007c10 */ /* 0x004fe400087fe4ff */
[----:B------:R-:W-:Y:S02]  /*10c290*/  IADD3.X R17, PT, PT, R17, UR37, RZ, P1, !PT ;  /* 0x0000002511117c10 */ /* 0x000fe40008ffe4ff */
[----:B------:R-:W-:Y:S02]  /*10c2a0*/  IADD3 R18, P1, PT, R18, UR23, RZ ;  /* 0x0000001712127c10 */ /* 0x000fe4000ff3e0ff */
[----:B------:R-:W-:Y:S02]  /*10c2b0*/  IADD3 R12, P0, PT, R12, UR23, RZ ;  /* 0x000000170c0c7c10 */ /* 0x000fe4000ff1e0ff */
[----:B------:R-:W-:Y:S02]  /*10c2c0*/  IADD3.X R13, PT, PT, R13, UR37, RZ, P6, !PT ;  /* 0x000000250d0d7c10 */ /* 0x000fe4000b7fe4ff */
        /* <DEDUP_REMOVED lines=68> */
[----:B------:R-:W2:Y:S04]  /*10c710*/  LDL.LU R15, [R1+0x2850] ;  /* 0x00285000010f7983 */ /* 0x000ea80000300800 */
        /* <DEDUP_REMOVED lines=117> */
[----:B------:R-:W-:Y:S02]  /*10ce70*/  IADD3 R17, P5, PT, R17, UR23, RZ ;  /* 0x0000001711117c10 */ /* 0x000fe4000ffbe0ff */
[----:B------:R-:W-:Y:S02]  /*10ce80*/  IADD3.X R18, PT, PT, R18, UR37, RZ, P4, !PT ;  /* 0x0000002512127c10 */ /* 0x000fe4000a7fe4ff */
        /* <DEDUP_REMOVED lines=587> */
[----:B------:R-:W-:Y:S01]  /*10f340*/  STL [R1+0x2528], R4 ;  /* 0x0025280401007387 */ /* 0x000fe20000100800 */
[----:B------:R-:W-:-:S03]  /*10f350*/  IADD3 R7, P6, PT, R7, UR23, RZ ;  /* 0x0000001707077c10 */ /* 0x000fc6000ffde0ff */
        /* <DEDUP_REMOVED lines=21> */
[----:B------:R1:W-:Y:S04]  /*10f4b0*/  STL [R1+0x24e8], R28 ;  /* 0x0024e81c01007387 */ /* 0x0003e80000100800 */
        /* <DEDUP_REMOVED lines=29> */
[----:B-1----:R-:W2:Y:S04]  /*10f690*/  LDL.LU R28, [R1+0x450c] ;  /* 0x00450c00011c7983 */ /* 0x002ea80000300800 */
[----:B0-----:R-:W2:Y:S04]  /*10f6a0*/  LDL.LU R29, [R1+0x249c] ;  /* 0x00249c00011d7983 */ /* 0x001ea80000300800 */
[----:B------:R-:W2:Y:S01]  /*10f6b0*/  LDL.LU R0, [R1+0x4508] ;  /* 0x0045080001007983 */ /* 0x000ea20000300800 */
        /* <DEDUP_REMOVED lines=20> */
[----:B------:R-:W-:Y:S02]  /*10f800*/  IADD3.X R18, PT, PT, R18, UR37, RZ, P1, !PT ;  /* 0x0000002512127c10 */ /* 0x000fe40008ffe4ff */
[----:B------:R-:W-:Y:S02]  /*10f810*/  IADD3.X R13, PT, PT, R13, UR37, RZ, P0, !PT ;  /* 0x000000250d0d7c10 */ /* 0x000fe400087fe4ff */
        /* <DEDUP_REMOVED lines=14> */
[----:B------:R0:W-:Y:S02]  /*10f900*/  STL [R1+0x24d4], R9 ;  /* 0x0024d40901007387 */ /* 0x0001e40000100800 */
[----:B0-----:R-:W0:Y:S01]  /*10f910*/  LDC R9, c[0x0][0x3ac] ;  /* 0x0000eb00ff097b82 */ /* 0x001e220000000800 */
[----:B------:R-:W-:Y:S01]  /*10f920*/  IADD3 R6, P5, PT, R6, UR23, RZ ;  /* 0x0000001706067c10 */ /* 0x000fe2000ffbe0ff */
        /* <DEDUP_REMOVED lines=8> */
[----:B0-----:R-:W-:-:S05]  /*10f9b0*/  IMAD.SHL.U32 R3, R9, 0x80, RZ ;  /* 0x0000008009037824 */ /* 0x001fca00078e00ff */
[C---:B------:R-:W-:Y:S02]  /*10f9c0*/  IADD3 R17, P2, PT, R3.reuse, R17, RZ ;  /* 0x0000001103117210 */ /* 0x040fe40007f5e0ff */
[C---:B------:R-:W-:Y:S02]  /*10f9d0*/  IADD3 R12, P1, PT, R3.reuse, R12, RZ ;  /* 0x0000000c030c7210 */ /* 0x040fe40007f3e0ff */
[C---:B------:R-:W-:Y:S02]  /*10f9e0*/  IADD3 R14, P0, PT, R3.reuse, R14, RZ ;  /* 0x0000000e030e7210 */ /* 0x040fe40007f1e0ff */
[----:B------:R-:W-:Y:S01]  /*10f9f0*/  IADD3 R28, P6, PT, R3, R28, RZ ;  /* 0x0000001c031c7210 */ /* 0x000fe20007fde0ff */
[----:B------:R-:W-:Y:S04]  /*10fa00*/  STL [R1+0x4518], R17 ;  /* 0x0045181101007387 */ /* 0x000fe80000100800 */
[----:B------:R-:W-:Y:S04]  /*10fa10*/  STL [R1+0x24b4], R18 ;  /* 0x0024b41201007387 */ /* 0x000fe80000100800 */
[----:B------:R-:W-:Y:S04]  /*10fa20*/  STL [R1+0x4514], R12 ;  /* 0x0045140c01007387 */ /* 0x000fe80000100800 */
[----:B------:R-:W-:Y:S04]  /*10fa30*/  STL [R1+0x24ac], R13 ;  /* 0x0024ac0d01007387 */ /* 0x000fe80000100800 */
[----:B------:R-:W-:Y:S04]  /*10fa40*/  STL [R1+0x4510], R14 ;  /* 0x0045100e01007387 */ /* 0x000fe80000100800 */
[----:B------:R-:W-:Y:S04]  /*10fa50*/  STL [R1+0x24a4], R15 ;  /* 0x0024a40f01007387 */ /* 0x000fe80000100800 */
[----:B------:R-:W2:Y:S04]  /*10fa60*/  LDL.LU R2, [R1+0x2494] ;  /* 0x0024940001027983 */ /* 0x000ea80000300800 */
[----:B------:R-:W-:Y:S04]  /*10fa70*/  STL [R1+0x450c], R28 ;  /* 0x00450c1c01007387 */ /* 0x000fe80000100800 */
[----:B------:R-:W3:Y:S01]  /*10fa80*/  LDL.LU R19, [R1+0x4500] ;  /* 0x0045000001137983 */ /* 0x000ee20000300800 */
[----:B------:R-:W-:-:S02]  /*10fa90*/  IADD3.X R29, PT, PT, R29, UR37, RZ, P5, !PT ;  /* 0x000000251d1d7c10 */ /* 0x000fc4000affe4ff */
[----:B------:R-:W-:-:S03]  /*10faa0*/  IADD3 R0, P5, PT, R3, R0, RZ ;  /* 0x0000000003007210 */ /* 0x000fc60007fbe0ff */
[----:B------:R-:W-:Y:S04]  /*10fab0*/  STL [R1+0x249c], R29 ;  /* 0x00249c1d01007387 */ /* 0x000fe80000100800 */
[----:B---3--:R0:W-:Y:S04]  /*10fac0*/  STL [R1+0x53f0], R19 ;  /* 0x0053f01301007387 */ /* 0x0081e80000100800 */
[----:B------:R-:W-:Y:S04]  /*10fad0*/  STL [R1+0x4508], R0 ;  /* 0x0045080001007387 */ /* 0x000fe80000100800 */
        /* <DEDUP_REMOVED lines=28> */
[----:B------:R-:W2:Y:S04]  /*10fca0*/  LDL.LU R29, [R1+0x44cc] ;  /* 0x0044cc00011d7983 */ /* 0x000ea80000300800 */
[----:B------:R-:W2:Y:S04]  /*10fcb0*/  LDL.LU R0, [R1+0x4498] ;  /* 0x0044980001007983 */ /* 0x000ea80000300800 */
[----:B------:R-:W-:Y:S01]  /*10fcc0*/  STL [R1+0x2494], R2 ;  /* 0x0024940201007387 */ /* 0x000fe20000100800 */
[----:B---3--:R-:W-:-:S05]  /*10fcd0*/  IADD3 R19, P4, PT, R3, R19, RZ ;  /* 0x0000001303137210 */ /* 0x008fca0007f9e0ff */
[----:B------:R0:W-:Y:S04]  /*10fce0*/  STL [R1+0x4504], R19 ;  /* 0x0045041301007387 */ /* 0x0001e80000100800 */
[----:B0-----:R-:W3:Y:S02]  /*10fcf0*/  LDL.LU R19, [R1+0x53f4] ;  /* 0x0053f40001137983 */ /* 0x001ee40000300800 */
[----:B---3--:R-:W-:-:S05]  /*10fd00*/  IADD3.X R19, PT, PT, R19, UR37, RZ, P3, !PT ;  /* 0x0000002513137c10 */ /* 0x008fca0009ffe4ff */
[----:B------:R0:W-:Y:S04]  /*10fd10*/  STL [R1+0x248c], R19 ;  /* 0x00248c1301007387 */ /* 0x0001e80000100800 */
[----:B0-----:R-:W3:Y:S01]  /*10fd20*/  LDL.LU R19, [R1+0x53f0] ;  /* 0x0053f00001137983 */ /* 0x001ee20000300800 */
[----:B------:R-:W-:-:S05]  /*10fd30*/  SHF.R.S32.HI R2, RZ, 0x1f, R3 ;  /* 0x0000001fff027819 */ /* 0x000fca0000011403 */
[C---:B----4-:R-:W-:Y:S01]  /*10fd40*/  IMAD.X R24, R2.reuse, 0x1, R24, P2 ;  /* 0x0000000102187824 */ /* 0x050fe200010e0618 */
[C---:B------:R-:W-:Y:S01]  /*10fd50*/  IADD3 R25, P2, PT, R3.reuse, R25, RZ ;  /* 0x0000001903197210 */ /* 0x040fe20007f5e0ff */
[C---:B------:R-:W-:Y:S01]  /*10fd60*/  IMAD.X R26, R2.reuse, 0x1, R26, P1 ;  /* 0x00000001021a7824 */ /* 0x040fe200008e061a */
        /* <DEDUP_REMOVED lines=17> */
[C---:B--2---:R-:W-:Y:S01]  /*10fe80*/  IMAD.X R15, R2.reuse, 0x1, R15, P5 ;  /* 0x00000001020f7824 */ /* 0x044fe200028e060f */
[C---:B------:R-:W-:Y:S01]  /*10fe90*/  IADD3 R28, P5, PT, R3.reuse, R28, RZ ;  /* 0x0000001c031c7210 */ /* 0x040fe20007fbe0ff */
[----:B------:R-:W-:Y:S01]  /*10fea0*/  IMAD.X R29, R2, 0x1, R29, P4 ;  /* 0x00000001021d7824 */ /* 0x000fe200020e061d */
[----:B------:R-:W-:-:S02]  /*10feb0*/  IADD3 R0, P4, PT, R3, R0, RZ ;  /* 0x0000000003007210 */ /* 0x000fc40007f9e0ff */
[----:B---3--:R-:W-:-:S05]  /*10fec0*/  IADD3 R19, P3, PT, R3, R19, RZ ;  /* 0x0000001303137210 */ /* 0x008fca0007f7e0ff */
        /* <DEDUP_REMOVED lines=9> */
[----:B------:R-:W-:-:S03]  /*10ff60*/  IMAD.X R8, R2, 0x1, R8, P3 ;  /* 0x0000000102087824 */ /* 0x000fc600018e0608 */
[----:B------:R-:W-:Y:S01]  /*10ff70*/  STL [R1+0x2c84], R4 ;  /* 0x002c840401007387 */ /* 0x000fe20000100800 */
[----:B------:R-:W-:-:S03]  /*10ff80*/  IADD3 R9, P3, PT, R3, R9, RZ ;  /* 0x0000000903097210 */ /* 0x000fc60007f7e0ff */
        /* <DEDUP_REMOVED lines=19> */
[----:B------:R-:W-:Y:S04]  /*1100c0*/  STL [R1+0x4498], R0 ;  /* 0x0044980001007387 */ /* 0x000fe80000100800 */
[----:B---3--:R0:W-:Y:S04]  /*1100d0*/  STL [R1+0x53e0], R19 ;  /* 0x0053e01301007387 */ /* 0x0081e80000100800 */
[----:B0-----:R-:W3:Y:S04]  /*1100e0*/  LDL.LU R19, [R1+0x4488] ;  /* 0x0044880001137983 */ /* 0x001ee80000300800 */
[----:B---3--:R0:W-:Y:S04]  /*1100f0*/  STL [R1+0x53e4], R19 ;  /* 0x0053e41301007387 */ /* 0x0081e80000100800 */
[----:B0-----:R-:W3:Y:S01]  /*110100*/  LDL.LU R19, [R1+0x44bc] ;  /* 0x0044bc0001137983 */ /* 0x001ee20000300800 */
[----:B--2---:R-:W-:-:S03]  /*110110*/  IMAD.X R3, R2, 0x1, R3, P3 ;  /* 0x0000000102037824 */ /* 0x004fc600018e0603 */
[----:B---3--:R0:W-:Y:S04]  /*110120*/  STL [R1+0x53e8], R19 ;  /* 0x0053e81301007387 */ /* 0x0081e80000100800 */
[----:B0-----:R-:W2:Y:S04]  /*110130*/  LDL.LU R19, [R1+0x4490] ;  /* 0x0044900001137983 */ /* 0x001ea80000300800 */
        /* <DEDUP_REMOVED lines=28> */
[----:B--2---:R-:W-:-:S05]  /*110300*/  IADD3 R19, P3, PT, R3, R19, RZ ;  /* 0x0000001303137210 */ /* 0x004fca0007f7e0ff */
[----:B------:R0:W-:Y:S04]  /*110310*/  STL [R1+0x4490], R19 ;  /* 0x0044901301007387 */ /* 0x0001e80000100800 */
[----:B0-----:R-:W2:Y:S02]  /*110320*/  LDL.LU R19, [R1+0x53e8] ;  /* 0x0053e80001137983 */ /* 0x001ea40000300800 */
[----:B--2---:R-:W-:-:S05]  /*110330*/  IMAD.X R19, R2, 0x1, R19, P2 ;  /* 0x0000000102137824 */ /* 0x004fca00010e0613 */
[----:B------:R0:W-:Y:S04]  /*110340*/  STL [R1+0x44bc], R19 ;  /* 0x0044bc1301007387 */ /* 0x0001e80000100800 */
[----:B0-----:R-:W2:Y:S02]  /*110350*/  LDL.LU R19, [R1+0x53e4] ;  /* 0x0053e40001137983 */ /* 0x001ea40000300800 */
[----:B--2---:R-:W-:-:S05]  /*110360*/  IADD3 R19, P2, PT, R3, R19, RZ ;  /* 0x0000001303137210 */ /* 0x004fca0007f5e0ff */
[----:B------:R0:W-:Y:S04]  /*110370*/  STL [R1+0x4488], R19 ;  /* 0x0044881301007387 */ /* 0x0001e80000100800 */
[----:B0-----:R-:W2:Y:S01]  /*110380*/  LDL.LU R19, [R1+0x53e0] ;  /* 0x0053e00001137983 */ /* 0x001ea20000300800 */
        /* <DEDUP_REMOVED lines=21> */
[----:B------:R-:W-:Y:S01]  /*1104e0*/  IADD3 R29, P3, PT, R3, R29, RZ ;  /* 0x0000001d031d7210 */ /* 0x000fe20007f7e0ff */
[----:B------:R-:W-:-:S02]  /*1104f0*/  IMAD.X R0, R2, 0x1, R0, P2 ;  /* 0x0000000102007824 */ /* 0x000fc400010e0600 */
[----:B--2---:R-:W-:Y:S01]  /*110500*/  IMAD.X R19, R2, 0x1, R19, P1 ;  /* 0x0000000102137824 */ /* 0x004fe200008e0613 */
[----:B---3--:R-:W-:-:S04]  /*110510*/  IADD3 R24, P1, PT, R3, R24, RZ ;  /* 0x0000001803187210 */ /* 0x008fc80007f3e0ff */
        /* <DEDUP_REMOVED lines=36> */
[----:B--2---:R-:W-:-:S03]  /*110760*/  IADD3 R2, P2, PT, R3, R2, RZ ;  /* 0x0000000203027210 */ /* 0x004fc60007f5e0ff */
        /* <DEDUP_REMOVED lines=30> */
[----:B--2---:R-:W-:-:S05]  /*110950*/  IMAD.X R19, R2, 0x1, R19, P1 ;  /* 0x0000000102137824 */ /* 0x004fca00008e0613 */
[----:B------:R0:W-:Y:S04]  /*110960*/  STL [R1+0x4464], R19 ;  /* 0x0044641301007387 */ /* 0x0001e80000100800 */
[----:B0-----:R-:W2:Y:S02]  /*110970*/  LDL.LU R19, [R1+0x53d8] ;  /* 0x0053d80001137983 */ /* 0x001ea40000300800 */
[----:B--2---:R-:W-:-:S05]  /*110980*/  IADD3 R19, P1, PT, R3, R19, RZ ;  /* 0x0000001303137210 */ /* 0x004fca0007f3e0ff */
[----:B------:R0:W-:Y:S04]  /*110990*/  STL [R1+0x4430], R19 ;  /* 0x0044301301007387 */ /* 0x0001e80000100800 */
[----:B0-----:R-:W2:Y:S02]  /*1109a0*/  LDL.LU R19, [R1+0x53d4] ;  /* 0x0053d40001137983 */ /* 0x001ea40000300800 */
[----:B--2---:R-:W-:-:S05]  /*1109b0*/  IMAD.X R19, R2, 0x1, R19, P0 ;  /* 0x0000000102137824 */ /* 0x004fca00000e0613 */
[----:B------:R0:W-:Y:S04]  /*1109c0*/  STL [R1+0x445c], R19 ;  /* 0x00445c1301007387 */ /* 0x0001e80000100800 */
[----:B0-----:R-:W2:Y:S01]  /*1109d0*/  LDL.LU R19, [R1+0x53d0] ;  /* 0x0053d00001137983 */ /* 0x001ea20000300800 */
[C---:B---3--:R-:W-:Y:S01]  /*1109e0*/  IMAD.X R24, R2.reuse, 0x1, R24, P6 ;  /* 0x0000000102187824 */ /* 0x048fe200030e0618 */
[C---:B----4-:R-:W-:Y:S01]  /*1109f0*/  IADD3 R25, P6, PT, R3.reuse, R25, RZ ;  /* 0x0000001903197210 */ /* 0x050fe20007fde0ff */
        /* <DEDUP_REMOVED lines=20> */
[----:B------:R-:W-:Y:S01]  /*110b40*/  IMAD.X R29, R2, 0x1, R29, P1 ;  /* 0x00000001021d7824 */ /* 0x000fe200008e061d */
[----:B------:R-:W-:-:S02]  /*110b50*/  IADD3 R0, P1, PT, R3, R0, RZ ;  /* 0x0000000003007210 */ /* 0x000fc40007f3e0ff */
[----:B--2---:R-:W-:-:S05]  /*110b60*/  IADD3 R19, P0, PT, R3, R19, RZ ;  /* 0x0000001303137210 */ /* 0x004fca0007f1e0ff */
        /* <DEDUP_REMOVED lines=6157> */
[C---:B------:R-:W-:Y:S01]  /*128c40*/  IMAD.X R28, R2.reuse, 0x1, R28, P1 ;  /* 0x00000001021c7824 */ /* 0x040fe200008e061c */
[C---:B------:R-:W-:Y:S01]  /*128c50*/  IADD3 R29, P1, PT, R3.reuse, R29, RZ ;  /* 0x0000001d031d7210 */ /* 0x040fe20007f3e0ff */
        /* <DEDUP_REMOVED lines=66> */
[----:B0-----:R-:W3:Y:S01]  /*129080*/  LDL.LU R0, [R1+0x4c34] ;  /* 0x004c340001007983 */ /* 0x001ee20000300800 */
        /* <DEDUP_REMOVED lines=28> */
[----:B------:R-:W-:Y:S01]  /*129250*/  IMAD.X R13, R2, 0x1, R13, P1 ;  /* 0x00000001020d7824 */ /* 0x000fe200008e060d */
[C---:B------:R-:W-:Y:S02]  /*129260*/  IADD3 R14, P1, PT, R3.reuse, R14, RZ ;  /* 0x0000000e030e7210 */ /* 0x040fe40007f3e0ff */
        /* <DEDUP_REMOVED lines=29> */
[----:B------:R-:W-:Y:S01]  /*129440*/  IADD3 R15, P0, PT, R3, R15, RZ ;  /* 0x0000000f030f7210 */ /* 0x000fe20007f1e0ff */
[----:B------:R-:W-:-:S04]  /*129450*/  IMAD.X R28, R2, 0x1, R28, P6 ;  /* 0x00000001021c7824 */ /* 0x000fc800030e061c */
[----:B------:R-:W-:Y:S04]  /*129460*/  STL [R1+0x4c20], R15 ;  /* 0x004c200f01007387 */ /* 0x000fe80000100800 */
[----:B---3--:R0:W-:Y:S04]  /*129470*/  STL [R1+0x4fe8], R19 ;  /* 0x004fe81301007387 */ /* 0x0081e80000100800 */
[----:B------:R-:W-:Y:S04]  /*129480*/  STL [R1+0x4bc8], R28 ;  /* 0x004bc81c01007387 */ /* 0x000fe80000100800 */
[----:B0-----:R-:W3:Y:S01]  /*129490*/  LDL.LU R19, [R1+0x4c44] ;  /* 0x004c440001137983 */ /* 0x001ee20000300800 */
[----:B------:R-:W-:-:S05]  /*1294a0*/  IADD3 R0, P6, PT, R3, R0, RZ ;  /* 0x0000000003007210 */ /* 0x000fca0007fde0ff */
[----:B------:R-:W-:Y:S04]  /*1294b0*/  STL [R1+0x4c34], R0 ;  /* 0x004c340001007387 */ /* 0x000fe80000100800 */
[----:B---3--:R0:W-:Y:S04]  /*1294c0*/  STL [R1+0x4fec], R19 ;  /* 0x004fec1301007387 */ /* 0x0081e80000100800 */
[----:B0-----:R-:W3:Y:S01]  /*1294d0*/  LDL.LU R19, [R1+0x4bd8] ;  /* 0x004bd80001137983 */ /* 0x001ee20000300800 */
[----:B--2---:R-:W-:-:S03]  /*1294e0*/  IMAD.X R29, R2, 0x1, R29, P5 ;  /* 0x00000001021d7824 */ /* 0x004fc600028e061d */
        /* <DEDUP_REMOVED lines=26> */
[----:B------:R-:W3:Y:S04]  /*129690*/  LDL.LU R15, [R1+0x4c4c] ;  /* 0x004c4c00010f7983 */ /* 0x000ee80000300800 */
[----:B------:R-:W3:Y:S04]  /*1296a0*/  LDL.LU R28, [R1+0x4c58] ;  /* 0x004c5800011c7983 */ /* 0x000ee80000300800 */
[----:B0-----:R-:W3:Y:S01]  /*1296b0*/  LDL.LU R29, [R1+0x4c5c] ;  /* 0x004c5c00011d7983 */ /* 0x001ee20000300800 */
        /* <DEDUP_REMOVED lines=10> */
[C---:B---3--:R-:W-:Y:S01]  /*129760*/  IADD3 R25, P2, PT, R3.reuse, R25, RZ ;  /* 0x0000001903197210 */ /* 0x048fe20007f5e0ff */
        /* <DEDUP_REMOVED lines=11> */
[----:B--2---:R-:W-:-:S05]  /*129820*/  IMAD.X R19, R2, 0x1, R19, P3 ;  /* 0x0000000102137824 */ /* 0x004fca00018e0613 */
[----:B------:R0:W-:Y:S04]  /*129830*/  STL [R1+0x4bdc], R19 ;  /* 0x004bdc1301007387 */ /* 0x0001e80000100800 */
[----:B0-----:R-:W2:Y:S01]  /*129840*/  LDL.LU R19, [R1+0x4fe4] ;  /* 0x004fe40001137983 */ /* 0x001ea20000300800 */
[----:B------:R-:W-:-:S05]  /*129850*/  IADD3 R0, P3, PT, R3, R0, RZ ;  /* 0x0000000003007210 */ /* 0x000fca0007f7e0ff */
[----:B------:R0:W-:Y:S01]  /*129860*/  STL [R1+0x4c40], R0 ;  /* 0x004c400001007387 */ /* 0x0001e20000100800 */
[----:B------:R-:W-:-:S03]  /*129870*/  IMAD.X R8, R2, 0x1, R8, P3 ;  /* 0x0000000102087824 */ /* 0x000fc600018e0608 */
[----:B0-----:R1:W5:Y:S04]  /*129880*/  LDL.LU R0, [R1+0x4fe0] ;  /* 0x004fe00001007983 */ /* 0x0013680000300800 */
[----:B------:R1:W-:Y:S04]  /*129890*/  STL [R1+0x4be8], R24 ;  /* 0x004be81801007387 */ /* 0x0003e80000100800 */
[----:B------:R1:W-:Y:S04]  /*1298a0*/  STL [R1+0x4c54], R25 ;  /* 0x004c541901007387 */ /* 0x0003e80000100800 */
[----:B------:R1:W-:Y:S04]  /*1298b0*/  STL [R1+0x4bec], R26 ;  /* 0x004bec1a01007387 */ /* 0x0003e80000100800 */
[----:B------:R1:W-:Y:S04]  /*1298c0*/  STL [R1+0x4c50], R27 ;  /* 0x004c501b01007387 */ /* 0x0003e80000100800 */
[----:B------:R1:W-:Y:S04]  /*1298d0*/  STL [R1+0x4bf8], R20 ;  /* 0x004bf81401007387 */ /* 0x0003e80000100800 */
[----:B------:R1:W-:Y:S04]  /*1298e0*/  STL [R1+0x4c64], R21 ;  /* 0x004c641501007387 */ /* 0x0003e80000100800 */
[----:B------:R1:W-:Y:S04]  /*1298f0*/  STL [R1+0x4bfc], R22 ;  /* 0x004bfc1601007387 */ /* 0x0003e80000100800 */
[----:B------:R1:W-:Y:S04]  /*129900*/  STL [R1+0x4c60], R23 ;  /* 0x004c601701007387 */ /* 0x0003e80000100800 */
[----:B------:R1:W-:Y:S01]  /*129910*/  STL [R1+0x4c08], R4 ;  /* 0x004c080401007387 */ /* 0x0003e20000100800 */
[----:B------:R-:W-:-:S03]  /*129920*/  IADD3 R9, P3, PT, R3, R9, RZ ;  /* 0x0000000903097210 */ /* 0x000fc60007f7e0ff */
[----:B------:R1:W-:Y:S04]  /*129930*/  STL [R1+0x4c6c], R5 ;  /* 0x004c6c0501007387 */ /* 0x0003e80000100800 */
[----:B------:R1:W-:Y:S01]  /*129940*/  STL [R1+0x4c0c], R6 ;  /* 0x004c0c0601007387 */ /* 0x0003e20000100800 */
[----:B------:R-:W-:-:S03]  /*129950*/  IADD3 R11, P2, PT, R3, R11, RZ ;  /* 0x0000000b030b7210 */ /* 0x000fc60007f5e0ff */
[----:B------:R1:W-:Y:S01]  /*129960*/  STL [R1+0x4c68], R7 ;  /* 0x004c680701007387 */ /* 0x0003e20000100800 */
[----:B------:R-:W-:-:S03]  /*129970*/  IMAD.X R16, R2, 0x1, R16, P1 ;  /* 0x0000000102107824 */ /* 0x000fc600008e0610 */
[----:B------:R1:W-:Y:S01]  /*129980*/  STL [R1+0x4c18], R8 ;  /* 0x004c180801007387 */ /* 0x0003e20000100800 */
[----:B------:R-:W-:-:S03]  /*129990*/  IADD3 R17, P1, PT, R3, R17, RZ ;  /* 0x0000001103117210 */ /* 0x000fc60007f3e0ff */
[----:B------:R1:W-:Y:S01]  /*1299a0*/  STL [R1+0x4c74], R9 ;  /* 0x004c740901007387 */ /* 0x0003e20000100800 */
[----:B------:R-:W-:-:S03]  /*1299b0*/  IMAD.X R18, R2, 0x1, R18, P0 ;  /* 0x0000000102127824 */ /* 0x000fc600000e0612 */
        /* <DEDUP_REMOVED lines=12> */
[----:B------:R1:W-:Y:S04]  /*129a80*/  STL [R1+0x4c3c], R13 ;  /* 0x004c3c0d01007387 */ /* 0x0003e80000100800 */
[----:B------:R1:W-:Y:S04]  /*129a90*/  STL [R1+0x4c48], R14 ;  /* 0x004c480e01007387 */ /* 0x0003e80000100800 */
[----:B------:R1:W-:Y:S04]  /*129aa0*/  STL [R1+0x4c5c], R29 ;  /* 0x004c5c1d01007387 */ /* 0x0003e80000100800 */
[----:B------:R1:W-:Y:S04]  /*129ab0*/  STL [R1+0x4c4c], R15 ;  /* 0x004c4c0f01007387 */ /* 0x0003e80000100800 */
[----:B------:R1:W-:Y:S01]  /*129ac0*/  STL [R1+0x4c58], R28 ;  /* 0x004c581c01007387 */ /* 0x0003e20000100800 */
[----:B--2---:R-:W-:-:S13]  /*129ad0*/  ISETP.NE.U32.AND P0, PT, R19, UR75, PT ;  /* 0x0000004b13007c0c */ /* 0x004fda000bf05070 */
[----:B-1----:R-:W-:Y:S05]  /*129ae0*/  @P0 BRA `(.L_x_2) ;  /* 0xfffff2a400d00947 */ /* 0x002fea000383ffff */
.L_x_1:
[----:B------:R-:W2:Y:S01]  /*129af0*/  LDL R2, [R1+0xde0] ;  /* 0x000de00001027983 */ /* 0x000ea20000100800 */
[----:B------:R-:W2:Y:S03]  /*129b00*/  LDCU UR5, c[0x0][0x3b8] ;  /* 0x00007700ff0577ac */ /* 0x000ea60008000800 */
[----:B------:R-:W-:Y:S01]  /*129b10*/  STL [R1+0x4fe0], R6 ;  /* 0x004fe00601007387 */ /* 0x000fe20000100800 */
[----:B------:R-:W0:Y:S01]  /*129b20*/  LDCU UR7, c[0x0][0x3b8] ;  /* 0x00007700ff0777ac */ /* 0x000e220008000800 */
[----:B------:R-:W3:Y:S01]  /*129b30*/  LDCU UR8, c[0x0][0x3b8] ;  /* 0x00007700ff0877ac */ /* 0x000ee20008000800 */
[----:B------:R-:W4:Y:S01]  /*129b40*/  LDCU UR9, c[0x0][0x3b8] ;  /* 0x00007700ff0977ac */ /* 0x000f220008000800 */
[----:B------:R-:W1:Y:S01]  /*129b50*/  LDCU UR10, c[0x0][0x3b8] ;  /* 0x00007700ff0a77ac */ /* 0x000e620008000800 */
        /* <DEDUP_REMOVED lines=8> */
[----:B-12--5:R-:W-:Y:S01]  /*129be0*/  IMAD R0, R2, UR5, RZ ;  /* 0x0000000502007c24 */ /* 0x026fe2000f8e02ff */
[----:B------:R-:W1:Y:S03]  /*129bf0*/  LDCU UR5, c[0x0][0x3b8] ;  /* 0x00007700ff0577ac */ /* 0x000e660008000800 */
[----:B0-----:R-:W-:Y:S01]  /*129c00*/  VIADD R24, R0, UR7 ;  /* 0x0000000700187c36 */ /* 0x001fe20008000000 */
[----:B------:R3:W-:Y:S01]  /*129c10*/  STL [R1+0x420], R0 ;  /* 0x0004200001007387 */ /* 0x0007e20000100800 */
[----:B------:R-:W0:Y:S03]  /*129c20*/  LDCU UR7, c[0x0][0x3b8] ;  /* 0x00007700ff0777ac */ /* 0x000e260008000800 */
[----:B------:R-:W-:Y:S01]  /*129c30*/  STL [R1+0x4fe4], R24 ;  /* 0x004fe41801007387 */ /* 0x000fe20000100800 */
[----:B---3--:R-:W-:Y:S01]  /*129c40*/  VIADD R0, R24, UR8 ;  /* 0x0000000818007c36 */ /* 0x008fe20008000000 */
[----:B------:R-:W2:Y:S03]  /*129c50*/  LDCU UR8, c[0x0][0x3b8] ;  /* 0x00007700ff0877ac */ /* 0x000ea60008000800 */
[----:B----4-:R-:W-:Y:S01]  /*129c60*/  VIADD R23, R0, UR9 ;  /* 0x0000000900177c36 */ /* 0x010fe20008000000 */
[----:B------:R-:W3:Y:S01]  /*129c70*/  LDCU UR9, c[0x0][0x3b8] ;  /* 0x00007700ff0977ac */ /* 0x000ee20008000800 */
[----:B------:R4:W-:Y:S02]  /*129c80*/  STL [R1+0x374], R0 ;  /* 0x0003740001007387 */ /* 0x0009e40000100800 */
[----:B------:R-:W-:Y:S01]  /*129c90*/  VIADD R5, R23, UR10 ;  /* 0x0000000a17057c36 */ /* 0x000fe20008000000 */
[----:B------:R-:W2:Y:S01]  /*129ca0*/  LDCU UR10, c[0x0][0x3b8] ;  /* 0x00007700ff0a77ac */ /* 0x000ea20008000800 */
[----:B------:R-:W-:Y:S02]  /*129cb0*/  STL [R1+0x4fe8], R23 ;  /* 0x004fe81701007387 */ /* 0x000fe40000100800 */
[----:B------:R-:W-:Y:S01]  /*129cc0*/  VIADD R8, R5, UR11 ;  /* 0x0000000b05087c36 */ /* 0x000fe20008000000 */
[----:B------:R-:W3:Y:S01]  /*129cd0*/  LDCU UR11, c[0x0][0x3b8] ;  /* 0x00007700ff0b77ac */ /* 0x000ee20008000800 */
[----:B------:R-:W-:Y:S02]  /*129ce0*/  STL [R1+0x4fec], R5 ;  /* 0x004fec0501007387 */ /* 0x000fe40000100800 */
[----:B------:R-:W-:Y:S01]  /*129cf0*/  VIADD R10, R8, UR12 ;  /* 0x0000000c080a7c36 */ /* 0x000fe20008000000 */
[----:B------:R-:W4:Y:S01]  /*129d00*/  LDCU UR12, c[0x0][0x3b8] ;  /* 0x00007700ff0c77ac */ /* 0x000f220008000800 */
[----:B------:R-:W-:Y:S02]  /*129d10*/  STL [R1+0x4ff0], R8 ;  /* 0x004ff00801007387 */ /* 0x000fe40000100800 */
[----:B-1----:R-:W-:Y:S01]  /*129d20*/  VIADD R11, R10, UR5 ;  /* 0x000000050a0b7c36 */ /* 0x002fe20008000000 */
[----:B------:R-:W1:Y:S01]  /*129d30*/  LDCU UR5, c[0x0][0x3b8] ;  /* 0x00007700ff0577ac */ /* 0x000e620008000800 */
[----:B------:R-:W-:Y:S02]  /*129d40*/  STL [R1+0x4ff4], R10 ;  /* 0x004ff40a01007387 */ /* 0x000fe40000100800 */
[----:B0-----:R-:W-:Y:S01]  /*129d50*/  VIADD R12, R11, UR7 ;  /* 0x000000070b0c7c36 */ /* 0x001fe20008000000 */
[----:B------:R-:W0:Y:S01]  /*129d60*/  LDCU UR7, c[0x0][0x3b8] ;  /* 0x00007700ff0777ac */ /* 0x000e220008000800 */
[----:B------:R-:W-:Y:S02]  /*129d70*/  STL [R1+0x4ff8], R11 ;  /* 0x004ff80b01007387 */ /* 0x000fe40000100800 */
[----:B--2---:R-:W-:Y:S01]  /*129d80*/  VIADD R13, R12, UR8 ;  /* 0x000000080c0d7c36 */ /* 0x004fe20008000000 */
[----:B------:R-:W2:Y:S01]  /*129d90*/  LDCU UR8, c[0x0][0x3b8] ;  /* 0x00007700ff0877ac */ /* 0x000ea20008000800 */
[----:B------:R-:W-:Y:S02]  /*129da0*/  STL [R1+0x4ffc], R12 ;  /* 0x004ffc0c01007387 */ /* 0x000fe40000100800 */
[----:B---3--:R-:W-:Y:S01]  /*129db0*/  VIADD R14, R13, UR9 ;  /* 0x000000090d0e7c36 */ /* 0x008fe20008000000 */
[----:B------:R-:W3:Y:S01]  /*129dc0*/  LDCU UR9, c[0x0][0x3b8] ;  /* 0x00007700ff0977ac */ /* 0x000ee20008000800 */
[----:B------:R-:W-:Y:S02]  /*129dd0*/  STL [R1+0x5000], R13 ;  /* 0x0050000d01007387 */ /* 0x000fe40000100800 */
[----:B------:R-:W-:Y:S01]  /*129de0*/  VIADD R15, R14, UR10 ;  /* 0x0000000a0e0f7c36 */ /* 0x000fe20008000000 */
[----:B------:R-:W2:Y:S01]  /*129df0*/  LDCU UR10, c[0x0][0x3b8] ;  /* 0x00007700ff0a77ac */ /* 0x000ea20008000800 */
[----:B------:R-:W-:Y:S02]  /*129e00*/  STL [R1+0x5004], R14 ;  /* 0x0050040e01007387 */ /* 0x000fe40000100800 */
[----:B------:R-:W-:Y:S01]  /*129e10*/  VIADD R16, R15, UR11 ;  /* 0x0000000b0f107c36 */ /* 0x000fe20008000000 */
[----:B------:R-:W3:Y:S01]  /*129e20*/  LDCU UR11, c[0x0][0x3b8] ;  /* 0x00007700ff0b77ac */ /* 0x000ee20008000800 */
[----:B------:R-:W-:Y:S02]  /*129e30*/  STL [R1+0x5008], R15 ;  /* 0x0050080f01007387 */ /* 0x000fe40000100800 */
[----:B----4-:R-:W-:Y:S01]  /*129e40*/  VIADD R17, R16, UR12 ;  /* 0x0000000c10117c36 */ /* 0x010fe20008000000 */
        /* <DEDUP_REMOVED lines=34> */
[----:B------:R-:W-:Y:S04]  /*12a070*/  STL [R1+0x5038], R29 ;  /* 0x0050381d01007387 */ /* 0x000fe80000100800 */
[----:B------:R0:W-:Y:S02]  /*12a080*/  STL [R1], R0 ;  /* 0x0000000001007387 */ /* 0x0001e40000100800 */
[----:B0-----:R-:W-:Y:S01]  /*12a090*/  VIADD R0, R0, UR10 ;  /* 0x0000000a00007c36 */ /* 0x001fe20008000000 */
[----:B------:R-:W0:Y:S04]  /*12a0a0*/  LDCU UR10, c[0x0][0x3b8] ;  /* 0x00007700ff0a77ac */ /* 0x000e280008000800 */
[----:B------:R1:W-:Y:S02]  /*12a0b0*/  STL [R1+0x4], R0 ;  /* 0x0000040001007387 */ /* 0x0003e40000100800 */
[----:B-1----:R-:W-:Y:S01]  /*12a0c0*/  VIADD R0, R0, UR11 ;  /* 0x0000000b00007c36 */ /* 0x002fe20008000000 */
[----:B------:R-:W1:Y:S04]  /*12a0d0*/  LDCU UR11, c[0x0][0x3b8] ;  /* 0x00007700ff0b77ac */ /* 0x000e680008000800 */
[----:B------:R4:W-:Y:S02]  /*12a0e0*/  STL [R1+0x8], R0 ;  /* 0x0000080001007387 */ /* 0x0009e40000100800 */
[----:B----4-:R-:W-:Y:S01]  /*12a0f0*/  VIADD R0, R0, UR12 ;  /* 0x0000000c00007c36 */ /* 0x010fe20008000000 */
[----:B------:R-:W4:Y:S04]  /*12a100*/  LDCU UR12, c[0x0][0x3b8] ;  /* 0x00007700ff0c77ac */ /* 0x000f280008000800 */
[----:B------:R0:W-:Y:S02]  /*12a110*/  STL [R1+0xc], R0 ;  /* 0x00000c0001007387 */ /* 0x0001e40000100800 */
[----:B0-----:R-:W-:Y:S01]  /*12a120*/  VIADD R0, R0, UR5 ;  /* 0x0000000500007c36 */ /* 0x001fe20008000000 */
[----:B------:R-:W0:Y:S04]  /*12a130*/  LDCU UR5, c[0x0][0x3b8] ;  /* 0x00007700ff0577ac */ /* 0x000e280008000800 */
[----:B------:R1:W-:Y:S02]  /*12a140*/  STL [R1+0x10], R0 ;  /* 0x0000100001007387 */ /* 0x0003e40000100800 */
[----:B-1----:R-:W-:Y:S01]  /*12a150*/  VIADD R0, R0, UR7 ;  /* 0x0000000700007c36 */ /* 0x002fe20008000000 */
[----:B------:R-:W1:Y:S04]  /*12a160*/  LDCU UR7, c[0x0][0x3b8] ;  /* 0x00007700ff0777ac */ /* 0x000e680008000800 */
[----:B------:R2:W-:Y:S02]  /*12a170*/  STL [R1+0x14], R0 ;  /* 0x0000140001007387 */ /* 0x0005e40000100800 */
[----:B--2---:R-:W-:Y:S01]  /*12a180*/  VIADD R0, R0, UR8 ;  /* 0x0000000800007c36 */ /* 0x004fe20008000000 */
[----:B------:R-:W2:Y:S04]  /*12a190*/  LDCU UR8, c[0x0][0x3b8] ;  /* 0x00007700ff0877ac */ /* 0x000ea80008000800 */
[----:B------:R3:W-:Y:S02]  /*12a1a0*/  STL [R1+0x18], R0 ;  /* 0x0000180001007387 */ /* 0x0007e40000100800 */
[----:B---3--:R-:W-:Y:S01]  /*12a1b0*/  VIADD R0, R0, UR9 ;  /* 0x0000000900007c36 */ /* 0x008fe20008000000 */
[----:B------:R-:W3:Y:S04]  /*12a1c0*/  LDCU UR9, c[0x0][0x3b8] ;  /* 0x00007700ff0977ac */ /* 0x000ee80008000800 */
[----:B------:R0:W-:Y:S02]  /*12a1d0*/  STL [R1+0x1c], R0 ;  /* 0x00001c0001007387 */ /* 0x0001e40000100800 */
        /* <DEDUP_REMOVED lines=1082> */
[----:B------:R1:W-:Y:S04]  /*12e580*/  STL [R1+0x1c9c], R0 ;  /* 0x001c9c0001007387 */ /* 0x0003e80000100800 */
[----:B------:R-:W4:Y:S04]  /*12e590*/  LDL.LU R17, [R1+0x1230] ;  /* 0x0012300001117983 */ /* 0x000f280000300800 */
[----:B------:R-:W4:Y:S01]  /*12e5a0*/  LDL.LU R16, [R1+0x1234] ;  /* 0x0012340001107983 */ /* 0x000f220000300800 */
[----:B-1----:R-:W-:Y:S01]  /*12e5b0*/  VIADD R0, R0, UR7 ;  /* 0x0000000700007c36 */ /* 0x002fe20008000000 */
[----:B------:R-:W1:Y:S02]  /*12e5c0*/  LDCU UR7, c[0x0][0x3b8] ;  /* 0x00007700ff0777ac */ /* 0x000e640008000800 */
[----:B------:R-:W4:Y:S04]  /*12e5d0*/  LDL.LU R15, [R1+0x1238] ;  /* 0x00123800010f7983 */ /* 0x000f280000300800 */
        /* <DEDUP_REMOVED lines=14> */
[----:B--2---:R-:W-:Y:S01]  /*12e6c0*/  VIADD R0, R0, UR8 ;  /* 0x0000000800007c36 */ /* 0x004fe20008000000 */
[----:B------:R-:W2:Y:S02]  /*12e6d0*/  LDCU UR8, c[0x0][0x3b8] ;  /* 0x00007700ff0877ac */ /* 0x000ea40008000800 */
[----:B------:R-:W4:Y:S04]  /*12e6e0*/  LDL.LU R3, [R1+0x11f0] ;  /* 0x0011f00001037983 */ /* 0x000f280000300800 */
[----:B------:R-:W4:Y:S04]  /*12e6f0*/  LDL.LU R2, [R1+0x11f4] ;  /* 0x0011f40001027983 */ /* 0x000f280000300800 */
        /* <DEDUP_REMOVED lines=17> */
[----:B------:R-:W1:Y:S01]  /*12e810*/  LDCU UR7, c[0x0][0x3b8] ;  /* 0x00007700ff0777ac */ /* 0x000e620008000800 */
[----:B------:R-:W-:-:S05]  /*12e820*/  F2FP.SATFINITE.E4M3.F32.PACK_AB_MERGE_C R16, R16, R17, RZ ;  /* 0x000000111010723e */ /* 0x000fca00048070ff */
[----:B------:R-:W-:Y:S04]  /*12e830*/  STL [R1+0x3064], R16 ;  /* 0x0030641001007387 */ /* 0x000fe80000100800 */
[----:B------:R2:W-:Y:S01]  /*12e840*/  STL [R1+0x1cbc], R0 ;  /* 0x001cbc0001007387 */ /* 0x0005e20000100800 */
[----:B------:R-:W-:Y:S01]  /*12e850*/  F2FP.SATFINITE.E4M3.F32.PACK_AB_MERGE_C R14, R14, R15, RZ ;  /* 0x0000000f0e0e723e */ /* 0x000fe200048070ff */
[----:B--2---:R-:W-:Y:S01]  /*12e860*/  VIADD R0, R0, UR8 ;  /* 0x0000000800007c36 */ /* 0x004fe20008000000 */
[----:B------:R-:W-:-:S03]  /*12e870*/  F2FP.SATFINITE.E4M3.F32.PACK_AB_MERGE_C R12, R12, R13, RZ ;  /* 0x0000000d0c0c723e */ /* 0x000fc600048070ff */
[----:B------:R-:W-:Y:S01]  /*12e880*/  STL [R1+0x3060], R14 ;  /* 0x0030600e01007387 */ /* 0x000fe20000100800 */
[----:B------:R-:W2:Y:S03]  /*12e890*/  LDCU UR8, c[0x0][0x3b8] ;  /* 0x00007700ff0877ac */ /* 0x000ea60008000800 */
[----:B------:R-:W-:Y:S01]  /*12e8a0*/  STL [R1+0x3040], R12 ;  /* 0x0030400c01007387 */ /* 0x000fe20000100800 */
[----:B------:R-:W-:-:S03]  /*12e8b0*/  F2FP.SATFINITE.E4M3.F32.PACK_AB_MERGE_C R10, R10, R11, RZ ;  /* 0x0000000b0a0a723e */ /* 0x000fc600048070ff */
[----:B------:R3:W-:Y:S01]  /*12e8c0*/  STL [R1+0x1230], R0 ;  /* 0x0012300001007387 */ /* 0x0007e20000100800 */
[----:B------:R-:W-:Y:S01]  /*12e8d0*/  F2FP.SATFINITE.E4M3.F32.PACK_AB_MERGE_C R8, R5, R8, RZ ;  /* 0x000000080508723e */ /* 0x000fe200048070ff */
[----:B---3--:R-:W-:Y:S02]  /*12e8e0*/  VIADD R0, R0, UR9 ;  /* 0x0000000900007c36 */ /* 0x008fe40008000000 */
[----:B------:R-:W-:Y:S01]  /*12e8f0*/  STL [R1+0x3048], R10 ;  /* 0x0030480a01007387 */ /* 0x000fe20000100800 */
[----:B------:R-:W3:Y:S01]  /*12e900*/  LDCU UR9, c[0x0][0x3b8] ;  /* 0x00007700ff0977ac */ /* 0x000ee20008000800 */
[----:B------:R-:W-:Y:S02]  /*12e910*/  F2FP.SATFINITE.E4M3.F32.PACK_AB_MERGE_C R5, R24, R23, RZ ;  /* 0x000000171805723e */ /* 0x000fe400048070ff */
[----:B------:R-:W-:Y:S04]  /*12e920*/  STL [R1+0x3034], R8 ;  /* 0x0030340801007387 */ /* 0x000fe80000100800 */
[----:B------:R0:W-:Y:S04]  /*12e930*/  STL [R1+0x1228], R0 ;  /* 0x0012280001007387 */ /* 0x0001e80000100800 */
[----:B------:R1:W-:Y:S01]  /*12e940*/  STL [R1+0x3030], R5 ;  /* 0x0030300501007387 */ /* 0x0003e20000100800 */
[----:B0-----:R-:W-:Y:S01]  /*12e950*/  VIADD R0, R0, UR10 ;  /* 0x0000000a00007c36 */ /* 0x001fe20008000000 */
[----:B------:R-:W-:Y:S01]  /*12e960*/  F2FP.SATFINITE.E4M3.F32.PACK_AB_MERGE_C R4, R4, R7, RZ ;  /* 0x000000070404723e */ /* 0x000fe200048070ff */
[----:B------:R-:W0:Y:S01]  /*12e970*/  LDCU UR10, c[0x0][0x3b8] ;  /* 0x00007700ff0a77ac */ /* 0x000e220008000800 */
[----:B-1----:R-:W-:-:S05]  /*12e980*/  F2FP.SATFINITE.E4M3.F32.PACK_AB_MERGE_C R5, R9, R6, RZ ;  /* 0x000000060905723e */ /* 0x002fca00048070ff */
[----:B------:R-:W-:Y:S04]  /*12e990*/  STL [R1+0x3014], R5 ;  /* 0x0030140501007387 */ /* 0x000fe80000100800 */
[----:B------:R1:W-:Y:S04]  /*12e9a0*/  STL [R1+0x1210], R0 ;  /* 0x0012100001007387 */ /* 0x0003e80000100800 */
[----:B------:R-:W-:Y:S04]  /*12e9b0*/  STL [R1+0x3020], R4 ;  /* 0x0030200401007387 */ /* 0x000fe80000100800 */
[----:B------:R-:W2:Y:S01]  /*12e9c0*/  LDL.LU R29, [R1+0x11e8] ;  /* 0x0011e800011d7983 */ /* 0x000ea20000300800 */
[----:B------:R-:W-:Y:S01]  /*12e9d0*/  F2FP.SATFINITE.E4M3.F32.PACK_AB_MERGE_C R2, R2, R3, RZ ;  /* 0x000000030202723e */ /* 0x000fe200048070ff */
[----:B-1----:R-:W-:Y:S01]  /*12e9e0*/  VIADD R0, R0, UR11 ;  /* 0x0000000b00007c36 */ /* 0x002fe20008000000 */
[----:B------:R-:W1:Y:S01]  /*12e9f0*/  LDCU UR11, c[0x0][0x3b8] ;  /* 0x00007700ff0b77ac */ /* 0x000e620008000800 */
[----:B--2---:R-:W-:Y:S04]  /*12ea00*/  STL [R1+0x50d4], R29 ;  /* 0x0050d41d01007387 */ /* 0x004fe80000100800 */
[----:B------:R-:W-:Y:S04]  /*12ea10*/  STL [R1+0x2ff0], R2 ;  /* 0x002ff00201007387 */ /* 0x000fe80000100800 */
[----:B------:R-:W-:Y:S04]  /*12ea20*/  STL [R1+0x1200], R0 ;  /* 0x0012000001007387 */ /* 0x000fe80000100800 */
[----:B------:R2:W-:Y:S04]  /*12ea30*/  STL [R1+0x50dc], R0 ;  /* 0x0050dc0001007387 */ /* 0x0005e80000100800 */
[----:B--2---:R-:W2:Y:S04]  /*12ea40*/  LDL.LU R0, [R1+0x11fc] ;  /* 0x0011fc0001007983 */ /* 0x004ea80000300800 */
[----:B------:R-:W2:Y:S04]  /*12ea50*/  LDL.LU R29, [R1+0x11e4] ;  /* 0x0011e400011d7983 */ /* 0x000ea80000300800 */
[----:B--2---:R2:W-:Y:S04]  /*12ea60*/  STL [R1+0x50e0], R29 ;  /* 0x0050e01d01007387 */ /* 0x0045e80000100800 */
[----:B--2---:R-:W2:Y:S04]  /*12ea70*/  LDL.LU R29, [R1+0x11f8] ;  /* 0x0011f800011d7983 */ /* 0x004ea80000300800 */
[----:B------:R-:W2:Y:S04]  /*12ea80*/  LDL.LU R28, [R1+0x11ec] ;  /* 0x0011ec00011c7983 */ /* 0x000ea80000300800 */
[----:B--2---:R2:W-:Y:S04]  /*12ea90*/  STL [R1+0x50d8], R28 ;  /* 0x0050d81c01007387 */ /* 0x0045e80000100800 */
        /* <DEDUP_REMOVED lines=23> */
[----:B------:R-:W-:-:S03]  /*12ec10*/  F2FP.SATFINITE.E4M3.F32.PACK_AB_MERGE_C R0, R0, R29, RZ ;  /* 0x0000001d0000723e */ /* 0x000fc600048070ff */
[----:B------:R-:W2:Y:S04]  /*12ec20*/  LDL.LU R7, [R1+0x1188] ;  /* 0x0011880001077983 */ /* 0x000ea80000300800 */
[----:B------:R-:W2:Y:S04]  /*12ec30*/  LDL.LU R4, [R1+0x118c] ;  /* 0x00118c0001047983 */ /* 0x000ea80000300800 */
[----:B------:R-:W2:Y:S04]  /*12ec40*/  LDL.LU R3, [R1+0x1170] ;  /* 0x0011700001037983 */ /* 0x000ea80000300800 */
[----:B------:R-:W2:Y:S04]  /*12ec50*/  LDL.LU R2, [R1+0x1174] ;  /* 0x0011740001027983 */ /* 0x000ea80000300800 */
[----:B------:R-:W2:Y:S04]  /*12ec60*/  LDL.LU R29, [R1+0x50e0] ;  /* 0x0050e000011d7983 */ /* 0x000ea80000300800 */
[----:B------:R0:W-:Y:S04]  /*12ec70*/  STL [R1+0x3004], R0 ;  /* 0x0030040001007387 */ /* 0x0001e80000100800 */
[----:B0-----:R-:W4:Y:S01]  /*12ec80*/  LDL.LU R0, [R1+0x50dc] ;  /* 0x0050dc0001007983 */ /* 0x001f220000300800 */
[----:B--2---:R-:W-:-:S03]  /*12ec90*/  F2FP.SATFINITE.E4M3.F32.PACK_AB_MERGE_C R29, R29, R28, RZ ;  /* 0x0000001c1d1d723e */ /* 0x004fc600048070ff */
[----:B------:R-:W2:Y:S04]  /*12eca0*/  LDL.LU R28, [R1+0x50d8] ;  /* 0x0050d800011c7983 */ /* 0x000ea80000300800 */
[----:B------:R0:W-:Y:S04]  /*12ecb0*/  STL [R1+0x2fdc], R29 ;  /* 0x002fdc1d01007387 */ /* 0x0001e80000100800 */
[----:B0-----:R-:W2:Y:S01]  /*12ecc0*/  LDL.LU R29, [R1+0x50d4] ;  /* 0x0050d400011d7983 */ /* 0x001ea20000300800 */
[----:B----4-:R-:W-:Y:S01]  /*12ecd0*/  VIADD R0, R0, UR12 ;  /* 0x0000000c00007c36 */ /* 0x010fe20008000000 */
[----:B------:R-:W-:Y:S01]  /*12ece0*/  F2FP.SATFINITE.E4M3.F32.PACK_AB_MERGE_C R26, R26, R27, RZ ;  /* 0x0000001b1a1a723e */ /* 0x000fe200048070ff */
[----:B------:R-:W0:Y:S03]  /*12ecf0*/  LDCU UR12, c[0x0][0x3b8] ;  /* 0x00007700ff0c77ac */ /* 0x000e260008000800 */
[----:B------:R4:W-:Y:S01]  /*12ed00*/  STL [R1+0x11f0], R0 ;  /* 0x0011f00001007387 */ /* 0x0009e20000100800 */
[----:B------:R-:W-:-:S02]  /*12ed10*/  F2FP.SATFINITE.E4M3.F32.PACK_AB_MERGE_C R22, R22, R25, RZ ;  /* 0x000000191616723e */ /* 0x000fc400048070ff */
[----:B------:R-:W-:Y:S01]  /*12ed20*/  F2FP.SATFINITE.E4M3.F32.PACK_AB_MERGE_C R20, R20, R21, RZ ;  /* 0x000000151414723e */ /* 0x000fe200048070ff */
[----:B----4-:R-:W-:Y:S01]  /*12ed30*/  VIADD R0, R0, UR5 ;  /* 0x0000000500007c36 */ /* 0x010fe20008000000 */
[----:B------:R-:W-:Y:S01]  /*12ed40*/  F2FP.SATFINITE.E4M3.F32.PACK_AB_MERGE_C R18, R18, R19, RZ ;  /* 0x000000131212723e */ /* 0x000fe200048070ff */
[----:B------:R-:W4:Y:S01]  /*12ed50*/  LDCU UR5, c[0x0][0x3b8] ;  /* 0x00007700ff0577ac */ /* 0x000f220008000800 */
[----:B------:R-:W-:Y:S02]  /*12ed60*/  F2FP.SATFINITE.E4M3.F32.PACK_AB_MERGE_C R16, R16, R17, RZ ;  /* 0x000000111010723e */ /* 0x000fe400048070ff */
[----:B------:R-:W-:Y:S02]  /*12ed70*/  F2FP.SATFINITE.E4M3.F32.PACK_AB_MERGE_C R14, R14, R15, RZ ;  /* 0x0000000f0e0e723e */ /* 0x000fe400048070ff */
[----:B------:R-:W-:Y:S02]  /*12ed80*/  F2FP.SATFINITE.E4M3.F32.PACK_AB_MERGE_C R12, R12, R13, RZ ;  /* 0x0000000d0c0c723e */ /* 0x000fe400048070ff */
[----:B------:R-:W-:-:S02]  /*12ed90*/  F2FP.SATFINITE.E4M3.F32.PACK_AB_MERGE_C R10, R10, R11, RZ ;  /* 0x0000000b0a0a723e */ /* 0x000fc400048070ff */
[----:B------:R-:W-:Y:S02]  /*12eda0*/  F2FP.SATFINITE.E4M3.F32.PACK_AB_MERGE_C R8, R5, R8, RZ ;  /* 0x000000080508723e */ /* 0x000fe400048070ff */
[----:B------:R-:W-:Y:S02]  /*12edb0*/  F2FP.SATFINITE.E4M3.F32.PACK_AB_MERGE_C R5, R24, R23, RZ ;  /* 0x000000171805723e */ /* 0x000fe400048070ff */
[----:B------:R-:W-:Y:S02]  /*12edc0*/  F2FP.SATFINITE.E4M3.F32.PACK_AB_MERGE_C R4, R4, R7, RZ ;  /* 0x000000070404723e */ /* 0x000fe400048070ff */
[----:B--2---:R-:W-:-:S05]  /*12edd0*/  F2FP.SATFINITE.E4M3.F32.PACK_AB_MERGE_C R28, R28, R29, RZ ;  /* 0x0000001d1c1c723e */ /* 0x004fca00048070ff */
[----:B------:R-:W-:Y:S04]  /*12ede0*/  STL [R1+0x2fd8], R28 ;  /* 0x002fd81c01007387 */ /* 0x000fe80000100800 */
[----:B------:R-:W-:Y:S04]  /*12edf0*/  STL [R1+0x2fbc], R26 ;  /* 0x002fbc1a01007387 */ /* 0x000fe80000100800 */
[----:B------:R2:W-:Y:S04]  /*12ee00*/  STL [R1+0x11e0], R0 ;  /* 0x0011e00001007387 */ /* 0x0005e80000100800 */
[----:B------:R-:W-:Y:S01]  /*12ee10*/  STL [R1+0x2fb8], R22 ;  /* 0x002fb81601007387 */ /* 0x000fe20000100800 */
[----:B--2---:R-:W-:-:S03]  /*12ee20*/  VIADD R0, R0, UR7 ;  /* 0x0000000700007c36 */ /* 0x004fc60008000000 */
[----:B------:R-:W-:Y:S01]  /*12ee30*/  STL [R1+0x2fa4], R20 ;  /* 0x002fa41401007387 */ /* 0x000fe20000100800 */
[----:B------:R-:W-:Y:S01]  /*12ee40*/  F2FP.SATFINITE.E4M3.F32.PACK_AB_MERGE_C R2, R2, R3, RZ ;  /* 0x000000030202723e */ /* 0x000fe200048070ff */
[----:B------:R-:W2:Y:S02]  /*12ee50*/  LDCU UR7, c[0x0][0x3b8] ;  /* 0x00007700ff0777ac */ /* 0x000ea40008000800 */
[----:B------:R0:W-:Y:S04]  /*12ee60*/  STL [R1+0x11d0], R0 ;  /* 0x0011d00001007387 */ /* 0x0001e80000100800 */
[----:B------:R-:W-:Y:S01]  /*12ee70*/  STL [R1+0x2fb4], R18 ;  /* 0x002fb41201007387 */ /* 0x000fe20000100800 */
[----:B0-----:R-:W-:-:S03]  /*12ee80*/  VIADD R0, R0, UR8 ;  /* 0x0000000800007c36 */ /* 0x001fc60008000000 */
[----:B------:R-:W-:Y:S01]  /*12ee90*/  STL [R1+0x2f84], R16 ;  /* 0x002f841001007387 */ /* 0x000fe20000100800 */
[----:B------:R-:W0:Y:S03]  /*12eea0*/  LDCU UR8, c[0x0][0x3b8] ;  /* 0x00007700ff0877ac */ /* 0x000e260008000800 */
[----:B------:R3:W-:Y:S04]  /*12eeb0*/  STL [R1+0x11c0], R0 ;  /* 0x0011c00001007387 */ /* 0x0007e80000100800 */
[----:B------:R-:W-:Y:S01]  /*12eec0*/  STL [R1+0x2f90], R14 ;  /* 0x002f900e01007387 */ /* 0x000fe20000100800 */
[----:B---3--:R-:W-:-:S03]  /*12eed0*/  VIADD R0, R0, UR9 ;  /* 0x0000000900007c36 */ /* 0x008fc60008000000 */
[----:B------:R-:W-:Y:S01]  /*12eee0*/  STL [R1+0x2f70], R12 ;  /* 0x002f700c01007387 */ /* 0x000fe20000100800 */
[----:B------:R-:W3:Y:S03]  /*12eef0*/  LDCU UR9, c[0x0][0x3b8] ;  /* 0x00007700ff0977ac */ /* 0x000ee60008000800 */
[----:B------:R0:W-:Y:S04]  /*12ef00*/  STL [R1+0x11b0], R0 ;  /* 0x0011b00001007387 */ /* 0x0001e80000100800 */
[----:B------:R-:W-:Y:S01]  /*12ef10*/  STL [R1+0x2f6c], R10 ;  /* 0x002f6c0a01007387 */ /* 0x000fe20000100800 */
[----:B0-----:R-:W-:-:S03]  /*12ef20*/  VIADD R0, R0, UR10 ;  /* 0x0000000a00007c36 */ /* 0x001fc60008000000 */
[----:B------:R-:W-:Y:S01]  /*12ef30*/  STL [R1+0x2f50], R8 ;  /* 0x002f500801007387 */ /* 0x000fe20000100800 */
[----:B------:R-:W0:Y:S03]  /*12ef40*/  LDCU UR10, c[0x0][0x3b8] ;  /* 0x00007700ff0a77ac */ /* 0x000e260008000800 */
[----:B------:R1:W-:Y:S04]  /*12ef50*/  STL [R1+0x11a0], R0 ;  /* 0x0011a00001007387 */ /* 0x0003e80000100800 */
[----:B------:R2:W-:Y:S01]  /*12ef60*/  STL [R1+0x2f4c], R5 ;  /* 0x002f4c0501007387 */ /* 0x0005e20000100800 */
[----:B-1----:R-:W-:Y:S01]  /*12ef70*/  VIADD R0, R0, UR11 ;  /* 0x0000000b00007c36 */ /* 0x002fe20008000000 */
[----:B------:R-:W1:Y:S01]  /*12ef80*/  LDCU UR11, c[0x0][0x3b8] ;  /* 0x00007700ff0b77ac */ /* 0x000e620008000800 */
[----:B--2---:R-:W-:-:S05]  /*12ef90*/  F2FP.SATFINITE.E4M3.F32.PACK_AB_MERGE_C R5, R9, R6, RZ ;  /* 0x000000060905723e */ /* 0x004fca00048070ff */
[----:B------:R-:W-:Y:S04]  /*12efa0*/  STL [R1+0x2f34], R5 ;  /* 0x002f340501007387 */ /* 0x000fe80000100800 */
[----:B------:R2:W-:Y:S04]  /*12efb0*/  STL [R1+0x1190], R0 ;  /* 0x0011900001007387 */ /* 0x0005e80000100800 */
[----:B------:R-:W-:Y:S04]  /*12efc0*/  STL [R1+0x2f44], R4 ;  /* 0x002f440401007387 */ /* 0x000fe80000100800 */
[----:B------:R-:W3:Y:S01]  /*12efd0*/  LDL.LU R29, [R1+0x1168] ;  /* 0x00116800011d7983 */ /* 0x000ee20000300800 */
[----:B--2---:R-:W-:Y:S01]  /*12efe0*/  VIADD R0, R0, UR12 ;  /* 0x0000000c00007c36 */ /* 0x004fe20008000000 */
[----:B------:R-:W2:Y:S02]  /*12eff0*/  LDCU UR12, c[0x0][0x3b8] ;  /* 0x00007700ff0c77ac */ /* 0x000ea40008000800 */
[----:B---3--:R-:W-:Y:S04]  /*12f000*/  STL [R1+0x50c4], R29 ;  /* 0x0050c41d01007387 */ /* 0x008fe80000100800 */
[----:B------:R-:W-:Y:S04]  /*12f010*/  STL [R1+0x2f18], R2 ;  /* 0x002f180201007387 */ /* 0x000fe80000100800 */
[----:B------:R-:W-:Y:S04]  /*12f020*/  STL [R1+0x1184], R0 ;  /* 0x0011840001007387 */ /* 0x000fe80000100800 */
[----:B------:R3:W-:Y:S04]  /*12f030*/  STL [R1+0x50cc], R0 ;  /* 0x0050cc0001007387 */ /* 0x0007e80000100800 */
[----:B---3--:R-:W3:Y:S04]  /*12f040*/  LDL.LU R0, [R1+0x117c] ;  /* 0x00117c0001007983 */ /* 0x008ee80000300800 */
[----:B------:R-:W2:Y:S04]  /*12f050*/  LDL.LU R29, [R1+0x1164] ;  /* 0x00116400011d7983 */ /* 0x000ea80000300800 */
[----:B--2---:R2:W-:Y:S04]  /*12f060*/  STL [R1+0x50d0], R29 ;  /* 0x0050d01d01007387 */ /* 0x0045e80000100800 */
[----:B--2---:R-:W3:Y:S04]  /*12f070*/  LDL.LU R29, [R1+0x1178] ;  /* 0x00117800011d7983 */ /* 0x004ee80000300800 */
        /* <DEDUP_REMOVED lines=25> */
[----:B---3--:R-:W-:-:S03]  /*12f210*/  F2FP.SATFINITE.E4M3.F32.PACK_AB_MERGE_C R0, R0, R29, RZ ;  /* 0x0000001d0000723e */ /* 0x008fc600048070ff */
[----:B------:R-:W3:Y:S04]  /*12f220*/  LDL.LU R7, [R1+0x1108] ;  /* 0x0011080001077983 */ /* 0x000ee80000300800 */
[----:B------:R-:W3:Y:S04]  /*12f230*/  LDL.LU R4, [R1+0x110c] ;  /* 0x00110c0001047983 */ /* 0x000ee80000300800 */
        /* <DEDUP_REMOVED lines=24> */
[----:B---3--:R-:W-:Y:S02]  /*12f3c0*/  F2FP.SATFINITE.E4M3.F32.PACK_AB_MERGE_C R4, R4, R7, RZ ;  /* 0x000000070404723e */ /* 0x008fe400048070ff */
        /* <DEDUP_REMOVED lines=20> */
[----:B------:R-:W-:Y:S01]  /*12f510*/  STL [R1+0x2e9c], R10 ;  /* 0x002e9c0a01007387 */ /* 0x000fe20000100800 */
[----:B-1----:R-:W-:-:S03]  /*12f520*/  VIADD R0, R0, UR11 ;  /* 0x0000000b00007c36 */ /* 0x002fc60008000000 */
[----:B------:R-:W-:Y:S01]  /*12f530*/  STL [R1+0x2e88], R8 ;  /* 0x002e880801007387 */ /* 0x000fe20000100800 */
[----:B------:R-:W1:Y:S03]  /*12f540*/  LDCU UR11, c[0x0][0x3b8] ;  /* 0x00007700ff0b77ac */ /* 0x000e660008000800 */
[----:B------:R0:W-:Y:S04]  /*12f550*/  STL [R1+0x11e4], R0 ;  /* 0x0011e40001007387 */ /* 0x0001e80000100800 */
[----:B------:R2:W-:Y:S01]  /*12f560*/  STL [R1+0x2e84], R5 ;  /* 0x002e840501007387 */ /* 0x0005e20000100800 */
[----:B0-----:R-:W-:Y:S01]  /*12f570*/  VIADD R0, R0, UR12 ;  /* 0x0000000c00007c36 */ /* 0x001fe20008000000 */
[----:B------:R-:W0:Y:S01]  /*12f580*/  LDCU UR12, c[0x0][0x3b8] ;  /* 0x00007700ff0c77ac */ /* 0x000e220008000800 */
        /* <DEDUP_REMOVED lines=84> */
[----:B-1----:R-:W-:-:S03]  /*12fad0*/  VIADD R0, R0, UR11 ;  /* 0x0000000b00007c36 */ /* 0x002fc60008000000 */
[----:B------:R-:W-:Y:S01]  /*12fae0*/  STL [R1+0x2db0], R12 ;  /* 0x002db00c01007387 */ /* 0x000fe20000100800 */
[----:B------:R-:W1:Y:S03]  /*12faf0*/  LDCU UR11, c[0x0][0x3b8] ;  /* 0x00007700ff0b77ac */ /* 0x000e660008000800 */
        /* <DEDUP_REMOVED lines=468> */
[----:B------:R-:W2:Y:S03]  /*131840*/  LDCU UR7, c[0x0][0x3b8] ;  /* 0x00007700ff0777ac */ /* 0x000ea60008000800 */
        /* <DEDUP_REMOVED lines=21> */
[----:B------:R-:W-:Y:S04]  /*1319a0*/  STL [R1+0x1d40], R0 ;  /* 0x001d400001007387 */ /* 0x000fe80000100800 */
[----:B------:R2:W-:Y:S02]  /*1319b0*/  STL [R1+0x2f9c], R4 ;  /* 0x002f9c0401007387 */ /* 0x0005e40000100800 */
[----:B--2---:R-:W-:-:S02]  /*1319c0*/  F2FP.SATFINITE.E4M3.F32.PACK_AB_MERGE_C R4, R2, R3, RZ ;  /* 0x000000030204723e */ /* 0x004fc400048070ff */
[----:B------:R-:W2:Y:S04]  /*1319d0*/  LDL.LU R3, [R1+0xf48] ;  /* 0x000f480001037983 */ /* 0x000ea80000300800 */
[----:B------:R-:W2:Y:S04]  /*1319e0*/  LDL.LU R2, [R1+0xf4c] ;  /* 0x000f4c0001027983 */ /* 0x000ea80000300800 */
[----:B------:R-:W-:Y:S04]  /*1319f0*/  STL [R1+0x2f7c], R4 ;  /* 0x002f7c0401007387 */ /* 0x000fe80000100800 */
[----:B------:R-:W2:Y:S01]  /*131a00*/  LDL.LU R29, [R1+0xf38] ;  /* 0x000f3800011d7983 */ /* 0x000ea20000300800 */
[----:B------:R-:W-:Y:S01]  /*131a10*/  VIADD R0, R0, UR12 ;  /* 0x0000000c00007c36 */ /* 0x000fe20008000000 */
[----:B------:R-:W0:Y:S02]  /*131a20*/  LDCU UR12, c[0x0][0x3b8] ;  /* 0x00007700ff0c77ac */ /* 0x000e240008000800 */
[----:B--2---:R2:W-:Y:S04]  /*131a30*/  STL [R1+0x505c], R29 ;  /* 0x00505c1d01007387 */ /* 0x0045e80000100800 */
[----:B------:R-:W-:Y:S04]  /*131a40*/  STL [R1+0x1d44], R0 ;  /* 0x001d440001007387 */ /* 0x000fe80000100800 */
[----:B--2---:R-:W2:Y:S04]  /*131a50*/  LDL.LU R29, [R1+0xf34] ;  /* 0x000f3400011d7983 */ /* 0x004ea80000300800 */
[----:B------:R-:W2:Y:S01]  /*131a60*/  LDL.LU R28, [R1+0xf3c] ;  /* 0x000f3c00011c7983 */ /* 0x000ea20000300800 */
[----:B------:R-:W-:-:S03]  /*131a70*/  F2FP.SATFINITE.E4M3.F32.PACK_AB_MERGE_C R2, R2, R3, RZ ;  /* 0x000000030202723e */ /* 0x000fc600048070ff */
[----:B--2---:R2:W-:Y:S04]  /*131a80*/  STL [R1+0x5060], R28 ;  /* 0x0050601c01007387 */ /* 0x0045e80000100800 */
[----:B--2---:R-:W2:Y:S04]  /*131a90*/  LDL.LU R28, [R1+0xf30] ;  /* 0x000f3000011c7983 */ /* 0x004ea80000300800 */
        /* <DEDUP_REMOVED lines=27> */
[----:B--2---:R-:W-:-:S03]  /*131c50*/  F2FP.SATFINITE.E4M3.F32.PACK_AB_MERGE_C R29, R29, R28, RZ ;  /* 0x0000001c1d1d723e */ /* 0x004fc600048070ff */
[----:B------:R-:W2:Y:S04]  /*131c60*/  LDL.LU R28, [R1+0x5060] ;  /* 0x00506000011c7983 */ /* 0x000ea80000300800 */
[----:B------:R0:W-:Y:S04]  /*131c70*/  STL [R1+0x2f60], R29 ;  /* 0x002f601d01007387 */ /* 0x0001e80000100800 */
[----:B0-----:R-:W2:Y:S01]  /*131c80*/  LDL.LU R29, [R1+0x505c] ;  /* 0x00505c00011d7983 */ /* 0x001ea20000300800 */
[----:B----4-:R-:W-:Y:S01]  /*131c90*/  VIADD R0, R0, UR5 ;  /* 0x0000000500007c36 */ /* 0x010fe20008000000 */
[----:B---3--:R-:W-:Y:S01]  /*131ca0*/  F2FP.SATFINITE.E4M3.F32.PACK_AB_MERGE_C R26, R26, R27, RZ ;  /* 0x0000001b1a1a723e */ /* 0x008fe200048070ff */
[----:B------:R-:W0:Y:S03]  /*131cb0*/  LDCU UR5, c[0x0][0x3b8] ;  /* 0x00007700ff0577ac */ /* 0x000e260008000800 */
[----:B------:R3:W-:Y:S01]  /*131cc0*/  STL [R1+0x1d48], R0 ;  /* 0x001d480001007387 */ /* 0x0007e20000100800 */
[----:B------:R-:W-:-:S02]  /*131cd0*/  F2FP.SATFINITE.E4M3.F32.PACK_AB_MERGE_C R22, R22, R25, RZ ;  /* 0x000000191616723e */ /* 0x000fc400048070ff */
[----:B------:R-:W-:Y:S01]  /*131ce0*/  F2FP.SATFINITE.E4M3.F32.PACK_AB_MERGE_C R20, R20, R21, RZ ;  /* 0x000000151414723e */ /* 0x000fe200048070ff */
[----:B---3--:R-:W-:Y:S01]  /*131cf0*/  VIADD R0, R0, UR7 ;  /* 0x0000000700007c36 */ /* 0x008fe20008000000 */
[----:B------:R-:W-:Y:S01]  /*131d00*/  F2FP.SATFINITE.E4M3.F32.PACK_AB_MERGE_C R18, R18, R19, RZ ;  /* 0x000000131212723e */ /* 0x000fe200048070ff */
[----:B------:R-:W3:Y:S01]  /*131d10*/  LDCU UR7, c[0x0][0x3b8] ;  /* 0x00007700ff0777ac */ /* 0x000ee20008000800 */
        /* <DEDUP_REMOVED lines=18> */
[----:B----4-:R-:W-:-:S03]  /*131e40*/  VIADD R0, R0, UR9 ;  /* 0x0000000900007c36 */ /* 0x010fc60008000000 */
[----:B------:R-:W-:Y:S01]  /*131e50*/  STL [R1+0x2f0c], R16 ;  /* 0x002f0c1001007387 */ /* 0x000fe20000100800 */
[----:B------:R-:W4:Y:S03]  /*131e60*/  LDCU UR9, c[0x0][0x3b8] ;  /* 0x00007700ff0977ac */ /* 0x000f260008000800 */
        /* <DEDUP_REMOVED lines=16> */
[----:B------:R-:W-:Y:S04]  /*131f70*/  STL [R1+0x1d5c], R0 ;  /* 0x001d5c0001007387 */ /* 0x000fe80000100800 */
[----:B------:R-:W2:Y:S04]  /*131f80*/  LDL.LU R7, [R1+0xec8] ;  /* 0x000ec80001077983 */ /* 0x000ea80000300800 */
[----:B------:R0:W-:Y:S04]  /*131f90*/  STL [R1+0x2eb0], R4 ;  /* 0x002eb00401007387 */ /* 0x0001e80000100800 */
[----:B0-----:R-:W2:Y:S04]  /*131fa0*/  LDL.LU R4, [R1+0xecc] ;  /* 0x000ecc0001047983 */ /* 0x001ea80000300800 */
[----:B------:R-:W2:Y:S01]  /*131fb0*/  LDL.LU R29, [R1+0xeb8] ;  /* 0x000eb800011d7983 */ /* 0x000ea20000300800 */
[----:B------:R-:W-:Y:S01]  /*131fc0*/  VIADD R0, R0, UR5 ;  /* 0x0000000500007c36 */ /* 0x000fe20008000000 */
[----:B------:R-:W0:Y:S02]  /*131fd0*/  LDCU UR5, c[0x0][0x3b8] ;  /* 0x00007700ff0577ac */ /* 0x000e240008000800 */
[----:B--2---:R2:W-:Y:S04]  /*131fe0*/  STL [R1+0x5054], R29 ;  /* 0x0050541d01007387 */ /* 0x0045e80000100800 */
[----:B------:R-:W-:Y:S04]  /*131ff0*/  STL [R1+0x2e94], R2 ;  /* 0x002e940201007387 */ /* 0x000fe80000100800 */
[----:B------:R3:W-:Y:S04]  /*132000*/  STL [R1+0x1c88], R0 ;  /* 0x001c880001007387 */ /* 0x0007e80000100800 */
[----:B--2---:R-:W2:Y:S04]  /*132010*/  LDL.LU R29, [R1+0xeb4] ;  /* 0x000eb400011d7983 */ /* 0x004ea80000300800 */
[----:B------:R-:W2:Y:S01]  /*132020*/  LDL.LU R28, [R1+0xebc] ;  /* 0x000ebc00011c7983 */ /* 0x000ea20000300800 */
[----:B------:R-:W-:Y:S01]  /*132030*/  F2FP.SATFINITE.E4M3.F32.PACK_AB_MERGE_C R4, R4, R7, RZ ;  /* 0x000000070404723e */ /* 0x000fe200048070ff */
[----:B---3--:R-:W-:Y:S01]  /*132040*/  VIADD R0, R0, UR7 ;  /* 0x0000000700007c36 */ /* 0x008fe20008000000 */
[----:B------:R-:W3:Y:S01]  /*132050*/  LDCU UR7, c[0x0][0x3b8] ;  /* 0x00007700ff0777ac */ /* 0x000ee20008000800 */
[----:B--2---:R2:W-:Y:S04]  /*132060*/  STL [R1+0x5058], R28 ;  /* 0x0050581c01007387 */ /* 0x0045e80000100800 */
[----:B--2---:R-:W2:Y:S04]  /*132070*/  LDL.LU R28, [R1+0xeb0] ;  /* 0x000eb000011c7983 */ /* 0x004ea80000300800 */
        /* <DEDUP_REMOVED lines=22> */
[----:B------:R-:W4:Y:S04]  /*1321e0*/  LDL.LU R24, [R1+0xe54] ;  /* 0x000e540001187983 */ /* 0x000f280000300800 */
[----:B------:R-:W4:Y:S04]  /*1321f0*/  LDL.LU R6, [R1+0xe58] ;  /* 0x000e580001067983 */ /* 0x000f280000300800 */
[----:B------:R-:W-:Y:S04]  /*132200*/  STL [R1+0x1c78], R0 ;  /* 0x001c780001007387 */ /* 0x000fe80000100800 */
[----:B------:R-:W4:Y:S04]  /*132210*/  LDL.LU R9, [R1+0xe5c] ;  /* 0x000e5c0001097983 */ /* 0x000f280000300800 */
[----:B------:R-:W4:Y:S04]  /*132220*/  LDL.LU R7, [R1+0xe30] ;  /* 0x000e300001077983 */ /* 0x000f280000300800 */
[----:B0-----:R-:W4:Y:S01]  /*132230*/  LDL.LU R4, [R1+0xe34] ;  /* 0x000e340001047983 */ /* 0x001f220000300800 */
[----:B--2---:R-:W-:-:S03]  /*132240*/  F2FP.SATFINITE.E4M3.F32.PACK_AB_MERGE_C R29, R29, R28, RZ ;  /* 0x0000001c1d1d723e */ /* 0x004fc600048070ff */
[----:B------:R-:W2:Y:S04]  /*132250*/  LDL.LU R28, [R1+0x5058] ;  /* 0x00505800011c7983 */ /* 0x000ea80000300800 */
[----:B------:R0:W-:Y:S04]  /*132260*/  STL [R1+0x2e78], R29 ;  /* 0x002e781d01007387 */ /* 0x0001e80000100800 */
[----:B0-----:R-:W2:Y:S01]  /*132270*/  LDL.LU R29, [R1+0x5054] ;  /* 0x00505400011d7983 */ /* 0x001ea20000300800 */
[----:B---3--:R-:W-:Y:S01]  /*132280*/  F2FP.SATFINITE.E4M3.F32.PACK_AB_MERGE_C R26, R26, R27, RZ ;  /* 0x0000001b1a1a723e */ /* 0x008fe200048070ff */
[----:B------:R-:W-:Y:S01]  /*132290*/  VIADD R0, R0, UR8 ;  /* 0x0000000800007c36 */ /* 0x000fe20008000000 */
[----:B------:R-:W-:Y:S01]  /*1322a0*/  F2FP.SATFINITE.E4M3.F32.PACK_AB_MERGE_C R22, R22, R25, RZ ;  /* 0x000000191616723e */ /* 0x000fe200048070ff */
[----:B------:R-:W0:Y:S01]  /*1322b0*/  LDCU UR8, c[0x0][0x3b8] ;  /* 0x00007700ff0877ac */ /* 0x000e220008000800 */
[----:B----4-:R-:W-:-:S02]  /*1322c0*/  F2FP.SATFINITE.E4M3.F32.PACK_AB_MERGE_C R20, R20, R21, RZ ;  /* 0x000000151414723e */ /* 0x010fc400048070ff */
[----:B------:R-:W-:Y:S02]  /*1322d0*/  F2FP.SATFINITE.E4M3.F32.PACK_AB_MERGE_C R18, R18, R19, RZ ;  /* 0x000000131212723e */ /* 0x000fe400048070ff */
[----:B------:R-:W-:Y:S02]  /*1322e0*/  F2FP.SATFINITE.E4M3.F32.PACK_AB_MERGE_C R16, R16, R17, RZ ;  /* 0x000000111010723e */ /* 0x000fe400048070ff */
[----:B------:R-:W-:Y:S02]  /*1322f0*/  F2FP.SATFINITE.E4M3.F32.PACK_AB_MERGE_C R14, R14, R15, RZ ;  /* 0x0000000f0e0e723e */ /* 0x000fe400048070ff */
[----:B------:R-:W-:Y:S02]  /*132300*/  F2FP.SATFINITE.E4M3.F32.PACK_AB_MERGE_C R12, R12, R13, RZ ;  /* 0x0000000d0c0c723e */ /* 0x000fe400048070ff */
[----:B------:R-:W-:Y:S02]  /*132310*/  F2FP.SATFINITE.E4M3.F32.PACK_AB_MERGE_C R10, R10, R11, RZ ;  /* 0x0000000b0a0a723e */ /* 0x000fe400048070ff */
[----:B------:R-:W-:-:S02]  /*132320*/  F2FP.SATFINITE.E4M3.F32.PACK_AB_MERGE_C R5, R5, R8, RZ ;  /* 0x000000080505723e */ /* 0x000fc400048070ff */
        /* <DEDUP_REMOVED lines=24> */
[----:B------:R1:W-:Y:S01]  /*1324b0*/  STL [R1+0x2dd0], R5 ;  /* 0x002dd00501007387 */ /* 0x0003e20000100800 */
[----:B------:R-:W0:Y:S03]  /*1324c0*/  LDCU UR12, c[0x0][0x3b8] ;  /* 0x00007700ff0c77ac */ /* 0x000e260008000800 */
[----:B------:R2:W-:Y:S04]  /*1324d0*/  STL [R1+0x1348], R0 ;  /* 0x0013480001007387 */ /* 0x0005e80000100800 */
[----:B------:R-:W3:Y:S01]  /*1324e0*/  LDL.LU R3, [R1+0xe38] ;  /* 0x000e380001037983 */ /* 0x000ee20000300800 */
[----:B-1----:R-:W-:-:S03]  /*1324f0*/  F2FP.SATFINITE.E4M3.F32.PACK_AB_MERGE_C R5, R9, R6, RZ ;  /* 0x000000060905723e */ /* 0x002fc600048070ff */
[----:B------:R1:W-:Y:S01]  /*132500*/  STL [R1+0x2ddc], R2 ;  /* 0x002ddc0201007387 */ /* 0x0003e20000100800 */
[----:B--2---:R-:W-:Y:S01]  /*132510*/  VIADD R0, R0, UR5 ;  /* 0x0000000500007c36 */ /* 0x004fe20008000000 */
[----:B------:R-:W2:Y:S02]  /*132520*/  LDCU UR5, c[0x0][0x3b8] ;  /* 0x00007700ff0577ac */ /* 0x000ea40008000800 */
[----:B-1----:R-:W3:Y:S04]  /*132530*/  LDL.LU R2, [R1+0xe3c] ;  /* 0x000e3c0001027983 */ /* 0x002ee80000300800 */
[----:B------:R-:W-:Y:S04]  /*132540*/  STL [R1+0x2dc0], R8 ;  /* 0x002dc00801007387 */ /* 0x000fe80000100800 */
[----:B------:R1:W-:Y:S04]  /*132550*/  STL [R1+0x131c], R0 ;  /* 0x00131c0001007387 */ /* 0x0003e80000100800 */
[----:B------:R-:W-:Y:S04]  /*132560*/  STL [R1+0x2dbc], R5 ;  /* 0x002dbc0501007387 */ /* 0x000fe80000100800 */
[----:B------:R-:W2:Y:S01]  /*132570*/  LDL.LU R29, [R1+0xe28] ;  /* 0x000e2800011d7983 */ /* 0x000ea20000300800 */
[----:B-1----:R-:W-:Y:S01]  /*132580*/  VIADD R0, R0, UR7 ;  /* 0x0000000700007c36 */ /* 0x002fe20008000000 */
[----:B------:R-:W1:Y:S02]  /*132590*/  LDCU UR7, c[0x0][0x3b8] ;  /* 0x00007700ff0777ac */ /* 0x000e640008000800 */
[----:B--2---:R2:W-:Y:S04]  /*1325a0*/  STL [R1+0x504c], R29 ;  /* 0x00504c1d01007387 */ /* 0x0045e80000100800 */
[----:B------:R-:W-:Y:S04]  /*1325b0*/  STL [R1+0x2da4], R4 ;  /* 0x002da40401007387 */ /* 0x000fe80000100800 */
[----:B------:R0:W-:Y:S04]  /*1325c0*/  STL [R1+0x1318], R0 ;  /* 0x0013180001007387 */ /* 0x0001e80000100800 */
[----:B--2---:R-:W2:Y:S04]  /*1325d0*/  LDL.LU R29, [R1+0xe24] ;  /* 0x000e2400011d7983 */ /* 0x004ea80000300800 */
[----:B------:R-:W2:Y:S01]  /*1325e0*/  LDL.LU R28, [R1+0xe2c] ;  /* 0x000e2c00011c7983 */ /* 0x000ea20000300800 */
[----:B---3--:R-:W-:Y:S01]  /*1325f0*/  F2FP.SATFINITE.E4M3.F32.PACK_AB_MERGE_C R2, R2, R3, RZ ;  /* 0x000000030202723e */ /* 0x008fe200048070ff */
[----:B0-----:R-:W-:Y:S01]  /*132600*/  VIADD R0, R0, UR8 ;  /* 0x0000000800007c36 */ /* 0x001fe20008000000 */
[----:B------:R-:W0:Y:S01]  /*132610*/  LDCU UR8, c[0x0][0x3b8] ;  /* 0x00007700ff0877ac */ /* 0x000e220008000800 */
        /* <DEDUP_REMOVED lines=25> */
[----:B------:R-:W4:Y:S04]  /*1327b0*/  LDL.LU R24, [R1+0xdb4] ;  /* 0x000db40001187983 */ /* 0x000f280000300800 */
[----:B------:R-:W4:Y:S04]  /*1327c0*/  LDL.LU R6, [R1+0xdb8] ;  /* 0x000db80001067983 */ /* 0x000f280000300800 */
        /* <DEDUP_REMOVED lines=40> */
[----:B------:R-:W2:Y:S04]  /*132a50*/  LDL.LU R7, [R1+0xda8] ;  /* 0x000da80001077983 */ /* 0x000ea80000300800 */
[----:B------:R1:W-:Y:S01]  /*132a60*/  STL [R1+0x2d14], R4 ;  /* 0x002d140401007387 */ /* 0x0003e20000100800 */
[----:B0-----:R-:W-:Y:S01]  /*132a70*/  VIADD R0, R0, UR5 ;  /* 0x0000000500007c36 */ /* 0x001fe20008000000 */
[----:B------:R-:W0:Y:S02]  /*132a80*/  LDCU UR5, c[0x0][0x3b8] ;  /* 0x00007700ff0577ac */ /* 0x000e240008000800 */
[----:B-1----:R-:W2:Y:S04]  /*132a90*/  LDL.LU R4, [R1+0xdac] ;  /* 0x000dac0001047983 */ /* 0x002ea80000300800 */
[----:B------:R-:W-:Y:S04]  /*132aa0*/  STL [R1+0x2d08], R10 ;  /* 0x002d080a01007387 */ /* 0x000fe80000100800 */
[----:B------:R1:W-:Y:S04]  /*132ab0*/  STL [R1+0x1220], R0 ;  /* 0x0012200001007387 */ /* 0x0003e80000100800 */
[----:B------:R0:W-:Y:S01]  /*132ac0*/  STL [R1+0x2d0c], R5 ;  /* 0x002d0c0501007387 */ /* 0x0001e20000100800 */
[----:B-1----:R-:W-:-:S03]  /*132ad0*/  VIADD R0, R0, UR7 ;  /* 0x0000000700007c36 */ /* 0x002fc60008000000 */
[----:B------:R-:W-:Y:S01]  /*132ae0*/  STL [R1+0x2cfc], R8 ;  /* 0x002cfc0801007387 */ /* 0x000fe20000100800 */
[----:B------:R-:W1:Y:S01]  /*132af0*/  LDCU UR7, c[0x0][0x3b8] ;  /* 0x00007700ff0777ac */ /* 0x000e620008000800 */
[----:B0-----:R-:W-:Y:S02]  /*132b00*/  F2FP.SATFINITE.E4M3.F32.PACK_AB_MERGE_C R5, R9, R6, RZ ;  /* 0x000000060905723e */ /* 0x001fe400048070ff */
[----:B------:R0:W-:Y:S04]  /*132b10*/  STL [R1+0x1174], R0 ;  /* 0x0011740001007387 */ /* 0x0001e80000100800 */
[----:B------:R-:W-:Y:S04]  /*132b20*/  STL [R1+0x2cf8], R5 ;  /* 0x002cf80501007387 */ /* 0x000fe80000100800 */
[----:B------:R-:W2:Y:S01]  /*132b30*/  LDL.LU R29, [R1+0xd98] ;  /* 0x000d9800011d7983 */ /* 0x000ea20000300800 */
[----:B0-----:R-:W-:Y:S01]  /*132b40*/  VIADD R0, R0, UR8 ;  /* 0x0000000800007c36 */ /* 0x001fe20008000000 */
[----:B------:R-:W0:Y:S02]  /*132b50*/  LDCU UR8, c[0x0][0x3b8] ;  /* 0x00007700ff0877ac */ /* 0x000e240008000800 */
[----:B--2---:R2:W-:Y:S04]  /*132b60*/  STL [R1+0x5044], R29 ;  /* 0x0050441d01007387 */ /* 0x0045e80000100800 */
[----:B------:R-:W-:Y:S04]  /*132b70*/  STL [R1+0x2cf0], R2 ;  /* 0x002cf00201007387 */ /* 0x000fe80000100800 */
[----:B------:R0:W-:Y:S04]  /*132b80*/  STL [R1+0x1170], R0 ;  /* 0x0011700001007387 */ /* 0x0001e80000100800 */
[----:B--2---:R-:W2:Y:S04]  /*132b90*/  LDL.LU R29, [R1+0xd94] ;  /* 0x000d9400011d7983 */ /* 0x004ea80000300800 */
[----:B------:R-:W2:Y:S01]  /*132ba0*/  LDL.LU R28, [R1+0xd9c] ;  /* 0x000d9c00011c7983 */ /* 0x000ea20000300800 */
[----:B------:R-:W-:Y:S01]  /*132bb0*/  F2FP.SATFINITE.E4M3.F32.PACK_AB_MERGE_C R4, R4, R7, RZ ;  /* 0x000000070404723e */ /* 0x000fe200048070ff */
        /* <DEDUP_REMOVED lines=64> */
[----:B------:R-:W2:Y:S04]  /*132fc0*/  LDL.LU R3, [R1+0xcc8] ;  /* 0x000cc80001037983 */ /* 0x000ea80000300800 */
[----:B------:R0:W-:Y:S01]  /*132fd0*/  STL [R1+0x2fc0], R2 ;  /* 0x002fc00201007387 */ /* 0x0001e20000100800 */
[----:B----4-:R-:W-:Y:S01]  /*132fe0*/  VIADD R0, R0, UR5 ;  /* 0x0000000500007c36 */ /* 0x010fe20008000000 */
[----:B------:R-:W4:Y:S02]  /*132ff0*/  LDCU UR5, c[0x0][0x3b8] ;  /* 0x00007700ff0577ac */ /* 0x000f240008000800 */
[----:B0-----:R-:W2:Y:S04]  /*133000*/  LDL.LU R2, [R1+0xccc] ;  /* 0x000ccc0001027983 */ /* 0x001ea80000300800 */
[----:B------:R-:W-:Y:S04]  /*133010*/  STL [R1+0x2f98], R14 ;  /* 0x002f980e01007387 */ /* 0x000fe80000100800 */
[----:B------:R1:W-:Y:S04]  /*133020*/  STL [R1+0xf14], R0 ;  /* 0x000f140001007387 */ /* 0x0003e80000100800 */
[----:B------:R-:W-:Y:S01]  /*133030*/  STL [R1+0x2fa0], R12 ;  /* 0x002fa00c01007387 */ /* 0x000fe20000100800 */
[----:B-1----:R-:W-:-:S03]  /*133040*/  VIADD R0, R0, UR7 ;  /* 0x0000000700007c36 */ /* 0x002fc60008000000 */
[----:B------:R-:W-:Y:S01]  /*133050*/  STL [R1+0x2f80], R10 ;  /* 0x002f800a01007387 */ /* 0x000fe20000100800 */
[----:B------:R-:W0:Y:S03]  /*133060*/  LDCU UR7, c[0x0][0x3b8] ;  /* 0x00007700ff0777ac */ /* 0x000e260008000800 */
[----:B------:R1:W-:Y:S04]  /*133070*/  STL [R1+0xf10], R0 ;  /* 0x000f100001007387 */ /* 0x0003e80000100800 */
[----:B------:R3:W-:Y:S01]  /*133080*/  STL [R1+0x2fe0], R5 ;  /* 0x002fe00501007387 */ /* 0x0007e20000100800 */
[----:B-1----:R-:W-:-:S03]  /*133090*/  VIADD R0, R0, UR8 ;  /* 0x0000000800007c36 */ /* 0x002fc60008000000 */
[----:B------:R-:W-:Y:S01]  /*1330a0*/  STL [R1+0x2f68], R8 ;  /* 0x002f680801007387 */ /* 0x000fe20000100800 */
[----:B---3--:R-:W-:-:S03]  /*1330b0*/  F2FP.SATFINITE.E4M3.F32.PACK_AB_MERGE_C R5, R9, R6, RZ ;  /* 0x000000060905723e */ /* 0x008fc600048070ff */
[----:B------:R1:W-:Y:S04]  /*1330c0*/  STL [R1+0xde8], R0 ;  /* 0x000de80001007387 */ /* 0x0003e80000100800 */
[----:B------:R-:W-:Y:S04]  /*1330d0*/  STL [R1+0x2f64], R5 ;  /* 0x002f640501007387 */ /* 0x000fe80000100800 */
[----:B------:R-:W3:Y:S01]  /*1330e0*/  LDL.LU R29, [R1+0xca8] ;  /* 0x000ca800011d7983 */ /* 0x000ee20000300800 */
[----:B-1----:R-:W-:Y:S01]  /*1330f0*/  VIADD R0, R0, UR9 ;  /* 0x0000000900007c36 */ /* 0x002fe20008000000 */
[----:B------:R-:W1:Y:S02]  /*133100*/  LDCU.64 UR8, c[0x0][0x390] ;  /* 0x00007200ff0877ac */ /* 0x000e640008000a00 */
[----:B---3--:R3:W-:Y:S04]  /*133110*/  STL [R1+0x503c], R29 ;  /* 0x00503c1d01007387 */ /* 0x0087e80000100800 */
[----:B------:R-:W-:Y:S04]  /*133120*/  STL [R1+0x2f48], R4 ;  /* 0x002f480401007387 */ /* 0x000fe80000100800 */
[----:B------:R0:W-:Y:S04]  /*133130*/  STL [R1+0xde4], R0 ;  /* 0x000de40001007387 */ /* 0x0001e80000100800 */
[----:B---3--:R-:W3:Y:S04]  /*133140*/  LDL.LU R29, [R1+0xca4] ;  /* 0x000ca400011d7983 */ /* 0x008ee80000300800 */
[----:B------:R-:W3:Y:S01]  /*133150*/  LDL.LU R28, [R1+0xcac] ;  /* 0x000cac00011c7983 */ /* 0x000ee20000300800 */
[----:B--2---:R-:W-:Y:S01]  /*133160*/  F2FP.SATFINITE.E4M3.F32.PACK_AB_MERGE_C R2, R2, R3, RZ ;  /* 0x000000030202723e */ /* 0x004fe200048070ff */
[----:B0-----:R-:W-:-:S02]  /*133170*/  VIADD R0, R0, UR10 ;  /* 0x0000000a00007c36 */ /* 0x001fc40008000000 */
[----:B---3--:R0:W-:Y:S04]  /*133180*/  STL [R1+0x5040], R28 ;  /* 0x0050401c01007387 */ /* 0x0081e80000100800 */
[----:B0-----:R-:W2:Y:S04]  /*133190*/  LDL.LU R28, [R1+0xca0] ;  /* 0x000ca000011c7983 */ /* 0x001ea80000300800 */
        /* <DEDUP_REMOVED lines=32> */
[----:B---3--:R-:W-:Y:S02]  /*1333a0*/  F2FP.SATFINITE.E4M3.F32.PACK_AB_MERGE_C R26, R26, R27, RZ ;  /* 0x0000001b1a1a723e */ /* 0x008fe400048070ff */
[----:B------:R-:W-:Y:S01]  /*1333b0*/  F2FP.SATFINITE.E4M3.F32.PACK_AB_MERGE_C R22, R22, R25, RZ ;  /* 0x000000191616723e */ /* 0x000fe200048070ff */
[----:B------:R-:W-:Y:S01]  /*1333c0*/  VIADD R0, R0, UR11 ;  /* 0x0000000b00007c36 */ /* 0x000fe20008000000 */
[----:B------:R-:W0:Y:S01]  /*1333d0*/  LDCU.64 UR10, c[0x0][0x390] ;  /* 0x00007200ff0a77ac */ /* 0x000e220008000a00 */
[----:B----4-:R-:W-:-:S02]  /*1333e0*/  F2FP.SATFINITE.E4M3.F32.PACK_AB_MERGE_C R20, R20, R21, RZ ;  /* 0x000000151414723e */ /* 0x010fc400048070ff */
[----:B------:R-:W-:Y:S02]  /*1333f0*/  F2FP.SATFINITE.E4M3.F32.PACK_AB_MERGE_C R6, R4, R6, RZ ;  /* 0x000000060406723e */ /* 0x000fe400048070ff */
[----:B--2---:R-:W-:Y:S02]  /*133400*/  F2FP.SATFINITE.E4M3.F32.PACK_AB_MERGE_C R28, R28, R29, RZ ;  /* 0x0000001d1c1c723e */ /* 0x004fe400048070ff */
[----:B------:R-:W2:Y:S04]  /*133410*/  LDL.LU R29, [R1+0x5038] ;  /* 0x00503800011d7983 */ /* 0x000ea80000300800 */
[----:B------:R3:W-:Y:S04]  /*133420*/  STL [R1+0x2f30], R28 ;  /* 0x002f301c01007387 */ /* 0x0007e80000100800 */
[----:B---3--:R-:W3:Y:S04]  /*133430*/  LDL.LU R28, [R1+0x5034] ;  /* 0x00503400011c7983 */ /* 0x008ee80000300800 */
[----:B------:R-:W4:Y:S04]  /*133440*/  LDL.LU R27, [R1+0x5030] ;  /* 0x00503000011b7983 */ /* 0x000f280000300800 */
[----:B------:R0:W-:Y:S04]  /*133450*/  STL [R1+0x2f10], R26 ;  /* 0x002f101a01007387 */ /* 0x0001e80000100800 */
[----:B0-----:R-:W4:Y:S04]  /*133460*/  LDL.LU R26, [R1+0x502c] ;  /* 0x00502c00011a7983 */ /* 0x001f280000300800 */
[----:B------:R-:W2:Y:S04]  /*133470*/  LDL.LU R25, [R1+0x5028] ;  /* 0x0050280001197983 */ /* 0x000ea80000300800 */
[----:B------:R0:W-:Y:S04]  /*133480*/  STL [R1+0x2fec], R22 ;  /* 0x002fec1601007387 */ /* 0x0001e80000100800 */
[----:B0-----:R-:W2:Y:S04]  /*133490*/  LDL.LU R22, [R1+0x5024] ;  /* 0x0050240001167983 */ /* 0x001ea80000300800 */
[----:B------:R0:W-:Y:S04]  /*1334a0*/  STL [R1+0x3d8], R0 ;  /* 0x0003d80001007387 */ /* 0x0001e80000100800 */
[----:B------:R-:W2:Y:S01]  /*1334b0*/  LDL.LU R21, [R1+0x5020] ;  /* 0x0050200001157983 */ /* 0x000ea20000300800 */
[----:B0-----:R-:W-:-:S03]  /*1334c0*/  VIADD R0, R0, UR12 ;  /* 0x0000000c00007c36 */ /* 0x001fc60008000000 */
[----:B------:R0:W-:Y:S01]  /*1334d0*/  STL [R1+0x2efc], R20 ;  /* 0x002efc1401007387 */ /* 0x0001e20000100800 */
[----:B------:R-:W-:Y:S01]  /*1334e0*/  F2FP.SATFINITE.E4M3.F32.PACK_AB_MERGE_C R18, R18, R19, RZ ;  /* 0x000000131212723e */ /* 0x000fe200048070ff */
[----:B------:R-:W1:Y:S02]  /*1334f0*/  LDCU UR12, c[0x0][0x3b8] ;  /* 0x00007700ff0c77ac */ /* 0x000e640008000800 */
[----:B0-----:R-:W2:Y:S04]  /*133500*/  LDL.LU R20, [R1+0x501c] ;  /* 0x00501c0001147983 */ /* 0x001ea80000300800 */
[----:B------:R-:W-:Y:S04]  /*133510*/  STL [R1+0x3b8], R0 ;  /* 0x0003b80001007387 */ /* 0x000fe80000100800 */
[----:B------:R-:W2:Y:S04]  /*133520*/  LDL R4, [R1+0x1db0] ;  /* 0x001db00001047983 */ /* 0x000ea80000100800 */
[----:B------:R0:W-:Y:S04]  /*133530*/  STL [R1+0x2ef8], R6 ;  /* 0x002ef80601007387 */ /* 0x0001e80000100800 */
[----:B0-----:R-:W3:Y:S01]  /*133540*/  LDL R6, [R1+0xdec] ;  /* 0x000dec0001067983 */ /* 0x001ee20000100800 */
[----:B------:R-:W-:Y:S01]  /*133550*/  VIADD R0, R0, UR5 ;  /* 0x0000000500007c36 */ /* 0x000fe20008000000 */
[----:B------:R-:W-:-:S04]  /*133560*/  F2FP.SATFINITE.E4M3.F32.PACK_AB_MERGE_C R16, R16, R17, RZ ;  /* 0x000000111010723e */ /* 0x000fc800048070ff */
[----:B------:R0:W-:Y:S01]  /*133570*/  STL [R1+0x398], R0 ;  /* 0x0003980001007387 */ /* 0x0001e20000100800 */
[----:B------:R-:W-:-:S03]  /*133580*/  F2FP.SATFINITE.E4M3.F32.PACK_AB_MERGE_C R14, R14, R15, RZ ;  /* 0x0000000f0e0e723e */ /* 0x000fc600048070ff */
[----:B------:R-:W4:Y:S04]  /*133590*/  LDL.LU R19, [R1+0x5018] ;  /* 0x0050180001137983 */ /* 0x000f280000300800 */
[----:B------:R1:W-:Y:S01]  /*1335a0*/  STL [R1+0x2ec4], R18 ;  /* 0x002ec41201007387 */ /* 0x0003e20000100800 */
[----:B0-----:R-:W-:Y:S01]  /*1335b0*/  VIADD R0, R0, UR7 ;  /* 0x0000000700007c36 */ /* 0x001fe20008000000 */
[----:B------:R-:W-:Y:S02]  /*1335c0*/  F2FP.SATFINITE.E4M3.F32.PACK_AB_MERGE_C R12, R12, R13, RZ ;  /* 0x0000000d0c0c723e */ /* 0x000fe400048070ff */
[----:B------:R-:W-:Y:S01]  /*1335d0*/  F2FP.SATFINITE.E4M3.F32.PACK_AB_MERGE_C R10, R10, R11, RZ ;  /* 0x0000000b0a0a723e */ /* 0x000fe200048070ff */
[----:B------:R-:W0:Y:S01]  /*1335e0*/  S2UR UR5, SR_CgaCtaId ;  /* 0x00000000000579c3 */ /* 0x000e220000008800 */
[----:B------:R-:W-:Y:S01]  /*1335f0*/  F2FP.SATFINITE.E4M3.F32.PACK_AB_MERGE_C R5, R5, R8, RZ ;  /* 0x000000080505723e */ /* 0x000fe200048070ff */
[----:B------:R-:W0:Y:S01]  /*133600*/  LDCU UR7, c[0x0][0x3b8] ;  /* 0x00007700ff0777ac */ /* 0x000e220008000800 */
[----:B-1----:R-:W4:Y:S04]  /*133610*/  LDL.LU R18, [R1+0x5014] ;  /* 0x0050140001127983 */ /* 0x002f280000300800 */
[----:B------:R-:W4:Y:S04]  /*133620*/  LDL.LU R17, [R1+0x5010] ;  /* 0x0050100001117983 */ /* 0x000f280000300800 */
[----:B------:R1:W-:Y:S04]  /*133630*/  STL [R1+0x3000], R16 ;  /* 0x0030001001007387 */ /* 0x0003e80000100800 */
[----:B-1----:R-:W4:Y:S04]  /*133640*/  LDL.LU R16, [R1+0x500c] ;  /* 0x00500c0001107983 */ /* 0x002f280000300800 */
[----:B------:R-:W4:Y:S04]  /*133650*/  LDL.LU R15, [R1+0x5008] ;  /* 0x00500800010f7983 */ /* 0x000f280000300800 */
[----:B------:R1:W-:Y:S01]  /*133660*/  STL [R1+0x2ea4], R14 ;  /* 0x002ea40e01007387 */ /* 0x0003e20000100800 */
[----:B------:R-:W-:-:S03]  /*133670*/  F2FP.SATFINITE.E4M3.F32.PACK_AB_MERGE_C R24, R24, R23, RZ ;  /* 0x000000171818723e */ /* 0x000fc600048070ff */
[----:B-1----:R-:W4:Y:S04]  /*133680*/  LDL.LU R14, [R1+0x5004] ;  /* 0x00500400010e7983 */ /* 0x002f280000300800 */
[----:B------:R1:W-:Y:S04]  /*133690*/  STL [R1+0x38c], R0 ;  /* 0x00038c0001007387 */ /* 0x0003e80000100800 */
[----:B------:R-:W4:Y:S04]  /*1336a0*/  LDL.LU R13, [R1+0x5000] ;  /* 0x00500000010d7983 */ /* 0x000f280000300800 */
[----:B------:R0:W-:Y:S01]  /*1336b0*/  STL [R1+0x2eac], R12 ;  /* 0x002eac0c01007387 */ /* 0x0001e20000100800 */
[----:B-1----:R-:W-:-:S03]  /*1336c0*/  VIADD R0, R0, UR13 ;  /* 0x0000000d00007c36 */ /* 0x002fc60008000000 */
[----:B0-----:R-:W4:Y:S04]  /*1336d0*/  LDL.LU R12, [R1+0x4ffc] ;  /* 0x004ffc00010c7983 */ /* 0x001f280000300800 */
[----:B------:R-:W4:Y:S04]  /*1336e0*/  LDL.LU R11, [R1+0x4ff8] ;  /* 0x004ff800010b7983 */ /* 0x000f280000300800 */
[----:B------:R0:W-:Y:S01]  /*1336f0*/  STL [R1+0x2e8c], R10 ;  /* 0x002e8c0a01007387 */ /* 0x0001e20000100800 */
[----:B------:R-:W-:-:S03]  /*133700*/  F2FP.SATFINITE.E4M3.F32.PACK_AB_MERGE_C R7, R7, R9, RZ ;  /* 0x000000090707723e */ /* 0x000fc600048070ff */
[----:B0-----:R-:W4:Y:S04]  /*133710*/  LDL.LU R10, [R1+0x4ff4] ;  /* 0x004ff400010a7983 */ /* 0x001f280000300800 */
[----:B------:R0:W-:Y:S04]  /*133720*/  STL [R1+0x360], R0 ;  /* 0x0003600001007387 */ /* 0x0001e80000100800 */
[----:B------:R-:W4:Y:S04]  /*133730*/  LDL.LU R8, [R1+0x4ff0] ;  /* 0x004ff00001087983 */ /* 0x000f280000300800 */
[----:B------:R1:W-:Y:S01]  /*133740*/  STL [R1+0x3008], R5 ;  /* 0x0030080501007387 */ /* 0x0003e20000100800 */
[----:B0-----:R-:W-:-:S03]  /*133750*/  VIADD R0, R0, UR14 ;  /* 0x0000000e00007c36 */ /* 0x001fc60008000000 */
[----:B-1----:R-:W4:Y:S04]  /*133760*/  LDL.LU R5, [R1+0x4fec] ;  /* 0x004fec0001057983 */ /* 0x002f280000300800 */
[----:B------:R-:W4:Y:S04]  /*133770*/  LDL.LU R23, [R1+0x4fe8] ;  /* 0x004fe80001177983 */ /* 0x000f280000300800 */
[----:B------:R0:W-:Y:S04]  /*133780*/  STL [R1+0x2e6c], R24 ;  /* 0x002e6c1801007387 */ /* 0x0001e80000100800 */
[----:B0-----:R-:W4:Y:S04]  /*133790*/  LDL.LU R24, [R1+0x4fe4] ;  /* 0x004fe40001187983 */ /* 0x001f280000300800 */
[----:B------:R0:W-:Y:S04]  /*1337a0*/  STL [R1+0x338], R0 ;  /* 0x0003380001007387 */ /* 0x0001e80000100800 */
[----:B------:R1:W-:Y:S01]  /*1337b0*/  STL [R1+0x2e68], R7 ;  /* 0x002e680701007387 */ /* 0x0003e20000100800 */
[----:B0-----:R-:W-:-:S04]  /*1337c0*/  VIADD R0, R0, UR15 ;  /* 0x0000000f00007c36 */ /* 0x001fc80008000000 */
[----:B-1----:R-:W-:Y:S01]  /*1337d0*/  VIADD R7, R0, UR16 ;  /* 0x0000001000077c36 */ /* 0x002fe20008000000 */
[----:B------:R0:W-:Y:S01]  /*1337e0*/  STL [R1+0x314], R0 ;  /* 0x0003140001007387 */ /* 0x0001e20000100800 */
[----:B------:R-:W-:Y:S02]  /*1337f0*/  F2FP.SATFINITE.E4M3.F32.PACK_AB_MERGE_C R2, R2, R3, RZ ;  /* 0x000000030202723e */ /* 0x000fe400048070ff */
[----:B0-----:R-:W-:-:S03]  /*133800*/  VIADD R0, R7, UR7 ;  /* 0x0000000707007c36 */ /* 0x001fc60008000000 */
[----:B------:R-:W-:Y:S01]  /*133810*/  STL [R1+0x2e44], R2 ;  /* 0x002e440201007387 */ /* 0x000fe20000100800 */
[----:B--2---:R-:W-:Y:S01]  /*133820*/  IMAD R4, R4, UR4, RZ ;  /* 0x0000000404047c24 */ /* 0x004fe2000f8e02ff */
[----:B------:R-:W-:Y:S02]  /*133830*/  UMOV UR4, 0x400 ;  /* 0x0000040000047882 */ /* 0x000fe40000000000 */
[----:B------:R-:W-:Y:S01]  /*133840*/  ULEA UR4, UR5, UR4, 0x18 ;  /* 0x0000000405047291 */ /* 0x000fe2000f8ec0ff */
[----:B---3--:R-:W-:Y:S02]  /*133850*/  IMAD R9, R6, UR6, RZ ;  /* 0x0000000606097c24 */ /* 0x008fe4000f8e02ff */
[----:B------:R-:W-:-:S05]  /*133860*/  VIADD R6, R0, UR12 ;  /* 0x0000000c00067c36 */ /* 0x000fca0008000000 */
[----:B------:R0:W-:Y:S02]  /*133870*/  STL [R1+0x2cc8], R6 ;  /* 0x002cc80601007387 */ /* 0x0001e40000100800 */
[----:B0-----:R-:W-:-:S05]  /*133880*/  IMAD.U32 R6, RZ, RZ, UR4 ;  /* 0x00000004ff067e24 */ /* 0x001fca000f8e00ff */
[----:B------:R0:W-:Y:S04]  /*133890*/  STL [R1+0x3094], R6 ;  /* 0x0030940601007387 */ /* 0x0001e80000100800 */
[----:B0-----:R-:W2:Y:S01]  /*1338a0*/  LDL.LU R6, [R1+0x4fe0] ;  /* 0x004fe00001067983 */ /* 0x001ea20000300800 */
[C---:B------:R-:W-:Y:S02]  /*1338b0*/  IADD3 R2, P0, PT, R4.reuse, UR8, RZ ;  /* 0x0000000804027c10 */ /* 0x040fe4000ff1e0ff */
[C---:B------:R-:W-:Y:S02]  /*1338c0*/  IADD3 R3, P1, PT, R9.reuse, UR10, RZ ;  /* 0x0000000a09037c10 */ /* 0x040fe4000ff3e0ff */
[----:B------:R-:W-:Y:S02]  /*1338d0*/  LEA.HI.X.SX32 R4, R4, UR9, 0x1, P0 ;  /* 0x0000000904047c11 */ /* 0x000fe400080f0eff */
[----:B------:R-:W-:Y:S01]  /*1338e0*/  LEA.HI.X.SX32 R9, R9, UR11, 0x1, P1 ;  /* 0x0000000b09097c11 */ /* 0x000fe200088f0eff */
[----:B--2---:R-:W-:Y:S01]  /*1338f0*/  STL [R1+0x7608], R6 ;  /* 0x0076080601007387 */ /* 0x004fe20000100800 */
[----:B------:R-:W0:Y:S03]  /*133900*/  LDCU.64 UR4, c[0x0][0x398] ;  /* 0x00007300ff0477ac */ /* 0x000e260008000a00 */
[----:B------:R-:W-:Y:S01]  /*133910*/  STL [R1+0x7604], R28 ;  /* 0x0076041c01007387 */ /* 0x000fe20000100800 */
[----:B------:R-:W1:Y:S03]  /*133920*/  LDCU.64 UR8, c[0x0][0x398] ;  /* 0x00007300ff0877ac */ /* 0x000e660008000a00 */
[----:B------:R-:W-:Y:S01]  /*133930*/  STL [R1+0x7600], R7 ;  /* 0x0076000701007387 */ /* 0x000fe20000100800 */
[----:B------:R-:W2:Y:S03]  /*133940*/  LDCU.64 UR10, c[0x0][0x398] ;  /* 0x00007300ff0a77ac */ /* 0x000ea60008000a00 */
[----:B------:R-:W-:Y:S01]  /*133950*/  STL [R1+0x75fc], R2 ;  /* 0x0075fc0201007387 */ /* 0x000fe20000100800 */
[----:B------:R-:W3:Y:S03]  /*133960*/  LDCU.64 UR12, c[0x0][0x398] ;  /* 0x00007300ff0c77ac */ /* 0x000ee60008000a00 */
[----:B------:R-:W-:Y:S01]  /*133970*/  STL [R1+0x75f8], R3 ;  /* 0x0075f80301007387 */ /* 0x000fe20000100800 */
[----:B------:R-:W0:Y:S03]  /*133980*/  LDCU.64 UR14, c[0x0][0x398] ;  /* 0x00007300ff0e77ac */ /* 0x000e260008000a00 */
[----:B----4-:R-:W-:Y:S01]  /*133990*/  STL [R1+0x75f4], R24 ;  /* 0x0075f41801007387 */ /* 0x010fe20000100800 */
[----:B------:R-:W4:Y:S03]  /*1339a0*/  LDCU.64 UR16, c[0x0][0x398] ;  /* 0x00007300ff1077ac */ /* 0x000f260008000a00 */
[----:B------:R1:W-:Y:S01]  /*1339b0*/  STL [R1+0x75f0], R4 ;  /* 0x0075f00401007387 */ /* 0x0003e20000100800 */
[----:B------:R-:W0:Y:S01]  /*1339c0*/  LDCU.64 UR18, c[0x0][0x398] ;  /* 0x00007300ff1277ac */ /* 0x000e220008000a00 */
[----:B------:R-:W0:Y:S01]  /*1339d0*/  LDCU.64 UR22, c[0x0][0x398] ;  /* 0x00007300ff1677ac */ /* 0x000e220008000a00 */
[----:B------:R-:W0:Y:S01]  /*1339e0*/  LDCU.64 UR24, c[0x0][0x398] ;  /* 0x00007300ff1877ac */ /* 0x000e220008000a00 */
[----:B-1----:R-:W2:Y:S01]  /*1339f0*/  LDL.LU R4, [R1+0x398] ;  /* 0x0003980001047983 */ /* 0x002ea20000300800 */
[----:B------:R-:W1:Y:S01]  /*133a00*/  LDCU.64 UR28, c[0x0][0x398] ;  /* 0x00007300ff1c77ac */ /* 0x000e620008000a00 */
[----:B------:R-:W0:Y:S01]  /*133a10*/  LDCU.64 UR50, c[0x0][0x398] ;  /* 0x00007300ff3277ac */ /* 0x000e220008000a00 */
        /* <DEDUP_REMOVED lines=12> */
[----:B--2---:R-:W-:Y:S04]  /*133ae0*/  STL [R1+0x763c], R4 ;  /* 0x00763c0401007387 */ /* 0x004fe80000100800 */
[----:B------:R-:W2:Y:S04]  /*133af0*/  LDL.LU R6, [R1+0x1170] ;  /* 0x0011700001067983 */ /* 0x000ea80000300800 */
[----:B------:R-:W2:Y:S04]  /*133b00*/  LDL.LU R28, [R1+0xff8] ;  /* 0x000ff800011c7983 */ /* 0x000ea80000300800 */
[----:B------:R-:W2:Y:S04]  /*133b10*/  LDL.LU R3, [R1+0x338] ;  /* 0x0003380001037983 */ /* 0x000ea80000300800 */
[----:B------:R-:W2:Y:S04]  /*133b20*/  LDL.LU R2, [R1+0x314] ;  /* 0x0003140001027983 */ /* 0x000ea80000300800 */
[----:B------:R-:W2:Y:S04]  /*133b30*/  LDL.LU R24, [R1+0x38c] ;  /* 0x00038c0001187983 */ /* 0x000ea80000300800 */
[----:B------:R0:W-:Y:S04]  /*133b40*/  STL [R1+0x75ec], R5 ;  /* 0x0075ec0501007387 */ /* 0x0001e80000100800 */
[----:B0-----:R-:W2:Y:S04]  /*133b50*/  LDL.LU R5, [R1+0x3b8] ;  /* 0x0003b80001057983 */ /* 0x001ea80000300800 */
[----:B------:R0:W-:Y:S04]  /*133b60*/  STL [R1+0x75e8], R25 ;  /* 0x0075e81901007387 */ /* 0x0001e80000100800 */
[----:B0-----:R-:W2:Y:S04]  /*133b70*/  LDL.LU R25, [R1+0x360] ;  /* 0x0003600001197983 */ /* 0x001ea80000300800 */
[----:B------:R0:W-:Y:S04]  /*133b80*/  STL.64 [R1+0x75e0], R8 ;  /* 0x0075e00801007387 */ /* 0x0001e80000100a00 */
[----:B0-----:R-:W2:Y:S04]  /*133b90*/  LDL.LU R9, [R1+0xf10] ;  /* 0x000f100001097983 */ /* 0x001ea80000300800 */
[----:B------:R-:W2:Y:S04]  /*133ba0*/  LDL.LU R8, [R1+0x1174] ;  /* 0x0011740001087983 */ /* 0x000ea80000300800 */
[----:B------:R-:W2:Y:S04]  /*133bb0*/  LDL.LU R4, [R1+0x10a0] ;  /* 0x0010a00001047983 */ /* 0x000ea80000300800 */
[----:B------:R0:W-:Y:S04]  /*133bc0*/  STL.64 [R1+0x75c0], R22 ;  /* 0x0075c01601007387 */ /* 0x0001e80000100a00 */
[----:B0-----:R-:W3:Y:S04]  /*133bd0*/  LDL.LU R22, [R1+0xde8] ;  /* 0x000de80001167983 */ /* 0x001ee80000300800 */
[----:B------:R-:W3:Y:S04]  /*133be0*/  LDL.LU R23, [R1+0xffc] ;  /* 0x000ffc0001177983 */ /* 0x000ee80000300800 */
[----:B------:R-:W3:Y:S04]  /*133bf0*/  LDL.LU R7, [R1+0x10a4] ;  /* 0x0010a40001077983 */ /* 0x000ee80000300800 */
[----:B------:R0:W-:Y:S04]  /*133c00*/  STL.64 [R1+0x75a0], R10 ;  /* 0x0075a00a01007387 */ /* 0x0001e80000100a00 */
[----:B0-----:R-:W3:Y:S04]  /*133c10*/  LDL.LU R10, [R1+0xf14] ;  /* 0x000f1400010a7983 */ /* 0x001ee80000300800 */
[----:B------:R-:W3:Y:S04]  /*133c20*/  LDL.LU R11, [R1+0x3d8] ;  /* 0x0003d800010b7983 */ /* 0x000ee80000300800 */
[----:B------:R0:W-:Y:S04]  /*133c30*/  STL.64 [R1+0x7580], R12 ;  /* 0x0075800c01007387 */ /* 0x0001e80000100a00 */
[----:B0-----:R-:W3:Y:S04]  /*133c40*/  LDL.LU R13, [R1+0x1d58] ;  /* 0x001d5800010d7983 */ /* 0x001ee80000300800 */
[----:B------:R0:W-:Y:S04]  /*133c50*/  STL.64 [R1+0x7560], R14 ;  /* 0x0075600e01007387 */ /* 0x0001e80000100a00 */
[----:B0-----:R-:W3:Y:S04]  /*133c60*/  LDL.LU R14, [R1+0x1410] ;  /* 0x00141000010e7983 */ /* 0x001ee80000300800 */
[----:B------:R-:W3:Y:S04]  /*133c70*/  LDL.LU R15, [R1+0x1414] ;  /* 0x00141400010f7983 */ /* 0x000ee80000300800 */
[----:B------:R0:W-:Y:S04]  /*133c80*/  STL.64 [R1+0x7540], R16 ;  /* 0x0075401001007387 */ /* 0x0001e80000100a00 */
[----:B0-----:R-:W3:Y:S04]  /*133c90*/  LDL.LU R16, [R1+0x1428] ;  /* 0x0014280001107983 */ /* 0x001ee80000300800 */
[----:B------:R-:W3:Y:S04]  /*133ca0*/  LDL.LU R17, [R1+0x142c] ;  /* 0x00142c0001117983 */ /* 0x000ee80000300800 */
[----:B------:R0:W-:Y:S04]  /*133cb0*/  STL.64 [R1+0x7520], R18 ;  /* 0x0075201201007387 */ /* 0x0001e80000100a00 */
[----:B0-----:R-:W4:Y:S04]  /*133cc0*/  LDL.LU R18, [R1+0x1420] ;  /* 0x0014200001127983 */ /* 0x001f280000300800 */
[----:B------:R-:W4:Y:S04]  /*133cd0*/  LDL.LU R19, [R1+0x1424] ;  /* 0x0014240001137983 */ /* 0x000f280000300800 */
[----:B------:R0:W-:Y:S01]  /*133ce0*/  STL.64 [R1+0x7500], R20 ;  /* 0x0075001401007387 */ /* 0x0001e20000100a00 */
[----:B------:R-:W-:-:S03]  /*133cf0*/  MOV.SPILL R12, UR63 ;  /* 0x0000003f000c7c02 */ /* 0x000fc60009000f00 */
[----:B0-----:R-:W4:Y:S04]  /*133d00*/  LDL.LU R20, [R1+0x1438] ;  /* 0x0014380001147983 */ /* 0x001f280000300800 */
[----:B------:R-:W4:Y:S04]  /*133d10*/  LDL.LU R21, [R1+0x143c] ;  /* 0x00143c0001157983 */ /* 0x000f280000300800 */
[----:B------:R0:W-:Y:S04]  /*133d20*/  STL.64 [R1+0x74c0], R26 ;  /* 0x0074c01a01007387 */ /* 0x0001e80000100a00 */
[----:B0-----:R-:W4:Y:S04]  /*133d30*/  LDL.LU R26, [R1+0x1430] ;  /* 0x00143000011a7983 */ /* 0x001f280000300800 */
[----:B------:R-:W4:Y:S04]  /*133d40*/  LDL R27, [R1+0x1434] ;  /* 0x00143400011b7983 */ /* 0x000f280000100800 */
[----:B------:R0:W-:Y:S04]  /*133d50*/  STL [R1+0x7498], R29 ;  /* 0x0074981d01007387 */ /* 0x0001e80000100800 */
[----:B0-----:R-:W4:Y:S04]  /*133d60*/  LDL R29, [R1+0x144c] ;  /* 0x00144c00011d7983 */ /* 0x001f280000100800 */
[----:B------:R0:W-:Y:S04]  /*133d70*/  STL [R1+0x5720], R0 ;  /* 0x0057200001007387 */ /* 0x0001e80000100800 */
[----:B0-----:R-:W4:Y:S04]  /*133d80*/  LDL.LU R0, [R1+0x1448] ;  /* 0x0014480001007983 */ /* 0x001f280000300800 */
[----:B------:R0:W-:Y:S02]  /*133d90*/  STL [R1+0x308c], R12 ;  /* 0x00308c0c01007387 */ /* 0x0001e40000100800 */
[----:B0-----:R-:W-:-:S05]  /*133da0*/  MOV.SPILL R12, UR62 ;  /* 0x0000003e000c7c02 */ /* 0x001fca0009000f00 */
[----:B------:R2:W-:Y:S02]  /*133db0*/  STL [R1+0x3090], R12 ;  /* 0x0030900c01007387 */ /* 0x0005e40000100800 */
[----:B--2---:R-:W-:Y:S02]  /*133dc0*/  IMAD.MOV.U32 R12, RZ, RZ, R4 ;  /* 0x000000ffff0c7224 */ /* 0x004fe400078e0004 */
[----:B------:R-:W-:-:S05]  /*133dd0*/  IMAD.U32 R4, RZ, RZ, UR4 ;  /* 0x00000004ff047e24 */ /* 0x000fca000f8e00ff */
[----:B------:R0:W-:Y:S04]  /*133de0*/  STL [R1+0x2cd0], R4 ;  /* 0x002cd00401007387 */ /* 0x0001e80000100800 */
[----:B0-----:R-:W2:Y:S01]  /*133df0*/  LDL.LU R4, [R1+0x763c] ;  /* 0x00763c0001047983 */ /* 0x001ea20000300800 */
[----:B------:R-:W-:Y:S01]  /*133e00*/  UMOV UR6, UR5 ;  /* 0x0000000500067c82 */ /* 0x000fe20008000000 */
[----:B------:R-:W-:Y:S01]  /*133e10*/  UMOV UR5, UR9 ;  /* 0x0000000900057c82 */ /* 0x000fe20008000000 */
[----:B------:R-:W-:Y:S01]  /*133e20*/  UMOV UR63, UR8 ;  /* 0x00000008003f7c82 */ /* 0x000fe20008000000 */
[----:B------:R-:W0:Y:S01]  /*133e30*/  LDCU.64 UR8, c[0x0][0x398] ;  /* 0x00007300ff0877ac */ /* 0x000e220008000a00 */
[----:B---3--:R-:W-:Y:S01]  /*133e40*/  F2FP.SATFINITE.E4M3.F32.PACK_AB_MERGE_C R16, R17, R16, RZ ;  /* 0x000000101110723e */ /* 0x008fe200048070ff */
[----:B------:R-:W-:Y:S01]  /*133e50*/  IMAD.MOV.U32 R17, RZ, RZ, R12 ;  /* 0x000000ffff117224 */ /* 0x000fe200078e000c */
[----:B----4-:R-:W-:Y:S01]  /*133e60*/  F2FP.SATFINITE.E4M3.F32.PACK_AB_MERGE_C R18, R19, R18, RZ ;  /* 0x000000121312723e */ /* 0x010fe200048070ff */
[----:B------:R-:W-:-:S02]  /*133e70*/  IMAD.MOV.U32 R19, RZ, RZ, R13 ;  /* 0x000000ffff137224 */ /* 0x000fc400078e000d */
[----:B------:R-:W-:Y:S02]  /*133e80*/  IMAD.MOV.U32 R13, RZ, RZ, R9 ;  /* 0x000000ffff0d7224 */ /* 0x000fe400078e0009 */
[----:B------:R-:W-:Y:S01]  /*133e90*/  IMAD.MOV.U32 R9, RZ, RZ, R24 ;  /* 0x000000ffff097224 */ /* 0x000fe200078e0018 */
[----:B------:R-:W-:-:S05]  /*133ea0*/  F2FP.SATFINITE.E4M3.F32.PACK_AB_MERGE_C R0, R29, R0, RZ ;  /* 0x000000001d00723e */ /* 0x000fca00048070ff */
[----:B------:R3:W-:Y:S02]  /*133eb0*/  STL [R1+0x3010], R0 ;  /* 0x0030100001007387 */ /* 0x0007e40000100800 */
[----:B---3--:R-:W-:-:S05]  /*133ec0*/  F2FP.SATFINITE.E4M3.F32.PACK_AB_MERGE_C R0, R27, R26, RZ ;  /* 0x0000001a1b00723e */ /* 0x008fca00048070ff */
[----:B------:R3:W-:Y:S02]  /*133ed0*/  STL [R1+0x2e34], R0 ;  /* 0x002e340001007387 */ /* 0x0007e40000100800 */
[----:B---3--:R-:W-:Y:S01]  /*133ee0*/  F2FP.SATFINITE.E4M3.F32.PACK_AB_MERGE_C R0, R21, R20, RZ ;  /* 0x000000141500723e */ /* 0x008fe200048070ff */
[----:B------:R-:W-:Y:S02]  /*133ef0*/  IMAD.MOV.U32 R21, RZ, RZ, R10 ;  /* 0x000000ffff157224 */ /* 0x000fe400078e000a */
[----:B------:R-:W-:Y:S02]  /*133f00*/  IMAD.MOV.U32 R10, RZ, RZ, R25 ;  /* 0x000000ffff0a7224 */ /* 0x000fe400078e0019 */
[----:B------:R3:W-:Y:S01]  /*133f10*/  STL [R1+0x2e2c], R0 ;  /* 0x002e2c0001007387 */ /* 0x0007e20000100800 */
[----:B------:R-:W-:-:S03]  /*133f20*/  IMAD.MOV.U32 R25, RZ, RZ, R6 ;  /* 0x000000ffff197224 */ /* 0x000fc600078e0006 */
[----:B------:R-:W-:Y:S04]  /*133f30*/  STL [R1+0x2e14], R18 ;  /* 0x002e141201007387 */ /* 0x000fe80000100800 */
[----:B------:R4:W-:Y:S01]  /*133f40*/  STL [R1+0x3018], R16 ;  /* 0x0030181001007387 */ /* 0x0009e20000100800 */
[----:B---3--:R-:W-:Y:S01]  /*133f50*/  F2FP.SATFINITE.E4M3.F32.PACK_AB_MERGE_C R0, R15, R14, RZ ;  /* 0x0000000e0f00723e */ /* 0x008fe200048070ff */
[----:B------:R-:W-:Y:S02]  /*133f60*/  IMAD.MOV.U32 R15, RZ, RZ, R11 ;  /* 0x000000ffff0f7224 */ /* 0x000fe400078e000b */
[----:B------:R-:W-:Y:S02]  /*133f70*/  IMAD.MOV.U32 R11, RZ, RZ, R23 ;  /* 0x000000ffff0b7224 */ /* 0x000fe400078e0017 */
[----:B------:R-:W-:-:S02]  /*133f80*/  IMAD.MOV.U32 R23, RZ, RZ, R5 ;  /* 0x000000ffff177224 */ /* 0x000fc400078e0005 */
[----:B------:R-:W-:Y:S02]  /*133f90*/  IMAD.MOV.U32 R5, RZ, RZ, R28 ;  /* 0x000000ffff057224 */ /* 0x000fe400078e001c */
[----:B----4-:R-:W-:Y:S01]  /*133fa0*/  IMAD.MOV.U32 R16, RZ, RZ, R3 ;  /* 0x000000ffff107224 */ /* 0x010fe200078e0003 */
        /* <DEDUP_REMOVED lines=8> */
[----:B------:R-:W2:Y:S04]  /*134030*/  LDL.LU R24, [R1+0x1400] ;  /* 0x0014000001187983 */ /* 0x000ea80000300800 */
[----:B--2---:R2:W-:Y:S04]  /*134040*/  STL [R1+0x7634], R24 ;  /* 0x0076341801007387 */ /* 0x0045e80000100800 */
[----:B--2---:R-:W2:Y:S04]  /*134050*/  LDL.LU R24, [R1+0x141c] ;  /* 0x00141c0001187983 */ /* 0x004ea80000300800 */
[----:B------:R-:W3:Y:S04]  /*134060*/  LDL.LU R3, [R1+0x1404] ;  /* 0x0014040001037983 */ /* 0x000ee80000300800 */
[----:B---3--:R3:W-:Y:S04]  /*134070*/  STL [R1+0x7638], R3 ;  /* 0x0076380301007387 */ /* 0x0087e80000100800 */
[----:B---3--:R-:W2:Y:S04]  /*134080*/  LDL.LU R3, [R1+0x1418] ;  /* 0x0014180001037983 */ /* 0x008ea80000300800 */
[----:B------:R3:W-:Y:S04]  /*134090*/  STL [R1+0x7628], R16 ;  /* 0x0076281001007387 */ /* 0x0007e80000100800 */
[----:B---3--:R-:W3:Y:S04]  /*1340a0*/  LDL.LU R16, [R1+0x13b0] ;  /* 0x0013b00001107983 */ /* 0x008ee80000300800 */
[----:B---3--:R3:W-:Y:S04]  /*1340b0*/  STL [R1+0x762c], R16 ;  /* 0x00762c1001007387 */ /* 0x0087e80000100800 */
[----:B---3--:R-:W3:Y:S04]  /*1340c0*/  LDL.LU R16, [R1+0x140c] ;  /* 0x00140c0001107983 */ /* 0x008ee80000300800 */
[----:B------:R-:W4:Y:S01]  /*1340d0*/  LDL.LU R15, [R1+0x13b4] ;  /* 0x0013b400010f7983 */ /* 0x000f220000300800 */
[----:B------:R-:W-:-:S02]  /*1340e0*/  IMAD.MOV.U32 R0, RZ, RZ, R10 ;  /* 0x000000ffff007224 */ /* 0x000fc400078e000a */
[----:B------:R-:W-:Y:S02]  /*1340f0*/  IMAD.MOV.U32 R20, RZ, RZ, R7 ;  /* 0x000000ffff147224 */ /* 0x000fe400078e0007 */
[----:B------:R-:W-:Y:S02]  /*134100*/  IMAD.MOV.U32 R10, RZ, RZ, R2 ;  /* 0x000000ffff0a7224 */ /* 0x000fe400078e0002 */
[----:B------:R-:W-:Y:S02]  /*134110*/  IMAD.MOV.U32 R18, RZ, RZ, R13 ;  /* 0x000000ffff127224 */ /* 0x000fe400078e000d */
[----:B------:R-:W-:Y:S01]  /*134120*/  IMAD.MOV.U32 R14, RZ, RZ, R23 ;  /* 0x000000ffff0e7224 */ /* 0x000fe200078e0017 */
[----:B--2---:R-:W-:Y:S01]  /*134130*/  F2FP.SATFINITE.E4M3.F32.PACK_AB_MERGE_C R24, R24, R3, RZ ;  /* 0x000000031818723e */ /* 0x004fe200048070ff */
[----:B------:R-:W-:Y:S02]  /*134140*/  IMAD.MOV.U32 R13, RZ, RZ, R9 ;  /* 0x000000ffff0d7224 */ /* 0x000fe400078e0009 */
[----:B------:R-:W-:-:S02]  /*134150*/  IMAD.MOV.U32 R26, RZ, RZ, R25 ;  /* 0x000000ffff1a7224 */ /* 0x000fc400078e0019 */
[----:B------:R-:W-:Y:S01]  /*134160*/  IMAD.MOV.U32 R27, RZ, RZ, R5 ;  /* 0x000000ffff1b7224 */ /* 0x000fe200078e0005 */
[----:B----4-:R2:W-:Y:S04]  /*134170*/  STL [R1+0x7630], R15 ;  /* 0x0076300f01007387 */ /* 0x0105e80000100800 */
[----:B--2---:R-:W3:Y:S04]  /*134180*/  LDL.LU R15, [R1+0x1408] ;  /* 0x00140800010f7983 */ /* 0x004ee80000300800 */
[----:B------:R-:W2:Y:S04]  /*134190*/  LDL.LU R21, [R1+0x13b8] ;  /* 0x0013b80001157983 */ /* 0x000ea80000300800 */
        /* <DEDUP_REMOVED lines=8> */
[----:B------:R-:W2:Y:S04]  /*134220*/  LDL R2, [R1+0x139c] ;  /* 0x00139c0001027983 */ /* 0x000ea80000100800 */
[----:B------:R-:W2:Y:S04]  /*134230*/  LDL.LU R23, [R1+0x1380] ;  /* 0x0013800001177983 */ /* 0x000ea80000300800 */
[----:B------:R-:W2:Y:S04]  /*134240*/  LDL.LU R9, [R1+0x1384] ;  /* 0x0013840001097983 */ /* 0x000ea80000300800 */
[----:B------:R-:W2:Y:S04]  /*134250*/  LDL.LU R25, [R1+0x1388] ;  /* 0x0013880001197983 */ /* 0x000ea80000300800 */
[----:B------:R-:W2:Y:S04]  /*134260*/  LDL.LU R5, [R1+0x138c] ;  /* 0x00138c0001057983 */ /* 0x000ea80000300800 */
[----:B------:R-:W2:Y:S01]  /*134270*/  LDL R29, [R1+0xde0] ;  /* 0x000de000011d7983 */ /* 0x000ea20000100800 */
[----:B0-----:R-:W-:Y:S01]  /*134280*/  UMOV UR4, UR9 ;  /* 0x0000000900047c82 */ /* 0x001fe20008000000 */
[----:B------:R-:W-:Y:S01]  /*134290*/  IMAD.U32 R12, RZ, RZ, UR8 ;  /* 0x00000008ff0c7e24 */ /* 0x000fe2000f8e00ff */
[----:B------:R-:W0:Y:S01]  /*1342a0*/  LDCU.64 UR8, c[0x0][0x398] ;  /* 0x00007300ff0877ac */ /* 0x000e220008000a00 */
[----:B------:R-:W2:Y:S04]  /*1342b0*/  LDL.LU R3, [R1+0x7638] ;  /* 0x0076380001037983 */ /* 0x000ea80000300800 */
[----:B------:R1:W-:Y:S04]  /*1342c0*/  STL [R1+0x2dec], R24 ;  /* 0x002dec1801007387 */ /* 0x0003e80000100800 */
[----:B-1----:R-:W2:Y:S01]  /*1342d0*/  LDL.LU R24, [R1+0x7634] ;  /* 0x0076340001187983 */ /* 0x002ea20000300800 */
[----:B---3--:R-:W-:-:S02]  /*1342e0*/  F2FP.SATFINITE.E4M3.F32.PACK_AB_MERGE_C R16, R16, R15, RZ ;  /* 0x0000000f1010723e */ /* 0x008fc400048070ff */
[----:B--2---:R-:W-:Y:S02]  /*1342f0*/  F2FP.SATFINITE.E4M3.F32.PACK_AB_MERGE_C R24, R3, R24, RZ ;  /* 0x000000180318723e */ /* 0x004fe400048070ff */
[----:B------:R-:W2:Y:S04]  /*134300*/  LDL.LU R3, [R1+0x1dc0] ;  /* 0x001dc00001037983 */ /* 0x000ea80000300800 */
[----:B------:R1:W-:Y:S04]  /*134310*/  STL [R1+0x2dcc], R24 ;  /* 0x002dcc1801007387 */ /* 0x0003e80000100800 */
[----:B-1----:R-:W2:Y:S04]  /*134320*/  LDL.LU R24, [R1+0x1dc4] ;  /* 0x001dc40001187983 */ /* 0x002ea80000300800 */
[----:B------:R-:W3:Y:S04]  /*134330*/  LDL.LU R15, [R1+0x7630] ;  /* 0x00763000010f7983 */ /* 0x000ee80000300800 */
[----:B------:R1:W-:Y:S04]  /*134340*/  STL [R1+0x301c], R16 ;  /* 0x00301c1001007387 */ /* 0x0003e80000100800 */
[----:B-1----:R-:W3:Y:S01]  /*134350*/  LDL.LU R16, [R1+0x762c] ;  /* 0x00762c0001107983 */ /* 0x002ee20000300800 */
[----:B------:R-:W-:-:S02]  /*134360*/  F2FP.SATFINITE.E4M3.F32.PACK_AB_MERGE_C R19, R19, R21, RZ ;  /* 0x000000151313723e */ /* 0x000fc400048070ff */
[----:B----4-:R-:W-:Y:S02]  /*134370*/  F2FP.SATFINITE.E4M3.F32.PACK_AB_MERGE_C R22, R22, R17, RZ ;  /* 0x000000111616723e */ /* 0x010fe400048070ff */
[----:B------:R-:W-:Y:S02]  /*134380*/  F2FP.SATFINITE.E4M3.F32.PACK_AB_MERGE_C R4, R4, R8, RZ ;  /* 0x000000080404723e */ /* 0x000fe400048070ff */
[----:B---3--:R-:W-:Y:S02]  /*134390*/  F2FP.SATFINITE.E4M3.F32.PACK_AB_MERGE_C R15, R15, R16, RZ ;  /* 0x000000100f0f723e */ /* 0x008fe400048070ff */
[----:B------:R-:W3:Y:S04]  /*1343a0*/  LDL.LU R16, [R1+0x7628] ;  /* 0x0076280001107983 */ /* 0x000ee80000300800 */
[----:B------:R1:W-:Y:S04]  /*1343b0*/  STL [R1+0x2db8], R15 ;  /* 0x002db80f01007387 */ /* 0x0003e80000100800 */
[----:B-1----:R-:W4:Y:S04]  /*1343c0*/  LDL.LU R15, [R1+0x7624] ;  /* 0x00762400010f7983 */ /* 0x002f280000300800 */
[----:B------:R-:W3:Y:S04]  /*1343d0*/  LDL.LU R21, [R1+0x7620] ;  /* 0x0076200001157983 */ /* 0x000ee80000300800 */
[----:B------:R1:W-:Y:S04]  /*1343e0*/  STL [R1+0x2db4], R19 ;  /* 0x002db41301007387 */ /* 0x0003e80000100800 */
[----:B-1----:R-:W3:Y:S04]  /*1343f0*/  LDL.LU R19, [R1+0x761c] ;  /* 0x00761c0001137983 */ /* 0x002ee80000300800 */
[----:B------:R-:W3:Y:S04]  /*134400*/  LDL.LU R17, [R1+0x7618] ;  /* 0x0076180001117983 */ /* 0x000ee80000300800 */
[----:B------:R1:W-:Y:S04]  /*134410*/  STL [R1+0x2d94], R22 ;  /* 0x002d941601007387 */ /* 0x0003e80000100800 */
[----:B-1----:R-:W3:Y:S04]  /*134420*/  LDL.LU R22, [R1+0x7614] ;  /* 0x0076140001167983 */ /* 0x002ee80000300800 */
[----:B------:R-:W3:Y:S04]  /*134430*/  LDL.LU R8, [R1+0x7610] ;  /* 0x0076100001087983 */ /* 0x000ee80000300800 */
[----:B------:R1:W-:Y:S04]  /*134440*/  STL [R1+0x3024], R4 ;  /* 0x0030240401007387 */ /* 0x0003e80000100800 */
[----:B-1----:R-:W3:Y:S01]  /*134450*/  LDL.LU R4, [R1+0x760c] ;  /* 0x00760c0001047983 */ /* 0x002ee20000300800 */
[----:B------:R-:W-:-:S03]  /*134460*/  F2FP.SATFINITE.E4M3.F32.PACK_AB_MERGE_C R28, R28, R6, RZ ;  /* 0x000000061c1c723e */ /* 0x000fc600048070ff */
[----:B------:R-:W4:Y:S01]  /*134470*/  LDL.LU R6, [R1+0x7608] ;  /* 0x0076080001067983 */ /* 0x000f220000300800 */
[----:B------:R-:W-:Y:S02]  /*134480*/  F2FP.SATFINITE.E4M3.F32.PACK_AB_MERGE_C R2, R2, R7, RZ ;  /* 0x000000070202723e */ /* 0x000fe400048070ff */
[----:B------:R-:W-:Y:S01]  /*134490*/  F2FP.SATFINITE.E4M3.F32.PACK_AB_MERGE_C R23, R9, R23, RZ ;  /* 0x000000170917723e */ /* 0x000fe200048070ff */
[----:B------:R1:W-:Y:S01]  /*1344a0*/  STL [R1+0x2d74], R28 ;  /* 0x002d741c01007387 */ /* 0x0003e20000100800 */
[----:B------:R-:W-:Y:S02]  /*1344b0*/  F2FP.SATFINITE.E4M3.F32.PACK_AB_MERGE_C R5, R5, R25, RZ ;  /* 0x000000190505723e */ /* 0x000fe400048070ff */
[----:B--2---:R-:W-:Y:S01]  /*1344c0*/  F2FP.SATFINITE.E4M3.F32.PACK_AB_MERGE_C R24, R24, R3, RZ ;  /* 0x000000031818723e */ /* 0x004fe200048070ff */
[----:B-1----:R-:W2:Y:S04]  /*1344d0*/  LDL.LU R28, [R1+0x7604] ;  /* 0x00760400011c7983 */ /* 0x002ea80000300800 */
[----:B------:R-:W2:Y:S04]  /*1344e0*/  LDL.LU R7, [R1+0x7600] ;  /* 0x0076000001077983 */ /* 0x000ea80000300800 */
[----:B------:R1:W-:Y:S04]  /*1344f0*/  STL [R1+0x2d70], R2 ;  /* 0x002d700201007387 */ /* 0x0003e80000100800 */
[----:B-1----:R-:W2:Y:S04]  /*134500*/  LDL.LU R2, [R1+0x75fc] ;  /* 0x0075fc0001027983 */ /* 0x002ea80000300800 */
[----:B------:R1:W-:Y:S04]  /*134510*/  STL [R1+0x2d54], R23 ;  /* 0x002d541701007387 */ /* 0x0003e80000100800 */
[----:B-1----:R-:W2:Y:S04]  /*134520*/  LDL.LU R23, [R1+0x420] ;  /* 0x0004200001177983 */ /* 0x002ea80000300800 */
[----:B------:R-:W-:Y:S04]  /*134530*/  STL [R1+0x302c], R5 ;  /* 0x00302c0501007387 */ /* 0x000fe80000100800 */
[----:B------:R-:W2:Y:S04]  /*134540*/  LDL.LU R3, [R1+0x75f8] ;  /* 0x0075f80001037983 */ /* 0x000ea80000300800 */
[----:B------:R1:W-:Y:S04]  /*134550*/  STL [R1+0x2d40], R24 ;  /* 0x002d401801007387 */ /* 0x0003e80000100800 */
[----:B-1----:R-:W2:Y:S01]  /*134560*/  LDL.LU R24, [R1+0x75f4] ;  /* 0x0075f40001187983 */ /* 0x002ea20000300800 */
[----:B---3--:R-:W-:-:S02]  /*134570*/  IMAD.MOV.U32 R9, RZ, RZ, R4 ;  /* 0x000000ffff097224 */ /* 0x008fc400078e0004 */
[----:B------:R-:W-:-:S05]  /*134580*/  VIADD R4, R29, 0x158 ;  /* 0x000001581d047836 */ /* 0x000fca0000000000 */
[----:B------:R-:W-:Y:S01]  /*134590*/  ISETP.GE.AND P2, PT, R4, UR6, PT ;  /* 0x0000000604007c0c */ /* 0x000fe2000bf46270 */
[C---:B------:R-:W-:Y:S01]  /*1345a0*/  VIADD R5, R29.reuse, 0x157 ;  /* 0x000001571d057836 */ /* 0x040fe20000000000 */
[----:B------:R-:W3:Y:S01]  /*1345b0*/  LDL.LU R4, [R1+0x75f0] ;  /* 0x0075f00001047983 */ /* 0x000ee20000300800 */
[----:B------:R-:W-:Y:S01]  /*1345c0*/  VIADD R25, R29, 0x155 ;  /* 0x000001551d197836 */ /* 0x000fe20000000000 */
[----:B----4-:R-:W-:Y:S01]  /*1345d0*/  LOP3.LUT R6, R6, 0xfffeffff, RZ, 0xc0, !PT ;  /* 0xfffeffff06067812 */ /* 0x010fe200078ec0ff */
[----:B------:R-:W1:Y:S01]  /*1345e0*/  LDCU.64 UR6, c[0x0][0x398] ;  /* 0x00007300ff0677ac */ /* 0x000e620008000a00 */
[----:B------:R-:W-:Y:S02]  /*1345f0*/  ISETP.GE.AND P1, PT, R5, UR5, PT ;  /* 0x0000000505007c0c */ /* 0x000fe4000bf26270 */
[----:B------:R-:W4:Y:S01]  /*134600*/  LDL.LU R5, [R1+0x75ec] ;  /* 0x0075ec0001057983 */ /* 0x000f220000300800 */
[----:B------:R-:W-:Y:S01]  /*134610*/  ISETP.GE.AND P0, PT, R25, UR4, PT ;  /* 0x0000000419007c0c */ /* 0x000fe2000bf06270 */
[----:B------:R-:W-:Y:S01]  /*134620*/  VIADD R29, R29, 0x154 ;  /* 0x000001541d1d7836 */ /* 0x000fe20000000000 */
[----:B------:R-:W0:Y:S01]  /*134630*/  LDCU.64 UR4, c[0x0][0x398] ;  /* 0x00007300ff0477ac */ /* 0x000e220008000a00 */
[----:B------:R-:W4:Y:S01]  /*134640*/  LDL.LU R25, [R1+0x75e8] ;  /* 0x0075e80001197983 */ /* 0x000f220000300800 */
[----:B------:R-:W-:-:S03]  /*134650*/  @P2 LOP3.LUT R6, R6, 0x10000, RZ, 0xfc, !PT ;  /* 0x0001000006062812 */ /* 0x000fc600078efcff */
[----:B------:R1:W-:Y:S01]  /*134660*/  STL.64 [R1+0x75c8], R20 ;  /* 0x0075c81401007387 */ /* 0x0003e20000100a00 */
[----:B------:R-:W-:Y:S01]  /*134670*/  LOP3.LUT R6, R6, 0xffff7fff, RZ, 0xc0, !PT ;  /* 0xffff7fff06067812 */ /* 0x000fe200078ec0ff */
[----:B-1----:R-:W-:Y:S02]  /*134680*/  IMAD.MOV.U32 R20, RZ, RZ, R26 ;  /* 0x000000ffff147224 */ /* 0x002fe400078e001a */
[----:B------:R-:W-:Y:S02]  /*134690*/  IMAD.MOV.U32 R21, RZ, RZ, R27 ;  /* 0x000000ffff157224 */ /* 0x000fe400078e001b */
[----:B------:R-:W-:Y:S02]  /*1346a0*/  IMAD.MOV.U32 R26, RZ, RZ, R22 ;  /* 0x000000ffff1a7224 */ /* 0x000fe400078e0016 */
[----:B------:R-:W-:Y:S01]  /*1346b0*/  IMAD.MOV.U32 R27, RZ, RZ, R8 ;  /* 0x000000ffff1b7224 */ /* 0x000fe200078e0008 */
[----:B------:R-:W-:-:S04]  /*1346c0*/  @P1 LOP3.LUT R6, R6, 0x8000, RZ, 0xfc, !PT ;  /* 0x0000800006061812 */ /* 0x000fc800078efcff */
[----:B------:R1:W-:Y:S01]  /*1346d0*/  STL.64 [R1+0x75d8], R26 ;  /* 0x0075d81a01007387 */ /* 0x0003e20000100a00 */
[----:B------:R-:W-:Y:S02]  /*1346e0*/  LOP3.LUT R6, R6, 0xffffdfff, RZ, 0xc0, !PT ;  /* 0xffffdfff06067812 */ /* 0x000fe400078ec0ff */
[C---:B--2---:R-:W-:Y:S01]  /*1346f0*/  IADD3 R8, P2, PT, R23.reuse, R2, RZ ;  /* 0x0000000217087210 */ /* 0x044fe20007f5e0ff */
[----:B-1----:R-:W2:Y:S04]  /*134700*/  LDL.LU R26, [R1+0x374] ;  /* 0x00037400011a7983 */ /* 0x002ea80000300800 */
[----:B------:R1:W-:Y:S01]  /*134710*/  STL.64 [R1+0x74a0], R28 ;  /* 0x0074a01c01007387 */ /* 0x0003e20000100a00 */
[----:B------:R-:W-:Y:S02]  /*134720*/  IADD3 R22, P3, PT, R23, R3, RZ ;  /* 0x0000000317167210 */ /* 0x000fe40007f7e0ff */
[----:B------:R-:W-:-:S02]  /*134730*/  @P0 LOP3.LUT R6, R6, 0x2000, RZ, 0xfc, !PT ;  /* 0x0000200006060812 */ /* 0x000fc400078efcff */
[----:B-1----:R-:W-:Y:S01]  /*134740*/  SHF.R.S32.HI R28, RZ, 0x1f, R23 ;  /* 0x0000001fff1c7819 */ /* 0x002fe20000011417 */
[----:B------:R-:W-:-:S04]  /*134750*/  IMAD.MOV.U32 R29, RZ, RZ, R9 ;  /* 0x000000ffff1d7224 */ /* 0x000fc800078e0009 */
[----:B------:R-:W-:Y:S01]  /*134760*/  IMAD.MOV.U32 R23, RZ, RZ, R28 ;  /* 0x000000ffff177224 */ /* 0x000fe200078e001c */
[----:B------:R-:W-:Y:S04]  /*134770*/  STL.64 [R1+0x58b8], R6 ;  /* 0x0058b80601007387 */ /* 0x000fe80000100a00 */
[----:B------:R-:W-:Y:S01]  /*134780*/  STL.64 [R1+0x75d0], R16 ;  /* 0x0075d01001007387 */ /* 0x000fe20000100a00 */
[----:B---3--:R-:W-:-:S05]  /*134790*/  IMAD.X R9, R23, 0x1, R4, P2 ;  /* 0x0000000117097824 */ /* 0x008fca00010e0604 */
[----:B------:R1:W-:Y:S04]  /*1347a0*/  STL.64 [R1+0x2cc0], R8 ;  /* 0x002cc00801007387 */ /* 0x0003e80000100a00 */
[----:B-1----:R-:W3:Y:S01]  /*1347b0*/  LDL.LU.64 R8, [R1+0x75e0] ;  /* 0x0075e00001087983 */ /* 0x002ee20000300a00 */
[----:B------:R-:W-:Y:S01]  /*1347c0*/  IMAD.MOV.U32 R7, RZ, RZ, R29 ;  /* 0x000000ffff077224 */ /* 0x000fe200078e001d */
[----:B------:R-:W-:Y:S01]  /*1347d0*/  SHF.R.S32.HI R6, RZ, 0x1f, R24 ;  /* 0x0000001fff067819 */ /* 0x000fe20000011418 */
[----:B------:R-:W-:Y:S01]  /*1347e0*/  IMAD.MOV.U32 R29, RZ, RZ, R20 ;  /* 0x000000ffff1d7224 */ /* 0x000fe200078e0014 */
[C---:B------:R-:W-:Y:S02]  /*1347f0*/  IADD3 R16, P0, PT, R24.reuse, R2, RZ ;  /* 0x0000000218107210 */ /* 0x040fe40007f1e0ff */
[----:B------:R-:W-:-:S02]  /*134800*/  IADD3 R20, P1, PT, R24, R3, RZ ;  /* 0x0000000318147210 */ /* 0x000fc40007f3e0ff */
[----:B--2---:R-:W-:Y:S01]  /*134810*/  SHF.R.S32.HI R24, RZ, 0x1f, R26 ;  /* 0x0000001fff187819 */ /* 0x004fe2000001141a */
[----:B---3--:R-:W-:-:S05]  /*134820*/  IMAD.X R23, R23, 0x1, R9, P3 ;  /* 0x0000000117177824 */ /* 0x008fca00018e0609 */
[----:B------:R1:W-:Y:S02]  /*134830*/  STL.64 [R1+0x2cb8], R22 ;  /* 0x002cb81601007387 */ /* 0x0003e40000100a00 */
[C---:B-1----:R-:W-:Y:S02]  /*134840*/  IADD3 R22, P2, PT, R26.reuse, R2, RZ ;  /* 0x000000021a167210 */ /* 0x042fe40007f5e0ff */
[----:B------:R-:W-:-:S05]  /*134850*/  IADD3 R26, P3, PT, R26, R3, RZ ;  /* 0x000000031a1a7210 */ /* 0x000fca0007f7e0ff */
[----:B------:R1:W-:Y:S04]  /*134860*/  STL [R1+0x2c98], R26 ;  /* 0x002c981a01007387 */ /* 0x0003e80000100800 */
[----:B-1----:R-:W2:Y:S01]  /*134870*/  LDL.LU.64 R26, [R1+0x75d8] ;  /* 0x0075d800011a7983 */ /* 0x002ea20000300a00 */
[C-C-:B------:R-:W-:Y:S02]  /*134880*/  IMAD.X R17, R6.reuse, 0x1, R4.reuse, P0 ;  /* 0x0000000106117824 */ /* 0x140fe400000e0604 */
[----:B------:R-:W-:Y:S02]  /*134890*/  IMAD.MOV.U32 R28, RZ, RZ, R21 ;  /* 0x000000ffff1c7224 */ /* 0x000fe400078e0015 */
[----:B------:R-:W-:Y:S01]  /*1348a0*/  IMAD.X R21, R6, 0x1, R9, P1 ;  /* 0x0000000106157824 */ /* 0x000fe200008e0609 */
[----:B--2---:R1:W-:Y:S04]  /*1348b0*/  STL.64 [R1+0x75a8], R26 ;  /* 0x0075a81a01007387 */ /* 0x0043e80000100a00 */
[----:B-1----:R1:W2:Y:S04]  /*1348c0*/  LDL.64 R26, [R1+0x2c98] ;  /* 0x002c9800011a7983 */ /* 0x0022a80000100a00 */
[----:B------:R3:W-:Y:S04]  /*1348d0*/  STL.64 [R1+0x2cb0], R16 ;  /* 0x002cb01001007387 */ /* 0x0007e80000100a00 */
[----:B---3--:R-:W3:Y:S04]  /*1348e0*/  LDL.LU.64 R16, [R1+0x75d0] ;  /* 0x0075d00001107983 */ /* 0x008ee80000300a00 */
[----:B------:R0:W-:Y:S04]  /*1348f0*/  STL.64 [R1+0x2ca8], R20 ;  /* 0x002ca81401007387 */ /* 0x0001e80000100a00 */
[----:B0-----:R-:W2:Y:S01]  /*134900*/  LDL.LU.64 R20, [R1+0x75c8] ;  /* 0x0075c80001147983 */ /* 0x001ea20000300a00 */
[----:B------:R-:W-:-:S03]  /*134910*/  IMAD.X R23, R24, 0x1, R4, P2 ;  /* 0x0000000118177824 */ /* 0x000fc600010e0604 */
[----:B--2---:R-:W-:Y:S04]  /*134920*/  STL.64 [R1+0x75b0], R20 ;  /* 0x0075b01401007387 */ /* 0x004fe80000100a00 */
[----:B------:R0:W-:Y:S04]  /*134930*/  STL.64 [R1+0x2ca0], R22 ;  /* 0x002ca01601007387 */ /* 0x0001e80000100a00 */
[----:B0-----:R-:W2:Y:S01]  /*134940*/  LDL.LU.64 R22, [R1+0x75c0] ;  /* 0x0075c00001167983 */ /* 0x001ea20000300a00 */
[----:B------:R-:W-:Y:S02]  /*134950*/  IMAD.X R27, R24, 0x1, R9, P3 ;  /* 0x00000001181b7824 */ /* 0x000fe400018e0609 */
[----:B------:R-:W-:Y:S01]  /*134960*/  IMAD.MOV.U32 R6, RZ, RZ, R7 ;  /* 0x000000ffff067224 */ /* 0x000fe200078e0007 */
[----:B---3--:R0:W-:Y:S01]  /*134970*/  STL.64 [R1+0x75b8], R16 ;  /* 0x0075b81001007387 */ /* 0x0081e20000100a00 */
[----:B------:R-:W-:-:S02]  /*134980*/  IMAD.MOV.U32 R7, RZ, RZ, R0 ;  /* 0x000000ffff077224 */ /* 0x000fc400078e0000 */
[----:B------:R-:W-:Y:S01]  /*134990*/  IMAD.MOV.U32 R0, RZ, RZ, R14 ;  /* 0x000000ffff007224 */ /* 0x000fe200078e000e */
[----:B------:R-:W-:Y:S01]  /*1349a0*/  STL [R1+0x2c9c], R27 ;  /* 0x002c9c1b01007387 */ /* 0x000fe20000100800 */
[----:B------:R-:W-:Y:S01]  /*1349b0*/  IMAD.MOV.U32 R14, RZ, RZ, R13 ;  /* 0x000000ffff0e7224 */ /* 0x000fe200078e000d */
[CC--:B----4-:R-:W-:Y:S01]  /*1349c0*/  IADD3 R26, P2, PT, R5.reuse, R2.reuse, RZ ;  /* 0x00000002051a7210 */ /* 0x0d0fe20007f5e0ff */
[----:B------:R-:W-:Y:S01]  /*1349d0*/  IMAD.MOV.U32 R13, RZ, RZ, R10 ;  /* 0x000000ffff0d7224 */ /* 0x000fe200078e000a */
[----:B------:R-:W-:Y:S01]  /*1349e0*/  IADD3 R10, P3, PT, R5, R3, RZ ;  /* 0x00000003050a7210 */ /* 0x000fe20007f7e0ff */
[----:B------:R3:W-:Y:S01]  /*1349f0*/  STL [R1+0x5830], R5 ;  /* 0x0058300501007387 */ /* 0x0007e20000100800 */
[----:B0-----:R-:W-:Y:S01]  /*134a00*/  IMAD.MOV.U32 R17, RZ, RZ, R11 ;  /* 0x000000ffff117224 */ /* 0x001fe200078e000b */
[----:B--2---:R-:W-:Y:S02]  /*134a10*/  SHF.R.S32.HI R24, RZ, 0x1f, R23 ;  /* 0x0000001fff187819 */ /* 0x004fe40000011417 */
[----:B------:R-:W-:-:S02]  /*134a20*/  IADD3 R16, P0, PT, R23, R2, RZ ;  /* 0x0000000217107210 */ /* 0x000fc40007f1e0ff */
[----:B------:R-:W-:Y:S02]  /*134a30*/  IADD3 R20, P1, PT, R23, R3, RZ ;  /* 0x0000000317147210 */ /* 0x000fe40007f3e0ff */
[----:B------:R-:W-:Y:S01]  /*134a40*/  SHF.R.S32.HI R23, RZ, 0x1f, R5 ;  /* 0x0000001fff177819 */ /* 0x000fe20000011405 */
[----:B---3--:R-:W-:Y:S02]  /*134a50*/  IMAD.MOV.U32 R5, RZ, RZ, R17 ;  /* 0x000000ffff057224 */ /* 0x008fe400078e0011 */
[C-C-:B------:R-:W-:Y:S02]  /*134a60*/  IMAD.X R17, R24.reuse, 0x1, R4.reuse, P0 ;  /* 0x0000000118117824 */ /* 0x140fe400000e0604 */
[--C-:B------:R-:W-:Y:S02]  /*134a70*/  IMAD.X R21, R24, 0x1, R9.reuse, P1 ;  /* 0x0000000118157824 */ /* 0x100fe400008e0609 */
[C---:B------:R-:W-:Y:S01]  /*134a80*/  IMAD.X R27, R23.reuse, 0x1, R4, P2 ;  /* 0x00000001171b7824 */ /* 0x040fe200010e0604 */
[----:B------:R0:W-:Y:S04]  /*134a90*/  STL.64 [R1+0x2c90], R16 ;  /* 0x002c901001007387 */ /* 0x0001e80000100a00 */
[----:B0-----:R-:W2:Y:S04]  /*134aa0*/  LDL.LU.64 R16, [R1+0x75b8] ;  /* 0x0075b80001107983 */ /* 0x001ea80000300a00 */
[----:B------:R0:W-:Y:S04]  /*134ab0*/  STL.64 [R1+0x2c88], R20 ;  /* 0x002c881401007387 */ /* 0x0001e80000100a00 */
[----:B0-----:R-:W3:Y:S04]  /*134ac0*/  LDL.LU.64 R20, [R1+0x75b0] ;  /* 0x0075b00001147983 */ /* 0x001ee80000300a00 */
[----:B------:R0:W-:Y:S04]  /*134ad0*/  STL.64 [R1+0x2c80], R26 ;  /* 0x002c801a01007387 */ /* 0x0001e80000100a00 */
[----:B0-----:R-:W4:Y:S01]  /*134ae0*/  LDL.LU.64 R26, [R1+0x75a8] ;  /* 0x0075a800011a7983 */ /* 0x001f220000300a00 */
[----:B------:R-:W-:-:S03]  /*134af0*/  IMAD.X R11, R23, 0x1, R9, P3 ;  /* 0x00000001170b7824 */ /* 0x000fc600018e0609 */
[----:B----4-:R-:W-:Y:S04]  /*134b00*/  STL.64 [R1+0x7588], R26 ;  /* 0x0075881a01007387 */ /* 0x010fe80000100a00 */
[----:B------:R0:W-:Y:S04]  /*134b10*/  STL.64 [R1+0x2c78], R10 ;  /* 0x002c780a01007387 */ /* 0x0001e80000100a00 */
[----:B0-----:R-:W4:Y:S01]  /*134b20*/  LDL.LU.64 R10, [R1+0x75a0] ;  /* 0x0075a000010a7983 */ /* 0x001f220000300a00 */
[----:B------:R-:W-:-:S03]  /*134b30*/  SHF.R.S32.HI R24, RZ, 0x1f, R8 ;  /* 0x0000001fff187819 */ /* 0x000fc60000011408 */
[----:B---3--:R0:W-:Y:S04]  /*134b40*/  STL.64 [R1+0x7590], R20 ;  /* 0x0075901401007387 */ /* 0x0081e80000100a00 */
[----:B--2---:R2:W-:Y:S01]  /*134b50*/  STL.64 [R1+0x7598], R16 ;  /* 0x0075981001007387 */ /* 0x0045e20000100a00 */
[----:B------:R-:W-:Y:S01]  /*134b60*/  IMAD.MOV.U32 R27, RZ, RZ, R13 ;  /* 0x000000ffff1b7224 */ /* 0x000fe200078e000d */
[C---:B0-----:R-:W-:Y:S02]  /*134b70*/  IADD3 R20, P1, PT, R8.reuse, R3, RZ ;  /* 0x0000000308147210 */ /* 0x041fe40007f3e0ff */
[-C--:B--2---:R-:W-:Y:S01]  /*134b80*/  IADD3 R16, P0, PT, R8, R2.reuse, RZ ;  /* 0x0000000208107210 */ /* 0x084fe20007f1e0ff */
[----:B------:R-:W-:Y:S02]  /*134b90*/  IMAD.MOV.U32 R17, RZ, RZ, R12 ;  /* 0x000000ffff117224 */ /* 0x000fe400078e000c */
[----:B------:R-:W-:Y:S01]  /*134ba0*/  IMAD.X R21, R24, 0x1, R9, P1 ;  /* 0x0000000118157824 */ /* 0x000fe200008e0609 */
[----:B----4-:R-:W-:Y:S01]  /*134bb0*/  SHF.R.S32.HI R23, RZ, 0x1f, R10 ;  /* 0x0000001fff177819 */ /* 0x010fe2000001140a */
[----:B------:R0:W-:Y:S01]  /*134bc0*/  STL [R1+0x5510], R10 ;  /* 0x0055100a01007387 */ /* 0x0001e20000100800 */
[----:B------:R-:W-:-:S02]  /*134bd0*/  IADD3 R26, P2, PT, R10, R2, RZ ;  /* 0x000000020a1a7210 */ /* 0x000fc40007f5e0ff */
[----:B------:R-:W-:Y:S01]  /*134be0*/  IADD3 R12, P3, PT, R10, R3, RZ ;  /* 0x000000030a0c7210 */ /* 0x000fe20007f7e0ff */
[----:B0-----:R-:W-:Y:S02]  /*134bf0*/  IMAD.MOV.U32 R10, RZ, RZ, R17 ;  /* 0x000000ffff0a7224 */ /* 0x001fe400078e0011 */
[--C-:B------:R-:W-:Y:S02]  /*134c00*/  IMAD.X R17, R24, 0x1, R4.reuse, P0 ;  /* 0x0000000118117824 */ /* 0x100fe400000e0604 */
[----:B------:R-:W-:Y:S02]  /*134c10*/  IMAD.MOV.U32 R24, RZ, RZ, R27 ;  /* 0x000000ffff187224 */ /* 0x000fe400078e001b */
[C---:B------:R-:W-:Y:S01]  /*134c20*/  IMAD.X R27, R23.reuse, 0x1, R4, P2 ;  /* 0x00000001171b7824 */ /* 0x040fe200010e0604 */
[----:B------:R0:W-:Y:S01]  /*134c30*/  STL.64 [R1+0x2c70], R16 ;  /* 0x002c701001007387 */ /* 0x0001e20000100a00 */
[----:B------:R-:W-:-:S03]  /*134c40*/  IMAD.X R13, R23, 0x1, R9, P3 ;  /* 0x00000001170d7824 */ /* 0x000fc600018e0609 */
[----:B0-----:R-:W2:Y:S04]  /*134c50*/  LDL.LU.64 R16, [R1+0x7598] ;  /* 0x0075980001107983 */ /* 0x001ea80000300a00 */
[----:B------:R0:W-:Y:S04]  /*134c60*/  STL.64 [R1+0x2c68], R20 ;  /* 0x002c681401007387 */ /* 0x0001e80000100a00 */
[----:B0-----:R-:W3:Y:S04]  /*134c70*/  LDL.LU.64 R20, [R1+0x7590] ;  /* 0x0075900001147983 */ /* 0x001ee80000300a00 */
[----:B------:R0:W-:Y:S04]  /*134c80*/  STL.64 [R1+0x2c60], R26 ;  /* 0x002c601a01007387 */ /* 0x0001e80000100a00 */
[----:B0-----:R-:W4:Y:S04]  /*134c90*/  LDL.LU.64 R26, [R1+0x7588] ;  /* 0x00758800011a7983 */ /* 0x001f280000300a00 */
[----:B------:R0:W-:Y:S04]  /*134ca0*/  STL.64 [R1+0x2c58], R12 ;  /* 0x002c580c01007387 */ /* 0x0001e80000100a00 */
[----:B0-----:R-:W2:Y:S01]  /*134cb0*/  LDL.LU.64 R12, [R1+0x7580] ;  /* 0x00758000010c7983 */ /* 0x001ea20000300a00 */
[----:B------:R-:W-:Y:S01]  /*134cc0*/  IMAD.MOV.U32 R23, RZ, RZ, R24 ;  /* 0x000000ffff177224 */ /* 0x000fe200078e0018 */
[----:B------:R-:W-:-:S02]  /*134cd0*/  SHF.R.S32.HI R24, RZ, 0x1f, R11 ;  /* 0x0000001fff187819 */ /* 0x000fc4000001140b */
[----:B------:R0:W-:Y:S02]  /*134ce0*/  STL.64 [R1+0x7578], R8 ;  /* 0x0075780801007387 */ /* 0x0001e40000100a00 */
[C---:B0-----:R-:W-:Y:S01]  /*134cf0*/  IADD3 R8, P0, PT, R11.reuse, R2, RZ ;  /* 0x000000020b087210 */ /* 0x041fe20007f1e0ff */
[----:B------:R-:W-:Y:S01]  /*134d00*/  IMAD.MOV.U32 R9, RZ, RZ, R23 ;  /* 0x000000ffff097224 */ /* 0x000fe200078e0017 */
[----:B----4-:R-:W-:Y:S04]  /*134d10*/  STL.64 [R1+0x7568], R26 ;  /* 0x0075681a01007387 */ /* 0x010fe80000100a00 */
[----:B---3--:R0:W-:Y:S04]  /*134d20*/  STL.64 [R1+0x7570], R20 ;  /* 0x0075701401007387 */ /* 0x0081e80000100a00 */
[----:B------:R3:W-:Y:S01]  /*134d30*/  STL [R1+0x552c], R11 ;  /* 0x00552c0b01007387 */ /* 0x0007e20000100800 */
[----:B0-----:R-:W-:-:S03]  /*134d40*/  IADD3 R20, P1, PT, R11, R3, RZ ;  /* 0x000000030b147210 */ /* 0x001fc60007f3e0ff */
[----:B--2---:R0:W-:Y:S01]  /*134d50*/  STL [R1+0x5514], R12 ;  /* 0x0055140c01007387 */ /* 0x0041e20000100800 */
[----:B---3--:R-:W-:Y:S01]  /*134d60*/  IMAD.MOV.U32 R11, RZ, RZ, R14 ;  /* 0x000000ffff0b7224 */ /* 0x008fe200078e000e */
[----:B------:R-:W-:Y:S02]  /*134d70*/  SHF.R.S32.HI R23, RZ, 0x1f, R12 ;  /* 0x0000001fff177819 */ /* 0x000fe4000001140c */
[C---:B------:R-:W-:Y:S02]  /*134d80*/  IADD3 R26, P2, PT, R12.reuse, R2, RZ ;  /* 0x000000020c1a7210 */ /* 0x040fe40007f5e0ff */
[----:B------:R-:W-:Y:S01]  /*134d90*/  IADD3 R14, P3, PT, R12, R3, RZ ;  /* 0x000000030c0e7210 */ /* 0x000fe20007f7e0ff */
[----:B0-----:R-:W-:Y:S02]  /*134da0*/  IMAD.MOV.U32 R12, RZ, RZ, R9 ;  /* 0x000000ffff0c7224 */ /* 0x001fe400078e0009 */
[----:B------:R-:W-:-:S05]  /*134db0*/  IMAD.X R9, R24, 0x1, R4, P0 ;  /* 0x0000000118097824 */ /* 0x000fca00000e0604 */
[----:B------:R0:W-:Y:S04]  /*134dc0*/  STL.64 [R1+0x2c50], R8 ;  /* 0x002c500801007387 */ /* 0x0001e80000100a00 */
[----:B0-----:R-:W2:Y:S01]  /*134dd0*/  LDL.LU.64 R8, [R1+0x7578] ;  /* 0x0075780001087983 */ /* 0x001ea20000300a00 */
[----:B------:R-:W-:Y:S02]  /*134de0*/  IMAD.MOV.U32 R27, RZ, RZ, R15 ;  /* 0x000000ffff1b7224 */ /* 0x000fe400078e000f */
[----:B--2---:R-:W-:Y:S02]  /*134df0*/  IMAD.X R21, R24, 0x1, R9, P1 ;  /* 0x0000000118157824 */ /* 0x004fe400008e0609 */
        /* <DEDUP_REMOVED lines=8> */
[----:B0-----:R-:W4:Y:S01]  /*134e80*/  LDL.LU.64 R14, [R1+0x7560] ;  /* 0x00756000010e7983 */ /* 0x001f220000300a00 */
[----:B------:R-:W-:Y:S01]  /*134e90*/  IMAD.MOV.U32 R23, RZ, RZ, R24 ;  /* 0x000000ffff177224 */ /* 0x000fe200078e0018 */
[----:B------:R-:W-:-:S02]  /*134ea0*/  SHF.R.S32.HI R24, RZ, 0x1f, R13 ;  /* 0x0000001fff187819 */ /* 0x000fc4000001140d */
[----:B------:R0:W-:Y:S02]  /*134eb0*/  STL.64 [R1+0x7558], R8 ;  /* 0x0075580801007387 */ /* 0x0001e40000100a00 */
[C---:B0-----:R-:W-:Y:S01]  /*134ec0*/  IADD3 R8, P0, PT, R13.reuse, R2, RZ ;  /* 0x000000020d087210 */ /* 0x041fe20007f1e0ff */
[----:B------:R-:W-:Y:S01]  /*134ed0*/  IMAD.MOV.U32 R9, RZ, RZ, R23 ;  /* 0x000000ffff097224 */ /* 0x000fe200078e0017 */
[----:B---3--:R-:W-:Y:S04]  /*134ee0*/  STL.64 [R1+0x7548], R26 ;  /* 0x0075481a01007387 */ /* 0x008fe80000100a00 */
[----:B--2---:R0:W-:Y:S04]  /*134ef0*/  STL.64 [R1+0x7550], R20 ;  /* 0x0075501401007387 */ /* 0x0041e80000100a00 */
[----:B------:R2:W-:Y:S01]  /*134f00*/  STL [R1+0x551c], R13 ;  /* 0x00551c0d01007387 */ /* 0x0005e20000100800 */
[----:B0-----:R-:W-:-:S03]  /*134f10*/  IADD3 R20, P1, PT, R13, R3, RZ ;  /* 0x000000030d147210 */ /* 0x001fc60007f3e0ff */
[----:B----4-:R0:W-:Y:S01]  /*134f20*/  STL [R1+0x50c4], R14 ;  /* 0x0050c40e01007387 */ /* 0x0101e20000100800 */
[----:B--2---:R-:W-:Y:S01]  /*134f30*/  IMAD.MOV.U32 R13, RZ, RZ, R16 ;  /* 0x000000ffff0d7224 */ /* 0x004fe200078e0010 */
        /* <DEDUP_REMOVED lines=53> */
[----:B------:R0:W-:Y:S04]  /*135290*/  STL.64 [R1+0x7510], R14 ;  /* 0x0075100e01007387 */ /* 0x0001e80000100a00 */
        /* <DEDUP_REMOVED lines=15> */
[----:B------:R0:W-:Y:S04]  /*135390*/  STL.64 [R1+0x2be8], R14 ;  /* 0x002be80e01007387 */ /* 0x0001e80000100a00 */
[----:B0-----:R-:W2:Y:S04]  /*1353a0*/  LDL.LU.64 R14, [R1+0x7510] ;  /* 0x00751000010e7983 */ /* 0x001ea80000300a00 */
[----:B------:R0:W-:Y:S04]  /*1353b0*/  STL.64 [R1+0x2be0], R26 ;  /* 0x002be01a01007387 */ /* 0x0001e80000100a00 */
[----:B0-----:R-:W3:Y:S01]  /*1353c0*/  LDL.LU.64 R26, [R1+0x7508] ;  /* 0x00750800011a7983 */ /* 0x001ee20000300a00 */
[----:B------:R-:W-:-:S05]  /*1353d0*/  IMAD.X R21, R23, 0x1, R9, P3 ;  /* 0x0000000117157824 */ /* 0x000fca00018e0609 */
[----:B------:R0:W-:Y:S04]  /*1353e0*/  STL.64 [R1+0x2bd8], R20 ;  /* 0x002bd81401007387 */ /* 0x0001e80000100a00 */
[----:B0-----:R-:W4:Y:S04]  /*1353f0*/  LDL.LU.64 R20, [R1+0x7500] ;  /* 0x0075000001147983 */ /* 0x001f280000300a00 */
[----:B------:R-:W2:Y:S04]  /*135400*/  LDL.LU R23, [R1+0xde4] ;  /* 0x000de40001177983 */ /* 0x000ea80000300800 */
[----:B------:R-:W-:Y:S04]  /*135410*/  STL.64 [R1+0x74f8], R8 ;  /* 0x0074f80801007387 */ /* 0x000fe80000100a00 */
[----:B---3--:R0:W-:Y:S04]  /*135420*/  STL.64 [R1+0x74f0], R26 ;  /* 0x0074f01a01007387 */ /* 0x0081e80000100a00 */
[----:B0-----:R-:W3:Y:S01]  /*135430*/  LDL.LU R27, [R1+0x3f8] ;  /* 0x0003f800011b7983 */ /* 0x001ee20000300800 */
[----:B------:R-:W-:-:S03]  /*135440*/  IADD3 R8, P0, PT, R19, R2, RZ ;  /* 0x0000000213087210 */ /* 0x000fc60007f1e0ff */
[----:B------:R0:W-:Y:S01]  /*135450*/  STL.64 [R1+0x74e0], R28 ;  /* 0x0074e01c01007387 */ /* 0x0001e20000100a00 */
[----:B------:R-:W-:-:S03]  /*135460*/  IADD3 R26, P1, PT, R19, R3, RZ ;  /* 0x00000003131a7210 */ /* 0x000fc60007f3e0ff */
[----:B------:R1:W-:Y:S04]  /*135470*/  STL.64 [R1+0x74e8], R6 ;  /* 0x0074e80601007387 */ /* 0x0003e80000100a00 */
[----:B------:R2:W-:Y:S01]  /*135480*/  STL [R1+0x50a4], R19 ;  /* 0x0050a41301007387 */ /* 0x0005e20000100800 */
[----:B0-----:R-:W-:Y:S01]  /*135490*/  IMAD.MOV.U32 R29, RZ, RZ, R24 ;  /* 0x000000ffff1d7224 */ /* 0x001fe200078e0018 */
[----:B------:R-:W-:Y:S02]  /*1354a0*/  SHF.R.S32.HI R24, RZ, 0x1f, R19 ;  /* 0x0000001fff187819 */ /* 0x000fe40000011413 */
[----:B----4-:R0:W-:Y:S01]  /*1354b0*/  STL [R1+0x50a0], R20 ;  /* 0x0050a01401007387 */ /* 0x0101e20000100800 */
[C---:B------:R-:W-:Y:S02]  /*1354c0*/  IADD3 R28, P3, PT, R20.reuse, R3, RZ ;  /* 0x00000003141c7210 */ /* 0x040fe40007f7e0ff */
[----:B-1----:R-:W-:Y:S01]  /*1354d0*/  IADD3 R6, P2, PT, R20, R2, RZ ;  /* 0x0000000214067210 */ /* 0x002fe20007f5e0ff */
[----:B--2---:R-:W-:Y:S01]  /*1354e0*/  IMAD.MOV.U32 R19, RZ, RZ, R23 ;  /* 0x000000ffff137224 */ /* 0x004fe200078e0017 */
[----:B------:R-:W-:Y:S01]  /*1354f0*/  SHF.R.S32.HI R23, RZ, 0x1f, R20 ;  /* 0x0000001fff177819 */ /* 0x000fe20000011414 */
[----:B---3--:R-:W-:-:S04]  /*135500*/  IMAD.MOV.U32 R9, RZ, RZ, R27 ;  /* 0x000000ffff097224 */ /* 0x008fc800078e001b */
        /* <DEDUP_REMOVED lines=20> */
[----:B------:R-:W-:Y:S01]  /*135650*/  SHF.R.S32.HI R23, RZ, 0x1f, R22 ;  /* 0x0000001fff177819 */ /* 0x000fe20000011416 */
[----:B----4-:R0:W-:Y:S04]  /*135660*/  STL.64 [R1+0x74d0], R28 ;  /* 0x0074d01c01007387 */ /* 0x0101e80000100a00 */
[----:B------:R1:W-:Y:S04]  /*135670*/  STL.64 [R1+0x74c8], R12 ;  /* 0x0074c80c01007387 */ /* 0x0003e80000100a00 */
[----:B------:R2:W-:Y:S01]  /*135680*/  STL [R1+0x509c], R21 ;  /* 0x00509c1501007387 */ /* 0x0005e20000100800 */
[----:B0-----:R-:W-:-:S03]  /*135690*/  IADD3 R28, P1, PT, R21, R3, RZ ;  /* 0x00000003151c7210 */ /* 0x001fc60007f3e0ff */
[----:B------:R0:W-:Y:S01]  /*1356a0*/  STL [R1+0x5098], R22 ;  /* 0x0050981601007387 */ /* 0x0001e20000100800 */
[C---:B-1----:R-:W-:Y:S01]  /*1356b0*/  IADD3 R12, P2, PT, R22.reuse, R2, RZ ;  /* 0x00000002160c7210 */ /* 0x042fe20007f5e0ff */
[----:B--2---:R-:W-:Y:S01]  /*1356c0*/  IMAD.MOV.U32 R21, RZ, RZ, R26 ;  /* 0x000000ffff157224 */ /* 0x004fe200078e001a */
        /* <DEDUP_REMOVED lines=13> */
[----:B0-----:R-:W4:Y:S04]  /*1357a0*/  LDL.LU.64 R12, [R1+0x74c8] ;  /* 0x0074c800010c7983 */ /* 0x001f280000300a00 */
[----:B------:R0:W-:Y:S04]  /*1357b0*/  STL.64 [R1+0x2b98], R26 ;  /* 0x002b981a01007387 */ /* 0x0001e80000100a00 */
[----:B0-----:R-:W3:Y:S01]  /*1357c0*/  LDL.LU.64 R26, [R1+0x74c0] ;  /* 0x0074c000011a7983 */ /* 0x001ee20000300a00 */
[----:B------:R-:W-:Y:S01]  /*1357d0*/  IMAD.MOV.U32 R23, RZ, RZ, R24 ;  /* 0x000000ffff177224 */ /* 0x000fe200078e0018 */
[----:B------:R-:W-:-:S02]  /*1357e0*/  SHF.R.S32.HI R24, RZ, 0x1f, R25 ;  /* 0x0000001fff187819 */ /* 0x000fc40000011419 */
[----:B------:R0:W-:Y:S04]  /*1357f0*/  STL.64 [R1+0x74b8], R8 ;  /* 0x0074b80801007387 */ /* 0x0001e80000100a00 */
[----:B------:R-:W-:Y:S01]  /*135800*/  STL.64 [R1+0x74a8], R20 ;  /* 0x0074a81401007387 */ /* 0x000fe20000100a00 */
[CC--:B0-----:R-:W-:Y:S01]  /*135810*/  IADD3 R8, P0, PT, R25.reuse, R2.reuse, RZ ;  /* 0x0000000219087210 */ /* 0x0c1fe20007f1e0ff */
[----:B------:R-:W-:Y:S02]  /*135820*/  IMAD.MOV.U32 R9, RZ, RZ, R23 ;  /* 0x000000ffff097224 */ /* 0x000fe400078e0017 */
[----:B----4-:R0:W-:Y:S04]  /*135830*/  STL.64 [R1+0x74b0], R12 ;  /* 0x0074b00c01007387 */ /* 0x0101e80000100a00 */
[----:B------:R2:W-:Y:S01]  /*135840*/  STL [R1+0x5094], R25 ;  /* 0x0050941901007387 */ /* 0x0005e20000100800 */
[----:B0-----:R-:W-:Y:S01]  /*135850*/  IADD3 R12, P1, PT, R25, R3, RZ ;  /* 0x00000003190c7210 */ /* 0x001fe20007f3e0ff */
[----:B--2---:R-:W-:Y:S01]  /*135860*/  IMAD.MOV.U32 R25, RZ, RZ, R28 ;  /* 0x000000ffff197224 */ /* 0x004fe200078e001c */
[----:B---3--:R-:W-:Y:S01]  /*135870*/  SHF.R.S32.HI R23, RZ, 0x1f, R26 ;  /* 0x0000001fff177819 */ /* 0x008fe2000001141a */
[----:B------:R0:W-:Y:S01]  /*135880*/  STL [R1+0x5090], R26 ;  /* 0x0050901a01007387 */ /* 0x0001e20000100800 */
[----:B------:R-:W-:-:S02]  /*135890*/  IADD3 R20, P2, PT, R26, R2, RZ ;  /* 0x000000021a147210 */ /* 0x000fc40007f5e0ff */
        /* <DEDUP_REMOVED lines=15> */
[----:B0-----:R-:W4:Y:S02]  /*135990*/  LDL.LU.64 R28, [R1+0x74a0] ;  /* 0x0074a000011c7983 */ /* 0x001f240000300a00 */
[----:B----4-:R-:W-:-:S02]  /*1359a0*/  IMAD.MOV.U32 R23, RZ, RZ, R29 ;  /* 0x000000ffff177224 */ /* 0x010fc400078e001d */
[----:B------:R-:W4:Y:S04]  /*1359b0*/  LDL.LU R29, [R1+0x7498] ;  /* 0x00749800011d7983 */ /* 0x000f280000300800 */
[----:B------:R-:W-:Y:S04]  /*1359c0*/  STL.64 [R1+0x7490], R8 ;  /* 0x0074900801007387 */ /* 0x000fe80000100a00 */
[----:B------:R0:W-:Y:S04]  /*1359d0*/  STL.64 [R1+0x7478], R14 ;  /* 0x0074780e01007387 */ /* 0x0001e80000100a00 */
[----:B------:R1:W-:Y:S04]  /*1359e0*/  STL.64 [R1+0x7480], R6 ;  /* 0x0074800601007387 */ /* 0x0003e80000100a00 */
[----:B------:R2:W-:Y:S01]  /*1359f0*/  STL.64 [R1+0x7488], R18 ;  /* 0x0074881201007387 */ /* 0x0005e20000100a00 */
[----:B0-----:R-:W-:Y:S01]  /*135a00*/  IMAD.MOV.U32 R15, RZ, RZ, R24 ;  /* 0x000000ffff0f7224 */ /* 0x001fe200078e0018 */
[----:B------:R-:W-:-:S02]  /*135a10*/  SHF.R.S32.HI R24, RZ, 0x1f, R27 ;  /* 0x0000001fff187819 */ /* 0x000fc4000001141b */
[----:B------:R0:W-:Y:S01]  /*135a20*/  STL [R1+0x508c], R27 ;  /* 0x00508c1b01007387 */ /* 0x0001e20000100800 */
[CC--:B------:R-:W-:Y:S01]  /*135a30*/  IADD3 R8, P0, PT, R27.reuse, R2.reuse, RZ ;  /* 0x000000021b087210 */ /* 0x0c0fe20007f1e0ff */
[----:B------:R-:W-:Y:S01]  /*135a40*/  IMAD.MOV.U32 R9, RZ, RZ, R15 ;  /* 0x000000ffff097224 */ /* 0x000fe200078e000f */
[C---:B-1----:R-:W-:Y:S02]  /*135a50*/  IADD3 R6, P2, PT, R28.reuse, R2, RZ ;  /* 0x000000021c067210 */ /* 0x042fe40007f5e0ff */
[-C--:B--2---:R-:W-:Y:S02]  /*135a60*/  IADD3 R18, P1, PT, R27, R3.reuse, RZ ;  /* 0x000000031b127210 */ /* 0x084fe40007f3e0ff */
[----:B------:R-:W-:Y:S01]  /*135a70*/  IADD3 R14, P3, PT, R28, R3, RZ ;  /* 0x000000031c0e7210 */ /* 0x000fe20007f7e0ff */
[----:B0-----:R-:W-:Y:S01]  /*135a80*/  IMAD.MOV.U32 R27, RZ, RZ, R23 ;  /* 0x000000ffff1b7224 */ /* 0x001fe200078e0017 */
[----:B------:R-:W-:Y:S01]  /*135a90*/  SHF.R.S32.HI R23, RZ, 0x1f, R28 ;  /* 0x0000001fff177819 */ /* 0x000fe2000001141c */
[----:B------:R-:W-:-:S02]  /*135aa0*/  IMAD.MOV.U32 R28, RZ, RZ, R9 ;  /* 0x000000ffff1c7224 */ /* 0x000fc400078e0009 */
[----:B------:R-:W-:-:S05]  /*135ab0*/  IMAD.X R9, R24, 0x1, R4, P0 ;  /* 0x0000000118097824 */ /* 0x000fca00000e0604 */
[----:B------:R0:W-:Y:S04]  /*135ac0*/  STL.64 [R1+0x2b70], R8 ;  /* 0x002b700801007387 */ /* 0x0001e80000100a00 */
[----:B0-----:R-:W2:Y:S01]  /*135ad0*/  LDL.LU.64 R8, [R1+0x7490] ;  /* 0x0074900001087983 */ /* 0x001ea20000300a00 */
[C---:B------:R-:W-:Y:S02]  /*135ae0*/  IMAD.X R7, R23.reuse, 0x1, R4, P2 ;  /* 0x0000000117077824 */ /* 0x040fe400010e0604 */
[--C-:B--2---:R-:W-:Y:S02]  /*135af0*/  IMAD.X R19, R24, 0x1, R9.reuse, P1 ;  /* 0x0000000118137824 */ /* 0x104fe400008e0609 */
[----:B------:R-:W-:-:S03]  /*135b00*/  IMAD.X R15, R23, 0x1, R9, P3 ;  /* 0x00000001170f7824 */ /* 0x000fc600018e0609 */
[----:B------:R0:W-:Y:S04]  /*135b10*/  STL.64 [R1+0x2b68], R18 ;  /* 0x002b681201007387 */ /* 0x0001e80000100a00 */
[----:B0-----:R-:W2:Y:S04]  /*135b20*/  LDL.LU.64 R18, [R1+0x7488] ;  /* 0x0074880001127983 */ /* 0x001ea80000300a00 */
[----:B------:R0:W-:Y:S04]  /*135b30*/  STL.64 [R1+0x2b60], R6 ;  /* 0x002b600601007387 */ /* 0x0001e80000100a00 */
[----:B0-----:R-:W2:Y:S04]  /*135b40*/  LDL.LU.64 R6, [R1+0x7480] ;  /* 0x0074800001067983 */ /* 0x001ea80000300a00 */
[----:B------:R0:W-:Y:S04]  /*135b50*/  STL.64 [R1+0x2b58], R14 ;  /* 0x002b580e01007387 */ /* 0x0001e80000100a00 */
[----:B0-----:R-:W2:Y:S01]  /*135b60*/  LDL.LU.64 R14, [R1+0x7478] ;  /* 0x00747800010e7983 */ /* 0x001ea20000300a00 */
[----:B----4-:R-:W-:-:S03]  /*135b70*/  SHF.R.S32.HI R24, RZ, 0x1f, R29 ;  /* 0x0000001fff187819 */ /* 0x010fc6000001141d */
[----:B------:R0:W-:Y:S02]  /*135b80*/  STL.64 [R1+0x7470], R8 ;  /* 0x0074700801007387 */ /* 0x0001e40000100a00 */
[----:B0-----:R-:W-:-:S05]  /*135b90*/  IADD3 R8, P0, PT, R29, R2, RZ ;  /* 0x000000021d087210 */ /* 0x001fca0007f1e0ff */
[----:B------:R-:W-:Y:S01]  /*135ba0*/  IMAD.X R9, R24, 0x1, R4, P0 ;  /* 0x0000000118097824 */ /* 0x000fe200000e0604 */
[----:B--2---:R-:W-:Y:S04]  /*135bb0*/  STL.64 [R1+0x7468], R14 ;  /* 0x0074680e01007387 */ /* 0x004fe80000100a00 */
[----:B------:R0:W-:Y:S04]  /*135bc0*/  STL.64 [R1+0x7458], R18 ;  /* 0x0074581201007387 */ /* 0x0001e80000100a00 */
[----:B0-----:R-:W2:Y:S04]  /*135bd0*/  LDL.LU R19, [R1] ;  /* 0x0000000001137983 */ /* 0x001ea80000300800 */
[----:B------:R-:W-:Y:S04]  /*135be0*/  STL.64 [R1+0x7460], R10 ;  /* 0x0074600a01007387 */ /* 0x000fe80000100a00 */
[----:B------:R-:W-:Y:S04]  /*135bf0*/  STL [R1+0x5524], R29 ;  /* 0x0055241d01007387 */ /* 0x000fe80000100800 */
[----:B------:R0:W-:Y:S04]  /*135c00*/  STL.64 [R1+0x2b50], R8 ;  /* 0x002b500801007387 */ /* 0x0001e80000100a00 */
[----:B0-----:R-:W4:Y:S01]  /*135c10*/  LDL.LU.64 R8, [R1+0x7470] ;  /* 0x0074700001087983 */ /* 0x001f220000300a00 */
[----:B------:R-:W-:-:S02]  /*135c20*/  IADD3 R14, P1, PT, R29, R3, RZ ;  /* 0x000000031d0e7210 */ /* 0x000fc40007f3e0ff */
[----:B--2---:R-:W-:Y:S02]  /*135c30*/  SHF.R.S32.HI R23, RZ, 0x1f, R19 ;  /* 0x0000001fff177819 */ /* 0x004fe40000011413 */
[C---:B------:R-:W-:Y:S02]  /*135c40*/  IADD3 R10, P2, PT, R19.reuse, R2, RZ ;  /* 0x00000002130a7210 */ /* 0x040fe40007f5e0ff */
[----:B------:R-:W-:-:S03]  /*135c50*/  IADD3 R18, P3, PT, R19, R3, RZ ;  /* 0x0000000313127210 */ /* 0x000fc60007f7e0ff */
[C---:B------:R-:W-:Y:S02]  /*135c60*/  IMAD.X R11, R23.reuse, 0x1, R4, P2 ;  /* 0x00000001170b7824 */ /* 0x040fe400010e0604 */
[--C-:B----4-:R-:W-:Y:S02]  /*135c70*/  IMAD.X R15, R24, 0x1, R9.reuse, P1 ;  /* 0x00000001180f7824 */ /* 0x110fe400008e0609 */
[----:B------:R-:W-:-:S03]  /*135c80*/  IMAD.X R19, R23, 0x1, R9, P3 ;  /* 0x0000000117137824 */ /* 0x000fc600018e0609 */
[----:B------:R0:W-:Y:S04]  /*135c90*/  STL.64 [R1+0x2b48], R14 ;  /* 0x002b480e01007387 */ /* 0x0001e80000100a00 */
[----:B0-----:R-:W2:Y:S04]  /*135ca0*/  LDL.LU.64 R14, [R1+0x7468] ;  /* 0x00746800010e7983 */ /* 0x001ea80000300a00 */
[----:B------:R0:W-:Y:S04]  /*135cb0*/  STL.64 [R1+0x2b40], R10 ;  /* 0x002b400a01007387 */ /* 0x0001e80000100a00 */
[----:B0-----:R-:W4:Y:S04]  /*135cc0*/  LDL.LU.64 R10, [R1+0x7460] ;  /* 0x00746000010a7983 */ /* 0x001f280000300a00 */
[----:B------:R0:W-:Y:S04]  /*135cd0*/  STL.64 [R1+0x2b38], R18 ;  /* 0x002b381201007387 */ /* 0x0001e80000100a00 */
[----:B0-----:R-:W2:Y:S04]  /*135ce0*/  LDL.LU.64 R18, [R1+0x7458] ;  /* 0x0074580001127983 */ /* 0x001ea80000300a00 */
[----:B------:R-:W2:Y:S04]  /*135cf0*/  LDL.LU R23, [R1+0x4] ;  /* 0x0000040001177983 */ /* 0x000ea80000300800 */
[----:B------:R0:W-:Y:S04]  /*135d00*/  STL.64 [R1+0x7450], R8 ;  /* 0x0074500801007387 */ /* 0x0001e80000100a00 */
[----:B------:R-:W-:Y:S01]  /*135d10*/  STL.64 [R1+0x7448], R28 ;  /* 0x0074481c01007387 */ /* 0x000fe20000100a00 */
[----:B--2---:R-:W-:-:S02]  /*135d20*/  SHF.R.S32.HI R24, RZ, 0x1f, R23 ;  /* 0x0000001fff187819 */ /* 0x004fc40000011417 */
[C---:B0-----:R-:W-:Y:S01]  /*135d30*/  IADD3 R8, P0, PT, R23.reuse, R2, RZ ;  /* 0x0000000217087210 */ /* 0x041fe20007f1e0ff */
[----:B------:R0:W-:Y:S04]  /*135d40*/  STL.64 [R1+0x7438], R18 ;  /* 0x0074381201007387 */ /* 0x0001e80000100a00 */
[----:B------:R-:W-:Y:S01]  /*135d50*/  IMAD.X R9, R24, 0x1, R4, P0 ;  /* 0x0000000118097824 */ /* 0x000fe200000e0604 */
[----:B0-----:R-:W2:Y:S04]  /*135d60*/  LDL.LU R19, [R1+0x8] ;  /* 0x0000080001137983 */ /* 0x001ea80000300800 */
[----:B----4-:R-:W-:Y:S04]  /*135d70*/  STL.64 [R1+0x7440], R10 ;  /* 0x0074400a01007387 */ /* 0x010fe80000100a00 */
        /* <DEDUP_REMOVED lines=16> */
[----:B------:R-:W-:Y:S04]  /*135e80*/  STL.64 [R1+0x7430], R8 ;  /* 0x0074300801007387 */ /* 0x000fe80000100a00 */
[----:B----4-:R-:W-:Y:S04]  /*135e90*/  STL.64 [R1+0x7428], R10 ;  /* 0x0074280a01007387 */ /* 0x010fe80000100a00 */
[----:B------:R0:W-:Y:S04]  /*135ea0*/  STL.64 [R1+0x7418], R14 ;  /* 0x0074180e01007387 */ /* 0x0001e80000100a00 */
[----:B0-----:R-:W4:Y:S01]  /*135eb0*/  LDL.LU R15, [R1+0x10] ;  /* 0x00001000010f7983 */ /* 0x001f220000300800 */
[----:B--2---:R-:W-:-:S02]  /*135ec0*/  SHF.R.S32.HI R24, RZ, 0x1f, R23 ;  /* 0x0000001fff187819 */ /* 0x004fc40000011417 */
[----:B------:R-:W-:Y:S01]  /*135ed0*/  IADD3 R8, P0, PT, R23, R2, RZ ;  /* 0x0000000217087210 */ /* 0x000fe20007f1e0ff */
[----:B------:R-:W-:Y:S04]  /*135ee0*/  STL.64 [R1+0x7420], R26 ;  /* 0x0074201a01007387 */ /* 0x000fe80000100a00 */
[----:B------:R-:W-:-:S05]  /*135ef0*/  IMAD.X R9, R24, 0x1, R4, P0 ;  /* 0x0000000118097824 */ /* 0x000fca00000e0604 */
[----:B------:R0:W-:Y:S04]  /*135f00*/  STL.64 [R1+0x2b10], R8 ;  /* 0x002b100801007387 */ /* 0x0001e80000100a00 */
[----:B0-----:R-:W2:Y:S01]  /*135f10*/  LDL.LU.64 R8, [R1+0x7430] ;  /* 0x0074300001087983 */ /* 0x001ea20000300a00 */
[-C--:B------:R-:W-:Y:S02]  /*135f20*/  IADD3 R10, P1, PT, R23, R3.reuse, RZ ;  /* 0x00000003170a7210 */ /* 0x080fe40007f3e0ff */
[----:B----4-:R-:W-:Y:S02]  /*135f30*/  SHF.R.S32.HI R23, RZ, 0x1f, R15 ;  /* 0x0000001fff177819 */ /* 0x010fe4000001140f */
[C---:B------:R-:W-:Y:S02]  /*135f40*/  IADD3 R26, P2, PT, R15.reuse, R2, RZ ;  /* 0x000000020f1a7210 */ /* 0x040fe40007f5e0ff */
[----:B------:R-:W-:-:S03]  /*135f50*/  IADD3 R14, P3, PT, R15, R3, RZ ;  /* 0x000000030f0e7210 */ /* 0x000fc60007f7e0ff */
[C---:B------:R-:W-:Y:S02]  /*135f60*/  IMAD.X R27, R23.reuse, 0x1, R4, P2 ;  /* 0x00000001171b7824 */ /* 0x040fe400010e0604 */
[--C-:B--2---:R-:W-:Y:S02]  /*135f70*/  IMAD.X R11, R24, 0x1, R9.reuse, P1 ;  /* 0x00000001180b7824 */ /* 0x104fe400008e0609 */
        /* <DEDUP_REMOVED lines=8> */
[----:B------:R0:W-:Y:S01]  /*136000*/  STL.64 [R1+0x7410], R8 ;  /* 0x0074100801007387 */ /* 0x0001e20000100a00 */
[----:B--2---:R-:W-:-:S02]  /*136010*/  SHF.R.S32.HI R24, RZ, 0x1f, R23 ;  /* 0x0000001fff187819 */ /* 0x004fc40000011417 */
[C---:B0-----:R-:W-:Y:S01]  /*136020*/  IADD3 R8, P0, PT, R23.reuse, R2, RZ ;  /* 0x0000000217087210 */ /* 0x041fe20007f1e0ff */
[----:B------:R-:W-:Y:S04]  /*136030*/  STL.64 [R1+0x7408], R14 ;  /* 0x0074080e01007387 */ /* 0x000fe80000100a00 */
[----:B------:R-:W-:Y:S01]  /*136040*/  IMAD.X R9, R24, 0x1, R4, P0 ;  /* 0x0000000118097824 */ /* 0x000fe200000e0604 */
[----:B------:R0:W-:Y:S04]  /*136050*/  STL.64 [R1+0x73f8], R28 ;  /* 0x0073f81c01007387 */ /* 0x0001e80000100a00 */
[----:B0-----:R-:W2:Y:S04]  /*136060*/  LDL.LU R29, [R1+0x18] ;  /* 0x00001800011d7983 */ /* 0x001ea80000300800 */
[----:B------:R-:W-:Y:S04]  /*136070*/  STL.64 [R1+0x7400], R18 ;  /* 0x0074001201007387 */ /* 0x000fe80000100a00 */
[----:B------:R0:W-:Y:S04]  /*136080*/  STL.64 [R1+0x2af0], R8 ;  /* 0x002af00801007387 */ /* 0x0001e80000100a00 */
[----:B0-----:R-:W3:Y:S01]  /*136090*/  LDL.LU.64 R8, [R1+0x7410] ;  /* 0x0074100001087983 */ /* 0x001ee20000300a00 */
[----:B------:R-:W-:-:S02]  /*1360a0*/  IADD3 R14, P1, PT, R23, R3, RZ ;  /* 0x00000003170e7210 */ /* 0x000fc40007f3e0ff */
[----:B--2---:R-:W-:Y:S02]  /*1360b0*/  SHF.R.S32.HI R23, RZ, 0x1f, R29 ;  /* 0x0000001fff177819 */ /* 0x004fe4000001141d */
[C---:B------:R-:W-:Y:S02]  /*1360c0*/  IADD3 R18, P2, PT, R29.reuse, R2, RZ ;  /* 0x000000021d127210 */ /* 0x040fe40007f5e0ff */
[----:B------:R-:W-:-:S03]  /*1360d0*/  IADD3 R28, P3, PT, R29, R3, RZ ;  /* 0x000000031d1c7210 */ /* 0x000fc60007f7e0ff */
[C---:B------:R-:W-:Y:S02]  /*1360e0*/  IMAD.X R19, R23.reuse, 0x1, R4, P2 ;  /* 0x0000000117137824 */ /* 0x040fe400010e0604 */
[--C-:B---3--:R-:W-:Y:S02]  /*1360f0*/  IMAD.X R15, R24, 0x1, R9.reuse, P1 ;  /* 0x00000001180f7824 */ /* 0x108fe400008e0609 */
[----:B------:R-:W-:-:S03]  /*136100*/  IMAD.X R29, R23, 0x1, R9, P3 ;  /* 0x00000001171d7824 */ /* 0x000fc600018e0609 */
[----:B------:R0:W-:Y:S04]  /*136110*/  STL.64 [R1+0x2ae8], R14 ;  /* 0x002ae80e01007387 */ /* 0x0001e80000100a00 */
[----:B0-----:R-:W2:Y:S04]  /*136120*/  LDL.LU.64 R14, [R1+0x7408] ;  /* 0x00740800010e7983 */ /* 0x001ea80000300a00 */
[----:B------:R0:W-:Y:S04]  /*136130*/  STL.64 [R1+0x2ae0], R18 ;  /* 0x002ae01201007387 */ /* 0x0001e80000100a00 */
[----:B0-----:R-:W3:Y:S04]  /*136140*/  LDL.LU.64 R18, [R1+0x7400] ;  /* 0x0074000001127983 */ /* 0x001ee80000300a00 */
        /* <DEDUP_REMOVED lines=8> */
[----:B---3--:R0:W-:Y:S04]  /*1361d0*/  STL.64 [R1+0x73d8], R18 ;  /* 0x0073d81201007387 */ /* 0x0081e80000100a00 */
        /* <DEDUP_REMOVED lines=21> */
[----:B------:R0:W-:Y:S04]  /*136330*/  STL.64 [R1+0x73b8], R18 ;  /* 0x0073b81201007387 */ /* 0x0001e80000100a00 */
[----:B------:R-:W-:Y:S01]  /*136340*/  IMAD.X R9, R24, 0x1, R4, P0 ;  /* 0x0000000118097824 */ /* 0x000fe200000e0604 */
[----:B0-----:R-:W2:Y:S04]  /*136350*/  LDL.LU R19, [R1+0x28] ;  /* 0x0000280001137983 */ /* 0x001ea80000300800 */
[----:B----4-:R-:W-:Y:S04]  /*136360*/  STL.64 [R1+0x73c0], R26 ;  /* 0x0073c01a01007387 */ /* 0x010fe80000100a00 */
[----:B------:R-:W-:Y:S04]  /*136370*/  STL.64 [R1+0x73c8], R14 ;  /* 0x0073c80e01007387 */ /* 0x000fe80000100a00 */
[----:B------:R0:W-:Y:S04]  /*136380*/  STL.64 [R1+0x2ab0], R8 ;  /* 0x002ab00801007387 */ /* 0x0001e80000100a00 */
[----:B0-----:R-:W4:Y:S01]  /*136390*/  LDL.LU.64 R8, [R1+0x73d0] ;  /* 0x0073d00001087983 */ /* 0x001f220000300a00 */
[----:B------:R-:W-:-:S02]  /*1363a0*/  IADD3 R14, P1, PT, R23, R3, RZ ;  /* 0x00000003170e7210 */ /* 0x000fc40007f3e0ff */
[----:B--2---:R-:W-:Y:S02]  /*1363b0*/  SHF.R.S32.HI R23, RZ, 0x1f, R19 ;  /* 0x0000001fff177819 */ /* 0x004fe40000011413 */
[----:B------:R-:W-:-:S05]  /*1363c0*/  IADD3 R26, P2, PT, R19, R2, RZ ;  /* 0x00000002131a7210 */ /* 0x000fca0007f5e0ff */
[----:B------:R-:W-:Y:S02]  /*1363d0*/  IMAD.X R27, R23, 0x1, R4, P2 ;  /* 0x00000001171b7824 */ /* 0x000fe400010e0604 */
[----:B----4-:R-:W-:-:S05]  /*1363e0*/  IMAD.X R15, R24, 0x1, R9, P1 ;  /* 0x00000001180f7824 */ /* 0x010fca00008e0609 */
[----:B------:R0:W-:Y:S04]  /*1363f0*/  STL.64 [R1+0x2aa8], R14 ;  /* 0x002aa80e01007387 */ /* 0x0001e80000100a00 */
[----:B0-----:R-:W2:Y:S04]  /*136400*/  LDL.LU.64 R14, [R1+0x73c8] ;  /* 0x0073c800010e7983 */ /* 0x001ea80000300a00 */
[----:B------:R0:W-:Y:S04]  /*136410*/  STL.64 [R1+0x2aa0], R26 ;  /* 0x002aa01a01007387 */ /* 0x0001e80000100a00 */
[----:B0-----:R-:W4:Y:S01]  /*136420*/  LDL.LU.64 R26, [R1+0x73c0] ;  /* 0x0073c000011a7983 */ /* 0x001f220000300a00 */
[----:B------:R-:W-:-:S05]  /*136430*/  IADD3 R18, P3, PT, R19, R3, RZ ;  /* 0x0000000313127210 */ /* 0x000fca0007f7e0ff */
[----:B------:R-:W-:-:S05]  /*136440*/  IMAD.X R19, R23, 0x1, R9, P3 ;  /* 0x0000000117137824 */ /* 0x000fca00018e0609 */
[----:B------:R0:W-:Y:S04]  /*136450*/  STL.64 [R1+0x2a98], R18 ;  /* 0x002a981201007387 */ /* 0x0001e80000100a00 */
[----:B0-----:R-:W2:Y:S04]  /*136460*/  LDL.LU.64 R18, [R1+0x73b8] ;  /* 0x0073b80001127983 */ /* 0x001ea80000300a00 */
[----:B------:R-:W2:Y:S04]  /*136470*/  LDL.LU R23, [R1+0x2c] ;  /* 0x00002c0001177983 */ /* 0x000ea80000300800 */
[----:B------:R0:W-:Y:S04]  /*136480*/  STL.64 [R1+0x73b0], R8 ;  /* 0x0073b00801007387 */ /* 0x0001e80000100a00 */
[----:B----4-:R-:W-:Y:S04]  /*136490*/  STL.64 [R1+0x73a0], R26 ;  /* 0x0073a01a01007387 */ /* 0x010fe80000100a00 */
[----:B------:R-:W-:Y:S04]  /*1364a0*/  STL.64 [R1+0x73a8], R28 ;  /* 0x0073a81c01007387 */ /* 0x000fe80000100a00 */
[----:B0-----:R-:W4:Y:S04]  /*1364b0*/  LDL.LU R9, [R1+0x30] ;  /* 0x0000300001097983 */ /* 0x001f280000300800 */
[----:B---3--:R0:W-:Y:S04]  /*1364c0*/  STL.64 [R1+0x7390], R10 ;  /* 0x0073900a01007387 */ /* 0x0081e80000100a00 */
[----:B0-----:R-:W3:Y:S01]  /*1364d0*/  LDL.LU R10, [R1+0x34] ;  /* 0x00003400010a7983 */ /* 0x001ee20000300800 */
[----:B--2---:R-:W-:-:S02]  /*1364e0*/  SHF.R.S32.HI R24, RZ, 0x1f, R23 ;  /* 0x0000001fff187819 */ /* 0x004fc40000011417 */
[CC--:B------:R-:W-:Y:S02]  /*1364f0*/  IADD3 R8, P0, PT, R23.reuse, R2.reuse, RZ ;  /* 0x0000000217087210 */ /* 0x0c0fe40007f1e0ff */
[-C--:B------:R-:W-:Y:S02]  /*136500*/  IADD3 R28, P1, PT, R23, R3.reuse, RZ ;  /* 0x00000003171c7210 */ /* 0x080fe40007f3e0ff */
[----:B----4-:R-:W-:Y:S02]  /*136510*/  SHF.R.S32.HI R23, RZ, 0x1f, R9 ;  /* 0x0000001fff177819 */ /* 0x010fe40000011409 */
[C---:B------:R-:W-:Y:S01]  /*136520*/  IADD3 R26, P2, PT, R9.reuse, R2, RZ ;  /* 0x00000002091a7210 */ /* 0x040fe20007f5e0ff */
[----:B---3--:R0:W-:Y:S02]  /*136530*/  STL.64 [R1+0x7398], R10 ;  /* 0x0073980a01007387 */ /* 0x0081e40000100a00 */
[----:B0-----:R-:W-:Y:S01]  /*136540*/  IADD3 R10, P3, PT, R9, R3, RZ ;  /* 0x00000003090a7210 */ /* 0x001fe20007f7e0ff */
        /* <DEDUP_REMOVED lines=9> */
[----:B0-----:R-:W3:Y:S04]  /*1365e0*/  LDL.LU.64 R26, [R1+0x73a0] ;  /* 0x0073a000011a7983 */ /* 0x001ee80000300a00 */
[----:B------:R0:W-:Y:S04]  /*1365f0*/  STL.64 [R1+0x2a78], R10 ;  /* 0x002a780a01007387 */ /* 0x0001e80000100a00 */
[----:B0-----:R-:W4:Y:S04]  /*136600*/  LDL.LU.64 R10, [R1+0x7398] ;  /* 0x00739800010a7983 */ /* 0x001f280000300a00 */
[----:B------:R0:W-:Y:S04]  /*136610*/  STL.64 [R1+0x7388], R8 ;  /* 0x0073880801007387 */ /* 0x0001e80000100a00 */
[----:B0-----:R-:W2:Y:S01]  /*136620*/  LDL.LU R9, [R1+0x38] ;  /* 0x0000380001097983 */ /* 0x001ea20000300800 */
[----:B----4-:R-:W-:-:S02]  /*136630*/  SHF.R.S32.HI R24, RZ, 0x1f, R10 ;  /* 0x0000001fff187819 */ /* 0x010fc4000001140a */
[C---:B------:R-:W-:Y:S02]  /*136640*/  IADD3 R8, P0, PT, R10.reuse, R2, RZ ;  /* 0x000000020a087210 */ /* 0x040fe40007f1e0ff */
[----:B------:R-:W-:-:S05]  /*136650*/  IADD3 R10, P1, PT, R10, R3, RZ ;  /* 0x000000030a0a7210 */ /* 0x000fca0007f3e0ff */
[----:B------:R0:W-:Y:S04]  /*136660*/  STL [R1+0x2a68], R10 ;  /* 0x002a680a01007387 */ /* 0x0001e80000100800 */
[----:B0-----:R-:W4:Y:S01]  /*136670*/  LDL.LU.64 R10, [R1+0x7390] ;  /* 0x00739000010a7983 */ /* 0x001f220000300a00 */
[----:B--2---:R-:W-:-:S03]  /*136680*/  SHF.R.S32.HI R23, RZ, 0x1f, R9 ;  /* 0x0000001fff177819 */ /* 0x004fc60000011409 */
[----:B----4-:R0:W-:Y:S04]  /*136690*/  STL.64 [R1+0x7370], R10 ;  /* 0x0073700a01007387 */ /* 0x0101e80000100a00 */
[----:B------:R1:W-:Y:S04]  /*1366a0*/  STL.64 [R1+0x7378], R16 ;  /* 0x0073781001007387 */ /* 0x0003e80000100a00 */
[----:B------:R2:W-:Y:S01]  /*1366b0*/  STL.64 [R1+0x7380], R12 ;  /* 0x0073800c01007387 */ /* 0x0005e20000100a00 */
[C---:B0-----:R-:W-:Y:S02]  /*1366c0*/  IADD3 R10, P3, PT, R9.reuse, R3, RZ ;  /* 0x00000003090a7210 */ /* 0x041fe40007f7e0ff */
[----:B-1----:R-:W-:Y:S01]  /*1366d0*/  IADD3 R16, P2, PT, R9, R2, RZ ;  /* 0x0000000209107210 */ /* 0x002fe20007f5e0ff */
[--C-:B------:R-:W-:Y:S01]  /*1366e0*/  IMAD.X R9, R24, 0x1, R4.reuse, P0 ;  /* 0x0000000118097824 */ /* 0x100fe200000e0604 */
[----:B--2---:R0:W2:Y:S04]  /*1366f0*/  LDL.64 R12, [R1+0x2a68] ;  /* 0x002a6800010c7983 */ /* 0x0040a80000100a00 */
[----:B------:R1:W-:Y:S04]  /*136700*/  STL.64 [R1+0x7368], R28 ;  /* 0x0073681c01007387 */ /* 0x0003e80000100a00 */
[----:B-1----:R-:W4:Y:S04]  /*136710*/  LDL.LU R28, [R1+0x3c] ;  /* 0x00003c00011c7983 */ /* 0x002f280000300800 */
[----:B------:R1:W-:Y:S04]  /*136720*/  STL.64 [R1+0x2a70], R8 ;  /* 0x002a700801007387 */ /* 0x0003e80000100a00 */
[----:B-1----:R-:W2:Y:S01]  /*136730*/  LDL.LU.64 R8, [R1+0x7388] ;  /* 0x0073880001087983 */ /* 0x002ea20000300a00 */
[----:B------:R-:W-:-:S02]  /*136740*/  IMAD.X R17, R23, 0x1, R4, P2 ;  /* 0x0000000117117824 */ /* 0x000fc400010e0604 */
[--C-:B--2---:R-:W-:Y:S02]  /*136750*/  IMAD.X R13, R24, 0x1, R9.reuse, P1 ;  /* 0x00000001180d7824 */ /* 0x104fe400008e0609 */
[----:B------:R-:W-:-:S03]  /*136760*/  IMAD.X R11, R23, 0x1, R9, P3 ;  /* 0x00000001170b7824 */ /* 0x000fc600018e0609 */
[----:B------:R1:W-:Y:S01]  /*136770*/  STL [R1+0x2a6c], R13 ;  /* 0x002a6c0d01007387 */ /* 0x0003e20000100800 */
[----:B----4-:R-:W-:-:S03]  /*136780*/  SHF.R.S32.HI R24, RZ, 0x1f, R28 ;  /* 0x0000001fff187819 */ /* 0x010fc6000001141c */
[----:B-1----:R-:W2:Y:S04]  /*136790*/  LDL.LU.64 R12, [R1+0x7380] ;  /* 0x00738000010c7983 */ /* 0x002ea80000300a00 */
[----:B------:R1:W-:Y:S04]  /*1367a0*/  STL.64 [R1+0x2a60], R16 ;  /* 0x002a601001007387 */ /* 0x0003e80000100a00 */
[----:B-1----:R-:W4:Y:S04]  /*1367b0*/  LDL.LU.64 R16, [R1+0x7378] ;  /* 0x0073780001107983 */ /* 0x002f280000300a00 */
[----:B------:R1:W-:Y:S04]  /*1367c0*/  STL.64 [R1+0x2a58], R10 ;  /* 0x002a580a01007387 */ /* 0x0003e80000100a00 */
[----:B-1----:R-:W2:Y:S04]  /*1367d0*/  LDL.LU.64 R10, [R1+0x7370] ;  /* 0x00737000010a7983 */ /* 0x002ea80000300a00 */
[----:B------:R1:W-:Y:S02]  /*1367e0*/  STL.64 [R1+0x7360], R8 ;  /* 0x0073600801007387 */ /* 0x0003e40000100a00 */
[----:B-1----:R-:W-:-:S02]  /*1367f0*/  IADD3 R8, P0, PT, R28, R2, RZ ;  /* 0x000000021c087210 */ /* 0x002fc40007f1e0ff */
[----:B------:R-:W2:Y:S01]  /*136800*/  LDL.LU R9, [R1+0x40] ;  /* 0x0000400001097983 */ /* 0x000ea20000300800 */
[----:B------:R-:W-:-:S05]  /*136810*/  IADD3 R28, P1, PT, R28, R3, RZ ;  /* 0x000000031c1c7210 */ /* 0x000fca0007f3e0ff */
[----:B------:R1:W-:Y:S04]  /*136820*/  STL [R1+0x2a48], R28 ;  /* 0x002a481c01007387 */ /* 0x0003e80000100800 */
[----:B-1----:R-:W2:Y:S04]  /*136830*/  LDL.LU.64 R28, [R1+0x7368] ;  /* 0x00736800011c7983 */ /* 0x002ea80000300a00 */
[----:B--2---:R1:W-:Y:S04]  /*136840*/  STL.64 [R1+0x7340], R28 ;  /* 0x0073401c01007387 */ /* 0x0043e80000100a00 */
[----:B-1----:R-:W2:Y:S01]  /*136850*/  LDL.LU R28, [R1+0x44] ;  /* 0x00004400011c7983 */ /* 0x002ea20000300800 */
[----:B------:R-:W-:-:S03]  /*136860*/  SHF.R.S32.HI R23, RZ, 0x1f, R9 ;  /* 0x0000001fff177819 */ /* 0x000fc60000011409 */
[----:B--2---:R1:W-:Y:S04]  /*136870*/  STL.64 [R1+0x7348], R28 ;  /* 0x0073481c01007387 */ /* 0x0043e80000100a00 */
[----:B------:R2:W-:Y:S01]  /*136880*/  STL.64 [R1+0x7358], R22 ;  /* 0x0073581601007387 */ /* 0x0005e20000100a00 */
[----:B-1----:R-:W-:-:S03]  /*136890*/  IADD3 R28, P2, PT, R9, R2, RZ ;  /* 0x00000002091c7210 */ /* 0x002fc60007f5e0ff */
[----:B--2---:R0:W2:Y:S04]  /*1368a0*/  LDL.64 R22, [R1+0x2a48] ;  /* 0x002a480001167983 */ /* 0x0040a80000100a00 */
[----:B------:R1:W-:Y:S04]  /*1368b0*/  STL [R1+0x2a40], R28 ;  /* 0x002a401c01007387 */ /* 0x0003e80000100800 */
[----:B------:R0:W-:Y:S01]  /*1368c0*/  STL.64 [R1+0x7350], R2 ;  /* 0x0073500201007387 */ /* 0x0001e20000100a00 */
[----:B-1----:R-:W-:Y:S01]  /*1368d0*/  IADD3 R28, P3, PT, R9, R3, RZ ;  /* 0x00000003091c7210 */ /* 0x002fe20007f7e0ff */
[----:B------:R-:W-:-:S02]  /*1368e0*/  IMAD.X R9, R24, 0x1, R4, P0 ;  /* 0x0000000118097824 */ /* 0x000fc400000e0604 */
[----:B0-----:R0:W2:Y:S04]  /*1368f0*/  LDL.64 R2, [R1+0x2a40] ;  /* 0x002a400001027983 */ /* 0x0010a80000100a00 */
[----:B------:R1:W-:Y:S04]  /*136900*/  STL.64 [R1+0x2a50], R8 ;  /* 0x002a500801007387 */ /* 0x0003e80000100a00 */
[----:B-1----:R-:W2:Y:S02]  /*136910*/  LDL.LU.64 R8, [R1+0x7360] ;  /* 0x0073600001087983 */ /* 0x002ea40000300a00 */
[----:B--2---:R-:W-:-:S05]  /*136920*/  IMAD.X R23, R24, 0x1, R9, P1 ;  /* 0x0000000118177824 */ /* 0x004fca00008e0609 */
[----:B------:R1:W-:Y:S04]  /*136930*/  STL [R1+0x2a4c], R23 ;  /* 0x002a4c1701007387 */ /* 0x0003e80000100800 */
[----:B-1----:R-:W2:Y:S02]  /*136940*/  LDL.LU.64 R22, [R1+0x7358] ;  /* 0x0073580001167983 */ /* 0x002ea40000300a00 */
[C---:B--2---:R-:W-:Y:S02]  /*136950*/  IMAD.X R3, R23.reuse, 0x1, R4, P2 ;  /* 0x0000000117037824 */ /* 0x044fe400010e0604 */
[----:B------:R-:W-:-:S03]  /*136960*/  IMAD.X R29, R23, 0x1, R9, P3 ;  /* 0x00000001171d7824 */ /* 0x000fc600018e0609 */
[----:B------:R1:W-:Y:S04]  /*136970*/  STL [R1+0x2a44], R3 ;  /* 0x002a440301007387 */ /* 0x0003e80000100800 */
[----:B-1----:R-:W2:Y:S04]  /*136980*/  LDL.LU.64 R2, [R1+0x7350] ;  /* 0x0073500001027983 */ /* 0x002ea80000300a00 */
[----:B------:R1:W-:Y:S04]  /*136990*/  STL.64 [R1+0x2a38], R28 ;  /* 0x002a381c01007387 */ /* 0x0003e80000100a00 */
[----:B-1----:R-:W2:Y:S04]  /*1369a0*/  LDL.LU.64 R28, [R1+0x7348] ;  /* 0x00734800011c7983 */ /* 0x002ea80000300a00 */
[----:B------:R1:W-:Y:S04]  /*1369b0*/  STL.64 [R1+0x7338], R8 ;  /* 0x0073380801007387 */ /* 0x0003e80000100a00 */
[----:B-1----:R-:W3:Y:S01]  /*1369c0*/  LDL.LU R9, [R1+0x48] ;  /* 0x0000480001097983 */ /* 0x002ee20000300800 */
[----:B--2---:R-:W-:-:S02]  /*1369d0*/  SHF.R.S32.HI R24, RZ, 0x1f, R28 ;  /* 0x0000001fff187819 */ /* 0x004fc4000001141c */
[C---:B------:R-:W-:Y:S02]  /*1369e0*/  IADD3 R8, P0, PT, R28.reuse, R2, RZ ;  /* 0x000000021c087210 */ /* 0x040fe40007f1e0ff */
[----:B------:R-:W-:-:S05]  /*1369f0*/  IADD3 R28, P1, PT, R28, R3, RZ ;  /* 0x000000031c1c7210 */ /* 0x000fca0007f3e0ff */
[----:B------:R1:W-:Y:S04]  /*136a00*/  STL [R1+0x2a28], R28 ;  /* 0x002a281c01007387 */ /* 0x0003e80000100800 */
[----:B-1----:R-:W2:Y:S01]  /*136a10*/  LDL.LU.64 R28, [R1+0x7340] ;  /* 0x00734000011c7983 */ /* 0x002ea20000300a00 */
[----:B---3--:R-:W-:-:S03]  /*136a20*/  SHF.R.S32.HI R23, RZ, 0x1f, R9 ;  /* 0x0000001fff177819 */ /* 0x008fc60000011409 */
[----:B--2---:R1:W-:Y:S04]  /*136a30*/  STL.64 [R1+0x7320], R28 ;  /* 0x0073201c01007387 */ /* 0x0043e80000100a00 */
[----:B------:R2:W-:Y:S04]  /*136a40*/  STL.64 [R1+0x7328], R20 ;  /* 0x0073281401007387 */ /* 0x0005e80000100a00 */
[----:B------:R3:W-:Y:S01]  /*136a50*/  STL.64 [R1+0x7330], R26 ;  /* 0x0073301a01007387 */ /* 0x0007e20000100a00 */
[C---:B-1----:R-:W-:Y:S02]  /*136a60*/  IADD3 R28, P3, PT, R9.reuse, R3, RZ ;  /* 0x00000003091c7210 */ /* 0x042fe40007f7e0ff */
[----:B--2---:R-:W-:Y:S01]  /*136a70*/  IADD3 R20, P2, PT, R9, R2, RZ ;  /* 0x0000000209147210 */ /* 0x004fe20007f5e0ff */
[--C-:B------:R-:W-:Y:S01]  /*136a80*/  IMAD.X R9, R24, 0x1, R4.reuse, P0 ;  /* 0x0000000118097824 */ /* 0x100fe200000e0604 */
[----:B---3--:R0:W2:Y:S04]  /*136a90*/  LDL.64 R26, [R1+0x2a28] ;  /* 0x002a2800011a7983 */ /* 0x0080a80000100a00 */
[----:B------:R1:W-:Y:S04]  /*136aa0*/  STL.64 [R1+0x2a30], R8 ;  /* 0x002a300801007387 */ /* 0x0003e80000100a00 */
[----:B-1----:R-:W2:Y:S01]  /*136ab0*/  LDL.LU.64 R8, [R1+0x7338] ;  /* 0x0073380001087983 */ /* 0x002ea20000300a00 */
[----:B------:R-:W-:-:S02]  /*136ac0*/  IMAD.X R21, R23, 0x1, R4, P2 ;  /* 0x0000000117157824 */ /* 0x000fc400010e0604 */
[--C-:B--2---:R-:W-:Y:S02]  /*136ad0*/  IMAD.X R27, R24, 0x1, R9.reuse, P1 ;  /* 0x00000001181b7824 */ /* 0x104fe400008e0609 */
[----:B------:R-:W-:-:S03]  /*136ae0*/  IMAD.X R29, R23, 0x1, R9, P3 ;  /* 0x00000001171d7824 */ /* 0x000fc600018e0609 */
[----:B------:R1:W-:Y:S04]  /*136af0*/  STL [R1+0x2a2c], R27 ;  /* 0x002a2c1b01007387 */ /* 0x0003e80000100800 */
[----:B-1----:R-:W2:Y:S04]  /*136b00*/  LDL.LU.64 R26, [R1+0x7330] ;  /* 0x00733000011a7983 */ /* 0x002ea80000300a00 */
[----:B------:R1:W-:Y:S04]  /*136b10*/  STL.64 [R1+0x2a20], R20 ;  /* 0x002a201401007387 */ /* 0x0003e80000100a00 */
[----:B-1----:R-:W3:Y:S04]  /*136b20*/  LDL.LU.64 R20, [R1+0x7328] ;  /* 0x0073280001147983 */ /* 0x002ee80000300a00 */
[----:B------:R1:W-:Y:S04]  /*136b30*/  STL.64 [R1+0x7318], R4 ;  /* 0x0073180401007387 */ /* 0x0003e80000100a00 */
[----:B-1----:R-:W2:Y:S04]  /*136b40*/  LDL.LU R4, [R1+0x4c] ;  /* 0x00004c0001047983 */ /* 0x002ea80000300800 */
[----:B------:R1:W-:Y:S04]  /*136b50*/  STL.64 [R1+0x2a18], R28 ;  /* 0x002a181c01007387 */ /* 0x0003e80000100a00 */
[----:B-1----:R-:W3:Y:S04]  /*136b60*/  LDL.LU.64 R28, [R1+0x7320] ;  /* 0x00732000011c7983 */ /* 0x002ee80000300a00 */
[----:B------:R1:W-:Y:S01]  /*136b70*/  STL.64 [R1+0x7310], R8 ;  /* 0x0073100801007387 */ /* 0x0003e20000100a00 */
[----:B--2---:R-:W-:-:S02]  /*136b80*/  SHF.R.S32.HI R24, RZ, 0x1f, R4 ;  /* 0x0000001fff187819 */ /* 0x004fc40000011404 */
[C---:B-1----:R-:W-:Y:S02]  /*136b90*/  IADD3 R8, P0, PT, R4.reuse, R2, RZ ;  /* 0x0000000204087210 */ /* 0x042fe40007f1e0ff */
[----:B------:R-:W-:Y:S01]  /*136ba0*/  IADD3 R4, P1, PT, R4, R3, RZ ;  /* 0x0000000304047210 */ /* 0x000fe20007f3e0ff */
[----:B---3--:R1:W-:Y:S04]  /*136bb0*/  STL.64 [R1+0x72f8], R28 ;  /* 0x0072f81c01007387 */ /* 0x0083e80000100a00 */
[----:B-1----:R-:W2:Y:S04]  /*136bc0*/  LDL.LU R29, [R1+0x50] ;  /* 0x00005000011d7983 */ /* 0x002ea80000300800 */
[----:B------:R1:W-:Y:S04]  /*136bd0*/  STL [R1+0x2a08], R4 ;  /* 0x002a080401007387 */ /* 0x0003e80000100800 */
[----:B-1----:R-:W3:Y:S04]  /*136be0*/  LDL.LU.64 R4, [R1+0x7318] ;  /* 0x0073180001047983 */ /* 0x002ee80000300a00 */
[----:B------:R-:W-:Y:S04]  /*136bf0*/  STL.64 [R1+0x7300], R12 ;  /* 0x0073000c01007387 */ /* 0x000fe80000100a00 */
[----:B------:R1:W-:Y:S04]  /*136c00*/  STL.64 [R1+0x7308], R14 ;  /* 0x0073080e01007387 */ /* 0x0003e80000100a00 */
[----:B-1----:R0:W4:Y:S01]  /*136c10*/  LDL.64 R14, [R1+0x2a08] ;  /* 0x002a0800010e7983 */ /* 0x0021220000100a00 */
[----:B---3--:R-:W-:-:S05]  /*136c20*/  IMAD.X R9, R24, 0x1, R4, P0 ;  /* 0x0000000118097824 */ /* 0x008fca00000e0604 */
[----:B------:R1:W-:Y:S04]  /*136c30*/  STL.64 [R1+0x2a10], R8 ;  /* 0x002a100801007387 */ /* 0x0003e80000100a00 */
[----:B-1----:R-:W4:Y:S01]  /*136c40*/  LDL.LU.64 R8, [R1+0x7310] ;  /* 0x0073100001087983 */ /* 0x002f220000300a00 */
[----:B--2---:R-:W-:Y:S02]  /*136c50*/  SHF.R.S32.HI R23, RZ, 0x1f, R29 ;  /* 0x0000001fff177819 */ /* 0x004fe4000001141d */
[C---:B------:R-:W-:Y:S02]  /*136c60*/  IADD3 R12, P2, PT, R29.reuse, R2, RZ ;  /* 0x000000021d0c7210 */ /* 0x040fe40007f5e0ff */
[----:B------:R-:W-:-:S03]  /*136c70*/  IADD3 R28, P3, PT, R29, R3, RZ ;  /* 0x000000031d1c7210 */ /* 0x000fc60007f7e0ff */
[C---:B------:R-:W-:Y:S02]  /*136c80*/  IMAD.X R13, R23.reuse, 0x1, R4, P2 ;  /* 0x00000001170d7824 */ /* 0x040fe400010e0604 */
[--C-:B----4-:R-:W-:Y:S02]  /*136c90*/  IMAD.X R15, R24, 0x1, R9.reuse, P1 ;  /* 0x00000001180f7824 */ /* 0x110fe400008e0609 */
[----:B------:R-:W-:-:S03]  /*136ca0*/  IMAD.X R29, R23, 0x1, R9, P3 ;  /* 0x00000001171d7824 */ /* 0x000fc600018e0609 */
[----:B------:R1:W-:Y:S04]  /*136cb0*/  STL [R1+0x2a0c], R15 ;  /* 0x002a0c0f01007387 */ /* 0x0003e80000100800 */
[----:B-1----:R-:W2:Y:S04]  /*136cc0*/  LDL.LU.64 R14, [R1+0x7308] ;  /* 0x00730800010e7983 */ /* 0x002ea80000300a00 */
[----:B------:R1:W-:Y:S04]  /*136cd0*/  STL.64 [R1+0x2a00], R12 ;  /* 0x002a000c01007387 */ /* 0x0003e80000100a00 */
[----:B-1----:R-:W3:Y:S04]  /*136ce0*/  LDL.LU.64 R12, [R1+0x7300] ;  /* 0x00730000010c7983 */ /* 0x002ee80000300a00 */
[----:B------:R1:W-:Y:S04]  /*136cf0*/  STL.64 [R1+0x29f8], R28 ;  /* 0x0029f81c01007387 */ /* 0x0003e80000100a00 */
[----:B-1----:R-:W4:Y:S04]  /*136d00*/  LDL.LU.64 R28, [R1+0x72f8] ;  /* 0x0072f800011c7983 */ /* 0x002f280000300a00 */
[----:B------:R-:W2:Y:S04]  /*136d10*/  LDL.LU R23, [R1+0x54] ;  /* 0x0000540001177983 */ /* 0x000ea80000300800 */
[----:B------:R1:W-:Y:S01]  /*136d20*/  STL.64 [R1+0x72f0], R8 ;  /* 0x0072f00801007387 */ /* 0x0003e20000100a00 */
[----:B--2---:R-:W-:-:S02]  /*136d30*/  SHF.R.S32.HI R24, RZ, 0x1f, R23 ;  /* 0x0000001fff187819 */ /* 0x004fc40000011417 */
[C---:B-1----:R-:W-:Y:S01]  /*136d40*/  IADD3 R8, P0, PT, R23.reuse, R2, RZ ;  /* 0x0000000217087210 */ /* 0x042fe20007f1e0ff */
[----:B----4-:R1:W-:Y:S04]  /*136d50*/  STL.64 [R1+0x72d8], R28 ;  /* 0x0072d81c01007387 */ /* 0x0103e80000100a00 */
[----:B------:R-:W-:Y:S01]  /*136d60*/  IMAD.X R9, R24, 0x1, R4, P0 ;  /* 0x0000000118097824 */ /* 0x000fe200000e0604 */
[----:B-1----:R-:W2:Y:S04]  /*136d70*/  LDL.LU R29, [R1+0x58] ;  /* 0x00005800011d7983 */ /* 0x002ea80000300800 */
[----:B------:R-:W-:Y:S04]  /*136d80*/  STL.64 [R1+0x72e8], R14 ;  /* 0x0072e80e01007387 */ /* 0x000fe80000100a00 */
[----:B------:R-:W-:Y:S04]  /*136d90*/  STL.64 [R1+0x72e0], R6 ;  /* 0x0072e00601007387 */ /* 0x000fe80000100a00 */
[----:B------:R1:W-:Y:S04]  /*136da0*/  STL.64 [R1+0x29f0], R8 ;  /* 0x0029f00801007387 */ /* 0x0003e80000100a00 */
[----:B-1----:R-:W4:Y:S01]  /*136db0*/  LDL.LU.64 R8, [R1+0x72f0] ;  /* 0x0072f00001087983 */ /* 0x002f220000300a00 */
        /* <DEDUP_REMOVED lines=8> */
[----:B-1----:R-:W2:Y:S04]  /*136e40*/  LDL.LU.64 R14, [R1+0x72e8] ;  /* 0x0072e800010e7983 */ /* 0x002ea80000300a00 */
[----:B------:R1:W-:Y:S04]  /*136e50*/  STL.64 [R1+0x29e0], R6 ;  /* 0x0029e00601007387 */ /* 0x0003e80000100a00 */
[----:B-1----:R-:W4:Y:S04]  /*136e60*/  LDL.LU.64 R6, [R1+0x72e0] ;  /* 0x0072e00001067983 */ /* 0x002f280000300a00 */
[----:B------:R1:W-:Y:S04]  /*136e70*/  STL.64 [R1+0x29d8], R28 ;  /* 0x0029d81c01007387 */ /* 0x0003e80000100a00 */
[----:B-1----:R-:W2:Y:S04]  /*136e80*/  LDL.LU.64 R28, [R1+0x72d8] ;  /* 0x0072d800011c7983 */ /* 0x002ea80000300a00 */
[----:B------:R-:W2:Y:S04]  /*136e90*/  LDL.LU R23, [R1+0x5c] ;  /* 0x00005c0001177983 */ /* 0x000ea80000300800 */
[----:B------:R1:W-:Y:S01]  /*136ea0*/  STL.64 [R1+0x72d0], R8 ;  /* 0x0072d00801007387 */ /* 0x0003e20000100a00 */
[----:B--2---:R-:W-:-:S02]  /*136eb0*/  SHF.R.S32.HI R24, RZ, 0x1f, R23 ;  /* 0x0000001fff187819 */ /* 0x004fc40000011417 */
[C---:B-1----:R-:W-:Y:S01]  /*136ec0*/  IADD3 R8, P0, PT, R23.reuse, R2, RZ ;  /* 0x0000000217087210 */ /* 0x042fe20007f1e0ff */
[----:B------:R1:W-:Y:S04]  /*136ed0*/  STL.64 [R1+0x72b8], R28 ;  /* 0x0072b81c01007387 */ /* 0x0003e80000100a00 */
[----:B------:R-:W-:Y:S01]  /*136ee0*/  IMAD.X R9, R24, 0x1, R4, P0 ;  /* 0x0000000118097824 */ /* 0x000fe200000e0604 */
[----:B-1----:R-:W2:Y:S04]  /*136ef0*/  LDL.LU R29, [R1+0x60] ;  /* 0x00006000011d7983 */ /* 0x002ea80000300800 */
[----:B----4-:R-:W-:Y:S04]  /*136f00*/  STL.64 [R1+0x72c8], R6 ;  /* 0x0072c80601007387 */ /* 0x010fe80000100a00 */
        /* <DEDUP_REMOVED lines=23> */
[----:B------:R-:W-:Y:S04]  /*137080*/  STL.64 [R1+0x72a0], R18 ;  /* 0x0072a01201007387 */ /* 0x000fe80000100a00 */
[----:B----4-:R-:W-:Y:S04]  /*137090*/  STL.64 [R1+0x72a8], R20 ;  /* 0x0072a81401007387 */ /* 0x010fe80000100a00 */
        /* <DEDUP_REMOVED lines=16> */
[----:B------:R-:W-:Y:S04]  /*1371a0*/  STL.64 [R1+0x7290], R8 ;  /* 0x0072900801007387 */ /* 0x000fe80000100a00 */
[----:B----4-:R-:W-:Y:S04]  /*1371b0*/  STL.64 [R1+0x7288], R18 ;  /* 0x0072881201007387 */ /* 0x010fe80000100a00 */
[----:B------:R1:W-:Y:S04]  /*1371c0*/  STL.64 [R1+0x7278], R26 ;  /* 0x0072781a01007387 */ /* 0x0003e80000100a00 */
[----:B-1----:R-:W4:Y:S01]  /*1371d0*/  LDL.LU R27, [R1+0x70] ;  /* 0x00007000011b7983 */ /* 0x002f220000300800 */
[----:B--2---:R-:W-:-:S02]  /*1371e0*/  SHF.R.S32.HI R24, RZ, 0x1f, R23 ;  /* 0x0000001fff187819 */ /* 0x004fc40000011417 */
[----:B------:R-:W-:Y:S01]  /*1371f0*/  IADD3 R8, P0, PT, R23, R2, RZ ;  /* 0x0000000217087210 */ /* 0x000fe20007f1e0ff */
[----:B------:R-:W-:Y:S04]  /*137200*/  STL.64 [R1+0x7280], R6 ;  /* 0x0072800601007387 */ /* 0x000fe80000100a00 */
[----:B------:R-:W-:-:S05]  /*137210*/  IMAD.X R9, R24, 0x1, R4, P0 ;  /* 0x0000000118097824 */ /* 0x000fca00000e0604 */
[----:B------:R1:W-:Y:S04]  /*137220*/  STL.64 [R1+0x2990], R8 ;  /* 0x0029900801007387 */ /* 0x0003e80000100a00 */
[----:B-1----:R-:W2:Y:S01]  /*137230*/  LDL.LU.64 R8, [R1+0x7290] ;  /* 0x0072900001087983 */ /* 0x002ea20000300a00 */
        /* <DEDUP_REMOVED lines=8> */
[----:B-1----:R-:W2:Y:S04]  /*1372c0*/  LDL.LU.64 R18, [R1+0x7288] ;  /* 0x0072880001127983 */ /* 0x002ea80000300a00 */
[----:B------:R1:W-:Y:S04]  /*1372d0*/  STL.64 [R1+0x2980], R6 ;  /* 0x0029800601007387 */ /* 0x0003e80000100a00 */
[----:B-1----:R-:W4:Y:S04]  /*1372e0*/  LDL.LU.64 R6, [R1+0x7280] ;  /* 0x0072800001067983 */ /* 0x002f280000300a00 */
[----:B------:R1:W-:Y:S04]  /*1372f0*/  STL.64 [R1+0x2978], R26 ;  /* 0x0029781a01007387 */ /* 0x0003e80000100a00 */
[----:B-1----:R-:W2:Y:S04]  /*137300*/  LDL.LU.64 R26, [R1+0x7278] ;  /* 0x00727800011a7983 */ /* 0x002ea80000300a00 */
[----:B------:R-:W3:Y:S04]  /*137310*/  LDL.LU R23, [R1+0x74] ;  /* 0x0000740001177983 */ /* 0x000ee80000300800 */
[----:B------:R1:W-:Y:S04]  /*137320*/  STL.64 [R1+0x7270], R8 ;  /* 0x0072700801007387 */ /* 0x0003e80000100a00 */
[----:B--2---:R2:W-:Y:S04]  /*137330*/  STL.64 [R1+0x7268], R26 ;  /* 0x0072681a01007387 */ /* 0x0045e80000100a00 */
[----:B-1----:R-:W4:Y:S01]  /*137340*/  LDL.LU R9, [R1+0x78] ;  /* 0x0000780001097983 */ /* 0x002f220000300800 */
[----:B---3--:R-:W-:-:S02]  /*137350*/  SHF.R.S32.HI R24, RZ, 0x1f, R23 ;  /* 0x0000001fff187819 */ /* 0x008fc40000011417 */
[C---:B------:R-:W-:Y:S01]  /*137360*/  IADD3 R8, P0, PT, R23.reuse, R2, RZ ;  /* 0x0000000217087210 */ /* 0x040fe20007f1e0ff */
[----:B------:R-:W-:Y:S01]  /*137370*/  STL.64 [R1+0x7258], R28 ;  /* 0x0072581c01007387 */ /* 0x000fe20000100a00 */
[----:B--2---:R-:W-:-:S03]  /*137380*/  IADD3 R26, P1, PT, R23, R3, RZ ;  /* 0x00000003171a7210 */ /* 0x004fc60007f3e0ff */
[----:B------:R1:W-:Y:S01]  /*137390*/  STL.64 [R1+0x7260], R10 ;  /* 0x0072600a01007387 */ /* 0x0003e20000100a00 */
[----:B----4-:R-:W-:Y:S02]  /*1373a0*/  SHF.R.S32.HI R23, RZ, 0x1f, R9 ;  /* 0x0000001fff177819 */ /* 0x010fe40000011409 */
[C---:B-1----:R-:W-:Y:S02]  /*1373b0*/  IADD3 R10, P2, PT, R9.reuse, R2, RZ ;  /* 0x00000002090a7210 */ /* 0x042fe40007f5e0ff */
[----:B------:R-:W-:Y:S01]  /*1373c0*/  IADD3 R28, P3, PT, R9, R3, RZ ;  /* 0x00000003091c7210 */ /* 0x000fe20007f7e0ff */
[----:B------:R-:W-:-:S05]  /*1373d0*/  IMAD.X R9, R24, 0x1, R4, P0 ;  /* 0x0000000118097824 */ /* 0x000fca00000e0604 */
[----:B------:R1:W-:Y:S04]  /*1373e0*/  STL.64 [R1+0x2970], R8 ;  /* 0x0029700801007387 */ /* 0x0003e80000100a00 */
[----:B-1----:R-:W2:Y:S02]  /*1373f0*/  LDL.LU.64 R8, [R1+0x7270] ;  /* 0x0072700001087983 */ /* 0x002ea40000300a00 */
[----:B--2---:R-:W-:-:S05]  /*137400*/  IMAD.X R27, R24, 0x1, R9, P1 ;  /* 0x00000001181b7824 */ /* 0x004fca00008e0609 */
[----:B------:R1:W-:Y:S04]  /*137410*/  STL.64 [R1+0x2968], R26 ;  /* 0x0029681a01007387 */ /* 0x0003e80000100a00 */
[----:B-1----:R-:W2:Y:S01]  /*137420*/  LDL.LU.64 R26, [R1+0x7268] ;  /* 0x00726800011a7983 */ /* 0x002ea20000300a00 */
[C---:B------:R-:W-:Y:S02]  /*137430*/  IMAD.X R11, R23.reuse, 0x1, R4, P2 ;  /* 0x00000001170b7824 */ /* 0x040fe400010e0604 */
[----:B------:R-:W-:Y:S01]  /*137440*/  IMAD.X R29, R23, 0x1, R9, P3 ;  /* 0x00000001171d7824 */ /* 0x000fe200018e0609 */
[----:B--2---:R1:W-:Y:S04]  /*137450*/  STL.64 [R1+0x7250], R26 ;  /* 0x0072501a01007387 */ /* 0x0043e80000100a00 */
[----:B-1----:R-:W2:Y:S04]  /*137460*/  LDL.LU R26, [R1+0x7c] ;  /* 0x00007c00011a7983 */ /* 0x002ea80000300800 */
[----:B------:R1:W-:Y:S04]  /*137470*/  STL.64 [R1+0x2960], R10 ;  /* 0x0029600a01007387 */ /* 0x0003e80000100a00 */
[----:B-1----:R-:W3:Y:S04]  /*137480*/  LDL.LU.64 R10, [R1+0x7260] ;  /* 0x00726000010a7983 */ /* 0x002ee80000300a00 */
[----:B------:R1:W-:Y:S04]  /*137490*/  STL.64 [R1+0x2958], R28 ;  /* 0x0029581c01007387 */ /* 0x0003e80000100a00 */
[----:B-1----:R-:W4:Y:S04]  /*1374a0*/  LDL.LU.64 R28, [R1+0x7258] ;  /* 0x00725800011c7983 */ /* 0x002f280000300a00 */
[----:B------:R1:W-:Y:S04]  /*1374b0*/  STL.64 [R1+0x7248], R8 ;  /* 0x0072480801007387 */ /* 0x0003e80000100a00 */
[----:B-1----:R-:W3:Y:S01]  /*1374c0*/  LDL.LU R9, [R1+0x80] ;  /* 0x0000800001097983 */ /* 0x002ee20000300800 */
[----:B--2---:R-:W-:-:S02]  /*1374d0*/  SHF.R.S32.HI R24, RZ, 0x1f, R26 ;  /* 0x0000001fff187819 */ /* 0x004fc4000001141a */
[C---:B------:R-:W-:Y:S02]  /*1374e0*/  IADD3 R8, P0, PT, R26.reuse, R2, RZ ;  /* 0x000000021a087210 */ /* 0x040fe40007f1e0ff */
[----:B------:R-:W-:-:S05]  /*1374f0*/  IADD3 R26, P1, PT, R26, R3, RZ ;  /* 0x000000031a1a7210 */ /* 0x000fca0007f3e0ff */
[----:B------:R1:W-:Y:S04]  /*137500*/  STL [R1+0x2948], R26 ;  /* 0x0029481a01007387 */ /* 0x0003e80000100800 */
[----:B-1----:R-:W2:Y:S04]  /*137510*/  LDL.LU.64 R26, [R1+0x7250] ;  /* 0x00725000011a7983 */ /* 0x002ea80000300a00 */
[----:B------:R-:W-:Y:S04]  /*137520*/  STL.64 [R1+0x7238], R20 ;  /* 0x0072381401007387 */ /* 0x000fe80000100a00 */
[----:B------:R1:W-:Y:S04]  /*137530*/  STL.64 [R1+0x7240], R18 ;  /* 0x0072401201007387 */ /* 0x0003e80000100a00 */
[----:B-1----:R0:W4:Y:S01]  /*137540*/  LDL.64 R18, [R1+0x2948] ;  /* 0x0029480001127983 */ /* 0x0021220000100a00 */
[----:B---3--:R-:W-:-:S02]  /*137550*/  SHF.R.S32.HI R23, RZ, 0x1f, R9 ;  /* 0x0000001fff177819 */ /* 0x008fc40000011409 */
[C---:B------:R-:W-:Y:S01]  /*137560*/  IADD3 R20, P2, PT, R9.reuse, R2, RZ ;  /* 0x0000000209147210 */ /* 0x040fe20007f5e0ff */
[----:B--2---:R1:W-:Y:S02]  /*137570*/  STL.64 [R1+0x7230], R26 ;  /* 0x0072301a01007387 */ /* 0x0043e40000100a00 */
[----:B-1----:R-:W-:Y:S01]  /*137580*/  IADD3 R26, P3, PT, R9, R3, RZ ;  /* 0x00000003091a7210 */ /* 0x002fe20007f7e0ff */
[----:B------:R-:W-:-:S05]  /*137590*/  IMAD.X R9, R24, 0x1, R4, P0 ;  /* 0x0000000118097824 */ /* 0x000fca00000e0604 */
[----:B------:R1:W-:Y:S04]  /*1375a0*/  STL.64 [R1+0x2950], R8 ;  /* 0x0029500801007387 */ /* 0x0003e80000100a00 */
[----:B-1----:R-:W2:Y:S01]  /*1375b0*/  LDL.LU.64 R8, [R1+0x7248] ;  /* 0x0072480001087983 */ /* 0x002ea20000300a00 */
[----:B------:R-:W-:-:S03]  /*1375c0*/  IMAD.X R21, R23, 0x1, R4, P2 ;  /* 0x0000000117157824 */ /* 0x000fc600010e0604 */
[----:B----4-:R1:W-:Y:S04]  /*1375d0*/  STL.64 [R1+0x7228], R28 ;  /* 0x0072281c01007387 */ /* 0x0103e80000100a00 */
[----:B-1----:R-:W3:Y:S01]  /*1375e0*/  LDL.LU R28, [R1+0x84] ;  /* 0x00008400011c7983 */ /* 0x002ee20000300800 */
[--C-:B--2---:R-:W-:Y:S02]  /*1375f0*/  IMAD.X R19, R24, 0x1, R9.reuse, P1 ;  /* 0x0000000118137824 */ /* 0x104fe400008e0609 */
[----:B------:R-:W-:-:S03]  /*137600*/  IMAD.X R27, R23, 0x1, R9, P3 ;  /* 0x00000001171b7824 */ /* 0x000fc600018e0609 */
[----:B------:R1:W-:Y:S04]  /*137610*/  STL [R1+0x294c], R19 ;  /* 0x00294c1301007387 */ /* 0x0003e80000100800 */
[----:B-1----:R-:W2:Y:S04]  /*137620*/  LDL.LU.64 R18, [R1+0x7240] ;  /* 0x0072400001127983 */ /* 0x002ea80000300a00 */
[----:B------:R1:W-:Y:S04]  /*137630*/  STL.64 [R1+0x2940], R20 ;  /* 0x0029401401007387 */ /* 0x0003e80000100a00 */
[----:B-1----:R-:W4:Y:S04]  /*137640*/  LDL.LU.64 R20, [R1+0x7238] ;  /* 0x0072380001147983 */ /* 0x002f280000300a00 */
[----:B------:R1:W-:Y:S04]  /*137650*/  STL.64 [R1+0x2938], R26 ;  /* 0x0029381a01007387 */ /* 0x0003e80000100a00 */
[----:B-1----:R-:W2:Y:S01]  /*137660*/  LDL.LU.64 R26, [R1+0x7230] ;  /* 0x00723000011a7983 */ /* 0x002ea20000300a00 */
[----:B---3--:R-:W-:-:S03]  /*137670*/  SHF.R.S32.HI R24, RZ, 0x1f, R28 ;  /* 0x0000001fff187819 */ /* 0x008fc6000001141c */
[----:B------:R1:W-:Y:S02]  /*137680*/  STL.64 [R1+0x7220], R8 ;  /* 0x0072200801007387 */ /* 0x0003e40000100a00 */
[C---:B-1----:R-:W-:Y:S02]  /*137690*/  IADD3 R8, P0, PT, R28.reuse, R2, RZ ;  /* 0x000000021c087210 */ /* 0x042fe40007f1e0ff */
[----:B------:R-:W-:Y:S01]  /*1376a0*/  IADD3 R28, P1, PT, R28, R3, RZ ;  /* 0x000000031c1c7210 */ /* 0x000fe20007f3e0ff */
[----:B--2---:R1:W-:Y:S04]  /*1376b0*/  STL.64 [R1+0x7208], R26 ;  /* 0x0072081a01007387 */ /* 0x0043e80000100a00 */
[----:B-1----:R-:W2:Y:S04]  /*1376c0*/  LDL.LU R27, [R1+0x88] ;  /* 0x00008800011b7983 */ /* 0x002ea80000300800 */
[----:B------:R1:W-:Y:S04]  /*1376d0*/  STL [R1+0x2928], R28 ;  /* 0x0029281c01007387 */ /* 0x0003e80000100800 */
[----:B-1----:R-:W3:Y:S01]  /*1376e0*/  LDL.LU.64 R28, [R1+0x7228] ;  /* 0x00722800011c7983 */ /* 0x002ee20000300a00 */
[----:B------:R-:W-:-:S03]  /*1376f0*/  IMAD.X R9, R24, 0x1, R4, P0 ;  /* 0x0000000118097824 */ /* 0x000fc600000e0604 */
[----:B------:R-:W-:Y:S04]  /*137700*/  STL.64 [R1+0x7210], R6 ;  /* 0x0072100601007387 */ /* 0x000fe80000100a00 */
[----:B---3--:R1:W-:Y:S04]  /*137710*/  STL.64 [R1+0x7218], R28 ;  /* 0x0072181c01007387 */ /* 0x0083e80000100a00 */
[----:B-1----:R0:W3:Y:S04]  /*137720*/  LDL.64 R28, [R1+0x2928] ;  /* 0x00292800011c7983 */ /* 0x0020e80000100a00 */
[----:B------:R1:W-:Y:S04]  /*137730*/  STL.64 [R1+0x2930], R8 ;  /* 0x0029300801007387 */ /* 0x0003e80000100a00 */
[----:B-1----:R-:W3:Y:S01]  /*137740*/  LDL.LU.64 R8, [R1+0x7220] ;  /* 0x0072200001087983 */ /* 0x002ee20000300a00 */
[----:B--2---:R-:W-:-:S02]  /*137750*/  SHF.R.S32.HI R23, RZ, 0x1f, R27 ;  /* 0x0000001fff177819 */ /* 0x004fc4000001141b */
[C---:B------:R-:W-:Y:S02]  /*137760*/  IADD3 R6, P2, PT, R27.reuse, R2, RZ ;  /* 0x000000021b067210 */ /* 0x040fe40007f5e0ff */
[----:B------:R-:W-:-:S03]  /*137770*/  IADD3 R26, P3, PT, R27, R3, RZ ;  /* 0x000000031b1a7210 */ /* 0x000fc60007f7e0ff */
[C---:B------:R-:W-:Y:S02]  /*137780*/  IMAD.X R7, R23.reuse, 0x1, R4, P2 ;  /* 0x0000000117077824 */ /* 0x040fe400010e0604 */
[--C-:B---3--:R-:W-:Y:S02]  /*137790*/  IMAD.X R29, R24, 0x1, R9.reuse, P1 ;  /* 0x00000001181d7824 */ /* 0x108fe400008e0609 */
[----:B------:R-:W-:-:S03]  /*1377a0*/  IMAD.X R27, R23, 0x1, R9, P3 ;  /* 0x00000001171b7824 */ /* 0x000fc600018e0609 */
[----:B------:R1:W-:Y:S04]  /*1377b0*/  STL [R1+0x292c], R29 ;  /* 0x00292c1d01007387 */ /* 0x0003e80000100800 */
[----:B-1----:R-:W2:Y:S04]  /*1377c0*/  LDL.LU.64 R28, [R1+0x7218] ;  /* 0x00721800011c7983 */ /* 0x002ea80000300a00 */
[----:B------:R1:W-:Y:S04]  /*1377d0*/  STL.64 [R1+0x2920], R6 ;  /* 0x0029200601007387 */ /* 0x0003e80000100a00 */
[----:B-1----:R-:W3:Y:S04]  /*1377e0*/  LDL.LU.64 R6, [R1+0x7210] ;  /* 0x0072100001067983 */ /* 0x002ee80000300a00 */
[----:B------:R1:W-:Y:S04]  /*1377f0*/  STL.64 [R1+0x2918], R26 ;  /* 0x0029181a01007387 */ /* 0x0003e80000100a00 */
[----:B-1----:R-:W2:Y:S04]  /*137800*/  LDL.LU.64 R26, [R1+0x7208] ;  /* 0x00720800011a7983 */ /* 0x002ea80000300a00 */
[----:B------:R-:W2:Y:S04]  /*137810*/  LDL.LU R23, [R1+0x8c] ;  /* 0x00008c0001177983 */ /* 0x000ea80000300800 */
[----:B------:R1:W-:Y:S01]  /*137820*/  STL.64 [R1+0x7200], R8 ;  /* 0x0072000801007387 */ /* 0x0003e20000100a00 */
[----:B--2---:R-:W-:-:S02]  /*137830*/  SHF.R.S32.HI R24, RZ, 0x1f, R23 ;  /* 0x0000001fff187819 */ /* 0x004fc40000011417 */
[C---:B-1----:R-:W-:Y:S01]  /*137840*/  IADD3 R8, P0, PT, R23.reuse, R2, RZ ;  /* 0x0000000217087210 */ /* 0x042fe20007f1e0ff */
[----:B------:R-:W-:Y:S04]  /*137850*/  STL.64 [R1+0x71f8], R26 ;  /* 0x0071f81a01007387 */ /* 0x000fe80000100a00 */
[----:B------:R-:W-:Y:S01]  /*137860*/  IMAD.X R9, R24, 0x1, R4, P0 ;  /* 0x0000000118097824 */ /* 0x000fe200000e0604 */
[----:B------:R1:W-:Y:S04]  /*137870*/  STL.64 [R1+0x71e8], R28 ;  /* 0x0071e81c01007387 */ /* 0x0003e80000100a00 */
[----:B-1----:R-:W2:Y:S04]  /*137880*/  LDL.LU R29, [R1+0x90] ;  /* 0x00009000011d7983 */ /* 0x002ea80000300800 */
[----:B------:R-:W-:Y:S04]  /*137890*/  STL.64 [R1+0x71f0], R18 ;  /* 0x0071f01201007387 */ /* 0x000fe80000100a00 */
[----:B------:R1:W-:Y:S04]  /*1378a0*/  STL.64 [R1+0x2910], R8 ;  /* 0x0029100801007387 */ /* 0x0003e80000100a00 */
[----:B-1----:R-:W3:Y:S01]  /*1378b0*/  LDL.LU.64 R8, [R1+0x7200] ;  /* 0x0072000001087983 */ /* 0x002ee20000300a00 */
        /* <DEDUP_REMOVED lines=21> */
[----:B---3--:R-:W-:Y:S04]  /*137a10*/  STL.64 [R1+0x71d0], R18 ;  /* 0x0071d01201007387 */ /* 0x008fe80000100a00 */
        /* <DEDUP_REMOVED lines=14> */
[----:B-1----:R-:W4:Y:S04]  /*137b00*/  LDL.LU.64 R28, [R1+0x71c8] ;  /* 0x0071c800011c7983 */ /* 0x002f280000300a00 */
[----:B------:R-:W2:Y:S04]  /*137b10*/  LDL.LU R23, [R1+0x9c] ;  /* 0x00009c0001177983 */ /* 0x000ea80000300800 */
[----:B------:R-:W-:Y:S04]  /*137b20*/  STL.64 [R1+0x71c0], R8 ;  /* 0x0071c00801007387 */ /* 0x000fe80000100a00 */
[----:B---3--:R-:W-:Y:S04]  /*137b30*/  STL.64 [R1+0x71b8], R18 ;  /* 0x0071b81201007387 */ /* 0x008fe80000100a00 */
[----:B------:R1:W-:Y:S04]  /*137b40*/  STL.64 [R1+0x71a8], R26 ;  /* 0x0071a81a01007387 */ /* 0x0003e80000100a00 */
[----:B-1----:R-:W3:Y:S01]  /*137b50*/  LDL.LU R27, [R1+0xa0] ;  /* 0x0000a000011b7983 */ /* 0x002ee20000300800 */
[----:B--2---:R-:W-:-:S02]  /*137b60*/  SHF.R.S32.HI R24, RZ, 0x1f, R23 ;  /* 0x0000001fff187819 */ /* 0x004fc40000011417 */
[----:B------:R-:W-:Y:S01]  /*137b70*/  IADD3 R8, P0, PT, R23, R2, RZ ;  /* 0x0000000217087210 */ /* 0x000fe20007f1e0ff */
[----:B------:R-:W-:Y:S04]  /*137b80*/  STL.64 [R1+0x71b0], R16 ;  /* 0x0071b01001007387 */ /* 0x000fe80000100a00 */
[----:B------:R-:W-:-:S05]  /*137b90*/  IMAD.X R9, R24, 0x1, R4, P0 ;  /* 0x0000000118097824 */ /* 0x000fca00000e0604 */
[----:B------:R1:W-:Y:S04]  /*137ba0*/  STL.64 [R1+0x28d0], R8 ;  /* 0x0028d00801007387 */ /* 0x0003e80000100a00 */
[----:B-1----:R-:W2:Y:S01]  /*137bb0*/  LDL.LU.64 R8, [R1+0x71c0] ;  /* 0x0071c00001087983 */ /* 0x002ea20000300a00 */
[----:B------:R-:W-:Y:S02]  /*137bc0*/  IADD3 R18, P1, PT, R23, R3, RZ ;  /* 0x0000000317127210 */ /* 0x000fe40007f3e0ff */
[----:B---3--:R-:W-:Y:S02]  /*137bd0*/  SHF.R.S32.HI R23, RZ, 0x1f, R27 ;  /* 0x0000001fff177819 */ /* 0x008fe4000001141b */
[----:B------:R-:W-:-:S05]  /*137be0*/  IADD3 R16, P2, PT, R27, R2, RZ ;  /* 0x000000021b107210 */ /* 0x000fca0007f5e0ff */
[----:B------:R-:W-:Y:S02]  /*137bf0*/  IMAD.X R17, R23, 0x1, R4, P2 ;  /* 0x0000000117117824 */ /* 0x000fe400010e0604 */
[----:B--2---:R-:W-:-:S05]  /*137c00*/  IMAD.X R19, R24, 0x1, R9, P1 ;  /* 0x0000000118137824 */ /* 0x004fca00008e0609 */
[----:B------:R1:W-:Y:S04]  /*137c10*/  STL.64 [R1+0x28c8], R18 ;  /* 0x0028c81201007387 */ /* 0x0003e80000100a00 */
[----:B-1----:R-:W2:Y:S04]  /*137c20*/  LDL.LU.64 R18, [R1+0x71b8] ;  /* 0x0071b80001127983 */ /* 0x002ea80000300a00 */
[----:B------:R1:W-:Y:S04]  /*137c30*/  STL.64 [R1+0x28c0], R16 ;  /* 0x0028c01001007387 */ /* 0x0003e80000100a00 */
[----:B-1----:R-:W3:Y:S01]  /*137c40*/  LDL.LU.64 R16, [R1+0x71b0] ;  /* 0x0071b00001107983 */ /* 0x002ee20000300a00 */
[----:B------:R-:W-:-:S05]  /*137c50*/  IADD3 R26, P3, PT, R27, R3, RZ ;  /* 0x000000031b1a7210 */ /* 0x000fca0007f7e0ff */
[----:B------:R-:W-:-:S05]  /*137c60*/  IMAD.X R27, R23, 0x1, R9, P3 ;  /* 0x00000001171b7824 */ /* 0x000fca00018e0609 */
[----:B------:R1:W-:Y:S04]  /*137c70*/  STL.64 [R1+0x28b8], R26 ;  /* 0x0028b81a01007387 */ /* 0x0003e80000100a00 */
[----:B-1----:R-:W2:Y:S04]  /*137c80*/  LDL.LU.64 R26, [R1+0x71a8] ;  /* 0x0071a800011a7983 */ /* 0x002ea80000300a00 */
[----:B------:R-:W2:Y:S04]  /*137c90*/  LDL.LU R23, [R1+0xa4] ;  /* 0x0000a40001177983 */ /* 0x000ea80000300800 */
[----:B------:R1:W-:Y:S04]  /*137ca0*/  STL.64 [R1+0x71a0], R8 ;  /* 0x0071a00801007387 */ /* 0x0003e80000100a00 */
[----:B---3--:R-:W-:Y:S04]  /*137cb0*/  STL.64 [R1+0x7190], R16 ;  /* 0x0071901001007387 */ /* 0x008fe80000100a00 */
[----:B------:R3:W-:Y:S04]  /*137cc0*/  STL.64 [R1+0x7198], R10 ;  /* 0x0071980a01007387 */ /* 0x0007e80000100a00 */
[----:B-1----:R-:W3:Y:S04]  /*137cd0*/  LDL.LU R9, [R1+0xa8] ;  /* 0x0000a80001097983 */ /* 0x002ee80000300800 */
[----:B----4-:R1:W-:Y:S01]  /*137ce0*/  STL.64 [R1+0x7188], R28 ;  /* 0x0071881c01007387 */ /* 0x0103e20000100a00 */
[----:B--2---:R-:W-:-:S02]  /*137cf0*/  SHF.R.S32.HI R24, RZ, 0x1f, R23 ;  /* 0x0000001fff187819 */ /* 0x004fc40000011417 */
[CC--:B------:R-:W-:Y:S02]  /*137d00*/  IADD3 R8, P0, PT, R23.reuse, R2.reuse, RZ ;  /* 0x0000000217087210 */ /* 0x0c0fe40007f1e0ff */
[-C--:B---3--:R-:W-:Y:S02]  /*137d10*/  IADD3 R10, P1, PT, R23, R3.reuse, RZ ;  /* 0x00000003170a7210 */ /* 0x088fe40007f3e0ff */
[----:B------:R-:W-:Y:S02]  /*137d20*/  SHF.R.S32.HI R23, RZ, 0x1f, R9 ;  /* 0x0000001fff177819 */ /* 0x000fe40000011409 */
[C---:B------:R-:W-:Y:S02]  /*137d30*/  IADD3 R16, P2, PT, R9.reuse, R2, RZ ;  /* 0x0000000209107210 */ /* 0x040fe40007f5e0ff */
[----:B-1----:R-:W-:Y:S01]  /*137d40*/  IADD3 R28, P3, PT, R9, R3, RZ ;  /* 0x00000003091c7210 */ /* 0x002fe20007f7e0ff */
[----:B------:R-:W-:-:S05]  /*137d50*/  IMAD.X R9, R24, 0x1, R4, P0 ;  /* 0x0000000118097824 */ /* 0x000fca00000e0604 */
[----:B------:R1:W-:Y:S04]  /*137d60*/  STL.64 [R1+0x28b0], R8 ;  /* 0x0028b00801007387 */ /* 0x0003e80000100a00 */
[----:B-1----:R-:W2:Y:S01]  /*137d70*/  LDL.LU.64 R8, [R1+0x71a0] ;  /* 0x0071a00001087983 */ /* 0x002ea20000300a00 */
[C---:B------:R-:W-:Y:S02]  /*137d80*/  IMAD.X R17, R23.reuse, 0x1, R4, P2 ;  /* 0x0000000117117824 */ /* 0x040fe400010e0604 */
[--C-:B--2---:R-:W-:Y:S02]  /*137d90*/  IMAD.X R11, R24, 0x1, R9.reuse, P1 ;  /* 0x00000001180b7824 */ /* 0x104fe400008e0609 */
[----:B------:R-:W-:-:S03]  /*137da0*/  IMAD.X R29, R23, 0x1, R9, P3 ;  /* 0x00000001171d7824 */ /* 0x000fc600018e0609 */
[----:B------:R1:W-:Y:S04]  /*137db0*/  STL.64 [R1+0x28a8], R10 ;  /* 0x0028a80a01007387 */ /* 0x0003e80000100a00 */
[----:B-1----:R-:W2:Y:S04]  /*137dc0*/  LDL.LU.64 R10, [R1+0x7198] ;  /* 0x00719800010a7983 */ /* 0x002ea80000300a00 */
[----:B------:R1:W-:Y:S04]  /*137dd0*/  STL.64 [R1+0x28a0], R16 ;  /* 0x0028a01001007387 */ /* 0x0003e80000100a00 */
[----:B-1----:R-:W3:Y:S04]  /*137de0*/  LDL.LU.64 R16, [R1+0x7190] ;  /* 0x0071900001107983 */ /* 0x002ee80000300a00 */
[----:B------:R1:W-:Y:S04]  /*137df0*/  STL.64 [R1+0x7180], R14 ;  /* 0x0071800e01007387 */ /* 0x0003e80000100a00 */
[----:B-1----:R-:W4:Y:S04]  /*137e00*/  LDL.LU R14, [R1+0xac] ;  /* 0x0000ac00010e7983 */ /* 0x002f280000300800 */
[----:B------:R1:W-:Y:S04]  /*137e10*/  STL.64 [R1+0x2898], R28 ;  /* 0x0028981c01007387 */ /* 0x0003e80000100a00 */
[----:B-1----:R-:W2:Y:S04]  /*137e20*/  LDL.LU.64 R28, [R1+0x7188] ;  /* 0x00718800011c7983 */ /* 0x002ea80000300a00 */
[----:B------:R1:W-:Y:S01]  /*137e30*/  STL.64 [R1+0x7178], R8 ;  /* 0x0071780801007387 */ /* 0x0003e20000100a00 */
[----:B----4-:R-:W-:-:S02]  /*137e40*/  SHF.R.S32.HI R24, RZ, 0x1f, R14 ;  /* 0x0000001fff187819 */ /* 0x010fc4000001140e */
[C---:B-1----:R-:W-:Y:S02]  /*137e50*/  IADD3 R8, P0, PT, R14.reuse, R2, RZ ;  /* 0x000000020e087210 */ /* 0x042fe40007f1e0ff */
[----:B------:R-:W-:-:S03]  /*137e60*/  IADD3 R14, P1, PT, R14, R3, RZ ;  /* 0x000000030e0e7210 */ /* 0x000fc60007f3e0ff */
[----:B------:R-:W-:Y:S01]  /*137e70*/  IMAD.X R9, R24, 0x1, R4, P0 ;  /* 0x0000000118097824 */ /* 0x000fe200000e0604 */
[----:B--2---:R1:W-:Y:S04]  /*137e80*/  STL.64 [R1+0x7160], R28 ;  /* 0x0071601c01007387 */ /* 0x0043e80000100a00 */
[----:B-1----:R-:W2:Y:S04]  /*137e90*/  LDL.LU R29, [R1+0xb0] ;  /* 0x0000b000011d7983 */ /* 0x002ea80000300800 */
[----:B------:R1:W-:Y:S04]  /*137ea0*/  STL [R1+0x2888], R14 ;  /* 0x0028880e01007387 */ /* 0x0003e80000100800 */
[----:B-1----:R-:W4:Y:S04]  /*137eb0*/  LDL.LU.64 R14, [R1+0x7180] ;  /* 0x00718000010e7983 */ /* 0x002f280000300a00 */
[----:B------:R-:W-:Y:S04]  /*137ec0*/  STL.64 [R1+0x7168], R18 ;  /* 0x0071681201007387 */ /* 0x000fe80000100a00 */
[----:B------:R1:W-:Y:S04]  /*137ed0*/  STL.64 [R1+0x7170], R6 ;  /* 0x0071700601007387 */ /* 0x0003e80000100a00 */
        /* <DEDUP_REMOVED lines=21> */
[----:B----4-:R-:W-:Y:S04]  /*138030*/  STL.64 [R1+0x7148], R14 ;  /* 0x0071480e01007387 */ /* 0x010fe80000100a00 */
[----:B------:R1:W-:Y:S04]  /*138040*/  STL.64 [R1+0x7140], R16 ;  /* 0x0071401001007387 */ /* 0x0003e80000100a00 */
[----:B-1----:R-:W2:Y:S04]  /*138050*/  LDL.LU R17, [R1+0xb8] ;  /* 0x0000b80001117983 */ /* 0x002ea80000300800 */
        /* <DEDUP_REMOVED lines=20> */
[C---:B------:R-:W-:Y:S02]  /*1381a0*/  IADD3 R8, P0, PT, R23.reuse, R2, RZ ;  /* 0x0000000217087210 */ /* 0x040fe40007f1e0ff */
[----:B--2---:R-:W-:-:S05]  /*1381b0*/  IADD3 R16, P1, PT, R23, R3, RZ ;  /* 0x0000000317107210 */ /* 0x004fca0007f3e0ff */
[----:B------:R-:W-:Y:S04]  /*1381c0*/  STL [R1+0x2848], R16 ;  /* 0x0028481001007387 */ /* 0x000fe80000100800 */
[----:B------:R1:W-:Y:S04]  /*1381d0*/  STL.64 [R1+0x7130], R12 ;  /* 0x0071300c01007387 */ /* 0x0003e80000100a00 */
[----:B-1----:R0:W2:Y:S04]  /*1381e0*/  LDL.64 R12, [R1+0x2848] ;  /* 0x00284800010c7983 */ /* 0x0020a80000100a00 */
[----:B------:R1:W-:Y:S01]  /*1381f0*/  STL.64 [R1+0x7120], R28 ;  /* 0x0071201c01007387 */ /* 0x0003e20000100a00 */
[----:B----4-:R-:W-:-:S02]  /*138200*/  SHF.R.S32.HI R23, RZ, 0x1f, R9 ;  /* 0x0000001fff177819 */ /* 0x010fc40000011409 */
        /* <DEDUP_REMOVED lines=15> */
[----:B------:R1:W-:Y:S04]  /*138300*/  STL.64 [R1+0x7110], R8 ;  /* 0x0071100801007387 */ /* 0x0003e80000100a00 */
[----:B---3--:R3:W-:Y:S04]  /*138310*/  STL.64 [R1+0x7118], R16 ;  /* 0x0071181001007387 */ /* 0x0087e80000100a00 */
[----:B----4-:R4:W-:Y:S01]  /*138320*/  STL.64 [R1+0x70f8], R28 ;  /* 0x0070f81c01007387 */ /* 0x0109e20000100a00 */
[----:B--2---:R-:W-:-:S02]  /*138330*/  SHF.R.S32.HI R24, RZ, 0x1f, R23 ;  /* 0x0000001fff187819 */ /* 0x004fc40000011417 */
[C---:B-1----:R-:W-:Y:S02]  /*138340*/  IADD3 R8, P0, PT, R23.reuse, R2, RZ ;  /* 0x0000000217087210 */ /* 0x042fe40007f1e0ff */
[----:B---3--:R-:W-:-:S03]  /*138350*/  IADD3 R16, P1, PT, R23, R3, RZ ;  /* 0x0000000317107210 */ /* 0x008fc60007f3e0ff */
[----:B------:R-:W-:Y:S01]  /*138360*/  IMAD.X R9, R24, 0x1, R4, P0 ;  /* 0x0000000118097824 */ /* 0x000fe200000e0604 */
[----:B----4-:R-:W2:Y:S04]  /*138370*/  LDL.LU R29, [R1+0xc8] ;  /* 0x0000c800011d7983 */ /* 0x010ea80000300800 */
[----:B------:R1:W-:Y:S04]  /*138380*/  STL [R1+0x2828], R16 ;  /* 0x0028281001007387 */ /* 0x0003e80000100800 */
[----:B-1----:R-:W3:Y:S04]  /*138390*/  LDL.LU.64 R16, [R1+0x7118] ;  /* 0x0071180001107983 */ /* 0x002ee80000300a00 */
[----:B------:R-:W-:Y:S04]  /*1383a0*/  STL.64 [R1+0x7100], R14 ;  /* 0x0071000e01007387 */ /* 0x000fe80000100a00 */
[----:B------:R1:W-:Y:S04]  /*1383b0*/  STL.64 [R1+0x7108], R20 ;  /* 0x0071081401007387 */ /* 0x0003e80000100a00 */
[----:B-1----:R0:W4:Y:S04]  /*1383c0*/  LDL.64 R20, [R1+0x2828] ;  /* 0x0028280001147983 */ /* 0x0021280000100a00 */
[----:B------:R1:W-:Y:S04]  /*1383d0*/  STL.64 [R1+0x2830], R8 ;  /* 0x0028300801007387 */ /* 0x0003e80000100a00 */
[----:B-1----:R-:W4:Y:S01]  /*1383e0*/  LDL.LU.64 R8, [R1+0x7110] ;  /* 0x0071100001087983 */ /* 0x002f220000300a00 */
[----:B--2---:R-:W-:-:S02]  /*1383f0*/  SHF.R.S32.HI R23, RZ, 0x1f, R29 ;  /* 0x0000001fff177819 */ /* 0x004fc4000001141d */
        /* <DEDUP_REMOVED lines=42> */
[----:B---3--:R-:W-:Y:S04]  /*1386a0*/  STL.64 [R1+0x70c8], R12 ;  /* 0x0070c80c01007387 */ /* 0x008fe80000100a00 */
        /* <DEDUP_REMOVED lines=411> */
[-C--:B------:R-:W-:Y:S02]  /*13a060*/  IADD3 R18, P1, PT, R23, R3.reuse, RZ ;  /* 0x0000000317127210 */ /* 0x080fe40007f3e0ff */
[----:B---3--:R-:W-:Y:S02]  /*13a070*/  SHF.R.S32.HI R23, RZ, 0x1f, R13 ;  /* 0x0000001fff177819 */ /* 0x008fe4000001140d */
        /* <DEDUP_REMOVED lines=41> */
[----:B---3--:R1:W-:Y:S04]  /*13a310*/  STL.64 [R1+0x6e58], R28 ;  /* 0x006e581c01007387 */ /* 0x0083e80000100a00 */
        /* <DEDUP_REMOVED lines=259> */
[----:B------:R-:W-:Y:S04]  /*13b350*/  STL.64 [R1+0x6d08], R8 ;  /* 0x006d080801007387 */ /* 0x000fe80000100a00 */
[----:B------:R1:W-:Y:S04]  /*13b360*/  STL.64 [R1+0x6cf0], R28 ;  /* 0x006cf01c01007387 */ /* 0x0003e80000100a00 */
[----:B-1----:R-:W3:Y:S01]  /*13b370*/  LDL.LU R29, [R1+0x1c8] ;  /* 0x0001c800011d7983 */ /* 0x002ee20000300800 */
[----:B--2---:R-:W-:-:S02]  /*13b380*/  SHF.R.S32.HI R24, RZ, 0x1f, R18 ;  /* 0x0000001fff187819 */ /* 0x004fc40000011412 */
[C---:B------:R-:W-:Y:S02]  /*13b390*/  IADD3 R8, P0, PT, R18.reuse, R2, RZ ;  /* 0x0000000212087210 */ /* 0x040fe40007f1e0ff */
[----:B------:R-:W-:-:S05]  /*13b3a0*/  IADD3 R18, P1, PT, R18, R3, RZ ;  /* 0x0000000312127210 */ /* 0x000fca0007f3e0ff */
[----:B------:R1:W-:Y:S04]  /*13b3b0*/  STL [R1+0x2428], R18 ;  /* 0x0024281201007387 */ /* 0x0003e80000100800 */
[----:B-1----:R-:W2:Y:S01]  /*13b3c0*/  LDL.LU.64 R18, [R1+0x6d10] ;  /* 0x006d100001127983 */ /* 0x002ea20000300a00 */
[----:B------:R-:W-:-:S03]  /*13b3d0*/  IMAD.X R9, R24, 0x1, R4, P0 ;  /* 0x0000000118097824 */ /* 0x000fc600000e0604 */
[----:B------:R1:W-:Y:S04]  /*13b3e0*/  STL.64 [R1+0x6d00], R6 ;  /* 0x006d000601007387 */ /* 0x0003e80000100a00 */
[----:B-1----:R0:W3:Y:S04]  /*13b3f0*/  LDL.64 R6, [R1+0x2428] ;  /* 0x0024280001067983 */ /* 0x0020e80000100a00 */
[----:B--2---:R-:W-:Y:S04]  /*13b400*/  STL.64 [R1+0x6cf8], R18 ;  /* 0x006cf81201007387 */ /* 0x004fe80000100a00 */
[----:B------:R1:W-:Y:S04]  /*13b410*/  STL.64 [R1+0x2430], R8 ;  /* 0x0024300801007387 */ /* 0x0003e80000100a00 */
[----:B-1----:R-:W2:Y:S01]  /*13b420*/  LDL.LU.64 R8, [R1+0x6d08] ;  /* 0x006d080001087983 */ /* 0x002ea20000300a00 */
[----:B---3--:R-:W-:-:S02]  /*13b430*/  SHF.R.S32.HI R23, RZ, 0x1f, R29 ;  /* 0x0000001fff177819 */ /* 0x008fc4000001141d */
[C---:B------:R-:W-:Y:S02]  /*13b440*/  IADD3 R18, P2, PT, R29.reuse, R2, RZ ;  /* 0x000000021d127210 */ /* 0x040fe40007f5e0ff */
[----:B------:R-:W-:-:S03]  /*13b450*/  IADD3 R28, P3, PT, R29, R3, RZ ;  /* 0x000000031d1c7210 */ /* 0x000fc60007f7e0ff */
        /* <DEDUP_REMOVED lines=35> */
[----:B------:R1:W-:Y:S04]  /*13b690*/  STL.64 [R1+0x6cb0], R10 ;  /* 0x006cb00a01007387 */ /* 0x0003e80000100a00 */
[----:B-1----:R-:W3:Y:S04]  /*13b6a0*/  LDL.LU R11, [R1+0x1d8] ;  /* 0x0001d800010b7983 */ /* 0x002ee80000300800 */
[----:B------:R-:W-:Y:S04]  /*13b6b0*/  STL.64 [R1+0x6cb8], R16 ;  /* 0x006cb81001007387 */ /* 0x000fe80000100a00 */
[----:B----4-:R-:W-:Y:S01]  /*13b6c0*/  STL.64 [R1+0x6cc0], R20 ;  /* 0x006cc01401007387 */ /* 0x010fe20000100a00 */
[----:B--2---:R-:W-:-:S02]  /*13b6d0*/  SHF.R.S32.HI R24, RZ, 0x1f, R23 ;  /* 0x0000001fff187819 */ /* 0x004fc40000011417 */
[----:B------:R-:W-:-:S05]  /*13b6e0*/  IADD3 R8, P0, PT, R23, R2, RZ ;  /* 0x0000000217087210 */ /* 0x000fca0007f1e0ff */
        /* <DEDUP_REMOVED lines=20> */
[----:B----4-:R-:W-:Y:S04]  /*13b830*/  STL.64 [R1+0x6ca0], R10 ;  /* 0x006ca00a01007387 */ /* 0x010fe80000100a00 */
[----:B------:R-:W-:Y:S01]  /*13b840*/  IMAD.X R9, R24, 0x1, R4, P0 ;  /* 0x0000000118097824 */ /* 0x000fe200000e0604 */
[----:B------:R1:W-:Y:S04]  /*13b850*/  STL.64 [R1+0x6c90], R28 ;  /* 0x006c901c01007387 */ /* 0x0003e80000100a00 */
[----:B-1----:R-:W2:Y:S04]  /*13b860*/  LDL.LU R29, [R1+0x1e0] ;  /* 0x0001e000011d7983 */ /* 0x002ea80000300800 */
        /* <DEDUP_REMOVED lines=162> */
[----:B--2---:R-:W-:Y:S04]  /*13c290*/  STL.64 [R1+0x6bb8], R28 ;  /* 0x006bb81c01007387 */ /* 0x004fe80000100a00 */
[----:B------:R2:W-:Y:S04]  /*13c2a0*/  STL.64 [R1+0x6bc0], R14 ;  /* 0x006bc00e01007387 */ /* 0x0005e80000100a00 */
[----:B-1----:R-:W4:Y:S01]  /*13c2b0*/  LDL.LU R9, [R1+0x218] ;  /* 0x0002180001097983 */ /* 0x002f220000300800 */
[----:B---3--:R-:W-:-:S02]  /*13c2c0*/  SHF.R.S32.HI R24, RZ, 0x1f, R23 ;  /* 0x0000001fff187819 */ /* 0x008fc40000011417 */
[CC--:B------:R-:W-:Y:S01]  /*13c2d0*/  IADD3 R8, P0, PT, R23.reuse, R2.reuse, RZ ;  /* 0x0000000217087210 */ /* 0x0c0fe20007f1e0ff */
[----:B------:R1:W-:Y:S01]  /*13c2e0*/  STL.64 [R1+0x6bb0], R10 ;  /* 0x006bb00a01007387 */ /* 0x0003e20000100a00 */
[-C--:B--2---:R-:W-:Y:S02]  /*13c2f0*/  IADD3 R14, P1, PT, R23, R3.reuse, RZ ;  /* 0x00000003170e7210 */ /* 0x084fe40007f3e0ff */
[----:B----4-:R-:W-:Y:S02]  /*13c300*/  SHF.R.S32.HI R23, RZ, 0x1f, R9 ;  /* 0x0000001fff177819 */ /* 0x010fe40000011409 */
[C---:B------:R-:W-:Y:S02]  /*13c310*/  IADD3 R28, P2, PT, R9.reuse, R2, RZ ;  /* 0x00000002091c7210 */ /* 0x040fe40007f5e0ff */
[----:B-1----:R-:W-:Y:S01]  /*13c320*/  IADD3 R10, P3, PT, R9, R3, RZ ;  /* 0x00000003090a7210 */ /* 0x002fe20007f7e0ff */
[----:B------:R-:W-:-:S05]  /*13c330*/  IMAD.X R9, R24, 0x1, R4, P0 ;  /* 0x0000000118097824 */ /* 0x000fca00000e0604 */
[----:B------:R1:W-:Y:S04]  /*13c340*/  STL.64 [R1+0x22f0], R8 ;  /* 0x0022f00801007387 */ /* 0x0003e80000100a00 */
[----:B-1----:R-:W2:Y:S01]  /*13c350*/  LDL.LU.64 R8, [R1+0x6bc8] ;  /* 0x006bc80001087983 */ /* 0x002ea20000300a00 */
[----:B------:R-:W-:Y:S02]  /*13c360*/  IMAD.X R29, R23, 0x1, R4, P2 ;  /* 0x00000001171d7824 */ /* 0x000fe400010e0604 */
[----:B--2---:R-:W-:-:S05]  /*13c370*/  IMAD.X R15, R24, 0x1, R9, P1 ;  /* 0x00000001180f7824 */ /* 0x004fca00008e0609 */
[----:B------:R1:W-:Y:S04]  /*13c380*/  STL.64 [R1+0x22e8], R14 ;  /* 0x0022e80e01007387 */ /* 0x0003e80000100a00 */
[----:B-1----:R-:W2:Y:S04]  /*13c390*/  LDL.LU.64 R14, [R1+0x6bc0] ;  /* 0x006bc000010e7983 */ /* 0x002ea80000300a00 */
[----:B------:R1:W-:Y:S04]  /*13c3a0*/  STL.64 [R1+0x22e0], R28 ;  /* 0x0022e01c01007387 */ /* 0x0003e80000100a00 */
[----:B-1----:R-:W3:Y:S04]  /*13c3b0*/  LDL.LU.64 R28, [R1+0x6bb8] ;  /* 0x006bb800011c7983 */ /* 0x002ee80000300a00 */
[----:B------:R1:W-:Y:S04]  /*13c3c0*/  STL.64 [R1+0x6ba8], R26 ;  /* 0x006ba81a01007387 */ /* 0x0003e80000100a00 */
[----:B-1----:R-:W4:Y:S01]  /*13c3d0*/  LDL.LU R26, [R1+0x21c] ;  /* 0x00021c00011a7983 */ /* 0x002f220000300800 */
[----:B------:R-:W-:-:S05]  /*13c3e0*/  IMAD.X R11, R23, 0x1, R9, P3 ;  /* 0x00000001170b7824 */ /* 0x000fca00018e0609 */
[----:B------:R1:W-:Y:S04]  /*13c3f0*/  STL.64 [R1+0x22d8], R10 ;  /* 0x0022d80a01007387 */ /* 0x0003e80000100a00 */
[----:B-1----:R-:W2:Y:S04]  /*13c400*/  LDL.LU.64 R10, [R1+0x6bb0] ;  /* 0x006bb000010a7983 */ /* 0x002ea80000300a00 */
[----:B------:R-:W-:Y:S04]  /*13c410*/  STL.64 [R1+0x6ba0], R8 ;  /* 0x006ba00801007387 */ /* 0x000fe80000100a00 */
[----:B------:R1:W-:Y:S04]  /*13c420*/  STL.64 [R1+0x6b88], R6 ;  /* 0x006b880601007387 */ /* 0x0003e80000100a00 */
[----:B-1----:R-:W2:Y:S01]  /*13c430*/  LDL.LU R7, [R1+0x220] ;  /* 0x0002200001077983 */ /* 0x002ea20000300800 */
[----:B----4-:R-:W-:-:S02]  /*13c440*/  SHF.R.S32.HI R24, RZ, 0x1f, R26 ;  /* 0x0000001fff187819 */ /* 0x010fc4000001141a */
[C---:B------:R-:W-:Y:S02]  /*13c450*/  IADD3 R8, P0, PT, R26.reuse, R2, RZ ;  /* 0x000000021a087210 */ /* 0x040fe40007f1e0ff */
[----:B------:R-:W-:-:S03]  /*13c460*/  IADD3 R26, P1, PT, R26, R3, RZ ;  /* 0x000000031a1a7210 */ /* 0x000fc60007f3e0ff */
[----:B------:R-:W-:Y:S02]  /*13c470*/  IMAD.X R9, R24, 0x1, R4, P0 ;  /* 0x0000000118097824 */ /* 0x000fe400000e0604 */
[----:B------:R1:W-:Y:S04]  /*13c480*/  STL [R1+0x22c8], R26 ;  /* 0x0022c81a01007387 */ /* 0x0003e80000100800 */
[----:B-1----:R-:W4:Y:S04]  /*13c490*/  LDL.LU.64 R26, [R1+0x6ba8] ;  /* 0x006ba800011a7983 */ /* 0x002f280000300a00 */
[----:B------:R-:W-:Y:S04]  /*13c4a0*/  STL.64 [R1+0x6b90], R20 ;  /* 0x006b901401007387 */ /* 0x000fe80000100a00 */
[----:B------:R1:W-:Y:S04]  /*13c4b0*/  STL.64 [R1+0x6b98], R18 ;  /* 0x006b981201007387 */ /* 0x0003e80000100a00 */
[----:B-1----:R0:W3:Y:S04]  /*13c4c0*/  LDL.64 R18, [R1+0x22c8] ;  /* 0x0022c80001127983 */ /* 0x0020e80000100a00 */
[----:B------:R1:W-:Y:S04]  /*13c4d0*/  STL.64 [R1+0x6b80], R16 ;  /* 0x006b801001007387 */ /* 0x0003e80000100a00 */
[----:B-1----:R-:W3:Y:S04]  /*13c4e0*/  LDL.LU R16, [R1+0x224] ;  /* 0x0002240001107983 */ /* 0x002ee80000300800 */
        /* <DEDUP_REMOVED lines=8> */
[----:B------:R1:W-:Y:S01]  /*13c570*/  STL [R1+0x22cc], R19 ;  /* 0x0022cc1301007387 */ /* 0x0003e20000100800 */
[----:B------:R-:W-:-:S03]  /*13c580*/  SHF.R.S32.HI R24, RZ, 0x1f, R16 ;  /* 0x0000001fff187819 */ /* 0x000fc60000011410 */
[----:B-1----:R-:W2:Y:S04]  /*13c590*/  LDL.LU.64 R18, [R1+0x6b98] ;  /* 0x006b980001127983 */ /* 0x002ea80000300a00 */
[----:B------:R1:W-:Y:S04]  /*13c5a0*/  STL.64 [R1+0x22c0], R20 ;  /* 0x0022c01401007387 */ /* 0x0003e80000100a00 */
[----:B-1----:R-:W3:Y:S04]  /*13c5b0*/  LDL.LU.64 R20, [R1+0x6b90] ;  /* 0x006b900001147983 */ /* 0x002ee80000300a00 */
[----:B------:R1:W-:Y:S04]  /*13c5c0*/  STL.64 [R1+0x22b8], R6 ;  /* 0x0022b80601007387 */ /* 0x0003e80000100a00 */
[----:B-1----:R-:W2:Y:S04]  /*13c5d0*/  LDL.LU.64 R6, [R1+0x6b88] ;  /* 0x006b880001067983 */ /* 0x002ea80000300a00 */
[----:B------:R1:W-:Y:S02]  /*13c5e0*/  STL.64 [R1+0x6b78], R8 ;  /* 0x006b780801007387 */ /* 0x0003e40000100a00 */
[----:B-1----:R-:W-:-:S02]  /*13c5f0*/  IADD3 R8, P0, PT, R16, R2, RZ ;  /* 0x0000000210087210 */ /* 0x002fc40007f1e0ff */
[----:B------:R-:W2:Y:S01]  /*13c600*/  LDL.LU R9, [R1+0x228] ;  /* 0x0002280001097983 */ /* 0x000ea20000300800 */
[----:B------:R-:W-:-:S05]  /*13c610*/  IADD3 R16, P1, PT, R16, R3, RZ ;  /* 0x0000000310107210 */ /* 0x000fca0007f3e0ff */
[----:B------:R1:W-:Y:S04]  /*13c620*/  STL [R1+0x22a8], R16 ;  /* 0x0022a81001007387 */ /* 0x0003e80000100800 */
[----:B-1----:R-:W3:Y:S04]  /*13c630*/  LDL.LU.64 R16, [R1+0x6b80] ;  /* 0x006b800001107983 */ /* 0x002ee80000300a00 */
[----:B------:R1:W-:Y:S01]  /*13c640*/  STL.64 [R1+0x6b68], R14 ;  /* 0x006b680e01007387 */ /* 0x0003e20000100a00 */
[----:B--2---:R-:W-:Y:S02]  /*13c650*/  SHF.R.S32.HI R23, RZ, 0x1f, R9 ;  /* 0x0000001fff177819 */ /* 0x004fe40000011409 */
[C---:B-1----:R-:W-:Y:S01]  /*13c660*/  IADD3 R14, P2, PT, R9.reuse, R2, RZ ;  /* 0x00000002090e7210 */ /* 0x042fe20007f5e0ff */
[----:B---3--:R1:W-:Y:S04]  /*13c670*/  STL.64 [R1+0x6b60], R16 ;  /* 0x006b601001007387 */ /* 0x0083e80000100a00 */
[----:B------:R2:W-:Y:S01]  /*13c680*/  STL.64 [R1+0x6b70], R12 ;  /* 0x006b700c01007387 */ /* 0x0005e20000100a00 */
[----:B-1----:R-:W-:Y:S01]  /*13c690*/  IADD3 R16, P3, PT, R9, R3, RZ ;  /* 0x0000000309107210 */ /* 0x002fe20007f7e0ff */
[----:B------:R-:W-:-:S02]  /*13c6a0*/  IMAD.X R9, R24, 0x1, R4, P0 ;  /* 0x0000000118097824 */ /* 0x000fc400000e0604 */
[----:B--2---:R0:W2:Y:S04]  /*13c6b0*/  LDL.64 R12, [R1+0x22a8] ;  /* 0x0022a800010c7983 */ /* 0x0040a80000100a00 */
[----:B------:R1:W-:Y:S04]  /*13c6c0*/  STL.64 [R1+0x6b58], R6 ;  /* 0x006b580601007387 */ /* 0x0003e80000100a00 */
[----:B-1----:R-:W3:Y:S04]  /*13c6d0*/  LDL.LU R6, [R1+0x22c] ;  /* 0x00022c0001067983 */ /* 0x002ee80000300800 */
[----:B------:R1:W-:Y:S04]  /*13c6e0*/  STL.64 [R1+0x22b0], R8 ;  /* 0x0022b00801007387 */ /* 0x0003e80000100a00 */
[----:B-1----:R-:W2:Y:S01]  /*13c6f0*/  LDL.LU.64 R8, [R1+0x6b78] ;  /* 0x006b780001087983 */ /* 0x002ea20000300a00 */
[----:B------:R-:W-:-:S02]  /*13c700*/  IMAD.X R15, R23, 0x1, R4, P2 ;  /* 0x00000001170f7824 */ /* 0x000fc400010e0604 */
[--C-:B--2---:R-:W-:Y:S02]  /*13c710*/  IMAD.X R13, R24, 0x1, R9.reuse, P1 ;  /* 0x00000001180d7824 */ /* 0x104fe400008e0609 */
[----:B------:R-:W-:-:S03]  /*13c720*/  IMAD.X R17, R23, 0x1, R9, P3 ;  /* 0x0000000117117824 */ /* 0x000fc600018e0609 */
[----:B------:R1:W-:Y:S01]  /*13c730*/  STL [R1+0x22ac], R13 ;  /* 0x0022ac0d01007387 */ /* 0x0003e20000100800 */
[----:B---3--:R-:W-:-:S03]  /*13c740*/  SHF.R.S32.HI R24, RZ, 0x1f, R6 ;  /* 0x0000001fff187819 */ /* 0x008fc60000011406 */
[----:B-1----:R-:W2:Y:S04]  /*13c750*/  LDL.LU.64 R12, [R1+0x6b70] ;  /* 0x006b7000010c7983 */ /* 0x002ea80000300a00 */
[----:B------:R1:W-:Y:S04]  /*13c760*/  STL.64 [R1+0x22a0], R14 ;  /* 0x0022a00e01007387 */ /* 0x0003e80000100a00 */
[----:B-1----:R-:W3:Y:S04]  /*13c770*/  LDL.LU.64 R14, [R1+0x6b68] ;  /* 0x006b6800010e7983 */ /* 0x002ee80000300a00 */
[----:B------:R1:W-:Y:S04]  /*13c780*/  STL.64 [R1+0x2298], R16 ;  /* 0x0022981001007387 */ /* 0x0003e80000100a00 */
[----:B-1----:R-:W2:Y:S04]  /*13c790*/  LDL.LU.64 R16, [R1+0x6b60] ;  /* 0x006b600001107983 */ /* 0x002ea80000300a00 */
[----:B------:R1:W-:Y:S04]  /*13c7a0*/  STL.64 [R1+0x6b50], R8 ;  /* 0x006b500801007387 */ /* 0x0003e80000100a00 */
[----:B------:R0:W-:Y:S01]  /*13c7b0*/  STL.64 [R1+0x6b38], R10 ;  /* 0x006b380a01007387 */ /* 0x0001e20000100a00 */
[----:B-1----:R-:W-:-:S02]  /*13c7c0*/  IADD3 R8, P0, PT, R6, R2, RZ ;  /* 0x0000000206087210 */ /* 0x002fc40007f1e0ff */
[----:B------:R-:W-:Y:S01]  /*13c7d0*/  IADD3 R6, P1, PT, R6, R3, RZ ;  /* 0x0000000306067210 */ /* 0x000fe20007f3e0ff */
[----:B0-----:R-:W2:Y:S04]  /*13c7e0*/  LDL.LU R11, [R1+0x230] ;  /* 0x00023000010b7983 */ /* 0x001ea80000300800 */
[----:B------:R0:W-:Y:S04]  /*13c7f0*/  STL [R1+0x2288], R6 ;  /* 0x0022880601007387 */ /* 0x0001e80000100800 */
[----:B0-----:R-:W2:Y:S01]  /*13c800*/  LDL.LU.64 R6, [R1+0x6b58] ;  /* 0x006b580001067983 */ /* 0x001ea20000300a00 */
[----:B------:R-:W-:-:S03]  /*13c810*/  IMAD.X R9, R24, 0x1, R4, P0 ;  /* 0x0000000118097824 */ /* 0x000fc600000e0604 */
[----:B--2---:R-:W-:Y:S04]  /*13c820*/  STL.64 [R1+0x6b40], R6 ;  /* 0x006b400601007387 */ /* 0x004fe80000100a00 */
[----:B------:R0:W-:Y:S04]  /*13c830*/  STL.64 [R1+0x6b48], R28 ;  /* 0x006b481c01007387 */ /* 0x0001e80000100a00 */
[----:B0-----:R0:W2:Y:S04]  /*13c840*/  LDL.64 R28, [R1+0x2288] ;  /* 0x00228800011c7983 */ /* 0x0010a80000100a00 */
[----:B------:R1:W-:Y:S04]  /*13c850*/  STL.64 [R1+0x2290], R8 ;  /* 0x0022900801007387 */ /* 0x0003e80000100a00 */
[----:B-1----:R-:W2:Y:S01]  /*13c860*/  LDL.LU.64 R8, [R1+0x6b50] ;  /* 0x006b500001087983 */ /* 0x002ea20000300a00 */
[----:B------:R-:W-:-:S02]  /*13c870*/  SHF.R.S32.HI R23, RZ, 0x1f, R11 ;  /* 0x0000001fff177819 */ /* 0x000fc4000001140b */
        /* <DEDUP_REMOVED lines=8> */
[----:B-1----:R-:W2:Y:S04]  /*13c900*/  LDL.LU.64 R6, [R1+0x6b40] ;  /* 0x006b400001067983 */ /* 0x002ea80000300a00 */
        /* <DEDUP_REMOVED lines=146> */
[----:B------:R-:W4:Y:S04]  /*13d230*/  LDL.LU R23, [R1+0x264] ;  /* 0x0002640001177983 */ /* 0x000f280000300800 */
[----:B------:R-:W-:Y:S04]  /*13d240*/  STL.64 [R1+0x6a68], R8 ;  /* 0x006a680801007387 */ /* 0x000fe80000100a00 */
[----:B---3--:R4:W-:Y:S04]  /*13d250*/  STL.64 [R1+0x6a70], R10 ;  /* 0x006a700a01007387 */ /* 0x0089e80000100a00 */
[----:B--2---:R1:W-:Y:S01]  /*13d260*/  STL.64 [R1+0x6a50], R28 ;  /* 0x006a501c01007387 */ /* 0x0043e20000100a00 */
[----:B----4-:R-:W-:-:S03]  /*13d270*/  IADD3 R10, P1, PT, R23, R3, RZ ;  /* 0x00000003170a7210 */ /* 0x010fc60007f3e0ff */
[----:B-1----:R-:W2:Y:S04]  /*13d280*/  LDL.LU R29, [R1+0x268] ;  /* 0x00026800011d7983 */ /* 0x002ea80000300800 */
[----:B------:R-:W-:Y:S04]  /*13d290*/  STL [R1+0x21a8], R10 ;  /* 0x0021a80a01007387 */ /* 0x000fe80000100800 */
[----:B------:R1:W-:Y:S02]  /*13d2a0*/  STL.64 [R1+0x6a58], R14 ;  /* 0x006a580e01007387 */ /* 0x0003e40000100a00 */
[----:B-1----:R-:W-:-:S02]  /*13d2b0*/  IMAD.MOV.U32 R14, RZ, RZ, R10 ;  /* 0x000000ffff0e7224 */ /* 0x002fc400078e000a */
[----:B------:R-:W-:Y:S02]  /*13d2c0*/  IMAD.MOV.U32 R15, RZ, RZ, R11 ;  /* 0x000000ffff0f7224 */ /* 0x000fe400078e000b */
[----:B------:R-:W3:Y:S04]  /*13d2d0*/  LDL.LU.64 R10, [R1+0x6a70] ;  /* 0x006a7000010a7983 */ /* 0x000ee80000300a00 */
[----:B------:R1:W-:Y:S04]  /*13d2e0*/  STL.64 [R1+0x6a48], R16 ;  /* 0x006a481001007387 */ /* 0x0003e80000100a00 */
[----:B-1----:R-:W4:Y:S01]  /*13d2f0*/  LDL.LU R16, [R1+0x26c] ;  /* 0x00026c0001107983 */ /* 0x002f220000300800 */
[----:B------:R-:W-:-:S02]  /*13d300*/  SHF.R.S32.HI R24, RZ, 0x1f, R23 ;  /* 0x0000001fff187819 */ /* 0x000fc40000011417 */
[----:B------:R-:W-:-:S05]  /*13d310*/  IADD3 R8, P0, PT, R23, R2, RZ ;  /* 0x0000000217087210 */ /* 0x000fca0007f1e0ff */
[----:B------:R-:W-:Y:S01]  /*13d320*/  IMAD.X R9, R24, 0x1, R4, P0 ;  /* 0x0000000118097824 */ /* 0x000fe200000e0604 */
[----:B----4-:R-:W-:Y:S04]  /*13d330*/  STL.64 [R1+0x6a60], R16 ;  /* 0x006a601001007387 */ /* 0x010fe80000100a00 */
[----:B------:R1:W-:Y:S04]  /*13d340*/  STL.64 [R1+0x21b0], R8 ;  /* 0x0021b00801007387 */ /* 0x0003e80000100a00 */
[----:B-1----:R-:W4:Y:S01]  /*13d350*/  LDL.LU.64 R8, [R1+0x6a68] ;  /* 0x006a680001087983 */ /* 0x002f220000300a00 */
[----:B------:R-:W-:-:S02]  /*13d360*/  IMAD.MOV.U32 R17, RZ, RZ, R15 ;  /* 0x000000ffff117224 */ /* 0x000fc400078e000f */
[----:B------:R-:W-:Y:S01]  /*13d370*/  IMAD.MOV.U32 R16, RZ, RZ, R14 ;  /* 0x000000ffff107224 */ /* 0x000fe200078e000e */
[----:B--2---:R-:W-:Y:S02]  /*13d380*/  SHF.R.S32.HI R23, RZ, 0x1f, R29 ;  /* 0x0000001fff177819 */ /* 0x004fe4000001141d */
[----:B------:R-:W-:Y:S01]  /*13d390*/  IADD3 R14, P2, PT, R29, R2, RZ ;  /* 0x000000021d0e7210 */ /* 0x000fe20007f5e0ff */
[----:B----4-:R-:W-:-:S05]  /*13d3a0*/  IMAD.X R17, R24, 0x1, R9, P1 ;  /* 0x0000000118117824 */ /* 0x010fca00008e0609 */
[----:B------:R1:W-:Y:S04]  /*13d3b0*/  STL [R1+0x21ac], R17 ;  /* 0x0021ac1101007387 */ /* 0x0003e80000100800 */
[----:B-1----:R-:W2:Y:S01]  /*13d3c0*/  LDL.LU.64 R16, [R1+0x6a60] ;  /* 0x006a600001107983 */ /* 0x002ea20000300a00 */
[----:B------:R-:W-:Y:S01]  /*13d3d0*/  IADD3 R28, P3, PT, R29, R3, RZ ;  /* 0x000000031d1c7210 */ /* 0x000fe20007f7e0ff */
[----:B------:R-:W-:-:S04]  /*13d3e0*/  IMAD.X R15, R23, 0x1, R4, P2 ;  /* 0x00000001170f7824 */ /* 0x000fc800010e0604 */
[----:B------:R-:W-:Y:S01]  /*13d3f0*/  IMAD.X R29, R23, 0x1, R9, P3 ;  /* 0x00000001171d7824 */ /* 0x000fe200018e0609 */
[----:B------:R1:W-:Y:S04]  /*13d400*/  STL.64 [R1+0x21a0], R14 ;  /* 0x0021a00e01007387 */ /* 0x0003e80000100a00 */
[----:B-1----:R-:W4:Y:S04]  /*13d410*/  LDL.LU.64 R14, [R1+0x6a58] ;  /* 0x006a5800010e7983 */ /* 0x002f280000300a00 */
[----:B------:R1:W-:Y:S04]  /*13d420*/  STL.64 [R1+0x2198], R28 ;  /* 0x0021981c01007387 */ /* 0x0003e80000100a00 */
[----:B-1----:R-:W3:Y:S04]  /*13d430*/  LDL.LU.64 R28, [R1+0x6a50] ;  /* 0x006a5000011c7983 */ /* 0x002ee80000300a00 */
        /* <DEDUP_REMOVED lines=38> */
[----:B----4-:R0:W-:Y:S04]  /*13d6a0*/  STL.64 [R1+0x6a10], R14 ;  /* 0x006a100e01007387 */ /* 0x0101e80000100a00 */
        /* <DEDUP_REMOVED lines=21> */
[----:B----4-:R1:W-:Y:S04]  /*13d800*/  STL.64 [R1+0x69e0], R28 ;  /* 0x0069e01c01007387 */ /* 0x0103e80000100a00 */
        /* <DEDUP_REMOVED lines=43> */
[----:B------:R-:W-:Y:S04]  /*13dac0*/  STL.64 [R1+0x69b0], R6 ;  /* 0x0069b00601007387 */ /* 0x000fe80000100a00 */
[----:B------:R1:W-:Y:S04]  /*13dad0*/  STL.64 [R1+0x69a0], R20 ;  /* 0x0069a01401007387 */ /* 0x0003e80000100a00 */
[----:B-1----:R-:W3:Y:S04]  /*13dae0*/  LDL.LU R21, [R1+0x290] ;  /* 0x0002900001157983 */ /* 0x002ee80000300800 */
[----:B------:R-:W-:Y:S01]  /*13daf0*/  STL.64 [R1+0x69a8], R14 ;  /* 0x0069a80e01007387 */ /* 0x000fe20000100a00 */
        /* <DEDUP_REMOVED lines=24> */
[----:B---3--:R-:W-:Y:S04]  /*13dc80*/  STL.64 [R1+0x6990], R14 ;  /* 0x0069900e01007387 */ /* 0x008fe80000100a00 */
[----:B------:R1:W-:Y:S04]  /*13dc90*/  STL.64 [R1+0x6980], R28 ;  /* 0x0069801c01007387 */ /* 0x0003e80000100a00 */
[----:B-1----:R-:W2:Y:S04]  /*13dca0*/  LDL.LU R29, [R1+0x298] ;  /* 0x00029800011d7983 */ /* 0x002ea80000300800 */
        /* <DEDUP_REMOVED lines=17> */
[----:B--2---:R2:W-:Y:S01]  /*13ddc0*/  STL.64 [R1+0x6960], R28 ;  /* 0x0069601c01007387 */ /* 0x0045e20000100a00 */
[----:B---3--:R-:W-:-:S02]  /*13ddd0*/  SHF.R.S32.HI R24, RZ, 0x1f, R23 ;  /* 0x0000001fff187819 */ /* 0x008fc40000011417 */
[C---:B-1----:R-:W-:Y:S01]  /*13dde0*/  IADD3 R8, P0, PT, R23.reuse, R2, RZ ;  /* 0x0000000217087210 */ /* 0x042fe20007f1e0ff */
[----:B--2---:R-:W2:Y:S04]  /*13ddf0*/  LDL.LU R29, [R1+0x2a0] ;  /* 0x0002a000011d7983 */ /* 0x004ea80000300800 */
[----:B------:R-:W-:Y:S01]  /*13de00*/  IMAD.X R9, R24, 0x1, R4, P0 ;  /* 0x0000000118097824 */ /* 0x000fe200000e0604 */
[----:B------:R1:W-:Y:S04]  /*13de10*/  STL.64 [R1+0x6968], R6 ;  /* 0x0069680601007387 */ /* 0x0003e80000100a00 */
[----:B------:R-:W-:Y:S01]  /*13de20*/  STL.64 [R1+0x6970], R18 ;  /* 0x0069701201007387 */ /* 0x000fe20000100a00 */
[----:B-1----:R-:W-:-:S05]  /*13de30*/  IADD3 R6, P1, PT, R23, R3, RZ ;  /* 0x0000000317067210 */ /* 0x002fca0007f3e0ff */
[----:B------:R-:W-:Y:S04]  /*13de40*/  STL [R1+0x20c8], R6 ;  /* 0x0020c80601007387 */ /* 0x000fe80000100800 */
[----:B------:R1:W-:Y:S04]  /*13de50*/  STL.64 [R1+0x20d0], R8 ;  /* 0x0020d00801007387 */ /* 0x0003e80000100a00 */
[----:B-1----:R-:W3:Y:S01]  /*13de60*/  LDL.LU.64 R8, [R1+0x6978] ;  /* 0x0069780001087983 */ /* 0x002ee20000300a00 */
[----:B------:R-:W-:Y:S02]  /*13de70*/  IMAD.MOV.U32 R18, RZ, RZ, R6 ;  /* 0x000000ffff127224 */ /* 0x000fe400078e0006 */
[----:B------:R-:W-:Y:S01]  /*13de80*/  IMAD.MOV.U32 R19, RZ, RZ, R7 ;  /* 0x000000ffff137224 */ /* 0x000fe200078e0007 */
        /* <DEDUP_REMOVED lines=66> */
[----:B------:R-:W-:Y:S04]  /*13e2b0*/  STL.64 [R1+0x6910], R6 ;  /* 0x0069100601007387 */ /* 0x000fe80000100a00 */
        /* <DEDUP_REMOVED lines=24> */
[----:B------:R1:W-:Y:S02]  /*13e440*/  STL.64 [R1+0x68e8], R14 ;  /* 0x0068e80e01007387 */ /* 0x0003e40000100a00 */
[----:B-1----:R-:W-:-:S05]  /*13e450*/  IADD3 R14, P1, PT, R23, R3, RZ ;  /* 0x00000003170e7210 */ /* 0x002fca0007f3e0ff */
[----:B------:R-:W-:Y:S04]  /*13e460*/  STL [R1+0x2028], R14 ;  /* 0x0020280e01007387 */ /* 0x000fe80000100800 */
[----:B----4-:R-:W-:Y:S04]  /*13e470*/  STL.64 [R1+0x68f0], R12 ;  /* 0x0068f00c01007387 */ /* 0x010fe80000100a00 */
[----:B------:R1:W-:Y:S04]  /*13e480*/  STL.64 [R1+0x2040], R8 ;  /* 0x0020400801007387 */ /* 0x0003e80000100a00 */
[----:B-1----:R-:W3:Y:S01]  /*13e490*/  LDL.LU.64 R8, [R1+0x68f8] ;  /* 0x0068f80001087983 */ /* 0x002ee20000300a00 */
[----:B------:R-:W-:-:S02]  /*13e4a0*/  IMAD.MOV.U32 R12, RZ, RZ, R14 ;  /* 0x000000ffff0c7224 */ /* 0x000fc400078e000e */
[----:B------:R-:W-:Y:S01]  /*13e4b0*/  IMAD.MOV.U32 R13, RZ, RZ, R15 ;  /* 0x000000ffff0d7224 */ /* 0x000fe200078e000f */
[----:B--2---:R-:W-:Y:S02]  /*13e4c0*/  SHF.R.S32.HI R23, RZ, 0x1f, R29 ;  /* 0x0000001fff177819 */ /* 0x004fe4000001141d */
        /* <DEDUP_REMOVED lines=190> */
[----:B------:R-:W-:-:S05]  /*13f0b0*/  IADD3 R26, P1, PT, R23, R3, RZ ;  /* 0x00000003171a7210 */ /* 0x000fca0007f3e0ff */
[----:B---3--:R-:W-:-:S05]  /*13f0c0*/  IMAD.X R27, R24, 0x1, R9, P1 ;  /* 0x00000001181b7824 */ /* 0x008fca00008e0609 */
[----:B------:R1:W-:Y:S04]  /*13f0d0*/  STL.64 [R1+0x6a8], R26 ;  /* 0x0006a81a01007387 */ /* 0x0003e80000100a00 */
[----:B-1----:R-:W3:Y:S01]  /*13f0e0*/  LDL.LU.64 R26, [R1+0x67f0] ;  /* 0x0067f000011a7983 */ /* 0x002ee20000300a00 */
[----:B--2---:R-:W-:Y:S02]  /*13f0f0*/  SHF.R.S32.HI R23, RZ, 0x1f, R21 ;  /* 0x0000001fff177819 */ /* 0x004fe40000011415 */
[C---:B------:R-:W-:Y:S02]  /*13f100*/  IADD3 R14, P2, PT, R21.reuse, R2, RZ ;  /* 0x00000002150e7210 */ /* 0x040fe40007f5e0ff */
[----:B------:R-:W-:-:S03]  /*13f110*/  IADD3 R20, P3, PT, R21, R3, RZ ;  /* 0x0000000315147210 */ /* 0x000fc60007f7e0ff */
[C---:B------:R-:W-:Y:S01]  /*13f120*/  IMAD.X R15, R23.reuse, 0x1, R4, P2 ;  /* 0x00000001170f7824 */ /* 0x040fe200010e0604 */
[----:B---3--:R1:W-:Y:S04]  /*13f130*/  STL.64 [R1+0x67d8], R26 ;  /* 0x0067d81a01007387 */ /* 0x0083e80000100a00 */
[----:B-1----:R-:W2:Y:S01]  /*13f140*/  LDL.LU R26, [R1+0x304] ;  /* 0x00030400011a7983 */ /* 0x002ea20000300800 */
[----:B------:R-:W-:-:S03]  /*13f150*/  IMAD.X R21, R23, 0x1, R9, P3 ;  /* 0x0000000117157824 */ /* 0x000fc600018e0609 */
[----:B------:R1:W-:Y:S04]  /*13f160*/  STL.64 [R1+0x6a0], R14 ;  /* 0x0006a00e01007387 */ /* 0x0003e80000100a00 */
[----:B-1----:R-:W3:Y:S04]  /*13f170*/  LDL.LU.64 R14, [R1+0x67e8] ;  /* 0x0067e800010e7983 */ /* 0x002ee80000300a00 */
[----:B------:R1:W-:Y:S04]  /*13f180*/  STL.64 [R1+0x698], R20 ;  /* 0x0006981401007387 */ /* 0x0003e80000100a00 */
[----:B-1----:R-:W3:Y:S04]  /*13f190*/  LDL.LU.64 R20, [R1+0x67e0] ;  /* 0x0067e00001147983 */ /* 0x002ee80000300a00 */
        /* <DEDUP_REMOVED lines=9> */
[----:B----4-:R1:W-:Y:S04]  /*13f230*/  STL.64 [R1+0x67c8], R6 ;  /* 0x0067c80601007387 */ /* 0x0103e80000100a00 */
[----:B-1----:R0:W4:Y:S04]  /*13f240*/  LDL.64 R6, [R1+0x678] ;  /* 0x0006780001067983 */ /* 0x0021280000100a00 */
[----:B--2---:R-:W-:Y:S04]  /*13f250*/  STL.64 [R1+0x67c0], R26 ;  /* 0x0067c01a01007387 */ /* 0x004fe80000100a00 */
[----:B------:R1:W-:Y:S04]  /*13f260*/  STL.64 [R1+0x680], R8 ;  /* 0x0006800801007387 */ /* 0x0003e80000100a00 */
[----:B-1----:R-:W4:Y:S01]  /*13f270*/  LDL.LU.64 R8, [R1+0x67d0] ;  /* 0x0067d00001087983 */ /* 0x002f220000300a00 */
[----:B---3--:R-:W-:-:S02]  /*13f280*/  SHF.R.S32.HI R23, RZ, 0x1f, R29 ;  /* 0x0000001fff177819 */ /* 0x008fc4000001141d */
        /* <DEDUP_REMOVED lines=36> */
[----:B------:R1:W-:Y:S04]  /*13f4d0*/  STL.64 [R1+0x6790], R8 ;  /* 0x0067900801007387 */ /* 0x0003e80000100a00 */
[----:B----4-:R4:W-:Y:S04]  /*13f4e0*/  STL.64 [R1+0x6780], R14 ;  /* 0x0067800e01007387 */ /* 0x0109e80000100a00 */
[----:B-1----:R-:W3:Y:S01]  /*13f4f0*/  LDL.LU R9, [R1+0x31c] ;  /* 0x00031c0001097983 */ /* 0x002ee20000300800 */
[----:B--2---:R-:W-:-:S02]  /*13f500*/  SHF.R.S32.HI R24, RZ, 0x1f, R23 ;  /* 0x0000001fff187819 */ /* 0x004fc40000011417 */
[C---:B------:R-:W-:Y:S01]  /*13f510*/  IADD3 R8, P0, PT, R23.reuse, R2, RZ ;  /* 0x0000000217087210 */ /* 0x040fe20007f1e0ff */
[----:B------:R1:W-:Y:S01]  /*13f520*/  STL.64 [R1+0x6788], R16 ;  /* 0x0067881001007387 */ /* 0x0003e20000100a00 */
[----:B----4-:R-:W-:-:S05]  /*13f530*/  IADD3 R14, P1, PT, R23, R3, RZ ;  /* 0x00000003170e7210 */ /* 0x010fca0007f3e0ff */
[----:B------:R-:W-:Y:S04]  /*13f540*/  STL [R1+0x618], R14 ;  /* 0x0006180e01007387 */ /* 0x000fe80000100800 */
[----:B-1----:R0:W2:Y:S04]  /*13f550*/  LDL.64 R16, [R1+0x618] ;  /* 0x0006180001107983 */ /* 0x0020a80000100a00 */
[----:B------:R-:W-:Y:S04]  /*13f560*/  STL.64 [R1+0x6778], R28 ;  /* 0x0067781c01007387 */ /* 0x000fe80000100a00 */
[----:B---3--:R1:W-:Y:S04]  /*13f570*/  STL.64 [R1+0x6770], R26 ;  /* 0x0067701a01007387 */ /* 0x0083e80000100a00 */
[----:B-1----:R-:W3:Y:S01]  /*13f580*/  LDL.LU R26, [R1+0x320] ;  /* 0x00032000011a7983 */ /* 0x002ee20000300800 */
[----:B------:R-:W-:-:S02]  /*13f590*/  SHF.R.S32.HI R23, RZ, 0x1f, R9 ;  /* 0x0000001fff177819 */ /* 0x000fc40000011409 */
[C---:B------:R-:W-:Y:S02]  /*13f5a0*/  IADD3 R14, P2, PT, R9.reuse, R2, RZ ;  /* 0x00000002090e7210 */ /* 0x040fe40007f5e0ff */
[----:B------:R-:W-:Y:S01]  /*13f5b0*/  IADD3 R28, P3, PT, R9, R3, RZ ;  /* 0x00000003091c7210 */ /* 0x000fe20007f7e0ff */
[----:B------:R-:W-:-:S05]  /*13f5c0*/  IMAD.X R9, R24, 0x1, R4, P0 ;  /* 0x0000000118097824 */ /* 0x000fca00000e0604 */
[----:B------:R1:W-:Y:S04]  /*13f5d0*/  STL.64 [R1+0x620], R8 ;  /* 0x0006200801007387 */ /* 0x0003e80000100a00 */
[----:B-1----:R-:W2:Y:S01]  /*13f5e0*/  LDL.LU.64 R8, [R1+0x6790] ;  /* 0x0067900001087983 */ /* 0x002ea20000300a00 */
[C---:B------:R-:W-:Y:S02]  /*13f5f0*/  IMAD.X R15, R23.reuse, 0x1, R4, P2 ;  /* 0x00000001170f7824 */ /* 0x040fe400010e0604 */
        /* <DEDUP_REMOVED lines=8> */
[----:B-1----:R-:W4:Y:S04]  /*13f680*/  LDL.LU.64 R28, [R1+0x6778] ;  /* 0x00677800011c7983 */ /* 0x002f280000300a00 */
[----:B------:R1:W-:Y:S02]  /*13f690*/  STL.64 [R1+0x6768], R8 ;  /* 0x0067680801007387 */ /* 0x0003e40000100a00 */
[----:B-1----:R-:W-:-:S02]  /*13f6a0*/  IADD3 R8, P0, PT, R26, R2, RZ ;  /* 0x000000021a087210 */ /* 0x002fc40007f1e0ff */
[----:B------:R-:W2:Y:S01]  /*13f6b0*/  LDL.LU R9, [R1+0x324] ;  /* 0x0003240001097983 */ /* 0x000ea20000300800 */
[----:B------:R-:W-:-:S05]  /*13f6c0*/  IADD3 R26, P1, PT, R26, R3, RZ ;  /* 0x000000031a1a7210 */ /* 0x000fca0007f3e0ff */
[----:B------:R1:W-:Y:S04]  /*13f6d0*/  STL [R1+0x5e8], R26 ;  /* 0x0005e81a01007387 */ /* 0x0003e80000100800 */
[----:B-1----:R-:W3:Y:S01]  /*13f6e0*/  LDL.LU.64 R26, [R1+0x6770] ;  /* 0x00677000011a7983 */ /* 0x002ee20000300a00 */
[----:B--2---:R-:W-:-:S03]  /*13f6f0*/  SHF.R.S32.HI R23, RZ, 0x1f, R9 ;  /* 0x0000001fff177819 */ /* 0x004fc60000011409 */
[----:B---3--:R1:W-:Y:S04]  /*13f700*/  STL.64 [R1+0x6750], R26 ;  /* 0x0067501a01007387 */ /* 0x0083e80000100a00 */
        /* <DEDUP_REMOVED lines=28> */
[----:B----4-:R2:W-:Y:S01]  /*13f8d0*/  STL.64 [R1+0x6730], R28 ;  /* 0x0067301c01007387 */ /* 0x0105e20000100a00 */
[C---:B-1----:R-:W-:Y:S02]  /*13f8e0*/  IADD3 R14, P3, PT, R9.reuse, R3, RZ ;  /* 0x00000003090e7210 */ /* 0x042fe40007f7e0ff */
[----:B--2---:R-:W-:Y:S01]  /*13f8f0*/  IADD3 R28, P2, PT, R9, R2, RZ ;  /* 0x00000002091c7210 */ /* 0x004fe20007f5e0ff */
[----:B------:R-:W-:-:S04]  /*13f900*/  IMAD.X R9, R24, 0x1, R4, P0 ;  /* 0x0000000118097824 */ /* 0x000fc800000e0604 */
[----:B------:R1:W-:Y:S04]  /*13f910*/  STL [R1+0x6738], R28 ;  /* 0x0067381c01007387 */ /* 0x0003e80000100800 */
[----:B-1----:R0:W2:Y:S04]  /*13f920*/  LDL.64 R28, [R1+0x5b8] ;  /* 0x0005b800011c7983 */ /* 0x0020a80000100a00 */
[----:B------:R1:W-:Y:S04]  /*13f930*/  STL.64 [R1+0x5c0], R8 ;  /* 0x0005c00801007387 */ /* 0x0003e80000100a00 */
[----:B-1----:R-:W2:Y:S04]  /*13f940*/  LDL.LU.64 R8, [R1+0x6740] ;  /* 0x0067400001087983 */ /* 0x002ea80000300a00 */
[----:B------:R1:W-:Y:S04]  /*13f950*/  STL.64 [R1+0x6720], R12 ;  /* 0x0067200c01007387 */ /* 0x0003e80000100a00 */
[----:B-1----:R-:W3:Y:S01]  /*13f960*/  LDL.LU R12, [R1+0x330] ;  /* 0x00033000010c7983 */ /* 0x002ee20000300800 */
[----:B--2---:R-:W-:-:S05]  /*13f970*/  IMAD.X R29, R24, 0x1, R9, P1 ;  /* 0x00000001181d7824 */ /* 0x004fca00008e0609 */
[----:B------:R1:W-:Y:S04]  /*13f980*/  STL [R1+0x5bc], R29 ;  /* 0x0005bc1d01007387 */ /* 0x0003e80000100800 */
[----:B------:R-:W2:Y:S01]  /*13f990*/  LDL.LU R28, [R1+0x6738] ;  /* 0x00673800011c7983 */ /* 0x000ea20000300800 */
[C---:B-1----:R-:W-:Y:S02]  /*13f9a0*/  IMAD.X R29, R23.reuse, 0x1, R4, P2 ;  /* 0x00000001171d7824 */ /* 0x042fe400010e0604 */
[----:B------:R-:W-:-:S03]  /*13f9b0*/  IMAD.X R15, R23, 0x1, R9, P3 ;  /* 0x00000001170f7824 */ /* 0x000fc600018e0609 */
[----:B--2---:R1:W-:Y:S04]  /*13f9c0*/  STL.64 [R1+0x5b0], R28 ;  /* 0x0005b01c01007387 */ /* 0x0043e80000100a00 */
[----:B-1----:R-:W2:Y:S01]  /*13f9d0*/  LDL.LU.64 R28, [R1+0x6730] ;  /* 0x00673000011c7983 */ /* 0x002ea20000300a00 */
[----:B---3--:R-:W-:-:S03]  /*13f9e0*/  SHF.R.S32.HI R24, RZ, 0x1f, R12 ;  /* 0x0000001fff187819 */ /* 0x008fc6000001140c */
[----:B------:R1:W-:Y:S04]  /*13f9f0*/  STL.64 [R1+0x5a8], R14 ;  /* 0x0005a80e01007387 */ /* 0x0003e80000100a00 */
[----:B-1----:R-:W3:Y:S04]  /*13fa00*/  LDL.LU.64 R14, [R1+0x6728] ;  /* 0x00672800010e7983 */ /* 0x002ee80000300a00 */
[----:B------:R1:W-:Y:S02]  /*13fa10*/  STL.64 [R1+0x6718], R8 ;  /* 0x0067180801007387 */ /* 0x0003e40000100a00 */
[----:B-1----:R-:W-:-:S02]  /*13fa20*/  IADD3 R8, P0, PT, R12, R2, RZ ;  /* 0x000000020c087210 */ /* 0x002fc40007f1e0ff */
[----:B------:R-:W-:Y:S01]  /*13fa30*/  IADD3 R12, P1, PT, R12, R3, RZ ;  /* 0x000000030c0c7210 */ /* 0x000fe20007f3e0ff */
[----:B--2---:R1:W-:Y:S04]  /*13fa40*/  STL.64 [R1+0x6700], R28 ;  /* 0x0067001c01007387 */ /* 0x0043e80000100a00 */
[----:B-1----:R-:W2:Y:S04]  /*13fa50*/  LDL.LU R29, [R1+0x334] ;  /* 0x00033400011d7983 */ /* 0x002ea80000300800 */
[----:B------:R1:W-:Y:S04]  /*13fa60*/  STL [R1+0x588], R12 ;  /* 0x0005880c01007387 */ /* 0x0003e80000100800 */
[----:B-1----:R-:W4:Y:S01]  /*13fa70*/  LDL.LU.64 R12, [R1+0x6720] ;  /* 0x00672000010c7983 */ /* 0x002f220000300a00 */
[----:B------:R-:W-:-:S03]  /*13fa80*/  IMAD.X R9, R24, 0x1, R4, P0 ;  /* 0x0000000118097824 */ /* 0x000fc600000e0604 */
[----:B------:R-:W-:Y:S04]  /*13fa90*/  STL.64 [R1+0x6708], R6 ;  /* 0x0067080601007387 */ /* 0x000fe80000100a00 */
[----:B----4-:R1:W-:Y:S04]  /*13faa0*/  STL.64 [R1+0x6710], R12 ;  /* 0x0067100c01007387 */ /* 0x0103e80000100a00 */
[----:B-1----:R0:W4:Y:S04]  /*13fab0*/  LDL.64 R12, [R1+0x588] ;  /* 0x00058800010c7983 */ /* 0x0021280000100a00 */
[----:B------:R1:W-:Y:S04]  /*13fac0*/  STL.64 [R1+0x590], R8 ;  /* 0x0005900801007387 */ /* 0x0003e80000100a00 */
[----:B-1----:R-:W4:Y:S04]  /*13fad0*/  LDL.LU.64 R8, [R1+0x6718] ;  /* 0x0067180001087983 */ /* 0x002f280000300a00 */
[----:B---3--:R1:W-:Y:S04]  /*13fae0*/  STL.64 [R1+0x66f8], R14 ;  /* 0x0066f80e01007387 */ /* 0x0083e80000100a00 */
[----:B-1----:R-:W3:Y:S01]  /*13faf0*/  LDL.LU R14, [R1+0x33c] ;  /* 0x00033c00010e7983 */ /* 0x002ee20000300800 */
        /* <DEDUP_REMOVED lines=8> */
[----:B------:R1:W-:Y:S01]  /*13fb80*/  STL.64 [R1+0x580], R6 ;  /* 0x0005800601007387 */ /* 0x0003e20000100a00 */
[----:B---3--:R-:W-:-:S03]  /*13fb90*/  SHF.R.S32.HI R24, RZ, 0x1f, R14 ;  /* 0x0000001fff187819 */ /* 0x008fc6000001140e */
        /* <DEDUP_REMOVED lines=8> */
[----:B-1----:R-:W3:Y:S04]  /*13fc20*/  LDL.LU.64 R14, [R1+0x66f8] ;  /* 0x0066f800010e7983 */ /* 0x002ee80000300a00 */
[----:B------:R-:W-:Y:S04]  /*13fc30*/  STL.64 [R1+0x66d8], R16 ;  /* 0x0066d81001007387 */ /* 0x000fe80000100a00 */
[----:B------:R1:W-:Y:S01]  /*13fc40*/  STL.64 [R1+0x66e0], R18 ;  /* 0x0066e01201007387 */ /* 0x0003e20000100a00 */
[----:B--2---:R-:W-:-:S02]  /*13fc50*/  SHF.R.S32.HI R23, RZ, 0x1f, R9 ;  /* 0x0000001fff177819 */ /* 0x004fc40000011409 */
[C---:B-1----:R-:W-:Y:S02]  /*13fc60*/  IADD3 R18, P2, PT, R9.reuse, R2, RZ ;  /* 0x0000000209127210 */ /* 0x042fe40007f5e0ff */
[----:B------:R-:W-:Y:S01]  /*13fc70*/  IADD3 R16, P3, PT, R9, R3, RZ ;  /* 0x0000000309107210 */ /* 0x000fe20007f7e0ff */
[--C-:B------:R-:W-:Y:S01]  /*13fc80*/  IMAD.X R9, R24, 0x1, R4.reuse, P0 ;  /* 0x0000000118097824 */ /* 0x100fe200000e0604 */
[----:B---3--:R1:W-:Y:S04]  /*13fc90*/  STL.64 [R1+0x66e8], R14 ;  /* 0x0066e80e01007387 */ /* 0x0083e80000100a00 */
[----:B-1----:R0:W2:Y:S04]  /*13fca0*/  LDL.64 R14, [R1+0x550] ;  /* 0x00055000010e7983 */ /* 0x0020a80000100a00 */
[----:B----4-:R1:W-:Y:S04]  /*13fcb0*/  STL.64 [R1+0x66d0], R28 ;  /* 0x0066d01c01007387 */ /* 0x0103e80000100a00 */
        /* <DEDUP_REMOVED lines=15> */
[----:B------:R-:W3:Y:S01]  /*13fdb0*/  LDL.LU R9, [R1+0x348] ;  /* 0x0003480001097983 */ /* 0x000ee20000300800 */
[----:B------:R-:W-:-:S05]  /*13fdc0*/  IADD3 R28, P1, PT, R28, R3, RZ ;  /* 0x000000031c1c7210 */ /* 0x000fca0007f3e0ff */
[----:B------:R1:W-:Y:S04]  /*13fdd0*/  STL [R1+0x530], R28 ;  /* 0x0005301c01007387 */ /* 0x0003e80000100800 */
[----:B-1----:R-:W4:Y:S04]  /*13fde0*/  LDL.LU.64 R28, [R1+0x66d0] ;  /* 0x0066d000011c7983 */ /* 0x002f280000300a00 */
[----:B--2---:R1:W-:Y:S01]  /*13fdf0*/  STL.64 [R1+0x66b8], R14 ;  /* 0x0066b80e01007387 */ /* 0x0043e20000100a00 */
[----:B---3--:R-:W-:Y:S02]  /*13fe00*/  SHF.R.S32.HI R23, RZ, 0x1f, R9 ;  /* 0x0000001fff177819 */ /* 0x008fe40000011409 */
[C---:B-1----:R-:W-:Y:S01]  /*13fe10*/  IADD3 R14, P2, PT, R9.reuse, R2, RZ ;  /* 0x00000002090e7210 */ /* 0x042fe20007f5e0ff */
[----:B----4-:R1:W-:Y:S04]  /*13fe20*/  STL.64 [R1+0x66b0], R28 ;  /* 0x0066b01c01007387 */ /* 0x0103e80000100a00 */
[----:B------:R2:W-:Y:S01]  /*13fe30*/  STL.64 [R1+0x66c0], R10 ;  /* 0x0066c00a01007387 */ /* 0x0005e20000100a00 */
[----:B-1----:R-:W-:Y:S01]  /*13fe40*/  IADD3 R28, P3, PT, R9, R3, RZ ;  /* 0x00000003091c7210 */ /* 0x002fe20007f7e0ff */
[----:B------:R-:W-:-:S02]  /*13fe50*/  IMAD.X R9, R24, 0x1, R4, P0 ;  /* 0x0000000118097824 */ /* 0x000fc400000e0604 */
[----:B--2---:R0:W2:Y:S04]  /*13fe60*/  LDL.64 R10, [R1+0x530] ;  /* 0x00053000010a7983 */ /* 0x0040a80000100a00 */
[----:B------:R1:W-:Y:S04]  /*13fe70*/  STL.64 [R1+0x538], R8 ;  /* 0x0005380801007387 */ /* 0x0003e80000100a00 */
[----:B-1----:R-:W2:Y:S01]  /*13fe80*/  LDL.LU.64 R8, [R1+0x66c8] ;  /* 0x0066c80001087983 */ /* 0x002ea20000300a00 */
[----:B------:R-:W-:Y:S02]  /*13fe90*/  IMAD.X R15, R23, 0x1, R4, P2 ;  /* 0x00000001170f7824 */ /* 0x000fe400010e0604 */
[----:B--2---:R-:W-:-:S05]  /*13fea0*/  IMAD.X R11, R24, 0x1, R9, P1 ;  /* 0x00000001180b7824 */ /* 0x004fca00008e0609 */
[----:B------:R1:W-:Y:S04]  /*13feb0*/  STL [R1+0x534], R11 ;  /* 0x0005340b01007387 */ /* 0x0003e80000100800 */
        /* <DEDUP_REMOVED lines=90> */
[----:B----4-:R-:W-:Y:S01]  /*140460*/  STL.64 [R1+0x6638], R16 ;  /* 0x0066381001007387 */ /* 0x010fe20000100a00 */
        /* <DEDUP_REMOVED lines=44> */
[----:B------:R1:W-:Y:S04]  /*140730*/  STL.64 [R1+0x65e8], R26 ;  /* 0x0065e81a01007387 */ /* 0x0003e80000100a00 */
[----:B-1----:R-:W4:Y:S04]  /*140740*/  LDL.LU R27, [R1+0x380] ;  /* 0x00038000011b7983 */ /* 0x002f280000300800 */
[----:B------:R1:W-:Y:S01]  /*140750*/  STL.64 [R1+0x65f0], R20 ;  /* 0x0065f01401007387 */ /* 0x0003e20000100a00 */
[----:B--2---:R-:W-:-:S02]  /*140760*/  SHF.R.S32.HI R24, RZ, 0x1f, R23 ;  /* 0x0000001fff187819 */ /* 0x004fc40000011417 */
[C---:B------:R-:W-:Y:S02]  /*140770*/  IADD3 R8, P0, PT, R23.reuse, R2, RZ ;  /* 0x0000000217087210 */ /* 0x040fe40007f1e0ff */
[----:B-1----:R-:W-:-:S03]  /*140780*/  IADD3 R20, P1, PT, R23, R3, RZ ;  /* 0x0000000317147210 */ /* 0x002fc60007f3e0ff */
[----:B------:R-:W-:Y:S02]  /*140790*/  IMAD.X R9, R24, 0x1, R4, P0 ;  /* 0x0000000118097824 */ /* 0x000fe400000e0604 */
[----:B------:R-:W-:Y:S04]  /*1407a0*/  STL [R1+0x440], R20 ;  /* 0x0004401401007387 */ /* 0x000fe80000100800 */
[----:B---3--:R-:W-:Y:S04]  /*1407b0*/  STL.64 [R1+0x65f8], R12 ;  /* 0x0065f80c01007387 */ /* 0x008fe80000100a00 */
[----:B------:R1:W-:Y:S04]  /*1407c0*/  STL.64 [R1+0x448], R8 ;  /* 0x0004480801007387 */ /* 0x0003e80000100a00 */
[----:B-1----:R-:W2:Y:S01]  /*1407d0*/  LDL.LU.64 R8, [R1+0x6600] ;  /* 0x0066000001087983 */ /* 0x002ea20000300a00 */
[----:B------:R-:W-:Y:S01]  /*1407e0*/  IMAD.MOV.U32 R12, RZ, RZ, R20 ;  /* 0x000000ffff0c7224 */ /* 0x000fe200078e0014 */
[----:B----4-:R-:W-:-:S02]  /*1407f0*/  SHF.R.S32.HI R23, RZ, 0x1f, R27 ;  /* 0x0000001fff177819 */ /* 0x010fc4000001141b */
[C---:B------:R-:W-:Y:S01]  /*140800*/  IADD3 R20, P2, PT, R27.reuse, R2, RZ ;  /* 0x000000021b147210 */ /* 0x040fe20007f5e0ff */
[----:B------:R-:W-:Y:S01]  /*140810*/  IMAD.MOV.U32 R13, RZ, RZ, R21 ;  /* 0x000000ffff0d7224 */ /* 0x000fe200078e0015 */
        /* <DEDUP_REMOVED lines=65> */
[----:B----4-:R-:W-:Y:S04]  /*140c30*/  STL.64 [R1+0x6590], R28 ;  /* 0x0065901c01007387 */ /* 0x010fe80000100a00 */
        /* <DEDUP_REMOVED lines=115> */
[----:B-1----:R-:W-:Y:S01]  /*141370*/  IADD3 R8, P0, PT, R23, R2, RZ ;  /* 0x0000000217087210 */ /* 0x002fe20007f1e0ff */
[----:B------:R-:W-:Y:S04]  /*141380*/  STL.64 [R1+0x64f8], R28 ;  /* 0x0064f81c01007387 */ /* 0x000fe80000100a00 */
[----:B------:R1:W-:Y:S01]  /*141390*/  STL.64 [R1+0x64e8], R26 ;  /* 0x0064e81a01007387 */ /* 0x0003e20000100a00 */
[----:B------:R-:W-:-:S03]  /*1413a0*/  IMAD.X R9, R24, 0x1, R4, P0 ;  /* 0x0000000118097824 */ /* 0x000fc600000e0604 */
        /* <DEDUP_REMOVED lines=20> */
[----:B----4-:R1:W-:Y:S04]  /*1414f0*/  STL.64 [R1+0x64c8], R12 ;  /* 0x0064c80c01007387 */ /* 0x0103e80000100a00 */
        /* <DEDUP_REMOVED lines=23> */
[----:B-1----:R-:W-:Y:S01]  /*141670*/  IADD3 R8, P0, PT, R23, R2, RZ ;  /* 0x0000000217087210 */ /* 0x002fe20007f1e0ff */
[----:B----4-:R-:W-:Y:S04]  /*141680*/  STL.64 [R1+0x64b8], R12 ;  /* 0x0064b80c01007387 */ /* 0x010fe80000100a00 */
[----:B------:R1:W-:Y:S01]  /*141690*/  STL.64 [R1+0x64a8], R28 ;  /* 0x0064a81c01007387 */ /* 0x0003e20000100a00 */
[----:B------:R-:W-:-:S03]  /*1416a0*/  IMAD.X R9, R24, 0x1, R4, P0 ;  /* 0x0000000118097824 */ /* 0x000fc600000e0604 */
        /* <DEDUP_REMOVED lines=166> */
[----:B----4-:R-:W-:Y:S01]  /*142110*/  STL.64 [R1+0x63d0], R6 ;  /* 0x0063d00601007387 */ /* 0x010fe20000100a00 */
[----:B------:R-:W-:-:S03]  /*142120*/  IMAD.X R9, R24, 0x1, R4, P0 ;  /* 0x0000000118097824 */ /* 0x000fc600000e0604 */
        /* <DEDUP_REMOVED lines=20> */
[----:B-1----:R-:W4:Y:S01]  /*142270*/  LDL R9, [R1+0x81c] ;  /* 0x00081c0001097983 */ /* 0x002f220000100800 */
[----:B---3--:R-:W-:-:S02]  /*142280*/  SHF.R.S32.HI R24, RZ, 0x1f, R23 ;  /* 0x0000001fff187819 */ /* 0x008fc40000011417 */
[C---:B------:R-:W-:Y:S01]  /*142290*/  IADD3 R8, P0, PT, R23.reuse, R2, RZ ;  /* 0x0000000217087210 */ /* 0x040fe20007f1e0ff */
[----:B------:R1:W-:Y:S01]  /*1422a0*/  STL.64 [R1+0x63b8], R26 ;  /* 0x0063b81a01007387 */ /* 0x0003e20000100a00 */
[----:B--2---:R-:W-:-:S05]  /*1422b0*/  IADD3 R12, P1, PT, R23, R3, RZ ;  /* 0x00000003170c7210 */ /* 0x004fca0007f3e0ff */
[----:B------:R2:W-:Y:S04]  /*1422c0*/  STL [R1+0x818], R12 ;  /* 0x0008180c01007387 */ /* 0x0005e80000100800 */
[----:B-1----:R0:W3:Y:S04]  /*1422d0*/  LDL.64 R26, [R1+0x818] ;  /* 0x00081800011a7983 */ /* 0x0020e80000100a00 */
[----:B------:R1:W-:Y:S01]  /*1422e0*/  STL.64 [R1+0x63a8], R28 ;  /* 0x0063a81c01007387 */ /* 0x0003e20000100a00 */
[----:B----4-:R-:W-:Y:S02]  /*1422f0*/  SHF.R.S32.HI R23, RZ, 0x1f, R9 ;  /* 0x0000001fff177819 */ /* 0x010fe40000011409 */
[----:B--2---:R-:W-:-:S02]  /*142300*/  IADD3 R12, P2, PT, R9, R2, RZ ;  /* 0x00000002090c7210 */ /* 0x004fc40007f5e0ff */
[----:B-1----:R-:W-:Y:S01]  /*142310*/  IADD3 R28, P3, PT, R9, R3, RZ ;  /* 0x00000003091c7210 */ /* 0x002fe20007f7e0ff */
[----:B------:R-:W-:-:S05]  /*142320*/  IMAD.X R9, R24, 0x1, R4, P0 ;  /* 0x0000000118097824 */ /* 0x000fca00000e0604 */
[----:B------:R1:W-:Y:S04]  /*142330*/  STL.64 [R1+0x810], R8 ;  /* 0x0008100801007387 */ /* 0x0003e80000100a00 */
[----:B-1----:R-:W3:Y:S01]  /*142340*/  LDL.LU.64 R8, [R1+0x63c0] ;  /* 0x0063c00001087983 */ /* 0x002ee20000300a00 */
[----:B------:R-:W-:Y:S02]  /*142350*/  IMAD.X R13, R23, 0x1, R4, P2 ;  /* 0x00000001170d7824 */ /* 0x000fe400010e0604 */
[----:B---3--:R-:W-:-:S05]  /*142360*/  IMAD.X R27, R24, 0x1, R9, P1 ;  /* 0x00000001181b7824 */ /* 0x008fca00008e0609 */
[----:B------:R1:W-:Y:S04]  /*142370*/  STL [R1+0x81c], R27 ;  /* 0x00081c1b01007387 */ /* 0x0003e80000100800 */
[----:B-1----:R-:W2:Y:S04]  /*142380*/  LDL.LU.64 R26, [R1+0x63b8] ;  /* 0x0063b800011a7983 */ /* 0x002ea80000300a00 */
[----:B------:R1:W-:Y:S04]  /*142390*/  STL.64 [R1+0x820], R12 ;  /* 0x0008200c01007387 */ /* 0x0003e80000100a00 */
[----:B-1----:R-:W3:Y:S01]  /*1423a0*/  LDL.LU.64 R12, [R1+0x63b0] ;  /* 0x0063b000010c7983 */ /* 0x002ee20000300a00 */
[----:B------:R-:W-:-:S03]  /*1423b0*/  IMAD.X R29, R23, 0x1, R9, P3 ;  /* 0x00000001171d7824 */ /* 0x000fc600018e0609 */
[----:B---3--:R1:W-:Y:S04]  /*1423c0*/  STL.64 [R1+0x63a0], R12 ;  /* 0x0063a00c01007387 */ /* 0x0083e80000100a00 */
[----:B-1----:R-:W3:Y:S04]  /*1423d0*/  LDL.LU R12, [R1+0x834] ;  /* 0x00083400010c7983 */ /* 0x002ee80000300800 */
[----:B------:R1:W-:Y:S04]  /*1423e0*/  STL.64 [R1+0x828], R28 ;  /* 0x0008281c01007387 */ /* 0x0003e80000100a00 */
[----:B-1----:R-:W4:Y:S04]  /*1423f0*/  LDL.LU.64 R28, [R1+0x63a8] ;  /* 0x0063a800011c7983 */ /* 0x002f280000300a00 */
[----:B------:R1:W-:Y:S01]  /*142400*/  STL.64 [R1+0x6398], R8 ;  /* 0x0063980801007387 */ /* 0x0003e20000100a00 */
[----:B---3--:R-:W-:-:S02]  /*142410*/  SHF.R.S32.HI R24, RZ, 0x1f, R12 ;  /* 0x0000001fff187819 */ /* 0x008fc4000001140c */
[C---:B-1----:R-:W-:Y:S02]  /*142420*/  IADD3 R8, P0, PT, R12.reuse, R2, RZ ;  /* 0x000000020c087210 */ /* 0x042fe40007f1e0ff */
[----:B------:R-:W-:-:S03]  /*142430*/  IADD3 R12, P1, PT, R12, R3, RZ ;  /* 0x000000030c0c7210 */ /* 0x000fc60007f3e0ff */
[----:B------:R-:W-:Y:S01]  /*142440*/  IMAD.X R9, R24, 0x1, R4, P0 ;  /* 0x0000000118097824 */ /* 0x000fe200000e0604 */
[----:B----4-:R1:W-:Y:S04]  /*142450*/  STL.64 [R1+0x6380], R28 ;  /* 0x0063801c01007387 */ /* 0x0103e80000100a00 */
[----:B-1----:R-:W3:Y:S04]  /*142460*/  LDL R29, [R1+0x83c] ;  /* 0x00083c00011d7983 */ /* 0x002ee80000100800 */
[----:B------:R1:W-:Y:S04]  /*142470*/  STL [R1+0x838], R12 ;  /* 0x0008380c01007387 */ /* 0x0003e80000100800 */
[----:B-1----:R-:W4:Y:S04]  /*142480*/  LDL.LU.64 R12, [R1+0x63a0] ;  /* 0x0063a000010c7983 */ /* 0x002f280000300a00 */
[----:B------:R-:W-:Y:S04]  /*142490*/  STL.64 [R1+0x6388], R6 ;  /* 0x0063880601007387 */ /* 0x000fe80000100a00 */
[----:B------:R1:W-:Y:S04]  /*1424a0*/  STL.64 [R1+0x6390], R20 ;  /* 0x0063901401007387 */ /* 0x0003e80000100a00 */
[----:B-1----:R0:W2:Y:S04]  /*1424b0*/  LDL.64 R20, [R1+0x838] ;  /* 0x0008380001147983 */ /* 0x0020a80000100a00 */
        /* <DEDUP_REMOVED lines=19> */
[----:B----4-:R1:W-:Y:S01]  /*1425f0*/  STL.64 [R1+0x6360], R12 ;  /* 0x0063600c01007387 */ /* 0x0103e20000100a00 */
        /* <DEDUP_REMOVED lines=92> */
[----:B------:R-:W-:Y:S04]  /*142bc0*/  STL.64 [R1+0x62f0], R8 ;  /* 0x0062f00801007387 */ /* 0x000fe80000100a00 */
[----:B------:R1:W-:Y:S04]  /*142bd0*/  STL.64 [R1+0x62d8], R14 ;  /* 0x0062d80e01007387 */ /* 0x0003e80000100a00 */
[----:B-1----:R-:W2:Y:S01]  /*142be0*/  LDL R15, [R1+0x8dc] ;  /* 0x0008dc00010f7983 */ /* 0x002ea20000100800 */
[----:B---3--:R-:W-:-:S02]  /*142bf0*/  SHF.R.S32.HI R24, RZ, 0x1f, R28 ;  /* 0x0000001fff187819 */ /* 0x008fc4000001141c */
[C---:B------:R-:W-:Y:S02]  /*142c00*/  IADD3 R8, P0, PT, R28.reuse, R2, RZ ;  /* 0x000000021c087210 */ /* 0x040fe40007f1e0ff */
[----:B------:R-:W-:-:S03]  /*142c10*/  IADD3 R28, P1, PT, R28, R3, RZ ;  /* 0x000000031c1c7210 */ /* 0x000fc60007f3e0ff */
[----:B------:R-:W-:Y:S02]  /*142c20*/  IMAD.X R9, R24, 0x1, R4, P0 ;  /* 0x0000000118097824 */ /* 0x000fe400000e0604 */
[----:B------:R1:W-:Y:S04]  /*142c30*/  STL [R1+0x8d8], R28 ;  /* 0x0008d81c01007387 */ /* 0x0003e80000100800 */
[----:B-1----:R-:W3:Y:S04]  /*142c40*/  LDL.LU.64 R28, [R1+0x62f8] ;  /* 0x0062f800011c7983 */ /* 0x002ee80000300a00 */
        /* <DEDUP_REMOVED lines=49> */
[----:B----4-:R-:W-:Y:S04]  /*142f60*/  STL.64 [R1+0x62a0], R12 ;  /* 0x0062a00c01007387 */ /* 0x010fe80000100a00 */
        /* <DEDUP_REMOVED lines=113> */
[----:B----4-:R1:W-:Y:S04]  /*143680*/  STL.64 [R1+0x61f8], R14 ;  /* 0x0061f80e01007387 */ /* 0x0103e80000100a00 */
[----:B-1----:R-:W4:Y:S01]  /*143690*/  LDL.LU R15, [R1+0x9bc] ;  /* 0x0009bc00010f7983 */ /* 0x002f220000300800 */
[----:B--2---:R-:W-:-:S02]  /*1436a0*/  SHF.R.S32.HI R24, RZ, 0x1f, R23 ;  /* 0x0000001fff187819 */ /* 0x004fc40000011417 */
[C---:B------:R-:W-:Y:S01]  /*1436b0*/  IADD3 R8, P0, PT, R23.reuse, R2, RZ ;  /* 0x0000000217087210 */ /* 0x040fe20007f1e0ff */
[----:B------:R-:W-:Y:S04]  /*1436c0*/  STL.64 [R1+0x6200], R10 ;  /* 0x0062000a01007387 */ /* 0x000fe80000100a00 */
[----:B------:R-:W-:Y:S01]  /*1436d0*/  IMAD.X R9, R24, 0x1, R4, P0 ;  /* 0x0000000118097824 */ /* 0x000fe200000e0604 */
[----:B------:R-:W-:Y:S04]  /*1436e0*/  STL.64 [R1+0x6208], R18 ;  /* 0x0062081201007387 */ /* 0x000fe80000100a00 */
[----:B------:R1:W-:Y:S04]  /*1436f0*/  STL.64 [R1+0x9b0], R8 ;  /* 0x0009b00801007387 */ /* 0x0003e80000100a00 */
[----:B-1----:R-:W2:Y:S01]  /*143700*/  LDL.LU.64 R8, [R1+0x6210] ;  /* 0x0062100001087983 */ /* 0x002ea20000300a00 */
[----:B------:R-:W-:-:S02]  /*143710*/  IADD3 R18, P1, PT, R23, R3, RZ ;  /* 0x0000000317127210 */ /* 0x000fc40007f3e0ff */
        /* <DEDUP_REMOVED lines=11> */
[----:B-1----:R-:W4:Y:S04]  /*1437d0*/  LDL.LU.64 R14, [R1+0x61f8] ;  /* 0x0061f800010e7983 */ /* 0x002f280000300a00 */
[----:B------:R-:W4:Y:S04]  /*1437e0*/  LDL.LU R23, [R1+0x9d4] ;  /* 0x0009d40001177983 */ /* 0x000f280000300800 */
[----:B------:R-:W-:Y:S04]  /*1437f0*/  STL.64 [R1+0x61f0], R8 ;  /* 0x0061f00801007387 */ /* 0x000fe80000100a00 */
[----:B--2---:R-:W-:Y:S04]  /*143800*/  STL.64 [R1+0x61e0], R18 ;  /* 0x0061e01201007387 */ /* 0x004fe80000100a00 */
[----:B------:R1:W-:Y:S04]  /*143810*/  STL.64 [R1+0x61d8], R26 ;  /* 0x0061d81a01007387 */ /* 0x0003e80000100a00 */
[----:B-1----:R-:W2:Y:S04]  /*143820*/  LDL.LU R27, [R1+0x9dc] ;  /* 0x0009dc00011b7983 */ /* 0x002ea80000300800 */
[----:B---3--:R-:W-:Y:S01]  /*143830*/  STL.64 [R1+0x61e8], R12 ;  /* 0x0061e80c01007387 */ /* 0x008fe20000100a00 */
[----:B----4-:R-:W-:-:S02]  /*143840*/  SHF.R.S32.HI R24, RZ, 0x1f, R23 ;  /* 0x0000001fff187819 */ /* 0x010fc40000011417 */
[----:B------:R-:W-:-:S05]  /*143850*/  IADD3 R8, P0, PT, R23, R2, RZ ;  /* 0x0000000217087210 */ /* 0x000fca0007f1e0ff */
[----:B------:R-:W-:-:S05]  /*143860*/  IMAD.X R9, R24, 0x1, R4, P0 ;  /* 0x0000000118097824 */ /* 0x000fca00000e0604 */
[----:B------:R1:W-:Y:S04]  /*143870*/  STL.64 [R1+0x9d0], R8 ;  /* 0x0009d00801007387 */ /* 0x0003e80000100a00 */
[----:B-1----:R-:W3:Y:S01]  /*143880*/  LDL.LU.64 R8, [R1+0x61f0] ;  /* 0x0061f00001087983 */ /* 0x002ee20000300a00 */
[-C--:B------:R-:W-:Y:S02]  /*143890*/  IADD3 R12, P1, PT, R23, R3.reuse, RZ ;  /* 0x00000003170c7210 */ /* 0x080fe40007f3e0ff */
        /* <DEDUP_REMOVED lines=15> */
[----:B-1----:R-:W3:Y:S01]  /*143990*/  LDL R9, [R1+0x9fc] ;  /* 0x0009fc0001097983 */ /* 0x002ee20000100800 */
[----:B--2---:R-:W-:-:S02]  /*1439a0*/  SHF.R.S32.HI R24, RZ, 0x1f, R23 ;  /* 0x0000001fff187819 */ /* 0x004fc40000011417 */
[C---:B------:R-:W-:Y:S02]  /*1439b0*/  IADD3 R8, P0, PT, R23.reuse, R2, RZ ;  /* 0x0000000217087210 */ /* 0x040fe40007f1e0ff */
[----:B----4-:R-:W-:-:S05]  /*1439c0*/  IADD3 R26, P1, PT, R23, R3, RZ ;  /* 0x00000003171a7210 */ /* 0x010fca0007f3e0ff */
[----:B------:R-:W-:Y:S04]  /*1439d0*/  STL [R1+0x9f8], R26 ;  /* 0x0009f81a01007387 */ /* 0x000fe80000100800 */
[----:B------:R-:W-:Y:S04]  /*1439e0*/  STL.64 [R1+0x61b8], R14 ;  /* 0x0061b80e01007387 */ /* 0x000fe80000100a00 */
[----:B------:R1:W-:Y:S04]  /*1439f0*/  STL.64 [R1+0x61c8], R10 ;  /* 0x0061c80a01007387 */ /* 0x0003e80000100a00 */
[----:B-1----:R0:W2:Y:S01]  /*143a00*/  LDL.64 R10, [R1+0x9f8] ;  /* 0x0009f800010a7983 */ /* 0x0020a20000100a00 */
[----:B---3--:R-:W-:-:S02]  /*143a10*/  SHF.R.S32.HI R23, RZ, 0x1f, R9 ;  /* 0x0000001fff177819 */ /* 0x008fc40000011409 */
[C---:B------:R-:W-:Y:S02]  /*143a20*/  IADD3 R26, P2, PT, R9.reuse, R2, RZ ;  /* 0x00000002091a7210 */ /* 0x040fe40007f5e0ff */
[----:B------:R-:W-:Y:S01]  /*143a30*/  IADD3 R14, P3, PT, R9, R3, RZ ;  /* 0x00000003090e7210 */ /* 0x000fe20007f7e0ff */
[----:B------:R-:W-:-:S05]  /*143a40*/  IMAD.X R9, R24, 0x1, R4, P0 ;  /* 0x0000000118097824 */ /* 0x000fca00000e0604 */
[----:B------:R1:W-:Y:S04]  /*143a50*/  STL.64 [R1+0x9f0], R8 ;  /* 0x0009f00801007387 */ /* 0x0003e80000100a00 */
[----:B-1----:R-:W2:Y:S04]  /*143a60*/  LDL.LU.64 R8, [R1+0x61d0] ;  /* 0x0061d00001087983 */ /* 0x002ea80000300a00 */
[----:B------:R1:W-:Y:S04]  /*143a70*/  STL.64 [R1+0x61b0], R28 ;  /* 0x0061b01c01007387 */ /* 0x0003e80000100a00 */
[----:B-1----:R-:W3:Y:S01]  /*143a80*/  LDL.LU R28, [R1+0xa14] ;  /* 0x000a1400011c7983 */ /* 0x002ee20000300800 */
[----:B------:R-:W-:-:S02]  /*143a90*/  IMAD.X R27, R23, 0x1, R4, P2 ;  /* 0x00000001171b7824 */ /* 0x000fc400010e0604 */
[--C-:B--2---:R-:W-:Y:S02]  /*143aa0*/  IMAD.X R11, R24, 0x1, R9.reuse, P1 ;  /* 0x00000001180b7824 */ /* 0x104fe400008e0609 */
        /* <DEDUP_REMOVED lines=10> */
[----:B------:R-:W-:Y:S01]  /*143b50*/  IADD3 R28, P1, PT, R28, R3, RZ ;  /* 0x000000031c1c7210 */ /* 0x000fe20007f3e0ff */
[----:B------:R-:W2:Y:S04]  /*143b60*/  LDL R9, [R1+0xa1c] ;  /* 0x000a1c0001097983 */ /* 0x000ea80000100800 */
        /* <DEDUP_REMOVED lines=10> */
[----:B------:R1:W-:Y:S04]  /*143c10*/  STL.64 [R1+0xa10], R8 ;  /* 0x000a100801007387 */ /* 0x0003e80000100a00 */
[----:B-1----:R-:W2:Y:S01]  /*143c20*/  LDL.LU.64 R8, [R1+0x61a8] ;  /* 0x0061a80001087983 */ /* 0x002ea20000300a00 */
[----:B------:R-:W-:-:S02]  /*143c30*/  IMAD.X R19, R23, 0x1, R4, P2 ;  /* 0x0000000117137824 */ /* 0x000fc400010e0604 */
[----:B--2---:R-:W-:-:S05]  /*143c40*/  IMAD.X R29, R24, 0x1, R9, P1 ;  /* 0x00000001181d7824 */ /* 0x004fca00008e0609 */
[----:B------:R1:W-:Y:S04]  /*143c50*/  STL [R1+0xa1c], R29 ;  /* 0x000a1c1d01007387 */ /* 0x0003e80000100800 */
[----:B-1----:R-:W2:Y:S04]  /*143c60*/  LDL.LU.64 R28, [R1+0x61a0] ;  /* 0x0061a000011c7983 */ /* 0x002ea80000300a00 */
[----:B------:R1:W-:Y:S04]  /*143c70*/  STL.64 [R1+0xa20], R18 ;  /* 0x000a201201007387 */ /* 0x0003e80000100a00 */
[----:B-1----:R-:W3:Y:S04]  /*143c80*/  LDL.LU.64 R18, [R1+0x6198] ;  /* 0x0061980001127983 */ /* 0x002ee80000300a00 */
[----:B------:R1:W-:Y:S04]  /*143c90*/  STL.64 [R1+0x6188], R4 ;  /* 0x0061880401007387 */ /* 0x0003e80000100a00 */
[----:B-1----:R-:W3:Y:S01]  /*143ca0*/  LDL.LU R4, [R1+0xa34] ;  /* 0x000a340001047983 */ /* 0x002ee20000300800 */
[----:B------:R-:W-:-:S05]  /*143cb0*/  IMAD.X R7, R23, 0x1, R9, P3 ;  /* 0x0000000117077824 */ /* 0x000fca00018e0609 */
[----:B------:R1:W-:Y:S04]  /*143cc0*/  STL.64 [R1+0xa28], R6 ;  /* 0x000a280601007387 */ /* 0x0003e80000100a00 */
[----:B-1----:R-:W4:Y:S04]  /*143cd0*/  LDL.LU.64 R6, [R1+0x6190] ;  /* 0x0061900001067983 */ /* 0x002f280000300a00 */
[----:B------:R-:W-:Y:S04]  /*143ce0*/  STL.64 [R1+0x6180], R8 ;  /* 0x0061800801007387 */ /* 0x000fe80000100a00 */
[----:B--2---:R1:W-:Y:S04]  /*143cf0*/  STL.64 [R1+0x6168], R28 ;  /* 0x0061681c01007387 */ /* 0x0043e80000100a00 */
[----:B-1----:R-:W2:Y:S01]  /*143d00*/  LDL R29, [R1+0xa3c] ;  /* 0x000a3c00011d7983 */ /* 0x002ea20000100800 */
[----:B---3--:R-:W-:-:S02]  /*143d10*/  SHF.R.S32.HI R24, RZ, 0x1f, R4 ;  /* 0x0000001fff187819 */ /* 0x008fc40000011404 */
[C---:B------:R-:W-:Y:S02]  /*143d20*/  IADD3 R8, P0, PT, R4.reuse, R2, RZ ;  /* 0x0000000204087210 */ /* 0x040fe40007f1e0ff */
[----:B------:R-:W-:-:S05]  /*143d30*/  IADD3 R4, P1, PT, R4, R3, RZ ;  /* 0x0000000304047210 */ /* 0x000fca0007f3e0ff */
        /* <DEDUP_REMOVED lines=70> */
[----:B---3--:R1:W-:Y:S04]  /*1441a0*/  STL.64 [R1+0x6108], R6 ;  /* 0x0061080601007387 */ /* 0x0083e80000100a00 */
[----:B-1----:R-:W3:Y:S01]  /*1441b0*/  LDL.LU R7, [R1+0xa9c] ;  /* 0x000a9c0001077983 */ /* 0x002ee20000300800 */
        /* <DEDUP_REMOVED lines=24> */
[----:B----4-:R1:W-:Y:S01]  /*144340*/  STL.64 [R1+0x60f0], R10 ;  /* 0x0060f00a01007387 */ /* 0x0103e20000100a00 */
[----:B--2---:R-:W-:-:S02]  /*144350*/  SHF.R.S32.HI R24, RZ, 0x1f, R23 ;  /* 0x0000001fff187819 */ /* 0x004fc40000011417 */
[C---:B------:R-:W-:Y:S02]  /*144360*/  IADD3 R8, P0, PT, R23.reuse, R2, RZ ;  /* 0x0000000217087210 */ /* 0x040fe40007f1e0ff */
[----:B-1----:R-:W-:-:S03]  /*144370*/  IADD3 R10, P1, PT, R23, R3, RZ ;  /* 0x00000003170a7210 */ /* 0x002fc60007f3e0ff */
[----:B------:R-:W-:Y:S02]  /*144380*/  IMAD.X R9, R24, 0x1, R4, P0 ;  /* 0x0000000118097824 */ /* 0x000fe400000e0604 */
[----:B------:R-:W-:Y:S04]  /*144390*/  STL [R1+0xab8], R10 ;  /* 0x000ab80a01007387 */ /* 0x000fe80000100800 */
[----:B------:R-:W-:Y:S04]  /*1443a0*/  STL.64 [R1+0x60f8], R14 ;  /* 0x0060f80e01007387 */ /* 0x000fe80000100a00 */
[----:B------:R1:W-:Y:S04]  /*1443b0*/  STL.64 [R1+0xab0], R8 ;  /* 0x000ab00801007387 */ /* 0x0003e80000100a00 */
[----:B-1----:R-:W2:Y:S01]  /*1443c0*/  LDL.LU.64 R8, [R1+0x6100] ;  /* 0x0061000001087983 */ /* 0x002ea20000300a00 */
[----:B------:R-:W-:Y:S01]  /*1443d0*/  IMAD.MOV.U32 R14, RZ, RZ, R10 ;  /* 0x000000ffff0e7224 */ /* 0x000fe200078e000a */
[----:B---3--:R-:W-:-:S02]  /*1443e0*/  SHF.R.S32.HI R23, RZ, 0x1f, R17 ;  /* 0x0000001fff177819 */ /* 0x008fc40000011411 */
        /* <DEDUP_REMOVED lines=12> */
[----:B------:R-:W4:Y:S04]  /*1444b0*/  LDL.LU R23, [R1+0xad4] ;  /* 0x000ad40001177983 */ /* 0x000f280000300800 */
[----:B------:R-:W-:Y:S04]  /*1444c0*/  STL.64 [R1+0x60e0], R8 ;  /* 0x0060e00801007387 */ /* 0x000fe80000100a00 */
[----:B---3--:R-:W-:Y:S04]  /*1444d0*/  STL.64 [R1+0x60d8], R10 ;  /* 0x0060d80a01007387 */ /* 0x008fe80000100a00 */
[----:B--2---:R1:W-:Y:S04]  /*1444e0*/  STL.64 [R1+0x60c8], R14 ;  /* 0x0060c80e01007387 */ /* 0x0043e80000100a00 */
[----:B-1----:R-:W2:Y:S01]  /*1444f0*/  LDL.LU R15, [R1+0xadc] ;  /* 0x000adc00010f7983 */ /* 0x002ea20000300800 */
[----:B----4-:R-:W-:-:S02]  /*144500*/  SHF.R.S32.HI R24, RZ, 0x1f, R23 ;  /* 0x0000001fff187819 */ /* 0x010fc40000011417 */
[----:B------:R-:W-:Y:S01]  /*144510*/  IADD3 R8, P0, PT, R23, R2, RZ ;  /* 0x0000000217087210 */ /* 0x000fe20007f1e0ff */
[----:B------:R-:W-:Y:S04]  /*144520*/  STL.64 [R1+0x60d0], R28 ;  /* 0x0060d01c01007387 */ /* 0x000fe80000100a00 */
        /* <DEDUP_REMOVED lines=21> */
[----:B---3--:R1:W-:Y:S01]  /*144680*/  STL.64 [R1+0x60a8], R28 ;  /* 0x0060a81c01007387 */ /* 0x0083e20000100a00 */
        /* <DEDUP_REMOVED lines=142> */
[----:B-1----:R-:W4:Y:S01]  /*144f70*/  LDL R29, [R1+0x1bb4] ;  /* 0x001bb400011d7983 */ /* 0x002f220000100800 */
        /* <DEDUP_REMOVED lines=50> */
[----:B-1----:R-:W2:Y:S04]  /*1452a0*/  LDL R17, [R1+0x1bc4] ;  /* 0x001bc40001117983 */ /* 0x002ea80000100800 */
        /* <DEDUP_REMOVED lines=281> */
[----:B------:R1:W-:Y:S04]  /*146440*/  STL.64 [R1+0x5e40], R8 ;  /* 0x005e400801007387 */ /* 0x0003e80000100a00 */
[----:B---3--:R2:W-:Y:S04]  /*146450*/  STL.64 [R1+0x5e30], R26 ;  /* 0x005e301a01007387 */ /* 0x0085e80000100a00 */
[----:B-1----:R-:W3:Y:S04]  /*146460*/  LDL R9, [R1+0x1c24] ;  /* 0x001c240001097983 */ /* 0x002ee80000100800 */
[----:B------:R1:W-:Y:S01]  /*146470*/  STL.64 [R1+0x5e28], R16 ;  /* 0x005e281001007387 */ /* 0x0003e20000100a00 */
[----:B--2---:R-:W-:-:S02]  /*146480*/  IADD3 R26, P1, PT, R23, R3, RZ ;  /* 0x00000003171a7210 */ /* 0x004fc40007f3e0ff */
[----:B------:R-:W-:Y:S02]  /*146490*/  SHF.R.S32.HI R24, RZ, 0x1f, R23 ;  /* 0x0000001fff187819 */ /* 0x000fe40000011417 */
[----:B------:R-:W-:Y:S01]  /*1464a0*/  IADD3 R8, P0, PT, R23, R2, RZ ;  /* 0x0000000217087210 */ /* 0x000fe20007f1e0ff */
[----:B------:R2:W-:Y:S04]  /*1464b0*/  STL [R1+0xe88], R26 ;  /* 0x000e881a01007387 */ /* 0x0005e80000100800 */
[----:B------:R0:W-:Y:S01]  /*1464c0*/  STL.64 [R1+0x5e38], R12 ;  /* 0x005e380c01007387 */ /* 0x0001e20000100a00 */
[----:B---3--:R-:W-:Y:S02]  /*1464d0*/  SHF.R.S32.HI R23, RZ, 0x1f, R9 ;  /* 0x0000001fff177819 */ /* 0x008fe40000011409 */
[----:B-1----:R-:W-:-:S02]  /*1464e0*/  IADD3 R16, P3, PT, R9, R3, RZ ;  /* 0x0000000309107210 */ /* 0x002fc40007f7e0ff */
[----:B--2---:R-:W-:Y:S01]  /*1464f0*/  IADD3 R26, P2, PT, R9, R2, RZ ;  /* 0x00000002091a7210 */ /* 0x004fe20007f5e0ff */
[--C-:B------:R-:W-:Y:S01]  /*146500*/  IMAD.X R9, R24, 0x1, R4.reuse, P0 ;  /* 0x0000000118097824 */ /* 0x100fe200000e0604 */
[----:B0-----:R0:W2:Y:S04]  /*146510*/  LDL.64 R12, [R1+0xe88] ;  /* 0x000e8800010c7983 */ /* 0x0010a80000100a00 */
        /* <DEDUP_REMOVED lines=15> */
[----:B----4-:R4:W-:Y:S01]  /*146610*/  STL.64 [R1+0x5e00], R10 ;  /* 0x005e000a01007387 */ /* 0x0109e20000100a00 */
[----:B-1----:R-:W-:-:S02]  /*146620*/  IADD3 R8, P0, PT, R14, R2, RZ ;  /* 0x000000020e087210 */ /* 0x002fc40007f1e0ff */
[----:B------:R-:W-:Y:S01]  /*146630*/  IADD3 R14, P1, PT, R14, R3, RZ ;  /* 0x000000030e0e7210 */ /* 0x000fe20007f3e0ff */
[----:B----4-:R-:W4:Y:S04]  /*146640*/  LDL.LU R11, [R1+0x1c2c] ;  /* 0x001c2c00010b7983 */ /* 0x010f280000300800 */
[----:B------:R1:W-:Y:S04]  /*146650*/  STL [R1+0xea8], R14 ;  /* 0x000ea80e01007387 */ /* 0x0003e80000100800 */
[----:B-1----:R-:W2:Y:S01]  /*146660*/  LDL.LU.64 R14, [R1+0x5e20] ;  /* 0x005e2000010e7983 */ /* 0x002ea20000300a00 */
[----:B------:R-:W-:-:S03]  /*146670*/  IMAD.X R9, R24, 0x1, R4, P0 ;  /* 0x0000000118097824 */ /* 0x000fc600000e0604 */
[----:B--2---:R-:W-:Y:S04]  /*146680*/  STL.64 [R1+0x5e08], R14 ;  /* 0x005e080e01007387 */ /* 0x004fe80000100a00 */
[----:B------:R1:W-:Y:S04]  /*146690*/  STL.64 [R1+0x5e10], R28 ;  /* 0x005e101c01007387 */ /* 0x0003e80000100a00 */
[----:B-1----:R0:W2:Y:S04]  /*1466a0*/  LDL.64 R28, [R1+0xea8] ;  /* 0x000ea800011c7983 */ /* 0x0020a80000100a00 */
[----:B------:R1:W-:Y:S04]  /*1466b0*/  STL.64 [R1+0xea0], R8 ;  /* 0x000ea00801007387 */ /* 0x0003e80000100a00 */
[----:B-1----:R-:W2:Y:S01]  /*1466c0*/  LDL.LU.64 R8, [R1+0x5e18] ;  /* 0x005e180001087983 */ /* 0x002ea20000300a00 */
[----:B----4-:R-:W-:-:S02]  /*1466d0*/  SHF.R.S32.HI R23, RZ, 0x1f, R11 ;  /* 0x0000001fff177819 */ /* 0x010fc4000001140b */
        /* <DEDUP_REMOVED lines=37> */
[----:B------:R-:W-:Y:S04]  /*146930*/  STL.64 [R1+0x5dd0], R6 ;  /* 0x005dd00601007387 */ /* 0x000fe80000100a00 */
[----:B------:R1:W-:Y:S04]  /*146940*/  STL.64 [R1+0x5dc0], R12 ;  /* 0x005dc00c01007387 */ /* 0x0003e80000100a00 */
[----:B-1----:R-:W3:Y:S04]  /*146950*/  LDL R13, [R1+0x1c3c] ;  /* 0x001c3c00010d7983 */ /* 0x002ee80000100800 */
        /* <DEDUP_REMOVED lines=72> */
[----:B------:R-:W-:Y:S01]  /*146de0*/  STL.64 [R1+0x5d70], R16 ;  /* 0x005d701001007387 */ /* 0x000fe20000100a00 */
[----:B------:R-:W-:-:S03]  /*146df0*/  IMAD.X R9, R24, 0x1, R4, P0 ;  /* 0x0000000118097824 */ /* 0x000fc600000e0604 */
        /* <DEDUP_REMOVED lines=21> */
[----:B-1----:R-:W-:-:S05]  /*146f50*/  IADD3 R8, P0, PT, R23, R2, RZ ;  /* 0x0000000217087210 */ /* 0x002fca0007f1e0ff */
[----:B------:R-:W-:Y:S01]  /*146f60*/  IMAD.X R9, R24, 0x1, R4, P0 ;  /* 0x0000000118097824 */ /* 0x000fe200000e0604 */
[----:B--2---:R-:W2:Y:S04]  /*146f70*/  LDL.LU R13, [R1+0x1c68] ;  /* 0x001c6800010d7983 */ /* 0x004ea80000300800 */
[----:B------:R1:W-:Y:S02]  /*146f80*/  STL.64 [R1+0x5d48], R10 ;  /* 0x005d480a01007387 */ /* 0x0003e40000100a00 */
[----:B-1----:R-:W-:-:S05]  /*146f90*/  IADD3 R10, P1, PT, R23, R3, RZ ;  /* 0x00000003170a7210 */ /* 0x002fca0007f3e0ff */
[----:B------:R-:W-:Y:S04]  /*146fa0*/  STL [R1+0xf70], R10 ;  /* 0x000f700a01007387 */ /* 0x000fe80000100800 */
[----:B------:R-:W-:Y:S04]  /*146fb0*/  STL.64 [R1+0x5d50], R26 ;  /* 0x005d501a01007387 */ /* 0x000fe80000100a00 */
        /* <DEDUP_REMOVED lines=40> */
[----:B------:R-:W2:Y:S04]  /*147240*/  LDL R23, [R1+0x1c74] ;  /* 0x001c740001177983 */ /* 0x000ea80000100800 */
        /* <DEDUP_REMOVED lines=289> */
[----:B----4-:R4:W-:Y:S01]  /*148460*/  STL.64 [R1+0x5b80], R28 ;  /* 0x005b801c01007387 */ /* 0x0109e20000100a00 */
[----:B--2---:R-:W-:-:S02]  /*148470*/  SHF.R.S32.HI R24, RZ, 0x1f, R23 ;  /* 0x0000001fff187819 */ /* 0x004fc40000011417 */
[----:B-1----:R-:W-:-:S05]  /*148480*/  IADD3 R8, P0, PT, R23, R2, RZ ;  /* 0x0000000217087210 */ /* 0x002fca0007f1e0ff */
[----:B------:R-:W-:Y:S01]  /*148490*/  IMAD.X R9, R24, 0x1, R4, P0 ;  /* 0x0000000118097824 */ /* 0x000fe200000e0604 */
[----:B----4-:R-:W2:Y:S04]  /*1484a0*/  LDL.LU R29, [R1+0x11b0] ;  /* 0x0011b000011d7983 */ /* 0x010ea80000300800 */
[----:B------:R1:W-:Y:S04]  /*1484b0*/  STL.64 [R1+0x5b88], R10 ;  /* 0x005b880a01007387 */ /* 0x0003e80000100a00 */
[----:B------:R-:W-:Y:S01]  /*1484c0*/  STL.64 [R1+0x5b90], R18 ;  /* 0x005b901201007387 */ /* 0x000fe20000100a00 */
[----:B-1----:R-:W-:-:S05]  /*1484d0*/  IADD3 R10, P1, PT, R23, R3, RZ ;  /* 0x00000003170a7210 */ /* 0x002fca0007f3e0ff */
[----:B------:R-:W-:Y:S04]  /*1484e0*/  STL [R1+0x1140], R10 ;  /* 0x0011400a01007387 */ /* 0x000fe80000100800 */
[----:B------:R1:W-:Y:S04]  /*1484f0*/  STL.64 [R1+0x1138], R8 ;  /* 0x0011380801007387 */ /* 0x0003e80000100a00 */
[----:B-1----:R-:W4:Y:S01]  /*148500*/  LDL.LU.64 R8, [R1+0x5b98] ;  /* 0x005b980001087983 */ /* 0x002f220000300a00 */
[----:B------:R-:W-:Y:S02]  /*148510*/  IMAD.MOV.U32 R18, RZ, RZ, R10 ;  /* 0x000000ffff127224 */ /* 0x000fe400078e000a */
[----:B------:R-:W-:Y:S01]  /*148520*/  IMAD.MOV.U32 R19, RZ, RZ, R11 ;  /* 0x000000ffff137224 */ /* 0x000fe200078e000b */
        /* <DEDUP_REMOVED lines=18> */
[----:B------:R1:W-:Y:S04]  /*148650*/  STL.64 [R1+0x5b68], R18 ;  /* 0x005b681201007387 */ /* 0x0003e80000100a00 */
[----:B------:R-:W-:Y:S01]  /*148660*/  IMAD.X R9, R24, 0x1, R4, P0 ;  /* 0x0000000118097824 */ /* 0x000fe200000e0604 */
[----:B-1----:R-:W-:-:S05]  /*148670*/  IADD3 R18, P1, PT, R23, R3, RZ ;  /* 0x0000000317127210 */ /* 0x002fca0007f3e0ff */
[----:B------:R-:W-:Y:S04]  /*148680*/  STL [R1+0x1160], R18 ;  /* 0x0011601201007387 */ /* 0x000fe80000100800 */
[----:B------:R-:W-:Y:S04]  /*148690*/  STL.64 [R1+0x5b70], R14 ;  /* 0x005b700e01007387 */ /* 0x000fe80000100a00 */
[----:B------:R1:W-:Y:S04]  /*1486a0*/  STL.64 [R1+0x1158], R8 ;  /* 0x0011580801007387 */ /* 0x0003e80000100a00 */
[----:B-1----:R-:W2:Y:S01]  /*1486b0*/  LDL.LU.64 R8, [R1+0x5b78] ;  /* 0x005b780001087983 */ /* 0x002ea20000300a00 */
[----:B------:R-:W-:-:S02]  /*1486c0*/  IMAD.MOV.U32 R14, RZ, RZ, R18 ;  /* 0x000000ffff0e7224 */ /* 0x000fc400078e0012 */
[----:B------:R-:W-:Y:S01]  /*1486d0*/  IMAD.MOV.U32 R15, RZ, RZ, R19 ;  /* 0x000000ffff0f7224 */ /* 0x000fe200078e0013 */
[----:B----4-:R-:W-:Y:S02]  /*1486e0*/  SHF.R.S32.HI R23, RZ, 0x1f, R11 ;  /* 0x0000001fff177819 */ /* 0x010fe4000001140b */
        /* <DEDUP_REMOVED lines=10> */
[----:B-1----:R-:W3:Y:S04]  /*148790*/  LDL.LU.64 R10, [R1+0x5b60] ;  /* 0x005b6000010a7983 */ /* 0x002ee80000300a00 */
[----:B------:R-:W3:Y:S04]  /*1487a0*/  LDL.LU R23, [R1+0x1184] ;  /* 0x0011840001177983 */ /* 0x000ee80000300800 */
[----:B------:R1:W-:Y:S04]  /*1487b0*/  STL.64 [R1+0x5b58], R8 ;  /* 0x005b580801007387 */ /* 0x0003e80000100a00 */
[----:B----4-:R-:W-:Y:S04]  /*1487c0*/  STL.64 [R1+0x5b48], R18 ;  /* 0x005b481201007387 */ /* 0x010fe80000100a00 */
[----:B--2---:R-:W-:Y:S04]  /*1487d0*/  STL.64 [R1+0x5b50], R14 ;  /* 0x005b500e01007387 */ /* 0x004fe80000100a00 */
[----:B------:R2:W-:Y:S01]  /*1487e0*/  STL.64 [R1+0x5b40], R12 ;  /* 0x005b400c01007387 */ /* 0x0005e20000100a00 */
[----:B---3--:R-:W-:-:S02]  /*1487f0*/  SHF.R.S32.HI R24, RZ, 0x1f, R23 ;  /* 0x0000001fff187819 */ /* 0x008fc40000011417 */
[----:B-1----:R-:W-:Y:S01]  /*148800*/  IADD3 R8, P0, PT, R23, R2, RZ ;  /* 0x0000000217087210 */ /* 0x002fe20007f1e0ff */
[----:B--2---:R-:W2:Y:S04]  /*148810*/  LDL.LU R13, [R1+0x118c] ;  /* 0x00118c00010d7983 */ /* 0x004ea80000300800 */
        /* <DEDUP_REMOVED lines=26> */
[----:B-1----:R0:W2:Y:S04]  /*1489c0*/  LDL.64 R20, [R1+0x11a8] ;  /* 0x0011a80001147983 */ /* 0x0020a80000100a00 */
        /* <DEDUP_REMOVED lines=33> */
[----:B-1----:R-:W2:Y:S04]  /*148be0*/  LDL.LU.64 R8, [R1+0x5b10] ;  /* 0x005b100001087983 */ /* 0x002ea80000300a00 */
[----:B----4-:R1:W-:Y:S04]  /*148bf0*/  STL.64 [R1+0x5af0], R10 ;  /* 0x005af00a01007387 */ /* 0x0103e80000100a00 */
        /* <DEDUP_REMOVED lines=11> */
[----:B------:R1:W-:Y:S04]  /*148cb0*/  STL.64 [R1+0x5ae8], R8 ;  /* 0x005ae80801007387 */ /* 0x0003e80000100a00 */
[----:B------:R0:W-:Y:S01]  /*148cc0*/  STL.64 [R1+0x5ad0], R26 ;  /* 0x005ad01a01007387 */ /* 0x0001e20000100a00 */
[----:B-1----:R-:W-:-:S02]  /*148cd0*/  IADD3 R8, P0, PT, R10, R2, RZ ;  /* 0x000000020a087210 */ /* 0x002fc40007f1e0ff */
[----:B------:R-:W-:Y:S01]  /*148ce0*/  IADD3 R10, P1, PT, R10, R3, RZ ;  /* 0x000000030a0a7210 */ /* 0x000fe20007f3e0ff */
[----:B0-----:R-:W2:Y:S04]  /*148cf0*/  LDL R27, [R1+0x11ec] ;  /* 0x0011ec00011b7983 */ /* 0x001ea80000100800 */
[----:B------:R0:W-:Y:S04]  /*148d00*/  STL [R1+0x11e8], R10 ;  /* 0x0011e80a01007387 */ /* 0x0001e80000100800 */
[----:B0-----:R-:W2:Y:S01]  /*148d10*/  LDL.LU.64 R10, [R1+0x5af0] ;  /* 0x005af000010a7983 */ /* 0x001ea20000300a00 */
[----:B------:R-:W-:-:S03]  /*148d20*/  IMAD.X R9, R24, 0x1, R4, P0 ;  /* 0x0000000118097824 */ /* 0x000fc600000e0604 */
[----:B------:R-:W-:Y:S04]  /*148d30*/  STL.64 [R1+0x5ad8], R12 ;  /* 0x005ad80c01007387 */ /* 0x000fe80000100a00 */
[----:B--2---:R0:W-:Y:S04]  /*148d40*/  STL.64 [R1+0x5ae0], R10 ;  /* 0x005ae00a01007387 */ /* 0x0041e80000100a00 */
        /* <DEDUP_REMOVED lines=47> */
[----:B----4-:R-:W-:Y:S04]  /*149040*/  STL.64 [R1+0x5a98], R18 ;  /* 0x005a981201007387 */ /* 0x010fe80000100a00 */
[----:B------:R1:W-:Y:S04]  /*149050*/  STL.64 [R1+0x1228], R8 ;  /* 0x0012280801007387 */ /* 0x0003e80000100a00 */
[----:B-1----:R-:W3:Y:S01]  /*149060*/  LDL.LU.64 R8, [R1+0x5aa8] ;  /* 0x005aa80001087983 */ /* 0x002ee20000300a00 */
[----:B------:R-:W-:-:S02]  /*149070*/  IADD3 R10, P1, PT, R23, R3, RZ ;  /* 0x00000003170a7210 */ /* 0x000fc40007f3e0ff */
[----:B--2---:R-:W-:Y:S02]  /*149080*/  SHF.R.S32.HI R23, RZ, 0x1f, R29 ;  /* 0x0000001fff177819 */ /* 0x004fe4000001141d */
[----:B------:R-:W-:-:S05]  /*149090*/  IADD3 R18, P2, PT, R29, R2, RZ ;  /* 0x000000021d127210 */ /* 0x000fca0007f5e0ff */
[----:B------:R-:W-:Y:S02]  /*1490a0*/  IMAD.X R19, R23, 0x1, R4, P2 ;  /* 0x0000000117137824 */ /* 0x000fe400010e0604 */
[----:B---3--:R-:W-:-:S05]  /*1490b0*/  IMAD.X R11, R24, 0x1, R9, P1 ;  /* 0x00000001180b7824 */ /* 0x008fca00008e0609 */
[----:B------:R1:W-:Y:S04]  /*1490c0*/  STL.64 [R1+0x1230], R10 ;  /* 0x0012300a01007387 */ /* 0x0003e80000100a00 */
[----:B-1----:R-:W2:Y:S04]  /*1490d0*/  LDL.LU.64 R10, [R1+0x5aa0] ;  /* 0x005aa000010a7983 */ /* 0x002ea80000300a00 */
[----:B------:R1:W-:Y:S04]  /*1490e0*/  STL.64 [R1+0x1240], R18 ;  /* 0x0012401201007387 */ /* 0x0003e80000100a00 */
[----:B-1----:R-:W3:Y:S01]  /*1490f0*/  LDL.LU.64 R18, [R1+0x5a98] ;  /* 0x005a980001127983 */ /* 0x002ee20000300a00 */
[----:B------:R-:W-:-:S05]  /*149100*/  IADD3 R28, P3, PT, R29, R3, RZ ;  /* 0x000000031d1c7210 */ /* 0x000fca0007f7e0ff */
[----:B------:R-:W-:-:S05]  /*149110*/  IMAD.X R29, R23, 0x1, R9, P3 ;  /* 0x00000001171d7824 */ /* 0x000fca00018e0609 */
[----:B------:R1:W-:Y:S04]  /*149120*/  STL.64 [R1+0x1238], R28 ;  /* 0x0012381c01007387 */ /* 0x0003e80000100a00 */
[----:B-1----:R-:W4:Y:S04]  /*149130*/  LDL.LU.64 R28, [R1+0x5a90] ;  /* 0x005a9000011c7983 */ /* 0x002f280000300a00 */
[----:B------:R-:W2:Y:S04]  /*149140*/  LDL.LU R23, [R1+0x1cc0] ;  /* 0x001cc00001177983 */ /* 0x000ea80000300800 */
[----:B------:R1:W-:Y:S04]  /*149150*/  STL.64 [R1+0x5a88], R8 ;  /* 0x005a880801007387 */ /* 0x0003e80000100a00 */
[----:B---3--:R3:W-:Y:S04]  /*149160*/  STL.64 [R1+0x5a80], R18 ;  /* 0x005a801201007387 */ /* 0x0087e80000100a00 */
[----:B------:R-:W-:Y:S04]  /*149170*/  STL.64 [R1+0x5a78], R26 ;  /* 0x005a781a01007387 */ /* 0x000fe80000100a00 */
[----:B-1----:R-:W4:Y:S04]  /*149180*/  LDL R9, [R1+0x1cc4] ;  /* 0x001cc40001097983 */ /* 0x002f280000100800 */
[----:B------:R-:W-:Y:S01]  /*149190*/  STL.64 [R1+0x5a70], R16 ;  /* 0x005a701001007387 */ /* 0x000fe20000100a00 */
[----:B--2---:R-:W-:-:S02]  /*1491a0*/  SHF.R.S32.HI R24, RZ, 0x1f, R23 ;  /* 0x0000001fff187819 */ /* 0x004fc40000011417 */
[CC--:B------:R-:W-:Y:S02]  /*1491b0*/  IADD3 R8, P0, PT, R23.reuse, R2.reuse, RZ ;  /* 0x0000000217087210 */ /* 0x0c0fe40007f1e0ff */
[----:B---3--:R-:W-:Y:S01]  /*1491c0*/  IADD3 R18, P1, PT, R23, R3, RZ ;  /* 0x0000000317127210 */ /* 0x008fe20007f3e0ff */
[----:B----4-:R1:W-:Y:S04]  /*1491d0*/  STL [R1+0x5a68], R28 ;  /* 0x005a681c01007387 */ /* 0x0103e80000100800 */
[----:B-1----:R-:W2:Y:S01]  /*1491e0*/  LDL.LU R28, [R1+0x1cc8] ;  /* 0x001cc800011c7983 */ /* 0x002ea20000300800 */
[----:B------:R-:W-:Y:S02]  /*1491f0*/  SHF.R.S32.HI R23, RZ, 0x1f, R9 ;  /* 0x0000001fff177819 */ /* 0x000fe40000011409 */
[----:B------:R-:W-:-:S02]  /*149200*/  IADD3 R26, P2, PT, R9, R2, RZ ;  /* 0x00000002091a7210 */ /* 0x000fc40007f5e0ff */
[----:B------:R-:W-:Y:S01]  /*149210*/  IADD3 R16, P3, PT, R9, R3, RZ ;  /* 0x0000000309107210 */ /* 0x000fe20007f7e0ff */
[----:B------:R-:W-:-:S05]  /*149220*/  IMAD.X R9, R24, 0x1, R4, P0 ;  /* 0x0000000118097824 */ /* 0x000fca00000e0604 */
[----:B------:R1:W-:Y:S04]  /*149230*/  STL.64 [R1+0x1248], R8 ;  /* 0x0012480801007387 */ /* 0x0003e80000100a00 */
[----:B-1----:R-:W3:Y:S01]  /*149240*/  LDL.LU.64 R8, [R1+0x5a88] ;  /* 0x005a880001087983 */ /* 0x002ee20000300a00 */
[C---:B------:R-:W-:Y:S02]  /*149250*/  IMAD.X R27, R23.reuse, 0x1, R4, P2 ;  /* 0x00000001171b7824 */ /* 0x040fe400010e0604 */
[--C-:B---3--:R-:W-:Y:S02]  /*149260*/  IMAD.X R19, R24, 0x1, R9.reuse, P1 ;  /* 0x0000000118137824 */ /* 0x108fe400008e0609 */
[----:B------:R-:W-:-:S03]  /*149270*/  IMAD.X R17, R23, 0x1, R9, P3 ;  /* 0x0000000117117824 */ /* 0x000fc600018e0609 */
[----:B------:R1:W-:Y:S01]  /*149280*/  STL.64 [R1+0x1250], R18 ;  /* 0x0012501201007387 */ /* 0x0003e20000100a00 */
[----:B--2---:R-:W-:-:S03]  /*149290*/  SHF.R.S32.HI R24, RZ, 0x1f, R28 ;  /* 0x0000001fff187819 */ /* 0x004fc6000001141c */
        /* <DEDUP_REMOVED lines=10> */
[----:B-1----:R-:W3:Y:S04]  /*149340*/  LDL.LU R28, [R1+0x5a68] ;  /* 0x005a6800011c7983 */ /* 0x002ee80000300800 */
[----:B------:R1:W-:Y:S01]  /*149350*/  STL.64 [R1+0x5a48], R10 ;  /* 0x005a480a01007387 */ /* 0x0003e20000100a00 */
[----:B--2---:R-:W-:-:S02]  /*149360*/  SHF.R.S32.HI R23, RZ, 0x1f, R9 ;  /* 0x0000001fff177819 */ /* 0x004fc40000011409 */
[C---:B-1----:R-:W-:Y:S01]  /*149370*/  IADD3 R10, P3, PT, R9.reuse, R3, RZ ;  /* 0x00000003090a7210 */ /* 0x042fe20007f7e0ff */
[----:B---3--:R1:W-:Y:S04]  /*149380*/  STL [R1+0x5a58], R28 ;  /* 0x005a581c01007387 */ /* 0x0083e80000100800 */
[----:B-1----:R0:W2:Y:S04]  /*149390*/  LDL.64 R28, [R1+0x1270] ;  /* 0x00127000011c7983 */ /* 0x0020a80000100a00 */
[----:B------:R1:W-:Y:S02]  /*1493a0*/  STL.64 [R1+0x5a50], R18 ;  /* 0x005a501201007387 */ /* 0x0003e40000100a00 */
        /* <DEDUP_REMOVED lines=8> */
[----:B------:R-:W2:Y:S04]  /*149430*/  LDL.LU R28, [R1+0x5a58] ;  /* 0x005a5800011c7983 */ /* 0x000ea80000300800 */
[----:B-1----:R-:W3:Y:S04]  /*149440*/  LDL.LU R29, [R1+0x1cd4] ;  /* 0x001cd400011d7983 */ /* 0x002ee80000300800 */
[----:B------:R1:W-:Y:S04]  /*149450*/  STL.64 [R1+0x1280], R18 ;  /* 0x0012801201007387 */ /* 0x0003e80000100a00 */
[----:B-1----:R-:W2:Y:S04]  /*149460*/  LDL.LU.64 R18, [R1+0x5a50] ;  /* 0x005a500001127983 */ /* 0x002ea80000300a00 */
[----:B------:R1:W-:Y:S04]  /*149470*/  STL.64 [R1+0x1288], R10 ;  /* 0x0012880a01007387 */ /* 0x0003e80000100a00 */
[----:B-1----:R-:W3:Y:S04]  /*149480*/  LDL.LU.64 R10, [R1+0x5a48] ;  /* 0x005a4800010a7983 */ /* 0x002ee80000300a00 */
[----:B------:R-:W3:Y:S04]  /*149490*/  LDL.LU R23, [R1+0x1cd0] ;  /* 0x001cd00001177983 */ /* 0x000ee80000300800 */
[----:B------:R1:W-:Y:S04]  /*1494a0*/  STL.64 [R1+0x5a40], R8 ;  /* 0x005a400801007387 */ /* 0x0003e80000100a00 */
[----:B--2---:R2:W-:Y:S04]  /*1494b0*/  STL.64 [R1+0x5a38], R18 ;  /* 0x005a381201007387 */ /* 0x0045e80000100a00 */
[----:B------:R-:W-:Y:S04]  /*1494c0*/  STL.64 [R1+0x5a28], R12 ;  /* 0x005a280c01007387 */ /* 0x000fe80000100a00 */
[----:B------:R0:W-:Y:S01]  /*1494d0*/  STL.64 [R1+0x5a30], R26 ;  /* 0x005a301a01007387 */ /* 0x0001e20000100a00 */
[----:B---3--:R-:W-:-:S02]  /*1494e0*/  SHF.R.S32.HI R24, RZ, 0x1f, R23 ;  /* 0x0000001fff187819 */ /* 0x008fc40000011417 */
[CC--:B-1----:R-:W-:Y:S02]  /*1494f0*/  IADD3 R8, P0, PT, R23.reuse, R2.reuse, RZ ;  /* 0x0000000217087210 */ /* 0x0c2fe40007f1e0ff */
[-C--:B--2---:R-:W-:Y:S02]  /*149500*/  IADD3 R18, P1, PT, R23, R3.reuse, RZ ;  /* 0x0000000317127210 */ /* 0x084fe40007f3e0ff */
[----:B------:R-:W-:Y:S01]  /*149510*/  SHF.R.S32.HI R23, RZ, 0x1f, R29 ;  /* 0x0000001fff177819 */ /* 0x000fe2000001141d */
[--C-:B------:R-:W-:Y:S01]  /*149520*/  IMAD.X R9, R24, 0x1, R4.reuse, P0 ;  /* 0x0000000118097824 */ /* 0x100fe200000e0604 */
[C---:B0-----:R-:W-:Y:S02]  /*149530*/  IADD3 R26, P2, PT, R29.reuse, R2, RZ ;  /* 0x000000021d1a7210 */ /* 0x041fe40007f5e0ff */
[----:B------:R-:W-:Y:S02]  /*149540*/  IADD3 R12, P3, PT, R29, R3, RZ ;  /* 0x000000031d0c7210 */ /* 0x000fe40007f7e0ff */
[----:B------:R-:W2:Y:S04]  /*149550*/  LDL.LU R29, [R1+0x1cd8] ;  /* 0x001cd800011d7983 */ /* 0x000ea80000300800 */
[----:B------:R0:W-:Y:S04]  /*149560*/  STL.64 [R1+0x1290], R8 ;  /* 0x0012900801007387 */ /* 0x0001e80000100a00 */
[----:B0-----:R-:W3:Y:S01]  /*149570*/  LDL.LU.64 R8, [R1+0x5a40] ;  /* 0x005a400001087983 */ /* 0x001ee20000300a00 */
[----:B------:R-:W-:-:S02]  /*149580*/  IMAD.X R27, R23, 0x1, R4, P2 ;  /* 0x00000001171b7824 */ /* 0x000fc400010e0604 */
[--C-:B---3--:R-:W-:Y:S02]  /*149590*/  IMAD.X R19, R24, 0x1, R9.reuse, P1 ;  /* 0x0000000118137824 */ /* 0x108fe400008e0609 */
[----:B------:R-:W-:-:S03]  /*1495a0*/  IMAD.X R13, R23, 0x1, R9, P3 ;  /* 0x00000001170d7824 */ /* 0x000fc600018e0609 */
[----:B------:R0:W-:Y:S01]  /*1495b0*/  STL.64 [R1+0x1298], R18 ;  /* 0x0012981201007387 */ /* 0x0001e20000100a00 */
[----:B--2---:R-:W-:-:S03]  /*1495c0*/  SHF.R.S32.HI R24, RZ, 0x1f, R29 ;  /* 0x0000001fff187819 */ /* 0x004fc6000001141d */
[----:B0-----:R-:W2:Y:S04]  /*1495d0*/  LDL.LU.64 R18, [R1+0x5a38] ;  /* 0x005a380001127983 */ /* 0x001ea80000300a00 */
[----:B------:R0:W-:Y:S04]  /*1495e0*/  STL.64 [R1+0x12a8], R26 ;  /* 0x0012a81a01007387 */ /* 0x0001e80000100a00 */
[----:B0-----:R-:W3:Y:S04]  /*1495f0*/  LDL.LU.64 R26, [R1+0x5a30] ;  /* 0x005a3000011a7983 */ /* 0x001ee80000300a00 */
[----:B------:R0:W-:Y:S04]  /*149600*/  STL.64 [R1+0x12a0], R12 ;  /* 0x0012a00c01007387 */ /* 0x0001e80000100a00 */
[----:B0-----:R-:W2:Y:S04]  /*149610*/  LDL.LU.64 R12, [R1+0x5a28] ;  /* 0x005a2800010c7983 */ /* 0x001ea80000300a00 */
[----:B------:R0:W-:Y:S04]  /*149620*/  STL.64 [R1+0x5a20], R8 ;  /* 0x005a200801007387 */ /* 0x0001e80000100a00 */
[----:B------:R-:W-:Y:S04]  /*149630*/  STL.64 [R1+0x5a10], R6 ;  /* 0x005a100601007387 */ /* 0x000fe80000100a00 */
[----:B----4-:R1:W-:Y:S04]  /*149640*/  STL.64 [R1+0x5a18], R16 ;  /* 0x005a181001007387 */ /* 0x0103e80000100a00 */
[----:B------:R4:W-:Y:S01]  /*149650*/  STL.64 [R1+0x5a08], R20 ;  /* 0x005a081401007387 */ /* 0x0009e20000100a00 */
[----:B0-----:R-:W-:-:S02]  /*149660*/  IADD3 R8, P0, PT, R29, R2, RZ ;  /* 0x000000021d087210 */ /* 0x001fc40007f1e0ff */
[----:B-1----:R-:W-:Y:S01]  /*149670*/  IADD3 R16, P1, PT, R29, R3, RZ ;  /* 0x000000031d107210 */ /* 0x002fe20007f3e0ff */
[----:B----4-:R-:W4:Y:S04]  /*149680*/  LDL.LU R21, [R1+0x1370] ;  /* 0x0013700001157983 */ /* 0x010f280000300800 */
[----:B------:R-:W2:Y:S01]  /*149690*/  LDL.LU R29, [R1+0x1374] ;  /* 0x00137400011d7983 */ /* 0x000ea20000300800 */
[----:B------:R-:W-:-:S05]  /*1496a0*/  IMAD.X R9, R24, 0x1, R4, P0 ;  /* 0x0000000118097824 */ /* 0x000fca00000e0604 */
[----:B------:R0:W-:Y:S04]  /*1496b0*/  STL.64 [R1+0x12b0], R8 ;  /* 0x0012b00801007387 */ /* 0x0001e80000100a00 */
[----:B0-----:R-:W2:Y:S01]  /*1496c0*/  LDL.LU.64 R8, [R1+0x5a20] ;  /* 0x005a200001087983 */ /* 0x001ea20000300a00 */
        /* <DEDUP_REMOVED lines=12> */
[----:B------:R0:W-:Y:S01]  /*149790*/  STL.64 [R1+0x5a00], R8 ;  /* 0x005a000801007387 */ /* 0x0001e20000100a00 */
[----:B------:R-:W-:-:S02]  /*1497a0*/  SHF.R.S32.HI R24, RZ, 0x1f, R29 ;  /* 0x0000001fff187819 */ /* 0x000fc4000001141d */
[----:B0-----:R-:W-:-:S05]  /*1497b0*/  IADD3 R8, P0, PT, R29, R2, RZ ;  /* 0x000000021d087210 */ /* 0x001fca0007f1e0ff */
[----:B------:R-:W-:Y:S01]  /*1497c0*/  IMAD.X R9, R24, 0x1, R4, P0 ;  /* 0x0000000118097824 */ /* 0x000fe200000e0604 */
[----:B--2---:R0:W-:Y:S04]  /*1497d0*/  STL.64 [R1+0x59e8], R20 ;  /* 0x0059e81401007387 */ /* 0x0041e80000100a00 */
[----:B0-----:R-:W2:Y:S04]  /*1497e0*/  LDL.LU R21, [R1+0x1360] ;  /* 0x0013600001157983 */ /* 0x001ea80000300800 */
[----:B------:R0:W-:Y:S02]  /*1497f0*/  STL.64 [R1+0x59f0], R18 ;  /* 0x0059f01201007387 */ /* 0x0001e40000100a00 */
[----:B0-----:R-:W-:-:S05]  /*149800*/  IADD3 R18, P1, PT, R29, R3, RZ ;  /* 0x000000031d127210 */ /* 0x001fca0007f3e0ff */
[----:B------:R-:W-:Y:S04]  /*149810*/  STL [R1+0x12e0], R18 ;  /* 0x0012e01201007387 */ /* 0x000fe80000100800 */
[----:B---3--:R-:W-:Y:S04]  /*149820*/  STL.64 [R1+0x59f8], R26 ;  /* 0x0059f81a01007387 */ /* 0x008fe80000100a00 */
[----:B------:R-:W3:Y:S04]  /*149830*/  LDL.LU R29, [R1+0x1350] ;  /* 0x00135000011d7983 */ /* 0x000ee80000300800 */
[----:B------:R0:W-:Y:S04]  /*149840*/  STL.64 [R1+0x12d8], R8 ;  /* 0x0012d80801007387 */ /* 0x0001e80000100a00 */
[----:B0-----:R-:W3:Y:S01]  /*149850*/  LDL.LU.64 R8, [R1+0x5a00] ;  /* 0x005a000001087983 */ /* 0x001ee20000300a00 */
        /* <DEDUP_REMOVED lines=9> */
[----:B0-----:R-:W2:Y:S04]  /*1498f0*/  LDL.LU.64 R26, [R1+0x59f8] ;  /* 0x0059f800011a7983 */ /* 0x001ea80000300a00 */
[----:B------:R0:W-:Y:S04]  /*149900*/  STL.64 [R1+0x12e8], R18 ;  /* 0x0012e81201007387 */ /* 0x0001e80000100a00 */
[----:B0-----:R-:W3:Y:S04]  /*149910*/  LDL.LU.64 R18, [R1+0x59f0] ;  /* 0x0059f00001127983 */ /* 0x001ee80000300a00 */
[----:B------:R0:W-:Y:S04]  /*149920*/  STL.64 [R1+0x12f0], R20 ;  /* 0x0012f01401007387 */ /* 0x0001e80000100a00 */
[----:B0-----:R-:W2:Y:S04]  /*149930*/  LDL.LU.64 R20, [R1+0x59e8] ;  /* 0x0059e80001147983 */ /* 0x001ea80000300a00 */
[----:B------:R0:W-:Y:S01]  /*149940*/  STL.64 [R1+0x59e0], R8 ;  /* 0x0059e00801007387 */ /* 0x0001e20000100a00 */
[----:B------:R-:W-:-:S02]  /*149950*/  SHF.R.S32.HI R24, RZ, 0x1f, R29 ;  /* 0x0000001fff187819 */ /* 0x000fc4000001141d */
[----:B0-----:R-:W-:-:S05]  /*149960*/  IADD3 R8, P0, PT, R29, R2, RZ ;  /* 0x000000021d087210 */ /* 0x001fca0007f1e0ff */
[----:B------:R-:W-:Y:S01]  /*149970*/  IMAD.X R9, R24, 0x1, R4, P0 ;  /* 0x0000000118097824 */ /* 0x000fe200000e0604 */
[----:B--2---:R0:W-:Y:S04]  /*149980*/  STL.64 [R1+0x59d8], R20 ;  /* 0x0059d81401007387 */ /* 0x0041e80000100a00 */
[----:B----4-:R1:W-:Y:S01]  /*149990*/  STL.64 [R1+0x59c8], R6 ;  /* 0x0059c80601007387 */ /* 0x0103e20000100a00 */
[----:B0-----:R-:W-:-:S03]  /*1499a0*/  IADD3 R20, P1, PT, R29, R3, RZ ;  /* 0x000000031d147210 */ /* 0x001fc60007f3e0ff */
[----:B-1----:R-:W2:Y:S04]  /*1499b0*/  LDL.LU R7, [R1+0x1340] ;  /* 0x0013400001077983 */ /* 0x002ea80000300800 */
[----:B------:R-:W-:Y:S04]  /*1499c0*/  STL.64 [R1+0x59d0], R16 ;  /* 0x0059d01001007387 */ /* 0x000fe80000100a00 */
[----:B------:R-:W4:Y:S04]  /*1499d0*/  LDL.LU R29, [R1+0x1330] ;  /* 0x00133000011d7983 */ /* 0x000f280000300800 */
[----:B------:R0:W-:Y:S04]  /*1499e0*/  STL.64 [R1+0x12f8], R8 ;  /* 0x0012f80801007387 */ /* 0x0001e80000100a00 */
[----:B0-----:R-:W3:Y:S01]  /*1499f0*/  LDL.LU.64 R8, [R1+0x59e0] ;  /* 0x0059e00001087983 */ /* 0x001ee20000300a00 */
[----:B--2---:R-:W-:-:S02]  /*149a00*/  SHF.R.S32.HI R23, RZ, 0x1f, R7 ;  /* 0x0000001fff177819 */ /* 0x004fc40000011407 */
        /* <DEDUP_REMOVED lines=11> */
[----:B------:R0:W-:Y:S04]  /*149ac0*/  STL.64 [R1+0x59c0], R8 ;  /* 0x0059c00801007387 */ /* 0x0001e80000100a00 */
[----:B------:R1:W-:Y:S04]  /*149ad0*/  STL [R1+0x59b0], R28 ;  /* 0x0059b01c01007387 */ /* 0x0003e80000100800 */
[----:B------:R-:W-:Y:S04]  /*149ae0*/  STL.64 [R1+0x59b8], R14 ;  /* 0x0059b80e01007387 */ /* 0x000fe80000100a00 */
[----:B0-----:R-:W2:Y:S01]  /*149af0*/  LDL.LU R9, [R1+0x1324] ;  /* 0x0013240001097983 */ /* 0x001ea20000300800 */
[----:B----4-:R-:W-:-:S02]  /*149b00*/  SHF.R.S32.HI R24, RZ, 0x1f, R29 ;  /* 0x0000001fff187819 */ /* 0x010fc4000001141d */
[-C--:B------:R-:W-:Y:S01]  /*149b10*/  IADD3 R8, P0, PT, R29, R2.reuse, RZ ;  /* 0x000000021d087210 */ /* 0x080fe20007f1e0ff */
[----:B------:R0:W-:Y:S01]  /*149b20*/  STL.64 [R1+0x59a8], R18 ;  /* 0x0059a81201007387 */ /* 0x0001e20000100a00 */
[----:B--2---:R-:W-:Y:S02]  /*149b30*/  SHF.R.S32.HI R23, RZ, 0x1f, R9 ;  /* 0x0000001fff177819 */ /* 0x004fe40000011409 */
[C---:B-1----:R-:W-:Y:S02]  /*149b40*/  IADD3 R28, P2, PT, R9.reuse, R2, RZ ;  /* 0x00000002091c7210 */ /* 0x042fe40007f5e0ff */
[----:B0-----:R-:W-:Y:S01]  /*149b50*/  IADD3 R18, P3, PT, R9, R3, RZ ;  /* 0x0000000309127210 */ /* 0x001fe20007f7e0ff */
[----:B------:R-:W-:-:S05]  /*149b60*/  IMAD.X R9, R24, 0x1, R4, P0 ;  /* 0x0000000118097824 */ /* 0x000fca00000e0604 */
[----:B------:R0:W-:Y:S04]  /*149b70*/  STL.64 [R1+0x1320], R8 ;  /* 0x0013200801007387 */ /* 0x0001e80000100a00 */
[----:B0-----:R-:W2:Y:S01]  /*149b80*/  LDL.LU.64 R8, [R1+0x59c0] ;  /* 0x0059c00001087983 */ /* 0x001ea20000300a00 */
[----:B------:R-:W-:Y:S01]  /*149b90*/  IADD3 R14, P1, PT, R29, R3, RZ ;  /* 0x000000031d0e7210 */ /* 0x000fe20007f3e0ff */
[----:B------:R-:W-:-:S04]  /*149ba0*/  IMAD.X R29, R23, 0x1, R4, P2 ;  /* 0x00000001171d7824 */ /* 0x000fc800010e0604 */
[--C-:B--2---:R-:W-:Y:S02]  /*149bb0*/  IMAD.X R15, R24, 0x1, R9.reuse, P1 ;  /* 0x00000001180f7824 */ /* 0x104fe400008e0609 */
[----:B------:R-:W-:-:S03]  /*149bc0*/  IMAD.X R19, R23, 0x1, R9, P3 ;  /* 0x0000000117137824 */ /* 0x000fc600018e0609 */
[----:B------:R0:W-:Y:S04]  /*149bd0*/  STL.64 [R1+0x1328], R14 ;  /* 0x0013280e01007387 */ /* 0x0001e80000100a00 */
[----:B0-----:R-:W2:Y:S04]  /*149be0*/  LDL.LU.64 R14, [R1+0x59b8] ;  /* 0x0059b800010e7983 */ /* 0x001ea80000300a00 */
[----:B------:R0:W-:Y:S04]  /*149bf0*/  STL.64 [R1+0x1338], R28 ;  /* 0x0013381c01007387 */ /* 0x0001e80000100a00 */
[----:B0-----:R-:W4:Y:S04]  /*149c00*/  LDL.LU R28, [R1+0x59b0] ;  /* 0x0059b000011c7983 */ /* 0x001f280000300800 */
[----:B------:R-:W2:Y:S04]  /*149c10*/  LDL.LU R29, [R1+0x1354] ;  /* 0x00135400011d7983 */ /* 0x000ea80000300800 */
[----:B------:R0:W-:Y:S04]  /*149c20*/  STL.64 [R1+0x1330], R18 ;  /* 0x0013301201007387 */ /* 0x0001e80000100a00 */
[----:B0-----:R-:W2:Y:S04]  /*149c30*/  LDL.LU.64 R18, [R1+0x59a8] ;  /* 0x0059a80001127983 */ /* 0x001ea80000300a00 */
[----:B------:R-:W2:Y:S04]  /*149c40*/  LDL.LU R23, [R1+0x1344] ;  /* 0x0013440001177983 */ /* 0x000ea80000300800 */
[----:B------:R0:W-:Y:S04]  /*149c50*/  STL.64 [R1+0x59a0], R8 ;  /* 0x0059a00801007387 */ /* 0x0001e80000100a00 */
[----:B------:R1:W-:Y:S04]  /*149c60*/  STL.64 [R1+0x5990], R20 ;  /* 0x0059901401007387 */ /* 0x0003e80000100a00 */
[----:B------:R-:W-:Y:S01]  /*149c70*/  STL.64 [R1+0x5988], R26 ;  /* 0x0059881a01007387 */ /* 0x000fe20000100a00 */
[----:B--2---:R-:W-:-:S02]  /*149c80*/  SHF.R.S32.HI R24, RZ, 0x1f, R23 ;  /* 0x0000001fff187819 */ /* 0x004fc40000011417 */
[C---:B0-----:R-:W-:Y:S02]  /*149c90*/  IADD3 R8, P0, PT, R23.reuse, R2, RZ ;  /* 0x0000000217087210 */ /* 0x041fe40007f1e0ff */
[----:B-1----:R-:W-:-:S03]  /*149ca0*/  IADD3 R20, P1, PT, R23, R3, RZ ;  /* 0x0000000317147210 */ /* 0x002fc60007f3e0ff */
[----:B------:R-:W-:Y:S02]  /*149cb0*/  IMAD.X R9, R24, 0x1, R4, P0 ;  /* 0x0000000118097824 */ /* 0x000fe400000e0604 */
[----:B------:R-:W-:Y:S04]  /*149cc0*/  STL [R1+0x1350], R20 ;  /* 0x0013501401007387 */ /* 0x000fe80000100800 */
[----:B------:R-:W-:Y:S04]  /*149cd0*/  STL.64 [R1+0x5998], R12 ;  /* 0x0059980c01007387 */ /* 0x000fe80000100a00 */
[----:B------:R0:W-:Y:S04]  /*149ce0*/  STL.64 [R1+0x1340], R8 ;  /* 0x0013400801007387 */ /* 0x0001e80000100a00 */
[----:B0-----:R-:W2:Y:S01]  /*149cf0*/  LDL.LU.64 R8, [R1+0x59a0] ;  /* 0x0059a00001087983 */ /* 0x001ea20000300a00 */
[----:B------:R-:W-:Y:S01]  /*149d00*/  IMAD.MOV.U32 R12, RZ, RZ, R20 ;  /* 0x000000ffff0c7224 */ /* 0x000fe200078e0014 */
[----:B------:R-:W-:-:S02]  /*149d10*/  SHF.R.S32.HI R23, RZ, 0x1f, R29 ;  /* 0x0000001fff177819 */ /* 0x000fc4000001141d */
[C---:B------:R-:W-:Y:S01]  /*149d20*/  IADD3 R20, P2, PT, R29.reuse, R2, RZ ;  /* 0x000000021d147210 */ /* 0x040fe20007f5e0ff */
[----:B------:R-:W-:Y:S01]  /*149d30*/  IMAD.MOV.U32 R13, RZ, RZ, R21 ;  /* 0x000000ffff0d7224 */ /* 0x000fe200078e0015 */
[----:B------:R-:W-:-:S03]  /*149d40*/  IADD3 R26, P3, PT, R29, R3, RZ ;  /* 0x000000031d1a7210 */ /* 0x000fc60007f7e0ff */
[C---:B------:R-:W-:Y:S02]  /*149d50*/  IMAD.X R21, R23.reuse, 0x1, R4, P2 ;  /* 0x0000000117157824 */ /* 0x040fe400010e0604 */
[--C-:B--2---:R-:W-:Y:S02]  /*149d60*/  IMAD.X R13, R24, 0x1, R9.reuse, P1 ;  /* 0x00000001180d7824 */ /* 0x104fe400008e0609 */
[----:B------:R-:W-:-:S03]  /*149d70*/  IMAD.X R27, R23, 0x1, R9, P3 ;  /* 0x00000001171b7824 */ /* 0x000fc600018e0609 */
[----:B------:R0:W-:Y:S04]  /*149d80*/  STL [R1+0x1354], R13 ;  /* 0x0013540d01007387 */ /* 0x0001e80000100800 */
[----:B0-----:R-:W2:Y:S04]  /*149d90*/  LDL.LU.64 R12, [R1+0x5998] ;  /* 0x00599800010c7983 */ /* 0x001ea80000300a00 */
[----:B------:R0:W-:Y:S04]  /*149da0*/  STL.64 [R1+0x1360], R20 ;  /* 0x0013601401007387 */ /* 0x0001e80000100a00 */
[----:B0-----:R-:W2:Y:S04]  /*149db0*/  LDL.LU.64 R20, [R1+0x5990] ;  /* 0x0059900001147983 */ /* 0x001ea80000300a00 */
        /* <DEDUP_REMOVED lines=15> */
[----:B------:R-:W-:-:S02]  /*149eb0*/  SHF.R.S32.HI R23, RZ, 0x1f, R29 ;  /* 0x0000001fff177819 */ /* 0x000fc4000001141d */
[C---:B------:R-:W-:Y:S01]  /*149ec0*/  IADD3 R14, P2, PT, R29.reuse, R2, RZ ;  /* 0x000000021d0e7210 */ /* 0x040fe20007f5e0ff */
[----:B------:R-:W-:Y:S02]  /*149ed0*/  IMAD.MOV.U32 R18, RZ, RZ, R6 ;  /* 0x000000ffff127224 */ /* 0x000fe400078e0006 */
[----:B------:R-:W-:Y:S01]  /*149ee0*/  IMAD.MOV.U32 R19, RZ, RZ, R7 ;  /* 0x000000ffff137224 */ /* 0x000fe200078e0007 */
[----:B------:R-:W-:Y:S01]  /*149ef0*/  IADD3 R6, P3, PT, R29, R3, RZ ;  /* 0x000000031d067210 */ /* 0x000fe20007f7e0ff */
[C---:B------:R-:W-:Y:S01]  /*149f00*/  IMAD.X R15, R23.reuse, 0x1, R4, P2 ;  /* 0x00000001170f7824 */ /* 0x040fe200010e0604 */
[----:B------:R-:W3:Y:S01]  /*149f10*/  LDL.LU R29, [R1+0x1ce0] ;  /* 0x001ce000011d7983 */ /* 0x000ee20000300800 */
[--C-:B--2---:R-:W-:Y:S02]  /*149f20*/  IMAD.X R19, R24, 0x1, R9.reuse, P1 ;  /* 0x0000000118137824 */ /* 0x104fe400008e0609 */
[----:B------:R-:W-:-:S03]  /*149f30*/  IMAD.X R7, R23, 0x1, R9, P3 ;  /* 0x0000000117077824 */ /* 0x000fc600018e0609 */
[----:B------:R0:W-:Y:S04]  /*149f40*/  STL [R1+0x1374], R19 ;  /* 0x0013741301007387 */ /* 0x0001e80000100800 */
[----:B0-----:R-:W2:Y:S04]  /*149f50*/  LDL.LU.64 R18, [R1+0x5978] ;  /* 0x0059780001127983 */ /* 0x001ea80000300a00 */
[----:B------:R0:W-:Y:S04]  /*149f60*/  STL.64 [R1+0x1378], R14 ;  /* 0x0013780e01007387 */ /* 0x0001e80000100a00 */
[----:B0-----:R-:W2:Y:S04]  /*149f70*/  LDL.LU.64 R14, [R1+0x5970] ;  /* 0x00597000010e7983 */ /* 0x001ea80000300a00 */
[----:B------:R0:W-:Y:S04]  /*149f80*/  STL.64 [R1+0x1380], R6 ;  /* 0x0013800601007387 */ /* 0x0001e80000100a00 */
[----:B0-----:R-:W2:Y:S04]  /*149f90*/  LDL.LU.64 R6, [R1+0x5968] ;  /* 0x0059680001067983 */ /* 0x001ea80000300a00 */
[----:B------:R-:W2:Y:S04]  /*149fa0*/  LDL.LU R23, [R1+0x1cdc] ;  /* 0x001cdc0001177983 */ /* 0x000ea80000300800 */
[----:B------:R-:W-:Y:S04]  /*149fb0*/  STL.64 [R1+0x5960], R8 ;  /* 0x0059600801007387 */ /* 0x000fe80000100a00 */
[----:B------:R-:W-:Y:S04]  /*149fc0*/  STL.64 [R1+0x5958], R20 ;  /* 0x0059581401007387 */ /* 0x000fe80000100a00 */
[----:B------:R3:W-:Y:S02]  /*149fd0*/  STL.64 [R1+0x5948], R26 ;  /* 0x0059481a01007387 */ /* 0x0007e40000100a00 */
[----:B---3--:R-:W-:-:S05]  /*149fe0*/  IADD3 R26, P2, PT, R29, R2, RZ ;  /* 0x000000021d1a7210 */ /* 0x008fca0007f5e0ff */
[----:B------:R0:W-:Y:S04]  /*149ff0*/  STL [R1+0x1398], R26 ;  /* 0x0013981a01007387 */ /* 0x0001e80000100800 */
[----:B------:R1:W-:Y:S01]  /*14a000*/  STL.64 [R1+0x5950], R2 ;  /* 0x0059500201007387 */ /* 0x0003e20000100a00 */
[-C--:B0-----:R-:W-:Y:S02]  /*14a010*/  IADD3 R26, P3, PT, R29, R3.reuse, RZ ;  /* 0x000000031d1a7210 */ /* 0x081fe40007f7e0ff */
[----:B--2---:R-:W-:Y:S02]  /*14a020*/  SHF.R.S32.HI R24, RZ, 0x1f, R23 ;  /* 0x0000001fff187819 */ /* 0x004fe40000011417 */
[C---:B------:R-:W-:Y:S02]  /*14a030*/  IADD3 R8, P0, PT, R23.reuse, R2, RZ ;  /* 0x0000000217087210 */ /* 0x040fe40007f1e0ff */
[----:B------:R-:W-:-:S02]  /*14a040*/  IADD3 R20, P1, PT, R23, R3, RZ ;  /* 0x0000000317147210 */ /* 0x000fc40007f3e0ff */
[----:B-1----:R0:W2:Y:S01]  /*14a050*/  LDL.64 R2, [R1+0x1398] ;  /* 0x0013980001027983 */ /* 0x0020a20000100a00 */
[----:B------:R-:W-:-:S05]  /*14a060*/  IMAD.X R9, R24, 0x1, R4, P0 ;  /* 0x0000000118097824 */ /* 0x000fca00000e0604 */
[----:B------:R1:W-:Y:S04]  /*14a070*/  STL.64 [R1+0x1388], R8 ;  /* 0x0013880801007387 */ /* 0x0003e80000100a00 */
[----:B-1----:R-:W3:Y:S01]  /*14a080*/  LDL.LU.64 R8, [R1+0x5960] ;  /* 0x0059600001087983 */ /* 0x002ee20000300a00 */
[----:B------:R-:W-:-:S05]  /*14a090*/  SHF.R.S32.HI R23, RZ, 0x1f, R29 ;  /* 0x0000001fff177819 */ /* 0x000fca000001141d */
[C---:B--2---:R-:W-:Y:S02]  /*14a0a0*/  IMAD.X R3, R23.reuse, 0x1, R4, P2 ;  /* 0x0000000117037824 */ /* 0x044fe400010e0604 */
[--C-:B---3--:R-:W-:Y:S02]  /*14a0b0*/  IMAD.X R21, R24, 0x1, R9.reuse, P1 ;  /* 0x0000000118157824 */ /* 0x108fe400008e0609 */
[----:B------:R-:W-:-:S03]  /*14a0c0*/  IMAD.X R27, R23, 0x1, R9, P3 ;  /* 0x00000001171b7824 */ /* 0x000fc600018e0609 */
[----:B------:R1:W-:Y:S04]  /*14a0d0*/  STL.64 [R1+0x1390], R20 ;  /* 0x0013901401007387 */ /* 0x0003e80000100a00 */
[----:B-1----:R-:W2:Y:S04]  /*14a0e0*/  LDL.LU.64 R20, [R1+0x5958] ;  /* 0x0059580001147983 */ /* 0x002ea80000300a00 */
[----:B------:R-:W3:Y:S04]  /*14a0f0*/  LDL.LU R29, [R1+0x1ce8] ;  /* 0x001ce800011d7983 */ /* 0x000ee80000300800 */
[----:B------:R1:W-:Y:S04]  /*14a100*/  STL [R1+0x139c], R3 ;  /* 0x00139c0301007387 */ /* 0x0003e80000100800 */
        /* <DEDUP_REMOVED lines=10> */
[----:B------:R-:W-:Y:S04]  /*14a1b0*/  STL.64 [R1+0x5930], R18 ;  /* 0x0059301201007387 */ /* 0x000fe80000100a00 */
[----:B------:R1:W-:Y:S04]  /*14a1c0*/  STL.64 [R1+0x13a8], R8 ;  /* 0x0013a80801007387 */ /* 0x0003e80000100a00 */
[----:B-1----:R-:W2:Y:S01]  /*14a1d0*/  LDL.LU.64 R8, [R1+0x5940] ;  /* 0x0059400001087983 */ /* 0x002ea20000300a00 */
[----:B------:R-:W-:Y:S02]  /*14a1e0*/  IADD3 R26, P1, PT, R23, R3, RZ ;  /* 0x00000003171a7210 */ /* 0x000fe40007f3e0ff */
[----:B---3--:R-:W-:-:S02]  /*14a1f0*/  SHF.R.S32.HI R23, RZ, 0x1f, R29 ;  /* 0x0000001fff177819 */ /* 0x008fc4000001141d */
[C---:B------:R-:W-:Y:S02]  /*14a200*/  IADD3 R18, P2, PT, R29.reuse, R2, RZ ;  /* 0x000000021d127210 */ /* 0x040fe40007f5e0ff */
[----:B------:R-:W-:-:S03]  /*14a210*/  IADD3 R6, P3, PT, R29, R3, RZ ;  /* 0x000000031d067210 */ /* 0x000fc60007f7e0ff */
[C---:B------:R-:W-:Y:S02]  /*14a220*/  IMAD.X R19, R23.reuse, 0x1, R4, P2 ;  /* 0x0000000117137824 */ /* 0x040fe400010e0604 */
[--C-:B--2---:R-:W-:Y:S02]  /*14a230*/  IMAD.X R27, R24, 0x1, R9.reuse, P1 ;  /* 0x00000001181b7824 */ /* 0x104fe400008e0609 */
[----:B------:R-:W-:-:S03]  /*14a240*/  IMAD.X R7, R23, 0x1, R9, P3 ;  /* 0x0000000117077824 */ /* 0x000fc600018e0609 */
[----:B------:R1:W-:Y:S04]  /*14a250*/  STL.64 [R1+0x13b0], R26 ;  /* 0x0013b01a01007387 */ /* 0x0003e80000100a00 */
[----:B-1----:R-:W2:Y:S04]  /*14a260*/  LDL.LU.64 R26, [R1+0x5938] ;  /* 0x00593800011a7983 */ /* 0x002ea80000300a00 */
[----:B------:R-:W3:Y:S04]  /*14a270*/  LDL.LU R29, [R1+0x1cf0] ;  /* 0x001cf000011d7983 */ /* 0x000ee80000300800 */
        /* <DEDUP_REMOVED lines=8> */
[----:B------:R1:W-:Y:S04]  /*14a300*/  STL.64 [R1+0x5918], R6 ;  /* 0x0059180601007387 */ /* 0x0003e80000100a00 */
[----:B------:R2:W-:Y:S01]  /*14a310*/  STL.64 [R1+0x5910], R20 ;  /* 0x0059101401007387 */ /* 0x0005e20000100a00 */
[----:B------:R-:W-:-:S03]  /*14a320*/  IMAD.X R9, R24, 0x1, R4, P0 ;  /* 0x0000000118097824 */ /* 0x000fc600000e0604 */
[----:B------:R0:W-:Y:S01]  /*14a330*/  STL.64 [R1+0x5908], R18 ;  /* 0x0059081201007387 */ /* 0x0001e20000100a00 */
[-C--:B-1----:R-:W-:Y:S02]  /*14a340*/  IADD3 R6, P1, PT, R23, R3.reuse, RZ ;  /* 0x0000000317067210 */ /* 0x082fe40007f3e0ff */
[----:B---3--:R-:W-:Y:S02]  /*14a350*/  SHF.R.S32.HI R23, RZ, 0x1f, R29 ;  /* 0x0000001fff177819 */ /* 0x008fe4000001141d */
[C---:B--2---:R-:W-:Y:S02]  /*14a360*/  IADD3 R20, P2, PT, R29.reuse, R2, RZ ;  /* 0x000000021d147210 */ /* 0x044fe40007f5e0ff */
[----:B0-----:R-:W-:Y:S02]  /*14a370*/  IADD3 R18, P3, PT, R29, R3, RZ ;  /* 0x000000031d127210 */ /* 0x001fe40007f7e0ff */
[----:B------:R-:W2:Y:S04]  /*14a380*/  LDL.LU R29, [R1+0x1cf4] ;  /* 0x001cf400011d7983 */ /* 0x000ea80000300800 */
[----:B------:R0:W-:Y:S04]  /*14a390*/  STL.64 [R1+0x1408], R8 ;  /* 0x0014080801007387 */ /* 0x0001e80000100a00 */
[----:B0-----:R-:W3:Y:S02]  /*14a3a0*/  LDL.LU.64 R8, [R1+0x5920] ;  /* 0x0059200001087983 */ /* 0x001ee40000300a00 */
[----:B---3--:R-:W-:-:S05]  /*14a3b0*/  IMAD.X R7, R24, 0x1, R9, P1 ;  /* 0x0000000118077824 */ /* 0x008fca00008e0609 */
[----:B------:R0:W-:Y:S04]  /*14a3c0*/  STL.64 [R1+0x1410], R6 ;  /* 0x0014100601007387 */ /* 0x0001e80000100a00 */
[----:B0-----:R-:W3:Y:S01]  /*14a3d0*/  LDL.LU.64 R6, [R1+0x5918] ;  /* 0x0059180001067983 */ /* 0x001ee20000300a00 */
[C---:B------:R-:W-:Y:S02]  /*14a3e0*/  IMAD.X R21, R23.reuse, 0x1, R4, P2 ;  /* 0x0000000117157824 */ /* 0x040fe400010e0604 */
[----:B------:R-:W-:Y:S01]  /*14a3f0*/  IMAD.X R19, R23, 0x1, R9, P3 ;  /* 0x0000000117137824 */ /* 0x000fe200018e0609 */
[----:B---3--:R0:W-:Y:S04]  /*14a400*/  STL.64 [R1+0x5900], R6 ;  /* 0x0059000601007387 */ /* 0x0081e80000100a00 */
[----:B------:R1:W-:Y:S01]  /*14a410*/  STL.64 [R1+0x1420], R20 ;  /* 0x0014201401007387 */ /* 0x0003e20000100a00 */
[----:B0-----:R-:W-:-:S03]  /*14a420*/  IMAD.U32 R6, RZ, RZ, UR4 ;  /* 0x00000004ff067e24 */ /* 0x001fc6000f8e00ff */
[----:B-1----:R-:W3:Y:S04]  /*14a430*/  LDL.LU.64 R20, [R1+0x5910] ;  /* 0x0059100001147983 */ /* 0x002ee80000300a00 */
[----:B------:R0:W-:Y:S04]  /*14a440*/  STL.64 [R1+0x1418], R18 ;  /* 0x0014181201007387 */ /* 0x0001e80000100a00 */
[----:B0-----:R-:W3:Y:S04]  /*14a450*/  LDL.LU.64 R18, [R1+0x5908] ;  /* 0x0059080001127983 */ /* 0x001ee80000300a00 */
[----:B------:R0:W-:Y:S04]  /*14a460*/  STL.64 [R1+0x58f8], R8 ;  /* 0x0058f80801007387 */ /* 0x0001e80000100a00 */
[----:B------:R2:W-:Y:S04]  /*14a470*/  STL [R1+0xec], R6 ;  /* 0x0000ec0601007387 */ /* 0x0005e80000100800 */
[----:B0-----:R-:W3:Y:S01]  /*14a480*/  LDL.LU R9, [R1+0x1cf8] ;  /* 0x001cf80001097983 */ /* 0x001ee20000300800 */
[----:B--2---:R-:W-:-:S02]  /*14a490*/  IADD3 R6, P1, PT, R29, R3, RZ ;  /* 0x000000031d067210 */ /* 0x004fc40007f3e0ff */
[----:B------:R-:W-:Y:S02]  /*14a4a0*/  SHF.R.S32.HI R24, RZ, 0x1f, R29 ;  /* 0x0000001fff187819 */ /* 0x000fe4000001141d */
[----:B------:R-:W-:Y:S01]  /*14a4b0*/  IADD3 R8, P0, PT, R29, R2, RZ ;  /* 0x000000021d087210 */ /* 0x000fe20007f1e0ff */
[----:B------:R0:W-:Y:S01]  /*14a4c0*/  STL [R1+0x1430], R6 ;  /* 0x0014300601007387 */ /* 0x0001e20000100800 */
[----:B----4-:R-:W-:-:S03]  /*14a4d0*/  IMAD.MOV.U32 R29, RZ, RZ, R28 ;  /* 0x000000ffff1d7224 */ /* 0x010fc600078e001c */
[----:B0-----:R-:W2:Y:S04]  /*14a4e0*/  LDL.LU.64 R6, [R1+0x5900] ;  /* 0x0059000001067983 */ /* 0x001ea80000300a00 */
[----:B------:R-:W-:Y:S04]  /*14a4f0*/  STL.64 [R1+0x58e0], R10 ;  /* 0x0058e00a01007387 */ /* 0x000fe80000100a00 */
[----:B---3--:R-:W-:Y:S04]  /*14a500*/  STL.64 [R1+0x58e8], R20 ;  /* 0x0058e81401007387 */ /* 0x008fe80000100a00 */
[----:B------:R0:W-:Y:S04]  /*14a510*/  STL.64 [R1+0x58f0], R18 ;  /* 0x0058f01201007387 */ /* 0x0001e80000100a00 */
[----:B0-----:R0:W3:Y:S01]  /*14a520*/  LDL.64 R18, [R1+0x1430] ;  /* 0x0014300001127983 */ /* 0x0010e20000100a00 */
[----:B------:R-:W-:-:S02]  /*14a530*/  SHF.R.S32.HI R23, RZ, 0x1f, R9 ;  /* 0x0000001fff177819 */ /* 0x000fc40000011409 */
[C---:B------:R-:W-:Y:S02]  /*14a540*/  IADD3 R20, P2, PT, R9.reuse, R2, RZ ;  /* 0x0000000209147210 */ /* 0x040fe40007f5e0ff */
[----:B------:R-:W-:Y:S01]  /*14a550*/  IADD3 R10, P3, PT, R9, R3, RZ ;  /* 0x00000003090a7210 */ /* 0x000fe20007f7e0ff */
[--C-:B------:R-:W-:Y:S01]  /*14a560*/  IMAD.X R9, R24, 0x1, R4.reuse, P0 ;  /* 0x0000000118097824 */ /* 0x100fe200000e0604 */
[----:B------:R-:W4:Y:S04]  /*14a570*/  LDL.LU R28, [R1+0x1cfc] ;  /* 0x001cfc00011c7983 */ /* 0x000f280000300800 */
[----:B------:R1:W-:Y:S04]  /*14a580*/  STL.64 [R1+0x1428], R8 ;  /* 0x0014280801007387 */ /* 0x0003e80000100a00 */
[----:B-1----:R-:W3:Y:S01]  /*14a590*/  LDL.LU.64 R8, [R1+0x58f8] ;  /* 0x0058f80001087983 */ /* 0x002ee20000300a00 */
[----:B------:R-:W-:-:S03]  /*14a5a0*/  IMAD.X R21, R23, 0x1, R4, P2 ;  /* 0x0000000117157824 */ /* 0x000fc600010e0604 */
[----:B------:R4:W-:Y:S04]  /*14a5b0*/  STL.64 [R1+0x58d0], R26 ;  /* 0x0058d01a01007387 */ /* 0x0009e80000100a00 */
[----:B------:R-:W-:Y:S01]  /*14a5c0*/  STL [R1+0x58d8], R27 ;  /* 0x0058d81b01007387 */ /* 0x000fe20000100800 */
[--C-:B---3--:R-:W-:Y:S02]  /*14a5d0*/  IMAD.X R19, R24, 0x1, R9.reuse, P1 ;  /* 0x0000000118137824 */ /* 0x108fe400008e0609 */
[----:B------:R-:W-:Y:S01]  /*14a5e0*/  IMAD.X R11, R23, 0x1, R9, P3 ;  /* 0x00000001170b7824 */ /* 0x000fe200018e0609 */
[C---:B----4-:R-:W-:Y:S02]  /*14a5f0*/  IADD3 R26, P3, PT, R28.reuse, R2, RZ ;  /* 0x000000021c1a7210 */ /* 0x050fe40007f7e0ff */
[----:B------:R1:W-:Y:S04]  /*14a600*/  STL [R1+0x1434], R19 ;  /* 0x0014341301007387 */ /* 0x0003e80000100800 */
[----:B-1----:R-:W3:Y:S04]  /*14a610*/  LDL.LU.64 R18, [R1+0x58f0] ;  /* 0x0058f00001127983 */ /* 0x002ee80000300a00 */
[----:B------:R1:W-:Y:S04]  /*14a620*/  STL.64 [R1+0x1438], R20 ;  /* 0x0014381401007387 */ /* 0x0003e80000100a00 */
[----:B-1----:R-:W4:Y:S04]  /*14a630*/  LDL.LU.64 R20, [R1+0x58e8] ;  /* 0x0058e80001147983 */ /* 0x002f280000300a00 */
[----:B------:R1:W-:Y:S04]  /*14a640*/  STL.64 [R1+0x1440], R10 ;  /* 0x0014400a01007387 */ /* 0x0003e80000100a00 */
[----:B-1----:R-:W2:Y:S04]  /*14a650*/  LDL.LU.64 R10, [R1+0x58e0] ;  /* 0x0058e000010a7983 */ /* 0x002ea80000300a00 */
[----:B------:R1:W-:Y:S04]  /*14a660*/  STL.64 [R1+0x58c8], R8 ;  /* 0x0058c80801007387 */ /* 0x0003e80000100a00 */
[----:B-1----:R-:W2:Y:S04]  /*14a670*/  LDL.LU R8, [R1+0x1d00] ;  /* 0x001d000001087983 */ /* 0x002ea80000300800 */
[----:B------:R1:W-:Y:S04]  /*14a680*/  STL [R1+0x1448], R26 ;  /* 0x0014481a01007387 */ /* 0x0003e80000100800 */
[----:B------:R0:W2:Y:S01]  /*14a690*/  LDL.LU R27, [R1+0x58d8] ;  /* 0x0058d800011b7983 */ /* 0x0000a20000300800 */
[----:B-1----:R-:W-:-:S05]  /*14a6a0*/  IADD3 R26, P0, PT, R28, R3, RZ ;  /* 0x000000031c1a7210 */ /* 0x002fca0007f1e0ff */
[----:B------:R2:W-:Y:S04]  /*14a6b0*/  STL [R1+0x1bb0], R26 ;  /* 0x001bb01a01007387 */ /* 0x0005e80000100800 */
[----:B--2---:R-:W2:Y:S04]  /*14a6c0*/  LDL.LU.64 R26, [R1+0x58d0] ;  /* 0x0058d000011a7983 */ /* 0x004ea80000300a00 */
[----:B------:R1:W-:Y:S04]  /*14a6d0*/  STL.64 [R1+0x58c0], R10 ;  /* 0x0058c00a01007387 */ /* 0x0003e80000100a00 */
[----:B-1----:R0:W3:Y:S01]  /*14a6e0*/  LDL.64 R10, [R1+0x1bb0] ;  /* 0x001bb000010a7983 */ /* 0x0020e20000100a00 */
[----:B------:R-:W-:-:S02]  /*14a6f0*/  SHF.R.S32.HI R24, RZ, 0x1f, R28 ;  /* 0x0000001fff187819 */ /* 0x000fc4000001141c */
[----:B------:R-:W-:Y:S01]  /*14a700*/  SHF.R.S32.HI R23, RZ, 0x1f, R8 ;  /* 0x0000001fff177819 */ /* 0x000fe20000011408 */
[----:B--2---:R-:W-:Y:S02]  /*14a710*/  IMAD.MOV.U32 R28, RZ, RZ, R26 ;  /* 0x000000ffff1c7224 */ /* 0x004fe400078e001a */
[----:B------:R-:W-:Y:S02]  /*14a720*/  IMAD.MOV.U32 R26, RZ, RZ, R25 ;  /* 0x000000ffff1a7224 */ /* 0x000fe400078e0019 */
[----:B------:R-:W-:Y:S02]  /*14a730*/  IMAD.MOV.U32 R25, RZ, RZ, R15 ;  /* 0x000000ffff197224 */ /* 0x000fe400078e000f */
[----:B------:R-:W-:Y:S02]  /*14a740*/  IMAD.MOV.U32 R15, RZ, RZ, R7 ;  /* 0x000000ffff0f7224 */ /* 0x000fe400078e0007 */
[----:B------:R-:W2:Y:S01]  /*14a750*/  LDL.LU R7, [R1+0x1d08] ;  /* 0x001d080001077983 */ /* 0x000ea20000300800 */
[----:B---3--:R-:W-:-:S02]  /*14a760*/  IMAD.MOV.U32 R11, RZ, RZ, R27 ;  /* 0x000000ffff0b7224 */ /* 0x008fc400078e001b */
[----:B------:R-:W-:Y:S02]  /*14a770*/  IMAD.MOV.U32 R27, RZ, RZ, R17 ;  /* 0x000000ffff1b7224 */ /* 0x000fe400078e0011 */
[----:B------:R-:W-:Y:S01]  /*14a780*/  IMAD.MOV.U32 R17, RZ, RZ, R6 ;  /* 0x000000ffff117224 */ /* 0x000fe200078e0006 */
[C---:B------:R-:W-:Y:S02]  /*14a790*/  IADD3 R6, P1, PT, R8.reuse, R2, RZ ;  /* 0x0000000208067210 */ /* 0x040fe40007f3e0ff */
[----:B------:R-:W-:-:S05]  /*14a7a0*/  IADD3 R8, P2, PT, R8, R3, RZ ;  /* 0x0000000308087210 */ /* 0x000fca0007f5e0ff */
[----:B------:R1:W-:Y:S04]  /*14a7b0*/  STL [R1+0x1bc0], R8 ;  /* 0x001bc00801007387 */ /* 0x0003e80000100800 */
[----:B-1----:R-:W3:Y:S04]  /*14a7c0*/  LDL.LU.64 R8, [R1+0x58c8] ;  /* 0x0058c80001087983 */ /* 0x002ee80000300a00 */
[----:B------:R1:W-:Y:S04]  /*14a7d0*/  STL.64 [R1+0x58b0], R2 ;  /* 0x0058b00201007387 */ /* 0x0003e80000100a00 */
[----:B-1----:R0:W2:Y:S02]  /*14a7e0*/  LDL.64 R2, [R1+0x1448] ;  /* 0x0014480001027983 */ /* 0x0020a40000100a00 */
[----:B--2---:R-:W-:-:S05]  /*14a7f0*/  IMAD.X R3, R24, 0x1, R4, P3 ;  /* 0x0000000118037824 */ /* 0x004fca00018e0604 */
[----:B------:R1:W-:Y:S04]  /*14a800*/  STL [R1+0x144c], R3 ;  /* 0x00144c0301007387 */ /* 0x0003e80000100800 */
[----:B-1----:R0:W2:Y:S01]  /*14a810*/  LDL.64 R2, [R1+0x1bc0] ;  /* 0x001bc00001027983 */ /* 0x0020a20000100a00 */
[----:B------:R-:W-:Y:S02]  /*14a820*/  UMOV UR4, UR5 ;  /* 0x0000000500047c82 */ /* 0x000fe40008000000 */
[----:B------:R-:W-:Y:S01]  /*14a830*/  ISETP.GE.AND P3, PT, R11, UR4, PT ;  /* 0x000000040b007c0c */ /* 0x000fe2000bf66270 */
[----:B---3--:R-:W-:Y:S01]  /*14a840*/  IMAD.X R11, R24, 0x1, R9, P0 ;  /* 0x00000001180b7824 */ /* 0x008fe200000e0609 */
[----:B------:R-:W1:Y:S04]  /*14a850*/  LDCU.64 UR4, c[0x0][0x398] ;  /* 0x00007300ff0477ac */ /* 0x000e680008000a00 */
[----:B------:R3:W-:Y:S04]  /*14a860*/  STL [R1+0x1bb4], R11 ;  /* 0x001bb40b01007387 */ /* 0x0007e80000100800 */
[----:B---3--:R-:W3:Y:S04]  /*14a870*/  LDL.LU.64 R10, [R1+0x58c0] ;  /* 0x0058c000010a7983 */ /* 0x008ee80000300a00 */
[----:B------:R-:W3:Y:S01]  /*14a880*/  LDL.LU R24, [R1+0x1d04] ;  /* 0x001d040001187983 */ /* 0x000ee20000300800 */
[----:B--2---:R-:W-:-:S02]  /*14a890*/  IMAD.MOV.U32 R3, RZ, RZ, R7 ;  /* 0x000000ffff037224 */ /* 0x004fc400078e0007 */
[----:B------:R-:W-:-:S05]  /*14a8a0*/  IMAD.X R7, R23, 0x1, R4, P1 ;  /* 0x0000000117077824 */ /* 0x000fca00008e0604 */
[----:B------:R2:W-:Y:S04]  /*14a8b0*/  STL.64 [R1+0x1bb8], R6 ;  /* 0x001bb80601007387 */ /* 0x0005e80000100a00 */
[----:B--2---:R-:W2:Y:S04]  /*14a8c0*/  LDL.LU.64 R6, [R1+0x58b8] ;  /* 0x0058b80001067983 */ /* 0x004ea80000300a00 */
[----:B------:R0:W-:Y:S04]  /*14a8d0*/  STL.64 [R1+0x58a0], R16 ;  /* 0x0058a01001007387 */ /* 0x0001e80000100a00 */
[----:B0-----:R-:W3:Y:S01]  /*14a8e0*/  LDL.LU R17, [R1+0x12b8] ;  /* 0x0012b80001117983 */ /* 0x001ee20000300800 */
[----:B--2---:R-:W-:-:S04]  /*14a8f0*/  LOP3.LUT R6, R6, 0xffffefff, RZ, 0xc0, !PT ;  /* 0xffffefff06067812 */ /* 0x004fc800078ec0ff */
[----:B------:R-:W-:-:S05]  /*14a900*/  @P3 LOP3.LUT R6, R6, 0x1000, RZ, 0xfc, !PT ;  /* 0x0000100006063812 */ /* 0x000fca00078efcff */
[----:B------:R0:W-:Y:S02]  /*14a910*/  STL.64 [R1+0x55c0], R6 ;  /* 0x0055c00601007387 */ /* 0x0001e40000100a00 */
[----:B0-----:R-:W-:Y:S02]  /*14a920*/  IMAD.MOV.U32 R6, RZ, RZ, R3 ;  /* 0x000000ffff067224 */ /* 0x001fe400078e0003 */
[----:B------:R-:W-:-:S05]  /*14a930*/  IMAD.X R3, R23, 0x1, R9, P2 ;  /* 0x0000000117037824 */ /* 0x000fca00010e0609 */
[----:B------:R0:W-:Y:S04]  /*14a940*/  STL [R1+0x1bc4], R3 ;  /* 0x001bc40301007387 */ /* 0x0001e80000100800 */
[----:B0-----:R-:W2:Y:S01]  /*14a950*/  LDL.LU.64 R2, [R1+0x58b0] ;  /* 0x0058b00001027983 */ /* 0x001ea20000300a00 */
[----:B---3--:R-:W-:-:S03]  /*14a960*/  SHF.R.S32.HI R23, RZ, 0x1f, R24 ;  /* 0x0000001fff177819 */ /* 0x008fc60000011418 */
[----:B------:R0:W-:Y:S01]  /*14a970*/  STL.64 [R1+0x58a8], R8 ;  /* 0x0058a80801007387 */ /* 0x0001e20000100a00 */
[----:B------:R-:W-:-:S03]  /*14a980*/  IMAD.MOV.U32 R7, RZ, RZ, R17 ;  /* 0x000000ffff077224 */ /* 0x000fc600078e0011 */
[----:B------:R-:W-:Y:S01]  /*14a990*/  STL.64 [R1+0x5898], R18 ;  /* 0x0058981201007387 */ /* 0x000fe20000100a00 */
[-C--:B--2---:R-:W-:Y:S02]  /*14a9a0*/  IADD3 R16, P1, PT, R24, R2.reuse, RZ ;  /* 0x0000000218107210 */ /* 0x084fe40007f3e0ff */
[----:B0-----:R-:W-:-:S03]  /*14a9b0*/  IADD3 R8, P0, PT, R6, R2, RZ ;  /* 0x0000000206087210 */ /* 0x001fc60007f1e0ff */
[----:B------:R-:W-:Y:S02]  /*14a9c0*/  IMAD.X R17, R23, 0x1, R4, P1 ;  /* 0x0000000117117824 */ /* 0x000fe400008e0604 */
[----:B------:R0:W-:Y:S04]  /*14a9d0*/  STL [R1+0x1be0], R8 ;  /* 0x001be00801007387 */ /* 0x0001e80000100800 */
[----:B0-----:R-:W2:Y:S04]  /*14a9e0*/  LDL.LU.64 R8, [R1+0x58a8] ;  /* 0x0058a80001087983 */ /* 0x001ea80000300a00 */
[----:B------:R0:W-:Y:S04]  /*14a9f0*/  STL.64 [R1+0x1bc8], R16 ;  /* 0x001bc81001007387 */ /* 0x0001e80000100a00 */
[----:B0-----:R-:W3:Y:S01]  /*14aa00*/  LDL.LU.64 R16, [R1+0x58a0] ;  /* 0x0058a00001107983 */ /* 0x001ee20000300a00 */
[----:B------:R-:W-:-:S02]  /*14aa10*/  IADD3 R18, P2, PT, R24, R3, RZ ;  /* 0x0000000318127210 */ /* 0x000fc40007f5e0ff */
[--C-:B------:R-:W-:Y:S01]  /*14aa20*/  SHF.R.S32.HI R24, RZ, 0x1f, R6.reuse ;  /* 0x0000001fff187819 */ /* 0x100fe20000011406 */
[----:B---3--:R0:W-:Y:S02]  /*14aa30*/  STL.64 [R1+0x5890], R16 ;  /* 0x0058901001007387 */ /* 0x0081e40000100a00 */
[----:B0-----:R-:W-:Y:S02]  /*14aa40*/  IMAD.MOV.U32 R17, RZ, RZ, R6 ;  /* 0x000000ffff117224 */ /* 0x001fe400078e0006 */
[----:B------:R-:W3:Y:S01]  /*14aa50*/  LDL.LU R6, [R1+0x1d14] ;  /* 0x001d140001067983 */ /* 0x000ee20000300800 */
[----:B--2---:R-:W-:Y:S02]  /*14aa60*/  IMAD.X R19, R23, 0x1, R9, P2 ;  /* 0x0000000117137824 */ /* 0x004fe400010e0609 */
[----:B------:R-:W-:-:S03]  /*14aa70*/  IADD3 R16, P1, PT, R17, R3, RZ ;  /* 0x0000000311107210 */ /* 0x000fc60007f3e0ff */
[----:B------:R0:W-:Y:S04]  /*14aa80*/  STL.64 [R1+0x1bd0], R18 ;  /* 0x001bd01201007387 */ /* 0x0001e80000100a00 */
[----:B0-----:R-:W2:Y:S04]  /*14aa90*/  LDL.LU.64 R18, [R1+0x5898] ;  /* 0x0058980001127983 */ /* 0x001ea80000300a00 */
[----:B------:R-:W2:Y:S04]  /*14aaa0*/  LDL.LU R17, [R1+0x1d0c] ;  /* 0x001d0c0001117983 */ /* 0x000ea80000300800 */
[----:B---3--:R0:W-:Y:S04]  /*14aab0*/  STL.64 [R1+0x5880], R6 ;  /* 0x0058800601007387 */ /* 0x0081e80000100a00 */
[----:B0-----:R0:W3:Y:S04]  /*14aac0*/  LDL.64 R6, [R1+0x1be0] ;  /* 0x001be00001067983 */ /* 0x0010e80000100a00 */
[----:B------:R0:W-:Y:S01]  /*14aad0*/  STL.64 [R1+0x5888], R10 ;  /* 0x0058880a01007387 */ /* 0x0001e20000100a00 */
[----:B--2---:R-:W-:Y:S01]  /*14aae0*/  SHF.R.S32.HI R23, RZ, 0x1f, R17 ;  /* 0x0000001fff177819 */ /* 0x004fe20000011411 */
[----:B---3--:R-:W-:Y:S01]  /*14aaf0*/  IMAD.X R7, R24, 0x1, R4, P0 ;  /* 0x0000000118077824 */ /* 0x008fe200000e0604 */
[----:B0-----:R-:W-:-:S02]  /*14ab00*/  IADD3 R10, P0, PT, R17, R2, RZ ;  /* 0x00000002110a7210 */ /* 0x001fc40007f1e0ff */
[----:B------:R-:W-:Y:S01]  /*14ab10*/  IADD3 R6, P2, PT, R17, R3, RZ ;  /* 0x0000000311067210 */ /* 0x000fe20007f5e0ff */
[----:B------:R-:W-:Y:S01]  /*14ab20*/  IMAD.X R17, R24, 0x1, R9, P1 ;  /* 0x0000000118117824 */ /* 0x000fe200008e0609 */
[----:B------:R-:W-:Y:S04]  /*14ab30*/  STL [R1+0x1be4], R7 ;  /* 0x001be40701007387 */ /* 0x000fe80000100800 */
[----:B------:R0:W-:Y:S04]  /*14ab40*/  STL.64 [R1+0x1bd8], R16 ;  /* 0x001bd81001007387 */ /* 0x0001e80000100a00 */
[----:B0-----:R-:W2:Y:S04]  /*14ab50*/  LDL.LU.64 R16, [R1+0x5890] ;  /* 0x0058900001107983 */ /* 0x001ea80000300a00 */
[----:B------:R-:W3:Y:S01]  /*14ab60*/  LDL.LU R24, [R1+0x1d10] ;  /* 0x001d100001187983 */ /* 0x000ee20000300800 */
[----:B------:R-:W-:-:S02]  /*14ab70*/  IMAD.X R11, R23, 0x1, R4, P0 ;  /* 0x00000001170b7824 */ /* 0x000fc400000e0604 */
[----:B------:R-:W-:Y:S01]  /*14ab80*/  IMAD.X R7, R23, 0x1, R9, P2 ;  /* 0x0000000117077824 */ /* 0x000fe200010e0609 */
[----:B--2---:R-:W-:Y:S04]  /*14ab90*/  STL.64 [R1+0x5878], R16 ;  /* 0x0058781001007387 */ /* 0x004fe80000100a00 */
[----:B------:R0:W-:Y:S04]  /*14aba0*/  STL.64 [R1+0x1be8], R10 ;  /* 0x001be80a01007387 */ /* 0x0001e80000100a00 */
[----:B0-----:R-:W2:Y:S01]  /*14abb0*/  LDL.LU.64 R10, [R1+0x5888] ;  /* 0x00588800010a7983 */ /* 0x001ea20000300a00 */
[----:B---3--:R-:W-:-:S02]  /*14abc0*/  SHF.R.S32.HI R23, RZ, 0x1f, R24 ;  /* 0x0000001fff177819 */ /* 0x008fc40000011418 */
[C---:B------:R-:W-:Y:S01]  /*14abd0*/  IADD3 R16, P1, PT, R24.reuse, R2, RZ ;  /* 0x0000000218107210 */ /* 0x040fe20007f3e0ff */
[----:B------:R0:W-:Y:S04]  /*14abe0*/  STL.64 [R1+0x1bf0], R6 ;  /* 0x001bf00601007387 */ /* 0x0001e80000100a00 */
[----:B------:R-:W-:Y:S01]  /*14abf0*/  IMAD.X R17, R23, 0x1, R4, P1 ;  /* 0x0000000117117824 */ /* 0x000fe200008e0604 */
[----:B0-----:R-:W3:Y:S04]  /*14ac00*/  LDL.LU.64 R6, [R1+0x5880] ;  /* 0x0058800001067983 */ /* 0x001ee80000300a00 */
[----:B------:R-:W-:Y:S04]  /*14ac10*/  STL.64 [R1+0x5868], R18 ;  /* 0x0058681201007387 */ /* 0x000fe80000100a00 */
[----:B--2---:R-:W-:Y:S04]  /*14ac20*/  STL.64 [R1+0x5870], R10 ;  /* 0x0058700a01007387 */ /* 0x004fe80000100a00 */
[----:B------:R0:W-:Y:S04]  /*14ac30*/  STL.64 [R1+0x1c00], R16 ;  /* 0x001c001001007387 */ /* 0x0001e80000100a00 */
[----:B0-----:R-:W2:Y:S01]  /*14ac40*/  LDL.LU.64 R16, [R1+0x5878] ;  /* 0x0058780001107983 */ /* 0x001ea20000300a00 */
[----:B------:R-:W-:-:S05]  /*14ac50*/  IADD3 R10, P2, PT, R24, R3, RZ ;  /* 0x00000003180a7210 */ /* 0x000fca0007f5e0ff */
[----:B------:R-:W-:Y:S01]  /*14ac60*/  IMAD.X R11, R23, 0x1, R9, P2 ;  /* 0x00000001170b7824 */ /* 0x000fe200010e0609 */
[----:B---3--:R-:W-:Y:S02]  /*14ac70*/  SHF.R.S32.HI R24, RZ, 0x1f, R6 ;  /* 0x0000001fff187819 */ /* 0x008fe40000011406 */
[----:B------:R-:W-:Y:S01]  /*14ac80*/  IADD3 R18, P0, PT, R6, R2, RZ ;  /* 0x0000000206127210 */ /* 0x000fe20007f1e0ff */
[----:B--2---:R-:W-:Y:S04]  /*14ac90*/  STL.64 [R1+0x5858], R16 ;  /* 0x0058581001007387 */ /* 0x004fe80000100a00 */
[----:B------:R0:W-:Y:S04]  /*14aca0*/  STL.64 [R1+0x1bf8], R10 ;  /* 0x001bf80a01007387 */ /* 0x0001e80000100a00 */
[----:B0-----:R-:W2:Y:S04]  /*14acb0*/  LDL.LU.64 R10, [R1+0x5870] ;  /* 0x00587000010a7983 */ /* 0x001ea80000300a00 */
[----:B------:R0:W-:Y:S04]  /*14acc0*/  STL.64 [R1+0x5860], R8 ;  /* 0x0058600801007387 */ /* 0x0001e80000100a00 */
[----:B0-----:R-:W3:Y:S01]  /*14acd0*/  LDL.LU R8, [R1+0x1d18] ;  /* 0x001d180001087983 */ /* 0x001ee20000300800 */
[----:B------:R-:W-:Y:S01]  /*14ace0*/  IMAD.X R19, R24, 0x1, R4, P0 ;  /* 0x0000000118137824 */ /* 0x000fe200000e0604 */
[----:B------:R-:W-:-:S04]  /*14acf0*/  IADD3 R16, P1, PT, R6, R3, RZ ;  /* 0x0000000306107210 */ /* 0x000fc80007f3e0ff */
[----:B------:R0:W-:Y:S01]  /*14ad00*/  STL.64 [R1+0x1c08], R18 ;  /* 0x001c081201007387 */ /* 0x0001e20000100a00 */
[----:B------:R-:W-:Y:S02]  /*14ad10*/  IMAD.MOV.U32 R6, RZ, RZ, R7 ;  /* 0x000000ffff067224 */ /* 0x000fe400078e0007 */
[----:B------:R-:W-:Y:S02]  /*14ad20*/  IMAD.MOV.U32 R7, RZ, RZ, R28 ;  /* 0x000000ffff077224 */ /* 0x000fe400078e001c */
[----:B------:R-:W-:Y:S02]  /*14ad30*/  IMAD.MOV.U32 R28, RZ, RZ, R27 ;  /* 0x000000ffff1c7224 */ /* 0x000fe400078e001b */
[----:B------:R-:W-:Y:S01]  /*14ad40*/  IMAD.MOV.U32 R27, RZ, RZ, R5 ;  /* 0x000000ffff1b7224 */ /* 0x000fe200078e0005 */
[----:B0-----:R-:W2:Y:S04]  /*14ad50*/  LDL.LU.64 R18, [R1+0x5868] ;  /* 0x0058680001127983 */ /* 0x001ea80000300a00 */
[----:B----4-:R0:W-:Y:S04]  /*14ad60*/  STL.64 [R1+0x5850], R20 ;  /* 0x0058501401007387 */ /* 0x0101e80000100a00 */
[----:B------:R-:W4:Y:S01]  /*14ad70*/  LDL.LU R5, [R1+0x1d20] ;  /* 0x001d200001057983 */ /* 0x000f220000300800 */
[----:B---3--:R-:W-:-:S02]  /*14ad80*/  SHF.R.S32.HI R23, RZ, 0x1f, R8 ;  /* 0x0000001fff177819 */ /* 0x008fc40000011408 */
[C---:B0-----:R-:W-:Y:S02]  /*14ad90*/  IADD3 R20, P0, PT, R8.reuse, R2, RZ ;  /* 0x0000000208147210 */ /* 0x041fe40007f1e0ff */
[----:B------:R-:W-:-:S05]  /*14ada0*/  IADD3 R8, P2, PT, R8, R3, RZ ;  /* 0x0000000308087210 */ /* 0x000fca0007f5e0ff */
[----:B------:R0:W-:Y:S04]  /*14adb0*/  STL [R1+0x1c20], R8 ;  /* 0x001c200801007387 */ /* 0x0001e80000100800 */
[----:B0-----:R-:W3:Y:S02]  /*14adc0*/  LDL.LU.64 R8, [R1+0x5860] ;  /* 0x0058600001087983 */ /* 0x001ee40000300a00 */
[----:B---3--:R-:W-:-:S05]  /*14add0*/  IMAD.X R17, R24, 0x1, R9, P1 ;  /* 0x0000000118117824 */ /* 0x008fca00008e0609 */
[----:B------:R0:W-:Y:S04]  /*14ade0*/  STL.64 [R1+0x1c10], R16 ;  /* 0x001c101001007387 */ /* 0x0001e80000100a00 */
[----:B0-----:R-:W3:Y:S04]  /*14adf0*/  LDL.LU.64 R16, [R1+0x5858] ;  /* 0x0058580001107983 */ /* 0x001ee80000300a00 */
[----:B------:R-:W2:Y:S04]  /*14ae00*/  LDL.LU R24, [R1+0x1d1c] ;  /* 0x001d1c0001187983 */ /* 0x000ea80000300800 */
[----:B---3--:R0:W-:Y:S04]  /*14ae10*/  STL.64 [R1+0x5838], R16 ;  /* 0x0058381001007387 */ /* 0x0081e80000100a00 */
[----:B0-----:R0:W3:Y:S01]  /*14ae20*/  LDL.64 R16, [R1+0x1c20] ;  /* 0x001c200001107983 */ /* 0x0010e20000100a00 */
[----:B------:R-:W-:-:S03]  /*14ae30*/  IMAD.X R21, R23, 0x1, R4, P0 ;  /* 0x0000000117157824 */ /* 0x000fc600000e0604 */
[----:B------:R-:W-:Y:S04]  /*14ae40*/  STL.64 [R1+0x5840], R12 ;  /* 0x0058400c01007387 */ /* 0x000fe80000100a00 */
[----:B--2---:R4:W-:Y:S04]  /*14ae50*/  STL.64 [R1+0x5848], R18 ;  /* 0x0058481201007387 */ /* 0x0049e80000100a00 */
[----:B------:R2:W-:Y:S01]  /*14ae60*/  STL.64 [R1+0x1c18], R20 ;  /* 0x001c181401007387 */ /* 0x0005e20000100a00 */
[----:B----4-:R-:W-:-:S03]  /*14ae70*/  IADD3 R18, P0, PT, R5, R2, RZ ;  /* 0x0000000205127210 */ /* 0x010fc60007f1e0ff */
[----:B--2---:R-:W2:Y:S01]  /*14ae80*/  LDL.LU.64 R20, [R1+0x5850] ;  /* 0x0058500001147983 */ /* 0x004ea20000300a00 */
[----:B---3--:R-:W-:-:S05]  /*14ae90*/  IMAD.X R17, R23, 0x1, R9, P2 ;  /* 0x0000000117117824 */ /* 0x008fca00010e0609 */
[----:B------:R-:W-:Y:S04]  /*14aea0*/  STL [R1+0x1c24], R17 ;  /* 0x001c241101007387 */ /* 0x000fe80000100800 */
[----:B------:R3:W-:Y:S04]  /*14aeb0*/  STL [R1+0x1c38], R18 ;  /* 0x001c381201007387 */ /* 0x0007e80000100800 */
[----:B---3--:R-:W3:Y:S01]  /*14aec0*/  LDL.LU.64 R18, [R1+0x5848] ;  /* 0x0058480001127983 */ /* 0x008ee20000300a00 */
[----:B------:R-:W-:Y:S02]  /*14aed0*/  SHF.R.S32.HI R23, RZ, 0x1f, R24 ;  /* 0x0000001fff177819 */ /* 0x000fe40000011418 */
[----:B------:R-:W-:-:S02]  /*14aee0*/  IADD3 R12, P1, PT, R24, R2, RZ ;  /* 0x00000002180c7210 */ /* 0x000fc40007f3e0ff */
[----:B------:R-:W-:-:S03]  /*14aef0*/  IADD3 R16, P2, PT, R24, R3, RZ ;  /* 0x0000000318107210 */ /* 0x000fc60007f5e0ff */
[C---:B------:R-:W-:Y:S02]  /*14af00*/  IMAD.X R13, R23.reuse, 0x1, R4, P1 ;  /* 0x00000001170d7824 */ /* 0x040fe400008e0604 */
[----:B------:R-:W-:Y:S01]  /*14af10*/  IMAD.X R17, R23, 0x1, R9, P2 ;  /* 0x0000000117117824 */ /* 0x000fe200010e0609 */
[--C-:B------:R-:W-:Y:S02]  /*14af20*/  SHF.R.S32.HI R24, RZ, 0x1f, R5.reuse ;  /* 0x0000001fff187819 */ /* 0x100fe40000011405 */
[----:B------:R4:W-:Y:S01]  /*14af30*/  STL.64 [R1+0x1c28], R12 ;  /* 0x001c280c01007387 */ /* 0x0009e20000100a00 */
[----:B------:R-:W-:-:S03]  /*14af40*/  IMAD.MOV.U32 R23, RZ, RZ, R5 ;  /* 0x000000ffff177224 */ /* 0x000fc600078e0005 */
[----:B----4-:R-:W4:Y:S04]  /*14af50*/  LDL.LU.64 R12, [R1+0x5840] ;  /* 0x00584000010c7983 */ /* 0x010f280000300a00 */
[----:B------:R0:W-:Y:S04]  /*14af60*/  STL.64 [R1+0x1c30], R16 ;  /* 0x001c301001007387 */ /* 0x0001e80000100a00 */
[----:B0-----:R-:W2:Y:S04]  /*14af70*/  LDL.LU.64 R16, [R1+0x5838] ;  /* 0x0058380001107983 */ /* 0x001ea80000300a00 */
[----:B------:R-:W2:Y:S04]  /*14af80*/  LDL.LU R5, [R1+0x5830] ;  /* 0x0058300001057983 */ /* 0x000ea80000300800 */
[----:B---3--:R0:W-:Y:S04]  /*14af90*/  STL.64 [R1+0x5820], R18 ;  /* 0x0058201201007387 */ /* 0x0081e80000100a00 */
[----:B0-----:R0:W3:Y:S04]  /*14afa0*/  LDL.64 R18, [R1+0x1c38] ;  /* 0x001c380001127983 */ /* 0x0010e80000100a00 */
[----:B------:R0:W-:Y:S04]  /*14afb0*/  STL.64 [R1+0x5828], R10 ;  /* 0x0058280a01007387 */ /* 0x0001e80000100a00 */
[----:B0-----:R-:W2:Y:S01]  /*14afc0*/  LDL R11, [R1+0x1d24] ;  /* 0x001d2400010b7983 */ /* 0x001ea20000100800 */
[----:B---3--:R-:W-:-:S05]  /*14afd0*/  IMAD.X R19, R24, 0x1, R4, P0 ;  /* 0x0000000118137824 */ /* 0x008fca00000e0604 */
[----:B------:R-:W-:Y:S04]  /*14afe0*/  STL [R1+0x1c3c], R19 ;  /* 0x001c3c1301007387 */ /* 0x000fe80000100800 */
[----:B------:R0:W-:Y:S04]  /*14aff0*/  STL.64 [R1+0x5810], R26 ;  /* 0x0058101a01007387 */ /* 0x0001e80000100a00 */
[----:B0-----:R-:W3:Y:S01]  /*14b000*/  LDL.LU R26, [R1+0x1d28] ;  /* 0x001d2800011a7983 */ /* 0x001ee20000300800 */
[----:B------:R-:W-:Y:S02]  /*14b010*/  IADD3 R10, P1, PT, R23, R3, RZ ;  /* 0x00000003170a7210 */ /* 0x000fe40007f3e0ff */
[----:B--2---:R-:W-:-:S02]  /*14b020*/  SHF.R.S32.HI R23, RZ, 0x1f, R11 ;  /* 0x0000001fff177819 */ /* 0x004fc4000001140b */
[----:B------:R-:W-:-:S05]  /*14b030*/  IADD3 R18, P0, PT, R11, R2, RZ ;  /* 0x000000020b127210 */ /* 0x000fca0007f1e0ff */
[----:B------:R-:W-:Y:S01]  /*14b040*/  IMAD.X R19, R23, 0x1, R4, P0 ;  /* 0x0000000117137824 */ /* 0x000fe200000e0604 */
[----:B---3--:R0:W-:Y:S02]  /*14b050*/  STL.64 [R1+0x5818], R26 ;  /* 0x0058181a01007387 */ /* 0x0081e40000100a00 */
[----:B0-----:R-:W-:Y:S01]  /*14b060*/  IADD3 R26, P2, PT, R11, R3, RZ ;  /* 0x000000030b1a7210 */ /* 0x001fe20007f5e0ff */
[----:B------:R-:W-:-:S04]  /*14b070*/  IMAD.X R11, R24, 0x1, R9, P1 ;  /* 0x00000001180b7824 */ /* 0x000fc800008e0609 */
[----:B------:R-:W-:Y:S01]  /*14b080*/  IMAD.X R27, R23, 0x1, R9, P2 ;  /* 0x00000001171b7824 */ /* 0x000fe200010e0609 */
[----:B------:R0:W-:Y:S04]  /*14b090*/  STL.64 [R1+0x1c40], R10 ;  /* 0x001c400a01007387 */ /* 0x0001e80000100a00 */
[----:B0-----:R-:W2:Y:S04]  /*14b0a0*/  LDL.LU.64 R10, [R1+0x5828] ;  /* 0x00582800010a7983 */ /* 0x001ea80000300a00 */
[----:B------:R0:W-:Y:S04]  /*14b0b0*/  STL.64 [R1+0x1c50], R18 ;  /* 0x001c501201007387 */ /* 0x0001e80000100a00 */
[----:B0-----:R-:W3:Y:S04]  /*14b0c0*/  LDL.LU.64 R18, [R1+0x5820] ;  /* 0x0058200001127983 */ /* 0x001ee80000300a00 */
[----:B------:R0:W-:Y:S04]  /*14b0d0*/  STL.64 [R1+0x57f8], R6 ;  /* 0x0057f80601007387 */ /* 0x0001e80000100a00 */
[----:B0-----:R-:W2:Y:S04]  /*14b0e0*/  LDL R6, [R1+0x1d2c] ;  /* 0x001d2c0001067983 */ /* 0x001ea80000100800 */
[----:B------:R0:W-:Y:S04]  /*14b0f0*/  STL.64 [R1+0x1c68], R26 ;  /* 0x001c681a01007387 */ /* 0x0001e80000100a00 */
[----:B0-----:R-:W2:Y:S04]  /*14b100*/  LDL.LU.64 R26, [R1+0x5818] ;  /* 0x00581800011a7983 */ /* 0x001ea80000300a00 */
[----:B------:R0:W-:Y:S01]  /*14b110*/  STL.64 [R1+0x5808], R8 ;  /* 0x0058080801007387 */ /* 0x0001e20000100a00 */
[----:B--2---:R-:W-:-:S02]  /*14b120*/  SHF.R.S32.HI R23, RZ, 0x1f, R26 ;  /* 0x0000001fff177819 */ /* 0x004fc4000001141a */
[C---:B0-----:R-:W-:Y:S02]  /*14b130*/  IADD3 R8, P1, PT, R26.reuse, R2, RZ ;  /* 0x000000021a087210 */ /* 0x041fe40007f3e0ff */
[----:B------:R-:W-:-:S05]  /*14b140*/  IADD3 R26, P2, PT, R26, R3, RZ ;  /* 0x000000031a1a7210 */ /* 0x000fca0007f5e0ff */
[----:B------:R0:W-:Y:S04]  /*14b150*/  STL [R1+0x1c70], R26 ;  /* 0x001c701a01007387 */ /* 0x0001e80000100800 */
[----:B0-----:R-:W2:Y:S01]  /*14b160*/  LDL.LU.64 R26, [R1+0x5810] ;  /* 0x00581000011a7983 */ /* 0x001ea20000300a00 */
[----:B------:R-:W-:-:S03]  /*14b170*/  IMAD.X R9, R23, 0x1, R4, P1 ;  /* 0x0000000117097824 */ /* 0x000fc600008e0604 */
[----:B--2---:R-:W-:Y:S04]  /*14b180*/  STL.64 [R1+0x57f0], R26 ;  /* 0x0057f01a01007387 */ /* 0x004fe80000100a00 */
[----:B------:R0:W-:Y:S04]  /*14b190*/  STL.64 [R1+0x5800], R16 ;  /* 0x0058001001007387 */ /* 0x0001e80000100a00 */
[----:B0-----:R0:W2:Y:S04]  /*14b1a0*/  LDL.64 R16, [R1+0x1c70] ;  /* 0x001c700001107983 */ /* 0x0010a80000100a00 */
[----:B------:R0:W-:Y:S04]  /*14b1b0*/  STL.64 [R1+0x1c80], R8 ;  /* 0x001c800801007387 */ /* 0x0001e80000100a00 */
[----:B0-----:R-:W2:Y:S01]  /*14b1c0*/  LDL.LU.64 R8, [R1+0x5808] ;  /* 0x0058080001087983 */ /* 0x001ea20000300a00 */
[----:B------:R-:W-:-:S02]  /*14b1d0*/  SHF.R.S32.HI R24, RZ, 0x1f, R6 ;  /* 0x0000001fff187819 */ /* 0x000fc40000011406 */
[C---:B------:R-:W-:Y:S02]  /*14b1e0*/  IADD3 R26, P0, PT, R6.reuse, R2, RZ ;  /* 0x00000002061a7210 */ /* 0x040fe40007f1e0ff */
[----:B------:R-:W-:Y:S01]  /*14b1f0*/  IADD3 R6, P1, PT, R6, R3, RZ ;  /* 0x0000000306067210 */ /* 0x000fe20007f3e0ff */
[----:B--2---:R-:W-:-:S05]  /*14b200*/  IMAD.X R17, R23, 0x1, R9, P2 ;  /* 0x0000000117117824 */ /* 0x004fca00010e0609 */
[----:B------:R0:W-:Y:S04]  /*14b210*/  STL [R1+0x1c74], R17 ;  /* 0x001c741101007387 */ /* 0x0001e80000100800 */
[----:B0-----:R-:W2:Y:S04]  /*14b220*/  LDL.LU.64 R16, [R1+0x5800] ;  /* 0x0058000001107983 */ /* 0x001ea80000300a00 */
[----:B------:R0:W-:Y:S04]  /*14b230*/  STL [R1+0x1c98], R6 ;  /* 0x001c980601007387 */ /* 0x0001e80000100800 */
[----:B0-----:R-:W2:Y:S01]  /*14b240*/  LDL.LU.64 R6, [R1+0x57f8] ;  /* 0x0057f80001067983 */ /* 0x001ea20000300a00 */
[----:B------:R-:W-:-:S03]  /*14b250*/  IMAD.X R27, R24, 0x1, R4, P0 ;  /* 0x00000001181b7824 */ /* 0x000fc600000e0604 */
[----:B--2---:R0:W-:Y:S04]  /*14b260*/  STL.64 [R1+0x57d8], R6 ;  /* 0x0057d80601007387 */ /* 0x0041e80000100a00 */
[----:B0-----:R-:W2:Y:S04]  /*14b270*/  LDL.LU R7, [R1+0x1d30] ;  /* 0x001d300001077983 */ /* 0x001ea80000300800 */
[----:B------:R0:W-:Y:S04]  /*14b280*/  STL.64 [R1+0x1c90], R26 ;  /* 0x001c901a01007387 */ /* 0x0001e80000100a00 */
[----:B0-----:R-:W2:Y:S04]  /*14b290*/  LDL.LU.64 R26, [R1+0x57f0] ;  /* 0x0057f000011a7983 */ /* 0x001ea80000300a00 */
[----:B------:R0:W-:Y:S04]  /*14b2a0*/  STL.64 [R1+0x57e8], R4 ;  /* 0x0057e80401007387 */ /* 0x0001e80000100a00 */
[----:B0-----:R0:W3:Y:S04]  /*14b2b0*/  LDL.64 R4, [R1+0x1c98] ;  /* 0x001c980001047983 */ /* 0x0010e80000100a00 */
[----:B--2---:R-:W-:Y:S01]  /*14b2c0*/  STL.64 [R1+0x57e0], R26 ;  /* 0x0057e01a01007387 */ /* 0x004fe20000100a00 */
[----:B---3--:R-:W-:-:S05]  /*14b2d0*/  IMAD.X R5, R24, 0x1, R9, P1 ;  /* 0x0000000118057824 */ /* 0x008fca00008e0609 */
[----:B------:R2:W-:Y:S04]  /*14b2e0*/  STL [R1+0x1c9c], R5 ;  /* 0x001c9c0501007387 */ /* 0x0005e80000100800 */
[----:B--2---:R-:W2:Y:S01]  /*14b2f0*/  LDL.LU.64 R4, [R1+0x57e8] ;  /* 0x0057e80001047983 */ /* 0x004ea20000300a00 */
[----:B------:R-:W-:Y:S02]  /*14b300*/  SHF.R.S32.HI R23, RZ, 0x1f, R7 ;  /* 0x0000001fff177819 */ /* 0x000fe40000011407 */
[C---:B------:R-:W-:Y:S02]  /*14b310*/  IADD3 R26, P0, PT, R7.reuse, R2, RZ ;  /* 0x00000002071a7210 */ /* 0x040fe40007f1e0ff */
[----:B------:R-:W-:Y:S01]  /*14b320*/  IADD3 R6, P2, PT, R7, R3, RZ ;  /* 0x0000000307067210 */ /* 0x000fe20007f5e0ff */
[----:B------:R-:W3:Y:S04]  /*14b330*/  LDL.LU R24, [R1+0x1d34] ;  /* 0x001d340001187983 */ /* 0x000ee80000300800 */
[----:B------:R-:W-:-:S02]  /*14b340*/  IMAD.X R7, R23, 0x1, R9, P2 ;  /* 0x0000000117077824 */ /* 0x000fc400010e0609 */
[----:B--2---:R-:W-:-:S05]  /*14b350*/  IMAD.X R27, R23, 0x1, R4, P0 ;  /* 0x00000001171b7824 */ /* 0x004fca00000e0604 */
[----:B------:R2:W-:Y:S04]  /*14b360*/  STL.64 [R1+0x1ca8], R26 ;  /* 0x001ca81a01007387 */ /* 0x0005e80000100a00 */
[----:B--2---:R-:W2:Y:S04]  /*14b370*/  LDL.LU.64 R26, [R1+0x57e0] ;  /* 0x0057e000011a7983 */ /* 0x004ea80000300a00 */
[----:B------:R-:W-:Y:S04]  /*14b380*/  STL.64 [R1+0x57d0], R4 ;  /* 0x0057d00401007387 */ /* 0x000fe80000100a00 */
[----:B------:R0:W-:Y:S04]  /*14b390*/  STL.64 [R1+0x1ca0], R6 ;  /* 0x001ca00601007387 */ /* 0x0001e80000100a00 */
[----:B0-----:R-:W2:Y:S04]  /*14b3a0*/  LDL.LU.64 R6, [R1+0x57d8] ;  /* 0x0057d80001067983 */ /* 0x001ea80000300a00 */
[----:B------:R-:W-:Y:S04]  /*14b3b0*/  STL.64 [R1+0x57c8], R8 ;  /* 0x0057c80801007387 */ /* 0x000fe80000100a00 */
[----:B--2---:R-:W-:Y:S04]  /*14b3c0*/  STL.64 [R1+0x57c0], R6 ;  /* 0x0057c00601007387 */ /* 0x004fe80000100a00 */
[----:B------:R0:W-:Y:S04]  /*14b3d0*/  STL.64 [R1+0x57b8], R18 ;  /* 0x0057b81201007387 */ /* 0x0001e80000100a00 */
[----:B0-----:R-:W2:Y:S02]  /*14b3e0*/  LDL.LU R18, [R1+0x1d38] ;  /* 0x001d380001127983 */ /* 0x001ea40000300800 */
[----:B--2---:R-:W-:-:S05]  /*14b3f0*/  IADD3 R4, P0, PT, R18, R2, RZ ;  /* 0x0000000212047210 */ /* 0x004fca0007f1e0ff */
[----:B------:R0:W-:Y:S04]  /*14b400*/  STL [R1+0x1cc0], R4 ;  /* 0x001cc00401007387 */ /* 0x0001e80000100800 */
[----:B0-----:R-:W2:Y:S01]  /*14b410*/  LDL.LU.64 R4, [R1+0x57d0] ;  /* 0x0057d00001047983 */ /* 0x001ea20000300a00 */
[----:B---3--:R-:W-:Y:S02]  /*14b420*/  SHF.R.S32.HI R23, RZ, 0x1f, R24 ;  /* 0x0000001fff177819 */ /* 0x008fe40000011418 */
[----:B------:R-:W-:-:S05]  /*14b430*/  IADD3 R8, P1, PT, R24, R2, RZ ;  /* 0x0000000218087210 */ /* 0x000fca0007f3e0ff */
[----:B--2---:R-:W-:-:S05]  /*14b440*/  IMAD.X R9, R23, 0x1, R4, P1 ;  /* 0x0000000117097824 */ /* 0x004fca00008e0604 */
[----:B------:R0:W-:Y:S04]  /*14b450*/  STL.64 [R1+0x1cb0], R8 ;  /* 0x001cb00801007387 */ /* 0x0001e80000100a00 */
[----:B0-----:R-:W2:Y:S01]  /*14b460*/  LDL.LU.64 R8, [R1+0x57c8] ;  /* 0x0057c80001087983 */ /* 0x001ea20000300a00 */
[-C--:B------:R-:W-:Y:S02]  /*14b470*/  IADD3 R6, P2, PT, R24, R3.reuse, RZ ;  /* 0x0000000318067210 */ /* 0x080fe40007f5e0ff */
[----:B------:R-:W-:Y:S02]  /*14b480*/  SHF.R.S32.HI R24, RZ, 0x1f, R18 ;  /* 0x0000001fff187819 */ /* 0x000fe40000011412 */
[----:B------:R-:W-:Y:S01]  /*14b490*/  IADD3 R18, P1, PT, R18, R3, RZ ;  /* 0x0000000312127210 */ /* 0x000fe20007f3e0ff */
[----:B--2---:R-:W-:-:S05]  /*14b4a0*/  IMAD.X R7, R23, 0x1, R9, P2 ;  /* 0x0000000117077824 */ /* 0x004fca00010e0609 */
[----:B------:R0:W-:Y:S04]  /*14b4b0*/  STL.64 [R1+0x1cb8], R6 ;  /* 0x001cb80601007387 */ /* 0x0001e80000100a00 */
[----:B0-----:R-:W2:Y:S04]  /*14b4c0*/  LDL.LU.64 R6, [R1+0x57c0] ;  /* 0x0057c00001067983 */ /* 0x001ea80000300a00 */
[----:B------:R-:W3:Y:S04]  /*14b4d0*/  LDL.LU R23, [R1+0x1d44] ;  /* 0x001d440001177983 */ /* 0x000ee80000300800 */
[----:B------:R0:W-:Y:S04]  /*14b4e0*/  STL.64 [R1+0x57a8], R16 ;  /* 0x0057a81001007387 */ /* 0x0001e80000100a00 */
[----:B0-----:R0:W2:Y:S04]  /*14b4f0*/  LDL.64 R16, [R1+0x1cc0] ;  /* 0x001cc00001107983 */ /* 0x0010a80000100a00 */
[----:B------:R0:W-:Y:S04]  /*14b500*/  STL [R1+0x1cc8], R18 ;  /* 0x001cc81201007387 */ /* 0x0001e80000100800 */
[----:B0-----:R-:W2:Y:S04]  /*14b510*/  LDL.LU.64 R18, [R1+0x57b8] ;  /* 0x0057b80001127983 */ /* 0x001ea80000300a00 */
[----:B----4-:R0:W-:Y:S04]  /*14b520*/  STL.64 [R1+0x57b0], R12 ;  /* 0x0057b00c01007387 */ /* 0x0101e80000100a00 */
[----:B0-----:R0:W3:Y:S04]  /*14b530*/  LDL.64 R12, [R1+0x1cc8] ;  /* 0x001cc800010c7983 */ /* 0x0010e80000100a00 */
[----:B--2---:R2:W-:Y:S04]  /*14b540*/  STL.64 [R1+0x57a0], R18 ;  /* 0x0057a01201007387 */ /* 0x0045e80000100a00 */
[----:B--2---:R-:W2:Y:S01]  /*14b550*/  LDL.LU R19, [R1+0x1d3c] ;  /* 0x001d3c0001137983 */ /* 0x004ea20000300800 */
[----:B---3--:R-:W-:-:S02]  /*14b560*/  IMAD.MOV.U32 R13, RZ, RZ, R23 ;  /* 0x000000ffff0d7224 */ /* 0x008fc400078e0017 */
[----:B------:R-:W-:-:S05]  /*14b570*/  IMAD.X R17, R24, 0x1, R4, P0 ;  /* 0x0000000118117824 */ /* 0x000fca00000e0604 */
[----:B------:R3:W-:Y:S01]  /*14b580*/  STL [R1+0x1cc4], R17 ;  /* 0x001cc41101007387 */ /* 0x0007e20000100800 */
[----:B--2---:R-:W-:Y:S02]  /*14b590*/  SHF.R.S32.HI R23, RZ, 0x1f, R19 ;  /* 0x0000001fff177819 */ /* 0x004fe40000011413 */
[C---:B------:R-:W-:Y:S02]  /*14b5a0*/  IADD3 R16, P0, PT, R19.reuse, R2, RZ ;  /* 0x0000000213107210 */ /* 0x040fe40007f1e0ff */
[----:B------:R-:W-:Y:S01]  /*14b5b0*/  IADD3 R18, P2, PT, R19, R3, RZ ;  /* 0x0000000313127210 */ /* 0x000fe20007f5e0ff */
[----:B------:R-:W-:Y:S02]  /*14b5c0*/  IMAD.MOV.U32 R19, RZ, RZ, R13 ;  /* 0x000000ffff137224 */ /* 0x000fe400078e000d */
[----:B------:R-:W-:Y:S02]  /*14b5d0*/  IMAD.X R13, R24, 0x1, R9, P1 ;  /* 0x00000001180d7824 */ /* 0x000fe400008e0609 */
[----:B---3--:R-:W-:-:S03]  /*14b5e0*/  IMAD.X R17, R23, 0x1, R4, P0 ;  /* 0x0000000117117824 */ /* 0x008fc600000e0604 */
[----:B------:R2:W-:Y:S04]  /*14b5f0*/  STL [R1+0x1ccc], R13 ;  /* 0x001ccc0d01007387 */ /* 0x0005e80000100800 */
[----:B--2---:R-:W2:Y:S04]  /*14b600*/  LDL.LU.64 R12, [R1+0x57b0] ;  /* 0x0057b000010c7983 */ /* 0x004ea80000300a00 */
[----:B------:R-:W3:Y:S04]  /*14b610*/  LDL.LU R24, [R1+0x1d40] ;  /* 0x001d400001187983 */ /* 0x000ee80000300800 */
[----:B------:R4:W-:Y:S04]  /*14b620*/  STL.64 [R1+0x1cd0], R16 ;  /* 0x001cd01001007387 */ /* 0x0009e80000100a00 */
[----:B----4-:R-:W4:Y:S04]  /*14b630*/  LDL.LU.64 R16, [R1+0x57a8] ;  /* 0x0057a80001107983 */ /* 0x010f280000300a00 */
[----:B----4-:R4:W-:Y:S02]  /*14b640*/  STL.64 [R1+0x5798], R16 ;  /* 0x0057981001007387 */ /* 0x0109e40000100a00 */
[----:B----4-:R-:W-:-:S02]  /*14b650*/  IMAD.MOV.U32 R17, RZ, RZ, R19 ;  /* 0x000000ffff117224 */ /* 0x010fc400078e0013 */
[----:B------:R-:W-:-:S05]  /*14b660*/  IMAD.X R19, R23, 0x1, R9, P2 ;  /* 0x0000000117137824 */ /* 0x000fca00010e0609 */
[----:B------:R4:W-:Y:S01]  /*14b670*/  STL.64 [R1+0x1cd8], R18 ;  /* 0x001cd81201007387 */ /* 0x0009e20000100a00 */
[----:B---3--:R-:W-:Y:S02]  /*14b680*/  SHF.R.S32.HI R23, RZ, 0x1f, R24 ;  /* 0x0000001fff177819 */ /* 0x008fe40000011418 */
[----:B------:R-:W-:Y:S01]  /*14b690*/  IADD3 R16, P1, PT, R24, R2, RZ ;  /* 0x0000000218107210 */ /* 0x000fe20007f3e0ff */
[----:B----4-:R-:W3:Y:S04]  /*14b6a0*/  LDL.LU.64 R18, [R1+0x57a0] ;  /* 0x0057a00001127983 */ /* 0x010ee80000300a00 */
[----:B------:R4:W-:Y:S04]  /*14b6b0*/  STL.64 [R1+0x5788], R14 ;  /* 0x0057880e01007387 */ /* 0x0009e80000100a00 */
[----:B------:R0:W-:Y:S01]  /*14b6c0*/  STL.64 [R1+0x5790], R10 ;  /* 0x0057900a01007387 */ /* 0x0001e20000100a00 */
[----:B----4-:R-:W-:-:S04]  /*14b6d0*/  IMAD.MOV.U32 R15, RZ, RZ, R17 ;  /* 0x000000ffff0f7224 */ /* 0x010fc800078e0011 */
[----:B------:R-:W-:Y:S01]  /*14b6e0*/  IMAD.MOV.U32 R17, RZ, RZ, R15 ;  /* 0x000000ffff117224 */ /* 0x000fe200078e000f */
[----:B0-----:R-:W-:-:S03]  /*14b6f0*/  IADD3 R10, P2, PT, R24, R3, RZ ;  /* 0x00000003180a7210 */ /* 0x001fc60007f5e0ff */
[--C-:B------:R-:W-:Y:S01]  /*14b700*/  IMAD.MOV.U32 R15, RZ, RZ, R17.reuse ;  /* 0x000000ffff0f7224 */ /* 0x100fe200078e0011 */
[----:B------:R-:W-:Y:S02]  /*14b710*/  SHF.R.S32.HI R24, RZ, 0x1f, R17 ;  /* 0x0000001fff187819 */ /* 0x000fe40000011411 */
[----:B------:R-:W-:Y:S01]  /*14b720*/  IADD3 R14, P0, PT, R17, R2, RZ ;  /* 0x00000002110e7210 */ /* 0x000fe20007f1e0ff */
[----:B------:R-:W-:-:S05]  /*14b730*/  IMAD.X R17, R23, 0x1, R4, P1 ;  /* 0x0000000117117824 */ /* 0x000fca00008e0604 */
[----:B------:R0:W-:Y:S04]  /*14b740*/  STL.64 [R1+0x1ce0], R16 ;  /* 0x001ce01001007387 */ /* 0x0001e80000100a00 */
[----:B0-----:R-:W4:Y:S01]  /*14b750*/  LDL.LU.64 R16, [R1+0x5798] ;  /* 0x0057980001107983 */ /* 0x001f220000300a00 */
[----:B------:R-:W-:-:S03]  /*14b760*/  IMAD.X R11, R23, 0x1, R9, P2 ;  /* 0x00000001170b7824 */ /* 0x000fc600010e0609 */
[----:B----4-:R0:W-:Y:S04]  /*14b770*/  STL.64 [R1+0x5780], R16 ;  /* 0x0057801001007387 */ /* 0x0101e80000100a00 */
[----:B------:R4:W-:Y:S01]  /*14b780*/  STL.64 [R1+0x1ce8], R10 ;  /* 0x001ce80a01007387 */ /* 0x0009e20000100a00 */
[----:B0-----:R-:W-:Y:S01]  /*14b790*/  IADD3 R16, P1, PT, R15, R3, RZ ;  /* 0x000000030f107210 */ /* 0x001fe20007f3e0ff */
[----:B------:R-:W-:Y:S02]  /*14b7a0*/  IMAD.X R15, R24, 0x1, R4, P0 ;  /* 0x00000001180f7824 */ /* 0x000fe400000e0604 */
[----:B----4-:R-:W4:Y:S04]  /*14b7b0*/  LDL.LU.64 R10, [R1+0x5790] ;  /* 0x00579000010a7983 */ /* 0x010f280000300a00 */
[----:B------:R-:W2:Y:S04]  /*14b7c0*/  LDL.LU R17, [R1+0x1d48] ;  /* 0x001d480001117983 */ /* 0x000ea80000300800 */
[----:B------:R0:W-:Y:S04]  /*14b7d0*/  STL.64 [R1+0x1cf0], R14 ;  /* 0x001cf00e01007387 */ /* 0x0001e80000100a00 */
[----:B0-----:R-:W3:Y:S01]  /*14b7e0*/  LDL.LU.64 R14, [R1+0x5788] ;  /* 0x00578800010e7983 */ /* 0x001ee20000300a00 */
[----:B--2---:R-:W-:-:S03]  /*14b7f0*/  SHF.R.S32.HI R23, RZ, 0x1f, R17 ;  /* 0x0000001fff177819 */ /* 0x004fc60000011411 */
[----:B---3--:R0:W-:Y:S04]  /*14b800*/  STL.64 [R1+0x5778], R14 ;  /* 0x0057780e01007387 */ /* 0x0081e80000100a00 */
[----:B----4-:R2:W-:Y:S01]  /*14b810*/  STL.64 [R1+0x5770], R10 ;  /* 0x0057700a01007387 */ /* 0x0105e20000100a00 */
[C---:B0-----:R-:W-:Y:S02]  /*14b820*/  IADD3 R14, P0, PT, R17.reuse, R2, RZ ;  /* 0x00000002110e7210 */ /* 0x041fe40007f1e0ff */
[----:B--2---:R-:W-:Y:S01]  /*14b830*/  IADD3 R10, P2, PT, R17, R3, RZ ;  /* 0x00000003110a7210 */ /* 0x004fe20007f5e0ff */
[----:B------:R-:W-:-:S05]  /*14b840*/  IMAD.X R17, R24, 0x1, R9, P1 ;  /* 0x0000000118117824 */ /* 0x000fca00008e0609 */
[----:B------:R0:W-:Y:S04]  /*14b850*/  STL.64 [R1+0x1cf8], R16 ;  /* 0x001cf81001007387 */ /* 0x0001e80000100a00 */
[----:B0-----:R-:W2:Y:S04]  /*14b860*/  LDL.LU.64 R16, [R1+0x5780] ;  /* 0x0057800001107983 */ /* 0x001ea80000300a00 */
[----:B------:R-:W3:Y:S01]  /*14b870*/  LDL.LU R24, [R1+0x1d60] ;  /* 0x001d600001187983 */ /* 0x000ee20000300800 */
[----:B------:R-:W-:-:S03]  /*14b880*/  IMAD.X R15, R23, 0x1, R4, P0 ;  /* 0x00000001170f7824 */ /* 0x000fc600000e0604 */
[----:B--2---:R0:W-:Y:S02]  /*14b890*/  STL.64 [R1+0x5760], R16 ;  /* 0x0057601001007387 */ /* 0x0041e40000100a00 */
[----:B0-----:R-:W-:Y:S02]  /*14b8a0*/  IMAD.MOV.U32 R17, RZ, RZ, R18 ;  /* 0x000000ffff117224 */ /* 0x001fe400078e0012 */
[----:B------:R-:W-:Y:S02]  /*14b8b0*/  IMAD.MOV.U32 R18, RZ, RZ, R0 ;  /* 0x000000ffff127224 */ /* 0x000fe400078e0000 */
[----:B------:R-:W2:Y:S04]  /*14b8c0*/  LDL R0, [R1+0x1d54] ;  /* 0x001d540001007983 */ /* 0x000ea80000100800 */
[----:B------:R0:W-:Y:S04]  /*14b8d0*/  STL.64 [R1+0x1d08], R14 ;  /* 0x001d080e01007387 */ /* 0x0001e80000100a00 */
[----:B0-----:R-:W4:Y:S01]  /*14b8e0*/  LDL.LU.64 R14, [R1+0x5778] ;  /* 0x00577800010e7983 */ /* 0x001f220000300a00 */
[----:B------:R-:W-:-:S03]  /*14b8f0*/  IMAD.X R11, R23, 0x1, R9, P2 ;  /* 0x00000001170b7824 */ /* 0x000fc600010e0609 */
[----:B------:R-:W-:Y:S04]  /*14b900*/  STL.64 [R1+0x5768], R4 ;  /* 0x0057680401007387 */ /* 0x000fe80000100a00 */
[----:B------:R0:W-:Y:S04]  /*14b910*/  STL.64 [R1+0x1d00], R10 ;  /* 0x001d000a01007387 */ /* 0x0001e80000100a00 */
[----:B0-----:R-:W2:Y:S04]  /*14b920*/  LDL.LU.64 R10, [R1+0x5770] ;  /* 0x00577000010a7983 */ /* 0x001ea80000300a00 */
[----:B----4-:R0:W-:Y:S04]  /*14b930*/  STL.64 [R1+0x5750], R14 ;  /* 0x0057500e01007387 */ /* 0x0101e80000100a00 */
[----:B------:R-:W-:Y:S01]  /*14b940*/  STL.64 [R1+0x5758], R6 ;  /* 0x0057580601007387 */ /* 0x000fe20000100a00 */
[----:B0-----:R-:W-:-:S05]  /*14b950*/  IMAD.MOV.U32 R14, RZ, RZ, R17 ;  /* 0x000000ffff0e7224 */ /* 0x001fca00078e0011 */
[----:B------:R-:W-:-:S05]  /*14b960*/  IADD3 R4, P0, PT, R14, R2, RZ ;  /* 0x000000020e047210 */ /* 0x000fca0007f1e0ff */
[----:B------:R0:W-:Y:S04]  /*14b970*/  STL [R1+0x1d28], R4 ;  /* 0x001d280401007387 */ /* 0x0001e80000100800 */
[----:B0-----:R-:W4:Y:S01]  /*14b980*/  LDL.LU.64 R4, [R1+0x5768] ;  /* 0x0057680001047983 */ /* 0x001f220000300a00 */
[----:B---3--:R-:W-:Y:S02]  /*14b990*/  SHF.R.S32.HI R23, RZ, 0x1f, R24 ;  /* 0x0000001fff177819 */ /* 0x008fe40000011418 */
[----:B------:R-:W-:-:S05]  /*14b9a0*/  IADD3 R16, P1, PT, R24, R2, RZ ;  /* 0x0000000218107210 */ /* 0x000fca0007f3e0ff */
[----:B----4-:R-:W-:-:S05]  /*14b9b0*/  IMAD.X R17, R23, 0x1, R4, P1 ;  /* 0x0000000117117824 */ /* 0x010fca00008e0604 */
[----:B------:R0:W-:Y:S04]  /*14b9c0*/  STL.64 [R1+0x1d10], R16 ;  /* 0x001d101001007387 */ /* 0x0001e80000100a00 */
[----:B0-----:R-:W3:Y:S01]  /*14b9d0*/  LDL.LU.64 R16, [R1+0x5760] ;  /* 0x0057600001107983 */ /* 0x001ee20000300a00 */
[-C--:B------:R-:W-:Y:S02]  /*14b9e0*/  IADD3 R6, P2, PT, R24, R3.reuse, RZ ;  /* 0x0000000318067210 */ /* 0x080fe40007f5e0ff */
[----:B------:R-:W-:Y:S02]  /*14b9f0*/  SHF.R.S32.HI R24, RZ, 0x1f, R14 ;  /* 0x0000001fff187819 */ /* 0x000fe4000001140e */
[----:B------:R-:W-:Y:S01]  /*14ba00*/  IADD3 R14, P1, PT, R14, R3, RZ ;  /* 0x000000030e0e7210 */ /* 0x000fe20007f3e0ff */
[----:B------:R-:W-:Y:S01]  /*14ba10*/  IMAD.X R7, R23, 0x1, R9, P2 ;  /* 0x0000000117077824 */ /* 0x000fe200010e0609 */
[----:B---3--:R0:W-:Y:S04]  /*14ba20*/  STL.64 [R1+0x5740], R16 ;  /* 0x0057401001007387 */ /* 0x0081e80000100a00 */
[----:B0-----:R0:W3:Y:S04]  /*14ba30*/  LDL.64 R16, [R1+0x1d28] ;  /* 0x001d280001107983 */ /* 0x0010e80000100a00 */
[----:B------:R4:W-:Y:S04]  /*14ba40*/  STL.64 [R1+0x1d18], R6 ;  /* 0x001d180601007387 */ /* 0x0009e80000100a00 */
[----:B----4-:R-:W4:Y:S04]  /*14ba50*/  LDL.LU.64 R6, [R1+0x5758] ;  /* 0x0057580001067983 */ /* 0x010f280000300a00 */
[----:B------:R0:W-:Y:S04]  /*14ba60*/  STL [R1+0x1d20], R14 ;  /* 0x001d200e01007387 */ /* 0x0001e80000100800 */
[----:B0-----:R-:W2:Y:S04]  /*14ba70*/  LDL.LU.64 R14, [R1+0x5750] ;  /* 0x00575000010e7983 */ /* 0x001ea80000300a00 */
[----:B------:R0:W-:Y:S04]  /*14ba80*/  STL.64 [R1+0x5748], R18 ;  /* 0x0057481201007387 */ /* 0x0001e80000100a00 */
[----:B0-----:R0:W2:Y:S04]  /*14ba90*/  LDL.64 R18, [R1+0x1d20] ;  /* 0x001d200001127983 */ /* 0x0010a80000100a00 */
[----:B--2---:R-:W2:Y:S01]  /*14baa0*/  LDL.LU R19, [R1+0x1d50] ;  /* 0x001d500001137983 */ /* 0x004ea20000300800 */
[----:B---3--:R-:W-:-:S05]  /*14bab0*/  IMAD.X R17, R24, 0x1, R4, P0 ;  /* 0x0000000118117824 */ /* 0x008fca00000e0604 */
[----:B------:R-:W-:Y:S04]  /*14bac0*/  STL [R1+0x1d2c], R17 ;  /* 0x001d2c1101007387 */ /* 0x000fe80000100800 */
[----:B------:R-:W-:Y:S04]  /*14bad0*/  STL.64 [R1+0x5730], R20 ;  /* 0x0057301401007387 */ /* 0x000fe80000100a00 */
[----:B------:R3:W-:Y:S04]  /*14bae0*/  STL.64 [R1+0x5738], R26 ;  /* 0x0057381a01007387 */ /* 0x0007e80000100a00 */
[----:B---3--:R-:W3:Y:S01]  /*14baf0*/  LDL.LU R26, [R1+0x1d4c] ;  /* 0x001d4c00011a7983 */ /* 0x008ee20000300800 */
[----:B--2---:R-:W-:-:S02]  /*14bb00*/  SHF.R.S32.HI R23, RZ, 0x1f, R19 ;  /* 0x0000001fff177819 */ /* 0x004fc40000011413 */
[C---:B------:R-:W-:Y:S02]  /*14bb10*/  IADD3 R16, P0, PT, R19.reuse, R2, RZ ;  /* 0x0000000213107210 */ /* 0x040fe40007f1e0ff */
[----:B------:R-:W-:Y:S01]  /*14bb20*/  IADD3 R20, P2, PT, R19, R3, RZ ;  /* 0x0000000313147210 */ /* 0x000fe20007f5e0ff */
[----:B------:R-:W-:Y:S02]  /*14bb30*/  IMAD.X R19, R24, 0x1, R9, P1 ;  /* 0x0000000118137824 */ /* 0x000fe400008e0609 */
[----:B------:R-:W-:-:S03]  /*14bb40*/  IMAD.X R17, R23, 0x1, R4, P0 ;  /* 0x0000000117117824 */ /* 0x000fc600000e0604 */
[----:B------:R2:W-:Y:S04]  /*14bb50*/  STL [R1+0x1d24], R19 ;  /* 0x001d241301007387 */ /* 0x0005e80000100800 */
[----:B--2---:R-:W2:Y:S04]  /*14bb60*/  LDL.LU.64 R18, [R1+0x5748] ;  /* 0x0057480001127983 */ /* 0x004ea80000300a00 */
[----:B------:R0:W-:Y:S04]  /*14bb70*/  STL.64 [R1+0x1d30], R16 ;  /* 0x001d301001007387 */ /* 0x0001e80000100a00 */
[----:B0-----:R-:W2:Y:S01]  /*14bb80*/  LDL.LU.64 R16, [R1+0x5740] ;  /* 0x0057400001107983 */ /* 0x001ea20000300a00 */
[----:B------:R-:W-:Y:S01]  /*14bb90*/  IMAD.X R21, R23, 0x1, R9, P2 ;  /* 0x0000000117157824 */ /* 0x000fe200010e0609 */
[----:B---3--:R-:W-:-:S02]  /*14bba0*/  SHF.R.S32.HI R23, RZ, 0x1f, R26 ;  /* 0x0000001fff177819 */ /* 0x008fc4000001141a */
[----:B--2---:R-:W-:Y:S04]  /*14bbb0*/  STL.64 [R1+0x5728], R16 ;  /* 0x0057281001007387 */ /* 0x004fe80000100a00 */
[----:B------:R0:W-:Y:S02]  /*14bbc0*/  STL.64 [R1+0x1d38], R20 ;  /* 0x001d381401007387 */ /* 0x0001e40000100a00 */
[CC--:B0-----:R-:W-:Y:S02]  /*14bbd0*/  IADD3 R20, P1, PT, R26.reuse, R2.reuse, RZ ;  /* 0x000000021a147210 */ /* 0x0c1fe40007f3e0ff */
[----:B------:R-:W-:Y:S02]  /*14bbe0*/  IADD3 R16, P2, PT, R26, R3, RZ ;  /* 0x000000031a107210 */ /* 0x000fe40007f5e0ff */
[----:B------:R-:W-:Y:S01]  /*14bbf0*/  IADD3 R26, P0, PT, R0, R2, RZ ;  /* 0x00000002001a7210 */ /* 0x000fe20007f1e0ff */
[----:B------:R-:W-:-:S02]  /*14bc00*/  IMAD.X R21, R23, 0x1, R4, P1 ;  /* 0x0000000117157824 */ /* 0x000fc400008e0604 */
[----:B------:R-:W-:Y:S02]  /*14bc10*/  IMAD.X R17, R23, 0x1, R9, P2 ;  /* 0x0000000117117824 */ /* 0x000fe400010e0609 */
[----:B------:R0:W-:Y:S04]  /*14bc20*/  STL [R1+0x1d50], R26 ;  /* 0x001d501a01007387 */ /* 0x0001e80000100800 */
[----:B0-----:R-:W2:Y:S04]  /*14bc30*/  LDL.LU.64 R26, [R1+0x5738] ;  /* 0x00573800011a7983 */ /* 0x001ea80000300a00 */
[----:B------:R0:W-:Y:S04]  /*14bc40*/  STL.64 [R1+0x1d40], R20 ;  /* 0x001d401401007387 */ /* 0x0001e80000100a00 */
[----:B0-----:R-:W3:Y:S04]  /*14bc50*/  LDL.LU.64 R20, [R1+0x5730] ;  /* 0x0057300001147983 */ /* 0x001ee80000300a00 */
[----:B------:R0:W-:Y:S04]  /*14bc60*/  STL.64 [R1+0x1d48], R16 ;  /* 0x001d481001007387 */ /* 0x0001e80000100a00 */
[----:B0-----:R-:W2:Y:S01]  /*14bc70*/  LDL.LU.64 R16, [R1+0x5728] ;  /* 0x0057280001107983 */ /* 0x001ea20000300a00 */
[--C-:B------:R-:W-:Y:S01]  /*14bc80*/  SHF.R.S32.HI R24, RZ, 0x1f, R0.reuse ;  /* 0x0000001fff187819 */ /* 0x100fe20000011400 */
[----:B------:R-:W-:-:S02]  /*14bc90*/  IMAD.MOV.U32 R23, RZ, RZ, R0 ;  /* 0x000000ffff177224 */ /* 0x000fc400078e0000 */
[----:B------:R-:W3:Y:S04]  /*14bca0*/  LDL.LU R0, [R1+0x5720] ;  /* 0x0057200001007983 */ /* 0x000ee80000300800 */
[----:B------:R0:W-:Y:S04]  /*14bcb0*/  STL.64 [R1+0x5708], R12 ;  /* 0x0057080c01007387 */ /* 0x0001e80000100a00 */
[----:B0-----:R-:W3:Y:S04]  /*14bcc0*/  LDL.LU R13, [R1+0x1d5c] ;  /* 0x001d5c00010d7983 */ /* 0x001ee80000300800 */
[----:B--2---:R0:W-:Y:S04]  /*14bcd0*/  STL.64 [R1+0x5710], R16 ;  /* 0x0057101001007387 */ /* 0x0041e80000100a00 */
[----:B0-----:R0:W2:Y:S04]  /*14bce0*/  LDL.64 R16, [R1+0x1d50] ;  /* 0x001d500001107983 */ /* 0x0010a80000100a00 */
[----:B------:R-:W-:Y:S04]  /*14bcf0*/  STL.64 [R1+0x5718], R18 ;  /* 0x0057181201007387 */ /* 0x000fe80000100a00 */
[----:B------:R0:W-:Y:S04]  /*14bd00*/  STL.64 [R1+0x5700], R14 ;  /* 0x0057000e01007387 */ /* 0x0001e80000100a00 */
[----:B0-----:R-:W4:Y:S01]  /*14bd10*/  LDL.LU R14, [R1+0x1c88] ;  /* 0x001c8800010e7983 */ /* 0x001f220000300800 */
[----:B------:R-:W-:-:S02]  /*14bd20*/  IADD3 R18, P1, PT, R23, R3, RZ ;  /* 0x0000000317127210 */ /* 0x000fc40007f3e0ff */
[----:B---3--:R-:W-:Y:S02]  /*14bd30*/  SHF.R.S32.HI R23, RZ, 0x1f, R13 ;  /* 0x0000001fff177819 */ /* 0x008fe4000001140d */
[C---:B------:R-:W-:Y:S01]  /*14bd40*/  IADD3 R12, P2, PT, R13.reuse, R3, RZ ;  /* 0x000000030d0c7210 */ /* 0x040fe20007f5e0ff */
[C-C-:B------:R-:W-:Y:S02]  /*14bd50*/  IMAD.X R19, R24.reuse, 0x1, R9.reuse, P1 ;  /* 0x0000000118137824 */ /* 0x140fe400008e0609 */
[----:B--2---:R-:W-:Y:S01]  /*14bd60*/  IMAD.X R17, R24, 0x1, R4, P0 ;  /* 0x0000000118117824 */ /* 0x004fe200000e0604 */
[----:B------:R-:W-:Y:S01]  /*14bd70*/  IADD3 R16, P0, PT, R13, R2, RZ ;  /* 0x000000020d107210 */ /* 0x000fe20007f1e0ff */
[----:B------:R-:W-:-:S03]  /*14bd80*/  IMAD.X R13, R23, 0x1, R9, P2 ;  /* 0x00000001170d7824 */ /* 0x000fc600010e0609 */
[----:B------:R0:W-:Y:S04]  /*14bd90*/  STL [R1+0x1d54], R17 ;  /* 0x001d541101007387 */ /* 0x0001e80000100800 */
[----:B------:R2:W-:Y:S01]  /*14bda0*/  STL.64 [R1+0x1d58], R18 ;  /* 0x001d581201007387 */ /* 0x0005e20000100a00 */
[----:B0-----:R-:W-:-:S03]  /*14bdb0*/  IMAD.X R17, R23, 0x1, R4, P0 ;  /* 0x0000000117117824 */ /* 0x001fc600000e0604 */
[----:B--2---:R-:W2:Y:S04]  /*14bdc0*/  LDL.LU.64 R18, [R1+0x5718] ;  /* 0x0057180001127983 */ /* 0x004ea80000300a00 */
[----:B------:R0:W-:Y:S01]  /*14bdd0*/  STL.64 [R1+0x1d60], R16 ;  /* 0x001d601001007387 */ /* 0x0001e20000100a00 */
[----:B----4-:R-:W-:-:S03]  /*14bde0*/  SHF.R.S32.HI R23, RZ, 0x1f, R14 ;  /* 0x0000001fff177819 */ /* 0x010fc6000001140e */
[----:B0-----:R-:W3:Y:S04]  /*14bdf0*/  LDL.LU.64 R16, [R1+0x5710] ;  /* 0x0057100001107983 */ /* 0x001ee80000300a00 */
[----:B------:R0:W-:Y:S04]  /*14be00*/  STL.64 [R1+0x1d68], R12 ;  /* 0x001d680c01007387 */ /* 0x0001e80000100a00 */
[----:B0-----:R-:W4:Y:S04]  /*14be10*/  LDL.LU.64 R12, [R1+0x5708] ;  /* 0x00570800010c7983 */ /* 0x001f280000300a00 */
[----:B------:R0:W-:Y:S02]  /*14be20*/  STL.64 [R1+0x56f8], R8 ;  /* 0x0056f80801007387 */ /* 0x0001e40000100a00 */
[----:B0-----:R-:W-:-:S02]  /*14be30*/  IADD3 R8, P1, PT, R14, R2, RZ ;  /* 0x000000020e087210 */ /* 0x001fc40007f3e0ff */
[----:B------:R-:W-:-:S05]  /*14be40*/  IADD3 R14, P2, PT, R14, R3, RZ ;  /* 0x000000030e0e7210 */ /* 0x000fca0007f5e0ff */
[----:B------:R0:W-:Y:S04]  /*14be50*/  STL [R1+0x1c88], R14 ;  /* 0x001c880e01007387 */ /* 0x0001e80000100800 */
[----:B0-----:R-:W2:Y:S04]  /*14be60*/  LDL.LU.64 R14, [R1+0x5700] ;  /* 0x00570000010e7983 */ /* 0x001ea80000300a00 */
[----:B--2---:R0:W-:Y:S04]  /*14be70*/  STL.64 [R1+0x56e8], R14 ;  /* 0x0056e80e01007387 */ /* 0x0041e80000100a00 */
[----:B0-----:R-:W2:Y:S01]  /*14be80*/  LDL.LU R14, [R1+0x1c64] ;  /* 0x001c6400010e7983 */ /* 0x001ea20000300800 */
[----:B------:R-:W-:-:S03]  /*14be90*/  IMAD.X R9, R23, 0x1, R4, P1 ;  /* 0x0000000117097824 */ /* 0x000fc600008e0604 */
[----:B--2---:R0:W-:Y:S04]  /*14bea0*/  STL.64 [R1+0x56f0], R14 ;  /* 0x0056f00e01007387 */ /* 0x0041e80000100a00 */
[----:B0-----:R0:W2:Y:S04]  /*14beb0*/  LDL.64 R14, [R1+0x1c88] ;  /* 0x001c8800010e7983 */ /* 0x0010a80000100a00 */
[----:B------:R-:W-:Y:S04]  /*14bec0*/  STL.64 [R1+0x56d8], R20 ;  /* 0x0056d81401007387 */ /* 0x000fe80000100a00 */
[----:B------:R0:W-:Y:S04]  /*14bed0*/  STL.64 [R1+0x56e0], R26 ;  /* 0x0056e01a01007387 */ /* 0x0001e80000100a00 */
[----:B0-----:R-:W2:Y:S04]  /*14bee0*/  LDL.LU R27, [R1+0x1c78] ;  /* 0x001c7800011b7983 */ /* 0x001ea80000300800 */
[----:B------:R0:W-:Y:S04]  /*14bef0*/  STL.64 [R1+0x1d70], R8 ;  /* 0x001d700801007387 */ /* 0x0001e80000100a00 */
[----:B0-----:R-:W2:Y:S02]  /*14bf00*/  LDL.LU.64 R8, [R1+0x56f8] ;  /* 0x0056f80001087983 */ /* 0x001ea40000300a00 */
[----:B--2---:R-:W-:-:S05]  /*14bf10*/  IMAD.X R15, R23, 0x1, R9, P2 ;  /* 0x00000001170f7824 */ /* 0x004fca00010e0609 */
[----:B------:R0:W-:Y:S04]  /*14bf20*/  STL [R1+0x1c8c], R15 ;  /* 0x001c8c0f01007387 */ /* 0x0001e80000100800 */
[----:B0-----:R-:W2:Y:S01]  /*14bf30*/  LDL.LU.64 R14, [R1+0x56f0] ;  /* 0x0056f000010e7983 */ /* 0x001ea20000300a00 */
[----:B------:R-:W-:Y:S02]  /*14bf40*/  SHF.R.S32.HI R24, RZ, 0x1f, R27 ;  /* 0x0000001fff187819 */ /* 0x000fe4000001141b */
[C---:B------:R-:W-:Y:S02]  /*14bf50*/  IADD3 R20, P0, PT, R27.reuse, R2, RZ ;  /* 0x000000021b147210 */ /* 0x040fe40007f1e0ff */
[----:B------:R-:W-:-:S03]  /*14bf60*/  IADD3 R26, P1, PT, R27, R3, RZ ;  /* 0x000000031b1a7210 */ /* 0x000fc60007f3e0ff */
[C---:B------:R-:W-:Y:S02]  /*14bf70*/  IMAD.X R21, R24.reuse, 0x1, R4, P0 ;  /* 0x0000000118157824 */ /* 0x040fe400000e0604 */
[----:B------:R-:W-:-:S03]  /*14bf80*/  IMAD.X R27, R24, 0x1, R9, P1 ;  /* 0x00000001181b7824 */ /* 0x000fc600008e0609 */
[----:B------:R0:W-:Y:S01]  /*14bf90*/  STL.64 [R1+0x1d80], R20 ;  /* 0x001d801401007387 */ /* 0x0001e20000100a00 */
[----:B--2---:R-:W-:Y:S02]  /*14bfa0*/  SHF.R.S32.HI R23, RZ, 0x1f, R14 ;  /* 0x0000001fff177819 */ /* 0x004fe4000001140e */
[C---:B0-----:R-:W-:Y:S02]  /*14bfb0*/  IADD3 R20, P0, PT, R14.reuse, R2, RZ ;  /* 0x000000020e147210 */ /* 0x041fe40007f1e0ff */
[----:B------:R-:W-:-:S03]  /*14bfc0*/  IADD3 R14, P2, PT, R14, R3, RZ ;  /* 0x000000030e0e7210 */ /* 0x000fc60007f5e0ff */
[C---:B------:R-:W-:Y:S02]  /*14bfd0*/  IMAD.X R21, R23.reuse, 0x1, R4, P0 ;  /* 0x0000000117157824 */ /* 0x040fe400000e0604 */
[----:B------:R0:W-:Y:S04]  /*14bfe0*/  STL [R1+0x1d88], R14 ;  /* 0x001d880e01007387 */ /* 0x0001e80000100800 */
[----:B0-----:R-:W2:Y:S04]  /*14bff0*/  LDL.LU.64 R14, [R1+0x56e8] ;  /* 0x0056e800010e7983 */ /* 0x001ea80000300a00 */
[----:B------:R0:W-:Y:S04]  /*14c000*/  STL.64 [R1+0x1c60], R26 ;  /* 0x001c601a01007387 */ /* 0x0001e80000100a00 */
[----:B0-----:R-:W2:Y:S04]  /*14c010*/  LDL.LU.64 R26, [R1+0x56e0] ;  /* 0x0056e000011a7983 */ /* 0x001ea80000300a00 */
[----:B------:R-:W2:Y:S04]  /*14c020*/  LDL.LU R24, [R1+0x1c58] ;  /* 0x001c580001187983 */ /* 0x000ea80000300800 */
[----:B------:R0:W-:Y:S04]  /*14c030*/  STL.64 [R1+0x1c78], R20 ;  /* 0x001c781401007387 */ /* 0x0001e80000100a00 */
[----:B0-----:R-:W2:Y:S04]  /*14c040*/  LDL.LU.64 R20, [R1+0x56d8] ;  /* 0x0056d80001147983 */ /* 0x001ea80000300a00 */
[----:B--2---:R0:W-:Y:S04]  /*14c050*/  STL.64 [R1+0x56d0], R20 ;  /* 0x0056d01401007387 */ /* 0x0041e80000100a00 */
[----:B0-----:R0:W2:Y:S04]  /*14c060*/  LDL.64 R20, [R1+0x1d88] ;  /* 0x001d880001147983 */ /* 0x0010a80000100a00 */
[----:B------:R0:W-:Y:S04]  /*14c070*/  STL.64 [R1+0x56c8], R18 ;  /* 0x0056c81201007387 */ /* 0x0001e80000100a00 */
[----:B0-----:R-:W3:Y:S04]  /*14c080*/  LDL.LU R19, [R1+0x131c] ;  /* 0x00131c0001137983 */ /* 0x001ee80000300800 */
[----:B------:R0:W-:Y:S04]  /*14c090*/  STL.64 [R1+0x56c0], R10 ;  /* 0x0056c00a01007387 */ /* 0x0001e80000100a00 */
[----:B0-----:R-:W4:Y:S01]  /*14c0a0*/  LDL R10, [R1+0x1c4c] ;  /* 0x001c4c00010a7983 */ /* 0x001f220000100800 */
[----:B--2---:R-:W-:Y:S01]  /*14c0b0*/  IMAD.X R21, R23, 0x1, R9, P2 ;  /* 0x0000000117157824 */ /* 0x004fe200010e0609 */
[----:B------:R-:W-:-:S02]  /*14c0c0*/  SHF.R.S32.HI R23, RZ, 0x1f, R24 ;  /* 0x0000001fff177819 */ /* 0x000fc40000011418 */
[C---:B------:R-:W-:Y:S02]  /*14c0d0*/  IADD3 R20, P1, PT, R24.reuse, R2, RZ ;  /* 0x0000000218147210 */ /* 0x040fe40007f3e0ff */
[----:B------:R3:W-:Y:S01]  /*14c0e0*/  STL [R1+0x1d8c], R21 ;  /* 0x001d8c1501007387 */ /* 0x0007e20000100800 */
[----:B------:R-:W-:-:S03]  /*14c0f0*/  IADD3 R18, P2, PT, R24, R3, RZ ;  /* 0x0000000318127210 */ /* 0x000fc60007f5e0ff */
[----:B------:R0:W-:Y:S01]  /*14c100*/  STL.64 [R1+0x56b8], R14 ;  /* 0x0056b80e01007387 */ /* 0x0001e20000100a00 */
[----:B---3--:R-:W-:Y:S02]  /*14c110*/  IMAD.MOV.U32 R21, RZ, RZ, R19 ;  /* 0x000000ffff157224 */ /* 0x008fe400078e0013 */
[C---:B------:R-:W-:Y:S02]  /*14c120*/  IMAD.X R19, R23.reuse, 0x1, R9, P2 ;  /* 0x0000000117137824 */ /* 0x040fe400010e0609 */
[----:B0-----:R-:W-:Y:S02]  /*14c130*/  IMAD.MOV.U32 R15, RZ, RZ, R21 ;  /* 0x000000ffff0f7224 */ /* 0x001fe400078e0015 */
[----:B------:R-:W-:Y:S01]  /*14c140*/  IMAD.X R21, R23, 0x1, R4, P1 ;  /* 0x0000000117157824 */ /* 0x000fe200008e0604 */
[----:B----4-:R-:W-:Y:S02]  /*14c150*/  SHF.R.S32.HI R24, RZ, 0x1f, R10 ;  /* 0x0000001fff187819 */ /* 0x010fe4000001140a */
[----:B------:R-:W-:-:S02]  /*14c160*/  IADD3 R14, P0, PT, R10, R2, RZ ;  /* 0x000000020a0e7210 */ /* 0x000fc40007f1e0ff */
[----:B------:R-:W-:Y:S01]  /*14c170*/  IADD3 R10, P1, PT, R10, R3, RZ ;  /* 0x000000030a0a7210 */ /* 0x000fe20007f3e0ff */
[----:B------:R0:W-:Y:S01]  /*14c180*/  STL.64 [R1+0x1d90], R20 ;  /* 0x001d901401007387 */ /* 0x0001e20000100a00 */
[----:B------:R-:W-:Y:S02]  /*14c190*/  IMAD.MOV.U32 R23, RZ, RZ, R15 ;  /* 0x000000ffff177224 */ /* 0x000fe400078e000f */
[----:B------:R-:W-:Y:S01]  /*14c1a0*/  IMAD.X R15, R24, 0x1, R4, P0 ;  /* 0x00000001180f7824 */ /* 0x000fe200000e0604 */
[----:B0-----:R-:W2:Y:S04]  /*14c1b0*/  LDL.LU.64 R20, [R1+0x56d0] ;  /* 0x0056d00001147983 */ /* 0x001ea80000300a00 */
[----:B------:R0:W-:Y:S04]  /*14c1c0*/  STL.64 [R1+0x1c58], R18 ;  /* 0x001c581201007387 */ /* 0x0001e80000100a00 */
[----:B0-----:R-:W3:Y:S04]  /*14c1d0*/  LDL.LU.64 R18, [R1+0x56c8] ;  /* 0x0056c80001127983 */ /* 0x001ee80000300a00 */
[----:B------:R0:W-:Y:S04]  /*14c1e0*/  STL [R1+0x1c48], R10 ;  /* 0x001c480a01007387 */ /* 0x0001e80000100800 */
[----:B0-----:R-:W4:Y:S04]  /*14c1f0*/  LDL.LU.64 R10, [R1+0x56c0] ;  /* 0x0056c000010a7983 */ /* 0x001f280000300a00 */
[----:B------:R0:W-:Y:S04]  /*14c200*/  STL.64 [R1+0x1d98], R14 ;  /* 0x001d980e01007387 */ /* 0x0001e80000100a00 */
[----:B0-----:R-:W2:Y:S04]  /*14c210*/  LDL.LU.64 R14, [R1+0x56b8] ;  /* 0x0056b800010e7983 */ /* 0x001ea80000300a00 */
[----:B------:R0:W-:Y:S04]  /*14c220*/  STL.64 [R1+0x56b0], R4 ;  /* 0x0056b00401007387 */ /* 0x0001e80000100a00 */
[----:B0-----:R0:W2:Y:S04]  /*14c230*/  LDL.64 R4, [R1+0x1c48] ;  /* 0x001c480001047983 */ /* 0x0010a80000100a00 */
[----:B--2---:R-:W2:Y:S04]  /*14c240*/  LDL.LU R5, [R1+0x134c] ;  /* 0x00134c0001057983 */ /* 0x004ea80000300800 */
[----:B----4-:R-:W-:Y:S04]  /*14c250*/  STL.64 [R1+0x56a8], R10 ;  /* 0x0056a80a01007387 */ /* 0x010fe80000100a00 */
[----:B------:R4:W-:Y:S04]  /*14c260*/  STL.64 [R1+0x56a0], R14 ;  /* 0x0056a00e01007387 */ /* 0x0009e80000100a00 */
[----:B------:R0:W-:Y:S01]  /*14c270*/  STL.64 [R1+0x5698], R26 ;  /* 0x0056981a01007387 */ /* 0x0001e20000100a00 */
[----:B----4-:R-:W-:-:S03]  /*14c280*/  IMAD.MOV.U32 R15, RZ, RZ, R23 ;  /* 0x000000ffff0f7224 */ /* 0x010fc600078e0017 */
[----:B0-----:R-:W4:Y:S01]  /*14c290*/  LDL.LU R26, [R1+0x1348] ;  /* 0x00134800011a7983 */ /* 0x001f220000300800 */
[----:B--2---:R-:W-:Y:S02]  /*14c2a0*/  SHF.R.S32.HI R23, RZ, 0x1f, R5 ;  /* 0x0000001fff177819 */ /* 0x004fe40000011405 */
[C---:B------:R-:W-:Y:S02]  /*14c2b0*/  IADD3 R10, P0, PT, R5.reuse, R2, RZ ;  /* 0x00000002050a7210 */ /* 0x040fe40007f1e0ff */
[----:B------:R-:W-:Y:S01]  /*14c2c0*/  IADD3 R14, P2, PT, R5, R3, RZ ;  /* 0x00000003050e7210 */ /* 0x000fe20007f5e0ff */
[----:B------:R-:W-:-:S05]  /*14c2d0*/  IMAD.X R5, R24, 0x1, R9, P1 ;  /* 0x0000000118057824 */ /* 0x000fca00008e0609 */
[----:B------:R0:W-:Y:S04]  /*14c2e0*/  STL [R1+0x1c4c], R5 ;  /* 0x001c4c0501007387 */ /* 0x0001e80000100800 */
[----:B0-----:R-:W2:Y:S01]  /*14c2f0*/  LDL.LU.64 R4, [R1+0x56b0] ;  /* 0x0056b00001047983 */ /* 0x001ea20000300a00 */
[----:B------:R-:W-:-:S04]  /*14c300*/  IMAD.MOV.U32 R11, RZ, RZ, R15 ;  /* 0x000000ffff0b7224 */ /* 0x000fc800078e000f */
[----:B------:R-:W-:Y:S02]  /*14c310*/  IMAD.MOV.U32 R24, RZ, RZ, R11 ;  /* 0x000000ffff187224 */ /* 0x000fe400078e000b */
[C---:B------:R-:W-:Y:S02]  /*14c320*/  IMAD.X R15, R23.reuse, 0x1, R9, P2 ;  /* 0x00000001170f7824 */ /* 0x040fe400010e0609 */
[----:B--2---:R-:W-:-:S05]  /*14c330*/  IMAD.X R11, R23, 0x1, R4, P0 ;  /* 0x00000001170b7824 */ /* 0x004fca00000e0604 */
[----:B------:R0:W-:Y:S04]  /*14c340*/  STL.64 [R1+0x1db8], R10 ;  /* 0x001db80a01007387 */ /* 0x0001e80000100a00 */
[----:B0-----:R-:W2:Y:S04]  /*14c350*/  LDL.LU.64 R10, [R1+0x56a8] ;  /* 0x0056a800010a7983 */ /* 0x001ea80000300a00 */
[----:B------:R-:W-:Y:S04]  /*14c360*/  STL.64 [R1+0x5690], R4 ;  /* 0x0056900401007387 */ /* 0x000fe80000100a00 */
[----:B------:R0:W-:Y:S04]  /*14c370*/  STL.64 [R1+0x1da8], R14 ;  /* 0x001da80e01007387 */ /* 0x0001e80000100a00 */
[----:B0-----:R-:W2:Y:S04]  /*14c380*/  LDL.LU.64 R14, [R1+0x56a0] ;  /* 0x0056a000010e7983 */ /* 0x001ea80000300a00 */
[----:B------:R0:W-:Y:S01]  /*14c390*/  STL.64 [R1+0x5688], R8 ;  /* 0x0056880801007387 */ /* 0x0001e20000100a00 */
[----:B----4-:R-:W-:-:S02]  /*14c3a0*/  SHF.R.S32.HI R23, RZ, 0x1f, R26 ;  /* 0x0000001fff177819 */ /* 0x010fc4000001141a */
[C---:B0-----:R-:W-:Y:S02]  /*14c3b0*/  IADD3 R8, P1, PT, R26.reuse, R2, RZ ;  /* 0x000000021a087210 */ /* 0x041fe40007f3e0ff */
[----:B------:R-:W-:-:S05]  /*14c3c0*/  IADD3 R26, P2, PT, R26, R3, RZ ;  /* 0x000000031a1a7210 */ /* 0x000fca0007f5e0ff */
[----:B------:R0:W-:Y:S04]  /*14c3d0*/  STL [R1+0x1de0], R26 ;  /* 0x001de01a01007387 */ /* 0x0001e80000100800 */
[----:B0-----:R-:W4:Y:S04]  /*14c3e0*/  LDL.LU.64 R26, [R1+0x5698] ;  /* 0x00569800011a7983 */ /* 0x001f280000300a00 */
[----:B--2---:R0:W-:Y:S04]  /*14c3f0*/  STL.64 [R1+0x5680], R14 ;  /* 0x0056800e01007387 */ /* 0x0041e80000100a00 */
[----:B0-----:R0:W2:Y:S02]  /*14c400*/  LDL.64 R14, [R1+0x1de0] ;  /* 0x001de000010e7983 */ /* 0x0010a40000100a00 */
[----:B--2---:R-:W-:-:S05]  /*14c410*/  IMAD.MOV.U32 R15, RZ, RZ, R24 ;  /* 0x000000ffff0f7224 */ /* 0x004fca00078e0018 */
[----:B------:R-:W-:-:S05]  /*14c420*/  IADD3 R4, P0, PT, R15, R2, RZ ;  /* 0x000000020f047210 */ /* 0x000fca0007f1e0ff */
[----:B------:R2:W-:Y:S04]  /*14c430*/  STL [R1+0x1df8], R4 ;  /* 0x001df80401007387 */ /* 0x0005e80000100800 */
[----:B--2---:R-:W2:Y:S02]  /*14c440*/  LDL.LU.64 R4, [R1+0x5690] ;  /* 0x0056900001047983 */ /* 0x004ea40000300a00 */
[----:B--2---:R-:W-:-:S05]  /*14c450*/  IMAD.X R9, R23, 0x1, R4, P1 ;  /* 0x0000000117097824 */ /* 0x004fca00008e0604 */
[----:B------:R2:W-:Y:S04]  /*14c460*/  STL.64 [R1+0x1de8], R8 ;  /* 0x001de80801007387 */ /* 0x0005e80000100a00 */
[----:B--2---:R-:W2:Y:S04]  /*14c470*/  LDL.LU.64 R8, [R1+0x5688] ;  /* 0x0056880001087983 */ /* 0x004ea80000300a00 */
[----:B---3--:R-:W-:Y:S04]  /*14c480*/  STL.64 [R1+0x5678], R18 ;  /* 0x0056781201007387 */ /* 0x008fe80000100a00 */
[----:B------:R3:W-:Y:S04]  /*14c490*/  STL.64 [R1+0x5668], R16 ;  /* 0x0056681001007387 */ /* 0x0007e80000100a00 */
[----:B---3--:R0:W3:Y:S04]  /*14c4a0*/  LDL.64 R16, [R1+0x1df8] ;  /* 0x001df80001107983 */ /* 0x0080e80000100a00 */
[----:B------:R0:W-:Y:S04]  /*14c4b0*/  STL.64 [R1+0x5660], R10 ;  /* 0x0056600a01007387 */ /* 0x0001e80000100a00 */
[----:B0-----:R-:W4:Y:S01]  /*14c4c0*/  LDL.LU R11, [R1+0x1318] ;  /* 0x00131800010b7983 */ /* 0x001f220000300800 */
[--C-:B------:R-:W-:Y:S01]  /*14c4d0*/  SHF.R.S32.HI R24, RZ, 0x1f, R15.reuse ;  /* 0x0000001fff187819 */ /* 0x100fe2000001140f */
[----:B------:R-:W-:-:S05]  /*14c4e0*/  IMAD.MOV.U32 R18, RZ, RZ, R15 ;  /* 0x000000ffff127224 */ /* 0x000fca00078e000f */
[----:B------:R-:W-:Y:S01]  /*14c4f0*/  IADD3 R18, P1, PT, R18, R3, RZ ;  /* 0x0000000312127210 */ /* 0x000fe20007f3e0ff */
[----:B--2---:R-:W-:-:S05]  /*14c500*/  IMAD.X R15, R23, 0x1, R9, P2 ;  /* 0x00000001170f7824 */ /* 0x004fca00010e0609 */
[----:B------:R0:W-:Y:S04]  /*14c510*/  STL [R1+0x1de4], R15 ;  /* 0x001de40f01007387 */ /* 0x0001e80000100800 */
[----:B0-----:R-:W2:Y:S04]  /*14c520*/  LDL.LU.64 R14, [R1+0x5680] ;  /* 0x00568000010e7983 */ /* 0x001ea80000300a00 */
[----:B------:R0:W-:Y:S01]  /*14c530*/  STL.64 [R1+0x5670], R12 ;  /* 0x0056700c01007387 */ /* 0x0001e20000100a00 */
[----:B---3--:R-:W-:-:S03]  /*14c540*/  IMAD.X R17, R24, 0x1, R4, P0 ;  /* 0x0000000118117824 */ /* 0x008fc600000e0604 */
[----:B------:R3:W-:Y:S01]  /*14c550*/  STL [R1+0x1df0], R18 ;  /* 0x001df01201007387 */ /* 0x0007e20000100800 */
[----:B0-----:R-:W-:Y:S02]  /*14c560*/  IMAD.MOV.U32 R13, RZ, RZ, R19 ;  /* 0x000000ffff0d7224 */ /* 0x001fe400078e0013 */
[----:B------:R-:W-:Y:S02]  /*14c570*/  IMAD.MOV.U32 R12, RZ, RZ, R18 ;  /* 0x000000ffff0c7224 */ /* 0x000fe400078e0012 */
[----:B------:R-:W-:Y:S01]  /*14c580*/  IMAD.X R13, R24, 0x1, R9, P1 ;  /* 0x00000001180d7824 */ /* 0x000fe200008e0609 */
[----:B----4-:R-:W-:Y:S02]  /*14c590*/  SHF.R.S32.HI R23, RZ, 0x1f, R11 ;  /* 0x0000001fff177819 */ /* 0x010fe4000001140b */
[C---:B------:R-:W-:Y:S01]  /*14c5a0*/  IADD3 R16, P0, PT, R11.reuse, R2, RZ ;  /* 0x000000020b107210 */ /* 0x040fe20007f1e0ff */
[----:B---3--:R-:W3:Y:S01]  /*14c5b0*/  LDL.LU.64 R18, [R1+0x5678] ;  /* 0x0056780001127983 */ /* 0x008ee20000300a00 */
[----:B------:R-:W-:-:S03]  /*14c5c0*/  IADD3 R10, P2, PT, R11, R3, RZ ;  /* 0x000000030b0a7210 */ /* 0x000fc60007f5e0ff */
[----:B------:R0:W-:Y:S04]  /*14c5d0*/  STL [R1+0x1dfc], R17 ;  /* 0x001dfc1101007387 */ /* 0x0001e80000100800 */
[----:B------:R4:W-:Y:S01]  /*14c5e0*/  STL [R1+0x1df4], R13 ;  /* 0x001df40d01007387 */ /* 0x0009e20000100800 */
[C---:B------:R-:W-:Y:S02]  /*14c5f0*/  IMAD.X R11, R23.reuse, 0x1, R9, P2 ;  /* 0x00000001170b7824 */ /* 0x040fe400010e0609 */
[----:B0-----:R-:W-:Y:S01]  /*14c600*/  IMAD.X R17, R23, 0x1, R4, P0 ;  /* 0x0000000117117824 */ /* 0x001fe200000e0604 */
[----:B----4-:R-:W4:Y:S04]  /*14c610*/  LDL.LU.64 R12, [R1+0x5670] ;  /* 0x00567000010c7983 */ /* 0x010f280000300a00 */
[----:B------:R-:W2:Y:S04]  /*14c620*/  LDL.LU R24, [R1+0x12bc] ;  /* 0x0012bc0001187983 */ /* 0x000ea80000300800 */
[----:B------:R0:W-:Y:S04]  /*14c630*/  STL.64 [R1+0x1e08], R16 ;  /* 0x001e081001007387 */ /* 0x0001e80000100a00 */
[----:B0-----:R-:W3:Y:S04]  /*14c640*/  LDL.LU.64 R16, [R1+0x5668] ;  /* 0x0056680001107983 */ /* 0x001ee80000300a00 */
[----:B------:R0:W-:Y:S04]  /*14c650*/  STL.64 [R1+0x1e00], R10 ;  /* 0x001e000a01007387 */ /* 0x0001e80000100a00 */
[----:B0-----:R-:W3:Y:S04]  /*14c660*/  LDL.LU.64 R10, [R1+0x5660] ;  /* 0x00566000010a7983 */ /* 0x001ee80000300a00 */
[----:B------:R0:W-:Y:S01]  /*14c670*/  STL.64 [R1+0x5658], R8 ;  /* 0x0056580801007387 */ /* 0x0001e20000100a00 */
[----:B--2---:R-:W-:-:S02]  /*14c680*/  SHF.R.S32.HI R23, RZ, 0x1f, R24 ;  /* 0x0000001fff177819 */ /* 0x004fc40000011418 */
[----:B0-----:R-:W-:-:S05]  /*14c690*/  IADD3 R8, P1, PT, R24, R2, RZ ;  /* 0x0000000218087210 */ /* 0x001fca0007f3e0ff */
[----:B------:R-:W-:Y:S01]  /*14c6a0*/  IMAD.X R9, R23, 0x1, R4, P1 ;  /* 0x0000000117097824 */ /* 0x000fe200008e0604 */
[----:B---3--:R-:W-:Y:S04]  /*14c6b0*/  STL.64 [R1+0x5650], R10 ;  /* 0x0056500a01007387 */ /* 0x008fe80000100a00 */
[----:B------:R-:W-:Y:S04]  /*14c6c0*/  STL [R1+0x5640], R7 ;  /* 0x0056400701007387 */ /* 0x000fe80000100800 */
[----:B------:R-:W-:Y:S04]  /*14c6d0*/  STL.64 [R1+0x5648], R20 ;  /* 0x0056481401007387 */ /* 0x000fe80000100a00 */
[----:B------:R0:W-:Y:S04]  /*14c6e0*/  STL.64 [R1+0x1e38], R8 ;  /* 0x001e380801007387 */ /* 0x0001e80000100a00 */
[----:B0-----:R-:W2:Y:S01]  /*14c6f0*/  LDL.LU.64 R8, [R1+0x5658] ;  /* 0x0056580001087983 */ /* 0x001ea20000300a00 */
[----:B------:R-:W-:-:S03]  /*14c700*/  IADD3 R10, P2, PT, R24, R3, RZ ;  /* 0x00000003180a7210 */ /* 0x000fc60007f5e0ff */
[----:B------:R0:W-:Y:S04]  /*14c710*/  STL.64 [R1+0x5630], R28 ;  /* 0x0056301c01007387 */ /* 0x0001e80000100a00 */
[----:B0-----:R-:W3:Y:S01]  /*14c720*/  LDL.LU R29, [R1+0x127c] ;  /* 0x00127c00011d7983 */ /* 0x001ee20000300800 */
[----:B--2---:R-:W-:-:S05]  /*14c730*/  IMAD.X R11, R23, 0x1, R9, P2 ;  /* 0x00000001170b7824 */ /* 0x004fca00010e0609 */
[----:B------:R0:W-:Y:S04]  /*14c740*/  STL.64 [R1+0x1e28], R10 ;  /* 0x001e280a01007387 */ /* 0x0001e80000100a00 */
[----:B0-----:R-:W2:Y:S01]  /*14c750*/  LDL.LU.64 R10, [R1+0x5650] ;  /* 0x00565000010a7983 */ /* 0x001ea20000300a00 */
[----:B------:R-:W-:Y:S02]  /*14c760*/  SHF.R.S32.HI R24, RZ, 0x1f, R6 ;  /* 0x0000001fff187819 */ /* 0x000fe40000011406 */
[C---:B------:R-:W-:Y:S02]  /*14c770*/  IADD3 R20, P0, PT, R6.reuse, R2, RZ ;  /* 0x0000000206147210 */ /* 0x040fe40007f1e0ff */
[-C--:B------:R-:W-:Y:S01]  /*14c780*/  IADD3 R6, P1, PT, R6, R3.reuse, RZ ;  /* 0x0000000306067210 */ /* 0x080fe20007f3e0ff */
[----:B------:R0:W-:Y:S01]  /*14c790*/  STL.64 [R1+0x5638], R18 ;  /* 0x0056381201007387 */ /* 0x0001e20000100a00 */
[----:B---3--:R-:W-:Y:S01]  /*14c7a0*/  SHF.R.S32.HI R23, RZ, 0x1f, R29 ;  /* 0x0000001fff177819 */ /* 0x008fe2000001141d */
[C---:B------:R-:W-:Y:S01]  /*14c7b0*/  IMAD.X R21, R24.reuse, 0x1, R4, P0 ;  /* 0x0000000118157824 */ /* 0x040fe200000e0604 */
[----:B------:R-:W-:Y:S01]  /*14c7c0*/  IADD3 R28, P2, PT, R29, R3, RZ ;  /* 0x000000031d1c7210 */ /* 0x000fe20007f5e0ff */
[----:B------:R-:W-:-:S03]  /*14c7d0*/  IMAD.X R7, R24, 0x1, R9, P1 ;  /* 0x0000000118077824 */ /* 0x000fc600008e0609 */
[----:B------:R3:W-:Y:S01]  /*14c7e0*/  STL.64 [R1+0x1e40], R20 ;  /* 0x001e401401007387 */ /* 0x0007e20000100a00 */
[----:B0-----:R-:W-:Y:S01]  /*14c7f0*/  IADD3 R18, P0, PT, R29, R2, RZ ;  /* 0x000000021d127210 */ /* 0x001fe20007f1e0ff */
[----:B------:R-:W-:-:S04]  /*14c800*/  IMAD.X R29, R23, 0x1, R9, P2 ;  /* 0x00000001171d7824 */ /* 0x000fc800010e0609 */
[----:B------:R-:W-:Y:S01]  /*14c810*/  IMAD.X R19, R23, 0x1, R4, P0 ;  /* 0x0000000117137824 */ /* 0x000fe200000e0604 */
[----:B---3--:R-:W3:Y:S04]  /*14c820*/  LDL.LU.64 R20, [R1+0x5648] ;  /* 0x0056480001147983 */ /* 0x008ee80000300a00 */
[----:B--2---:R0:W-:Y:S04]  /*14c830*/  STL.64 [R1+0x5628], R10 ;  /* 0x0056280a01007387 */ /* 0x0041e80000100a00 */
[----:B0-----:R-:W2:Y:S04]  /*14c840*/  LDL.LU R10, [R1+0x1278] ;  /* 0x00127800010a7983 */ /* 0x001ea80000300800 */
[----:B------:R0:W-:Y:S04]  /*14c850*/  STL.64 [R1+0x1e50], R6 ;  /* 0x001e500601007387 */ /* 0x0001e80000100a00 */
[----:B0-----:R-:W3:Y:S04]  /*14c860*/  LDL.LU R7, [R1+0x5640] ;  /* 0x0056400001077983 */ /* 0x001ee80000300800 */
[----:B------:R0:W-:Y:S04]  /*14c870*/  STL.64 [R1+0x1e60], R18 ;  /* 0x001e601201007387 */ /* 0x0001e80000100a00 */
[----:B0-----:R-:W4:Y:S04]  /*14c880*/  LDL.LU.64 R18, [R1+0x5638] ;  /* 0x0056380001127983 */ /* 0x001f280000300a00 */
[----:B------:R0:W-:Y:S04]  /*14c890*/  STL.64 [R1+0x1e48], R28 ;  /* 0x001e481c01007387 */ /* 0x0001e80000100a00 */
[----:B0-----:R-:W4:Y:S04]  /*14c8a0*/  LDL.LU.64 R28, [R1+0x5630] ;  /* 0x00563000011c7983 */ /* 0x001f280000300a00 */
[----:B------:R0:W-:Y:S01]  /*14c8b0*/  STL.64 [R1+0x5620], R8 ;  /* 0x0056200801007387 */ /* 0x0001e20000100a00 */
[----:B--2---:R-:W-:-:S02]  /*14c8c0*/  SHF.R.S32.HI R23, RZ, 0x1f, R10 ;  /* 0x0000001fff177819 */ /* 0x004fc4000001140a */
[C---:B0-----:R-:W-:Y:S02]  /*14c8d0*/  IADD3 R8, P1, PT, R10.reuse, R2, RZ ;  /* 0x000000020a087210 */ /* 0x041fe40007f3e0ff */
[----:B------:R-:W-:Y:S01]  /*14c8e0*/  IADD3 R10, P2, PT, R10, R3, RZ ;  /* 0x000000030a0a7210 */ /* 0x000fe20007f5e0ff */
[----:B---3--:R-:W-:Y:S02]  /*14c8f0*/  IMAD.MOV.U32 R6, RZ, RZ, R7 ;  /* 0x000000ffff067224 */ /* 0x008fe400078e0007 */
[----:B----4-:R-:W-:Y:S02]  /*14c900*/  IMAD.MOV.U32 R7, RZ, RZ, R29 ;  /* 0x000000ffff077224 */ /* 0x010fe400078e001d */
[----:B------:R-:W-:Y:S02]  /*14c910*/  IMAD.MOV.U32 R29, RZ, RZ, R16 ;  /* 0x000000ffff1d7224 */ /* 0x000fe400078e0010 */
[----:B------:R-:W2:Y:S04]  /*14c920*/  LDL R16, [R1+0xde0] ;  /* 0x000de00001107983 */ /* 0x000ea80000100800 */
[----:B------:R0:W-:Y:S04]  /*14c930*/  STL [R1+0x1e68], R10 ;  /* 0x001e680a01007387 */ /* 0x0001e80000100800 */
[----:B0-----:R-:W3:Y:S01]  /*14c940*/  LDL.LU.64 R10, [R1+0x5628] ;  /* 0x00562800010a7983 */ /* 0x001ee20000300a00 */
[----:B------:R-:W-:-:S03]  /*14c950*/  IMAD.X R9, R23, 0x1, R4, P1 ;  /* 0x0000000117097824 */ /* 0x000fc600008e0604 */
[----:B--2---:R-:W-:Y:S04]  /*14c960*/  STL.64 [R1+0x5608], R16 ;  /* 0x0056081001007387 */ /* 0x004fe80000100a00 */
[----:B---3--:R0:W-:Y:S04]  /*14c970*/  STL.64 [R1+0x5610], R10 ;  /* 0x0056100a01007387 */ /* 0x0081e80000100a00 */
[----:B0-----:R-:W2:Y:S04]  /*14c980*/  LDL.LU R10, [R1+0x1224] ;  /* 0x00122400010a7983 */ /* 0x001ea80000300800 */
[----:B------:R0:W-:Y:S04]  /*14c990*/  STL.64 [R1+0x5618], R12 ;  /* 0x0056180c01007387 */ /* 0x0001e80000100a00 */
[----:B0-----:R0:W3:Y:S04]  /*14c9a0*/  LDL.64 R12, [R1+0x1e68] ;  /* 0x001e6800010c7983 */ /* 0x0010e80000100a00 */
[----:B------:R4:W-:Y:S04]  /*14c9b0*/  STL.64 [R1+0x55f0], R20 ;  /* 0x0055f01401007387 */ /* 0x0009e80000100a00 */
[----:B----4-:R-:W4:Y:S04]  /*14c9c0*/  LDL.LU R21, [R1+0x1220] ;  /* 0x0012200001157983 */ /* 0x010f280000300800 */
[----:B------:R0:W-:Y:S04]  /*14c9d0*/  STL.64 [R1+0x1e70], R8 ;  /* 0x001e700801007387 */ /* 0x0001e80000100a00 */
[----:B0-----:R-:W3:Y:S01]  /*14c9e0*/  LDL.LU.64 R8, [R1+0x5620] ;  /* 0x0056200001087983 */ /* 0x001ee20000300a00 */
[----:B--2---:R-:W-:-:S02]  /*14c9f0*/  SHF.R.S32.HI R24, RZ, 0x1f, R10 ;  /* 0x0000001fff187819 */ /* 0x004fc4000001140a */
[C---:B------:R-:W-:Y:S02]  /*14ca00*/  IADD3 R16, P0, PT, R10.reuse, R2, RZ ;  /* 0x000000020a107210 */ /* 0x040fe40007f1e0ff */
[----:B------:R-:W-:-:S03]  /*14ca10*/  IADD3 R10, P1, PT, R10, R3, RZ ;  /* 0x000000030a0a7210 */ /* 0x000fc60007f3e0ff */
[----:B------:R-:W-:Y:S02]  /*14ca20*/  IMAD.X R17, R24, 0x1, R4, P0 ;  /* 0x0000000118117824 */ /* 0x000fe400000e0604 */
[----:B---3--:R-:W-:-:S05]  /*14ca30*/  IMAD.X R13, R23, 0x1, R9, P2 ;  /* 0x00000001170d7824 */ /* 0x008fca00010e0609 */
[----:B------:R0:W-:Y:S04]  /*14ca40*/  STL [R1+0x1e6c], R13 ;  /* 0x001e6c0d01007387 */ /* 0x0001e80000100800 */
[----:B0-----:R-:W2:Y:S04]  /*14ca50*/  LDL.LU.64 R12, [R1+0x5618] ;  /* 0x00561800010c7983 */ /* 0x001ea80000300a00 */
[----:B------:R0:W-:Y:S04]  /*14ca60*/  STL [R1+0x1e80], R10 ;  /* 0x001e800a01007387 */ /* 0x0001e80000100800 */
[----:B0-----:R-:W3:Y:S04]  /*14ca70*/  LDL.LU.64 R10, [R1+0x5610] ;  /* 0x00561000010a7983 */ /* 0x001ee80000300a00 */
[----:B------:R0:W-:Y:S04]  /*14ca80*/  STL.64 [R1+0x1e88], R16 ;  /* 0x001e881001007387 */ /* 0x0001e80000100a00 */
[----:B0-----:R-:W2:Y:S04]  /*14ca90*/  LDL.LU.64 R16, [R1+0x5608] ;  /* 0x0056080001107983 */ /* 0x001ea80000300a00 */
[----:B------:R0:W-:Y:S04]  /*14caa0*/  STL.64 [R1+0x5600], R4 ;  /* 0x0056000401007387 */ /* 0x0001e80000100a00 */
[----:B0-----:R0:W2:Y:S04]  /*14cab0*/  LDL.64 R4, [R1+0x1e80] ;  /* 0x001e800001047983 */ /* 0x0010a80000100a00 */
[----:B------:R-:W-:Y:S04]  /*14cac0*/  STL.64 [R1+0x55f8], R28 ;  /* 0x0055f81c01007387 */ /* 0x000fe80000100a00 */
[----:B------:R-:W-:Y:S01]  /*14cad0*/  STL [R1+0x55e8], R7 ;  /* 0x0055e80701007387 */ /* 0x000fe20000100800 */
[----:B--2---:R-:W-:-:S05]  /*14cae0*/  IMAD.X R5, R24, 0x1, R9, P1 ;  /* 0x0000000118057824 */ /* 0x004fca00008e0609 */
[----:B------:R2:W-:Y:S04]  /*14caf0*/  STL [R1+0x1e84], R5 ;  /* 0x001e840501007387 */ /* 0x0005e80000100800 */
[----:B--2---:R-:W2:Y:S01]  /*14cb00*/  LDL.LU.64 R4, [R1+0x5600] ;  /* 0x0056000001047983 */ /* 0x004ea20000300a00 */
[----:B----4-:R-:W-:Y:S02]  /*14cb10*/  SHF.R.S32.HI R23, RZ, 0x1f, R21 ;  /* 0x0000001fff177819 */ /* 0x010fe40000011415 */
[C---:B------:R-:W-:Y:S02]  /*14cb20*/  IADD3 R28, P0, PT, R21.reuse, R2, RZ ;  /* 0x00000002151c7210 */ /* 0x040fe40007f1e0ff */
[----:B------:R-:W-:-:S05]  /*14cb30*/  IADD3 R20, P2, PT, R21, R3, RZ ;  /* 0x0000000315147210 */ /* 0x000fca0007f5e0ff */
[C---:B------:R-:W-:Y:S02]  /*14cb40*/  IMAD.X R21, R23.reuse, 0x1, R9, P2 ;  /* 0x0000000117157824 */ /* 0x040fe400010e0609 */
[----:B--2---:R-:W-:-:S05]  /*14cb50*/  IMAD.X R29, R23, 0x1, R4, P0 ;  /* 0x00000001171d7824 */ /* 0x004fca00000e0604 */
[----:B------:R2:W-:Y:S04]  /*14cb60*/  STL.64 [R1+0x1ea8], R28 ;  /* 0x001ea81c01007387 */ /* 0x0005e80000100a00 */
[----:B--2---:R-:W2:Y:S04]  /*14cb70*/  LDL.LU.64 R28, [R1+0x55f8] ;  /* 0x0055f800011c7983 */ /* 0x004ea80000300a00 */
[----:B------:R4:W-:Y:S04]  /*14cb80*/  STL.64 [R1+0x1ea0], R20 ;  /* 0x001ea01401007387 */ /* 0x0009e80000100a00 */
[----:B----4-:R-:W4:Y:S01]  /*14cb90*/  LDL.LU.64 R20, [R1+0x55f0] ;  /* 0x0055f00001147983 */ /* 0x010f220000300a00 */
[----:B------:R-:W-:-:S02]  /*14cba0*/  IMAD.MOV.U32 R23, RZ, RZ, R6 ;  /* 0x000000ffff177224 */ /* 0x000fc400078e0006 */
[----:B-1----:R-:W-:-:S03]  /*14cbb0*/  IMAD.U32 R7, RZ, RZ, UR4 ;  /* 0x00000004ff077e24 */ /* 0x002fc6000f8e00ff */
[----:B------:R-:W-:Y:S02]  /*14cbc0*/  SHF.R.S32.HI R24, RZ, 0x1f, R23 ;  /* 0x0000001fff187819 */ /* 0x000fe40000011417 */
[----:B------:R-:W-:Y:S01]  /*14cbd0*/  IADD3 R6, P1, PT, R23, R2, RZ ;  /* 0x0000000217067210 */ /* 0x000fe20007f3e0ff */
[----:B----4-:R-:W-:Y:S04]  /*14cbe0*/  STL.64 [R1+0x55e0], R20 ;  /* 0x0055e01401007387 */ /* 0x010fe80000100a00 */
[----:B------:R1:W-:Y:S02]  /*14cbf0*/  STL [R1+0xe8], R7 ;  /* 0x0000e80701007387 */ /* 0x0003e40000100800 */
[----:B-1----:R-:W-:-:S05]  /*14cc00*/  IMAD.X R7, R24, 0x1, R4, P1 ;  /* 0x0000000118077824 */ /* 0x002fca00008e0604 */
[----:B------:R1:W-:Y:S04]  /*14cc10*/  STL.64 [R1+0x1ec0], R6 ;  /* 0x001ec00601007387 */ /* 0x0003e80000100a00 */
[----:B-1----:R-:W4:Y:S01]  /*14cc20*/  LDL.LU R7, [R1+0x55e8] ;  /* 0x0055e80001077983 */ /* 0x002f220000300800 */
[----:B------:R-:W-:-:S03]  /*14cc30*/  IADD3 R20, P0, PT, R23, R3, RZ ;  /* 0x0000000317147210 */ /* 0x000fc60007f1e0ff */
[----:B------:R-:W-:Y:S02]  /*14cc40*/  STL.64 [R1+0x55d8], R16 ;  /* 0x0055d81001007387 */ /* 0x000fe40000100a00 */
[----:B------:R-:W-:-:S05]  /*14cc50*/  IMAD.X R21, R24, 0x1, R9, P0 ;  /* 0x0000000118157824 */ /* 0x000fca00000e0609 */
[----:B------:R1:W-:Y:S04]  /*14cc60*/  STL.64 [R1+0x1eb8], R20 ;  /* 0x001eb81401007387 */ /* 0x0003e80000100a00 */
[----:B-1----:R-:W3:Y:S04]  /*14cc70*/  LDL.LU.64 R20, [R1+0x55e0] ;  /* 0x0055e00001147983 */ /* 0x002ee80000300a00 */
[----:B------:R-:W-:Y:S01]  /*14cc80*/  STL.64 [R1+0x55d0], R26 ;  /* 0x0055d01a01007387 */ /* 0x000fe20000100a00 */
[----:B--2---:R-:W-:Y:S02]  /*14cc90*/  SHF.R.S32.HI R24, RZ, 0x1f, R28 ;  /* 0x0000001fff187819 */ /* 0x004fe4000001141c */
[----:B----4-:R-:W-:-:S02]  /*14cca0*/  SHF.R.S32.HI R23, RZ, 0x1f, R7 ;  /* 0x0000001fff177819 */ /* 0x010fc40000011407 */
[----:B------:R-:W-:-:S05]  /*14ccb0*/  IADD3 R16, P1, PT, R7, R2, RZ ;  /* 0x0000000207107210 */ /* 0x000fca0007f3e0ff */
[----:B------:R-:W-:-:S05]  /*14ccc0*/  IMAD.X R17, R23, 0x1, R4, P1 ;  /* 0x0000000117117824 */ /* 0x000fca00008e0604 */
[----:B------:R1:W-:Y:S04]  /*14ccd0*/  STL.64 [R1+0x1e58], R16 ;  /* 0x001e581001007387 */ /* 0x0003e80000100a00 */
[----:B-1----:R-:W2:Y:S01]  /*14cce0*/  LDL.LU.64 R16, [R1+0x55d8] ;  /* 0x0055d80001107983 */ /* 0x002ea20000300a00 */
[----:B------:R-:W-:-:S05]  /*14ccf0*/  IADD3 R6, P2, PT, R7, R3, RZ ;  /* 0x0000000307067210 */ /* 0x000fca0007f5e0ff */
[----:B------:R-:W-:Y:S01]  /*14cd00*/  IMAD.X R7, R23, 0x1, R9, P2 ;  /* 0x0000000117077824 */ /* 0x000fe200010e0609 */
[----:B------:R-:W-:-:S04]  /*14cd10*/  IADD3 R26, P2, PT, R28, R3, RZ ;  /* 0x000000031c1a7210 */ /* 0x000fc80007f5e0ff */
[----:B------:R1:W-:Y:S01]  /*14cd20*/  STL.64 [R1+0x1ee8], R6 ;  /* 0x001ee80601007387 */ /* 0x0003e20000100a00 */
[----:B------:R-:W-:-:S03]  /*14cd30*/  IMAD.X R27, R24, 0x1, R9, P2 ;  /* 0x00000001181b7824 */ /* 0x000fc600010e0609 */
[----:B---3--:R-:W-:Y:S01]  /*14cd40*/  STL.64 [R1+0x55c8], R20 ;  /* 0x0055c81401007387 */ /* 0x008fe20000100a00 */
[----:B-1----:R-:W-:-:S05]  /*14cd50*/  IADD3 R6, P0, PT, R28, R2, RZ ;  /* 0x000000021c067210 */ /* 0x002fca0007f1e0ff */
[----:B------:R-:W-:-:S05]  /*14cd60*/  IMAD.X R7, R24, 0x1, R4, P0 ;  /* 0x0000000118077824 */ /* 0x000fca00000e0604 */
[----:B------:R-:W-:Y:S04]  /*14cd70*/  STL.64 [R1+0x1ef8], R6 ;  /* 0x001ef80601007387 */ /* 0x000fe80000100a00 */
[----:B------:R1:W-:Y:S04]  /*14cd80*/  STL.64 [R1+0x1ef0], R26 ;  /* 0x001ef01a01007387 */ /* 0x0003e80000100a00 */
[----:B-1----:R-:W3:Y:S01]  /*14cd90*/  LDL.LU.64 R26, [R1+0x55d0] ;  /* 0x0055d000011a7983 */ /* 0x002ee20000300a00 */
[----:B------:R-:W-:Y:S02]  /*14cda0*/  SHF.R.S32.HI R23, RZ, 0x1f, R29 ;  /* 0x0000001fff177819 */ /* 0x000fe4000001141d */
[----:B------:R-:W-:-:S05]  /*14cdb0*/  IADD3 R20, P0, PT, R29, R2, RZ ;  /* 0x000000021d147210 */ /* 0x000fca0007f1e0ff */
[----:B------:R-:W-:-:S05]  /*14cdc0*/  IMAD.X R21, R23, 0x1, R4, P0 ;  /* 0x0000000117157824 */ /* 0x000fca00000e0604 */
[----:B------:R1:W-:Y:S04]  /*14cdd0*/  STL.64 [R1+0x1f08], R20 ;  /* 0x001f081401007387 */ /* 0x0003e80000100a00 */
[----:B-1----:R-:W4:Y:S01]  /*14cde0*/  LDL.LU.64 R20, [R1+0x55c8] ;  /* 0x0055c80001147983 */ /* 0x002f220000300a00 */
[----:B------:R-:W-:Y:S01]  /*14cdf0*/  UMOV UR4, UR5 ;  /* 0x0000000500047c82 */ /* 0x000fe20008000000 */
[----:B------:R-:W-:-:S05]  /*14ce00*/  IADD3 R6, P1, PT, R29, R3, RZ ;  /* 0x000000031d067210 */ /* 0x000fca0007f3e0ff */
[----:B------:R-:W-:-:S05]  /*14ce10*/  IMAD.X R7, R23, 0x1, R9, P1 ;  /* 0x0000000117077824 */ /* 0x000fca00008e0609 */
[----:B------:R1:W-:Y:S01]  /*14ce20*/  STL.64 [R1+0x1f28], R6 ;  /* 0x001f280601007387 */ /* 0x0003e20000100a00 */
[----:B--2---:R-:W-:-:S05]  /*14ce30*/  VIADD R28, R16, 0x153 ;  /* 0x00000153101c7836 */ /* 0x004fca0000000000 */
[----:B------:R-:W-:Y:S01]  /*14ce40*/  ISETP.GE.AND P2, PT, R28, UR4, PT ;  /* 0x000000041c007c0c */ /* 0x000fe2000bf46270 */
[----:B------:R-:W2:Y:S02]  /*14ce50*/  LDCU.64 UR4, c[0x0][0x398] ;  /* 0x00007300ff0477ac */ /* 0x000ea40008000a00 */
[----:B--2---:R-:W-:Y:S01]  /*14ce60*/  UMOV UR20, UR5 ;  /* 0x0000000500147c82 */ /* 0x004fe20008000000 */
[----:B------:R-:W-:Y:S01]  /*14ce70*/  UMOV UR62, UR4 ;  /* 0x00000004003e7c82 */ /* 0x000fe20008000000 */
[----:B------:R-:W2:Y:S01]  /*14ce80*/  LDCU.64 UR4, c[0x0][0x398] ;  /* 0x00007300ff0477ac */ /* 0x000ea20008000a00 */
[----:B------:R-:W-:Y:S02]  /*14ce90*/  MOV.SPILL R24, UR62 ;  /* 0x0000003e00187c02 */ /* 0x000fe40009000f00 */
[----:B---3--:R-:W-:Y:S02]  /*14cea0*/  SHF.R.S32.HI R23, RZ, 0x1f, R27 ;  /* 0x0000001fff177819 */ /* 0x008fe4000001141b */
[----:B-1----:R-:W-:-:S02]  /*14ceb0*/  IADD3 R6, P0, PT, R27, R2, RZ ;  /* 0x000000021b067210 */ /* 0x002fc40007f1e0ff */
[----:B------:R-:W-:Y:S01]  /*14cec0*/  IADD3 R28, P1, PT, R27, R3, RZ ;  /* 0x000000031b1c7210 */ /* 0x000fe20007f3e0ff */
[----:B--2---:R-:W-:Y:S02]  /*14ced0*/  UMOV UR26, UR5 ;  /* 0x00000005001a7c82 */ /* 0x004fe40008000000 */
[C---:B------:R-:W-:Y:S02]  /*14cee0*/  IMAD.X R7, R23.reuse, 0x1, R4, P0 ;  /* 0x0000000117077824 */ /* 0x040fe400000e0604 */
[----:B------:R-:W-:Y:S02]  /*14cef0*/  IMAD.X R29, R23, 0x1, R9, P1 ;  /* 0x00000001171d7824 */ /* 0x000fe400008e0609 */
[----:B------:R-:W-:Y:S01]  /*14cf00*/  IMAD.U32 R23, RZ, RZ, UR4 ;  /* 0x00000004ff177e24 */ /* 0x000fe2000f8e00ff */
[----:B------:R-:W1:Y:S01]  /*14cf10*/  LDCU.64 UR4, c[0x0][0x398] ;  /* 0x00007300ff0477ac */ /* 0x000e620008000a00 */
[----:B------:R-:W-:Y:S04]  /*14cf20*/  STL [R1+0x2edc], R24 ;  /* 0x002edc1801007387 */ /* 0x000fe80000100800 */
[----:B------:R2:W-:Y:S04]  /*14cf30*/  STL.64 [R1+0x1f38], R6 ;  /* 0x001f380601007387 */ /* 0x0005e80000100a00 */
[----:B--2---:R-:W2:Y:S01]  /*14cf40*/  LDL.LU.64 R6, [R1+0x55c0] ;  /* 0x0055c00001067983 */ /* 0x004ea20000300a00 */
[----:B-1----:R-:W-:Y:S01]  /*14cf50*/  IMAD.U32 R24, RZ, RZ, UR4 ;  /* 0x00000004ff187e24 */ /* 0x002fe2000f8e00ff */
[----:B------:R-:W-:Y:S01]  /*14cf60*/  UMOV UR30, UR5 ;  /* 0x00000005001e7c82 */ /* 0x000fe20008000000 */
[----:B------:R-:W1:Y:S01]  /*14cf70*/  LDCU.64 UR4, c[0x0][0x398] ;  /* 0x00007300ff0477ac */ /* 0x000e620008000a00 */
[----:B------:R-:W-:Y:S04]  /*14cf80*/  STL.64 [R1+0x1f20], R28 ;  /* 0x001f201c01007387 */ /* 0x000fe80000100a00 */
[----:B------:R3:W-:Y:S02]  /*14cf90*/  STL [R1+0xe4], R23 ;  /* 0x0000e41701007387 */ /* 0x0007e40000100800 */
[----:B---3--:R-:W-:-:S02]  /*14cfa0*/  SHF.R.S32.HI R23, RZ, 0x1f, R26 ;  /* 0x0000001fff177819 */ /* 0x008fc4000001141a */
[C---:B------:R-:W-:Y:S02]  /*14cfb0*/  IADD3 R28, P0, PT, R26.reuse, R2, RZ ;  /* 0x000000021a1c7210 */ /* 0x040fe40007f1e0ff */
[----:B------:R-:W-:-:S03]  /*14cfc0*/  IADD3 R26, P1, PT, R26, R3, RZ ;  /* 0x000000031a1a7210 */ /* 0x000fc60007f3e0ff */
[C---:B------:R-:W-:Y:S02]  /*14cfd0*/  IMAD.X R29, R23.reuse, 0x1, R4, P0 ;  /* 0x00000001171d7824 */ /* 0x040fe400000e0604 */
[----:B------:R-:W-:Y:S02]  /*14cfe0*/  IMAD.X R27, R23, 0x1, R9, P1 ;  /* 0x00000001171b7824 */ /* 0x000fe400008e0609 */
[----:B-1----:R-:W-:Y:S01]  /*14cff0*/  IMAD.U32 R23, RZ, RZ, UR4 ;  /* 0x00000004ff177e24 */ /* 0x002fe2000f8e00ff */
[----:B------:R-:W-:Y:S01]  /*14d000*/  UMOV UR33, UR5 ;  /* 0x0000000500217c82 */ /* 0x000fe20008000000 */
[----:B------:R-:W1:Y:S01]  /*14d010*/  LDCU.64 UR4, c[0x0][0x398] ;  /* 0x00007300ff0477ac */ /* 0x000e620008000a00 */
[----:B------:R-:W-:Y:S04]  /*14d020*/  STL [R1+0xe0], R24 ;  /* 0x0000e01801007387 */ /* 0x000fe80000100800 */
[----:B------:R-:W-:Y:S04]  /*14d030*/  STL.64 [R1+0x1f48], R28 ;  /* 0x001f481c01007387 */ /* 0x000fe80000100a00 */
[----:B------:R-:W-:Y:S04]  /*14d040*/  STL.64 [R1+0x1f40], R26 ;  /* 0x001f401a01007387 */ /* 0x000fe80000100a00 */
[----:B------:R3:W-:Y:S02]  /*14d050*/  STL [R1+0xdc], R23 ;  /* 0x0000dc1701007387 */ /* 0x0007e40000100800 */
[----:B---3--:R-:W-:-:S02]  /*14d060*/  SHF.R.S32.HI R23, RZ, 0x1f, R22 ;  /* 0x0000001fff177819 */ /* 0x008fc40000011416 */
[C---:B------:R-:W-:Y:S02]  /*14d070*/  IADD3 R28, P0, PT, R22.reuse, R2, RZ ;  /* 0x00000002161c7210 */ /* 0x040fe40007f1e0ff */
[----:B------:R-:W-:Y:S01]  /*14d080*/  IADD3 R26, P1, PT, R22, R3, RZ ;  /* 0x00000003161a7210 */ /* 0x000fe20007f3e0ff */
[----:B----4-:R-:W-:Y:S02]  /*14d090*/  IMAD.MOV.U32 R22, RZ, RZ, R21 ;  /* 0x000000ffff167224 */ /* 0x010fe400078e0015 */
[----:B-1----:R-:W-:Y:S01]  /*14d0a0*/  IMAD.U32 R21, RZ, RZ, UR4 ;  /* 0x00000004ff157e24 */ /* 0x002fe2000f8e00ff */
[----:B------:R-:W-:Y:S01]  /*14d0b0*/  UMOV UR32, UR5 ;  /* 0x0000000500207c82 */ /* 0x000fe20008000000 */
[----:B------:R-:W1:Y:S03]  /*14d0c0*/  LDCU.64 UR4, c[0x0][0x398] ;  /* 0x00007300ff0477ac */ /* 0x000e660008000a00 */
[----:B------:R3:W-:Y:S02]  /*14d0d0*/  STL [R1+0xd8], R21 ;  /* 0x0000d81501007387 */ /* 0x0007e40000100800 */
[----:B---3--:R-:W-:-:S02]  /*14d0e0*/  IMAD.MOV.U32 R21, RZ, RZ, R19 ;  /* 0x000000ffff157224 */ /* 0x008fc400078e0013 */
[----:B------:R-:W-:Y:S02]  /*14d0f0*/  IMAD.MOV.U32 R19, RZ, RZ, R14 ;  /* 0x000000ffff137224 */ /* 0x000fe400078e000e */
[----:B-1----:R-:W-:Y:S01]  /*14d100*/  IMAD.U32 R14, RZ, RZ, UR4 ;  /* 0x00000004ff0e7e24 */ /* 0x002fe2000f8e00ff */
[----:B------:R-:W-:Y:S01]  /*14d110*/  UMOV UR35, UR5 ;  /* 0x0000000500237c82 */ /* 0x000fe20008000000 */
[----:B------:R-:W1:Y:S01]  /*14d120*/  LDCU.64 UR4, c[0x0][0x398] ;  /* 0x00007300ff0477ac */ /* 0x000e620008000a00 */
[C---:B------:R-:W-:Y:S02]  /*14d130*/  IMAD.X R29, R23.reuse, 0x1, R4, P0 ;  /* 0x00000001171d7824 */ /* 0x040fe400000e0604 */
[----:B------:R-:W-:-:S03]  /*14d140*/  IMAD.X R27, R23, 0x1, R9, P1 ;  /* 0x00000001171b7824 */ /* 0x000fc600008e0609 */
[----:B------:R-:W-:Y:S04]  /*14d150*/  STL.64 [R1+0x1f60], R28 ;  /* 0x001f601c01007387 */ /* 0x000fe80000100a00 */
[----:B------:R-:W-:Y:S04]  /*14d160*/  STL.64 [R1+0x1f58], R26 ;  /* 0x001f581a01007387 */ /* 0x000fe80000100a00 */
[----:B------:R1:W-:Y:S02]  /*14d170*/  STL [R1+0x55a0], R14 ;  /* 0x0055a00e01007387 */ /* 0x0003e40000100800 */
[----:B-1----:R-:W-:Y:S01]  /*14d180*/  IMAD.U32 R14, RZ, RZ, UR4 ;  /* 0x00000004ff0e7e24 */ /* 0x002fe2000f8e00ff */
[----:B------:R-:W-:Y:S01]  /*14d190*/  UMOV UR34, UR5 ;  /* 0x0000000500227c82 */ /* 0x000fe20008000000 */
[----:B------:R-:W1:Y:S03]  /*14d1a0*/  LDCU.64 UR4, c[0x0][0x398] ;  /* 0x00007300ff0477ac */ /* 0x000e660008000a00 */
[----:B------:R1:W-:Y:S01]  /*14d1b0*/  STL [R1+0xd0], R14 ;  /* 0x0000d00e01007387 */ /* 0x0003e20000100800 */
[----:B------:R-:W-:-:S02]  /*14d1c0*/  SHF.R.S32.HI R23, RZ, 0x1f, R25 ;  /* 0x0000001fff177819 */ /* 0x000fc40000011419 */
[C---:B------:R-:W-:Y:S02]  /*14d1d0*/  IADD3 R26, P0, PT, R25.reuse, R2, RZ ;  /* 0x00000002191a7210 */ /* 0x040fe40007f1e0ff */
[----:B------:R-:W-:Y:S01]  /*14d1e0*/  IADD3 R24, P1, PT, R25, R3, RZ ;  /* 0x0000000319187210 */ /* 0x000fe20007f3e0ff */
        /* <DEDUP_REMOVED lines=88> */
[CC--:B------:R-:W-:Y:S02]  /*14d770*/  IADD3 R20, P0, PT, R17.reuse, R2.reuse, RZ ;  /* 0x0000000211147210 */ /* 0x0c0fe40007f1e0ff */
[----:B------:R-:W-:Y:S01]  /*14d780*/  IADD3 R18, P1, PT, R17, R3, RZ ;  /* 0x0000000311127210 */ /* 0x000fe20007f3e0ff */
[----:B-1----:R-:W-:Y:S01]  /*14d790*/  IMAD.U32 R14, RZ, RZ, UR4 ;  /* 0x00000004ff0e7e24 */ /* 0x002fe2000f8e00ff */
[----:B------:R-:W-:Y:S01]  /*14d7a0*/  UMOV UR49, UR5 ;  /* 0x0000000500317c82 */ /* 0x000fe20008000000 */
[----:B------:R-:W1:Y:S01]  /*14d7b0*/  LDCU.64 UR4, c[0x0][0x398] ;  /* 0x00007300ff0477ac */ /* 0x000e620008000a00 */
[C---:B------:R-:W-:Y:S02]  /*14d7c0*/  IMAD.X R21, R23.reuse, 0x1, R4, P0 ;  /* 0x0000000117157824 */ /* 0x040fe400000e0604 */
[----:B------:R-:W-:Y:S01]  /*14d7d0*/  IMAD.X R19, R23, 0x1, R9, P1 ;  /* 0x0000000117137824 */ /* 0x000fe200008e0609 */
[----:B------:R-:W-:Y:S02]  /*14d7e0*/  SHF.R.S32.HI R23, RZ, 0x1f, R11 ;  /* 0x0000001fff177819 */ /* 0x000fe4000001140b */
[----:B------:R3:W-:Y:S04]  /*14d7f0*/  STL.64 [R1+0x2010], R20 ;  /* 0x0020101401007387 */ /* 0x0007e80000100a00 */
[----:B------:R4:W-:Y:S01]  /*14d800*/  STL.64 [R1+0x2008], R18 ;  /* 0x0020081201007387 */ /* 0x0009e20000100a00 */
[----:B---3--:R-:W-:-:S02]  /*14d810*/  IADD3 R20, P0, PT, R11, R2, RZ ;  /* 0x000000020b147210 */ /* 0x008fc40007f1e0ff */
[----:B----4-:R-:W-:Y:S01]  /*14d820*/  IADD3 R18, P1, PT, R11, R3, RZ ;  /* 0x000000030b127210 */ /* 0x010fe20007f3e0ff */
[----:B-1----:R-:W-:Y:S01]  /*14d830*/  IMAD.U32 R11, RZ, RZ, UR4 ;  /* 0x00000004ff0b7e24 */ /* 0x002fe2000f8e00ff */
[----:B------:R-:W-:Y:S01]  /*14d840*/  UMOV UR48, UR5 ;  /* 0x0000000500307c82 */ /* 0x000fe20008000000 */
[----:B------:R-:W1:Y:S01]  /*14d850*/  LDCU.64 UR4, c[0x0][0x398] ;  /* 0x00007300ff0477ac */ /* 0x000e620008000a00 */
[----:B------:R-:W-:Y:S01]  /*14d860*/  STL [R1+0x7c], R14 ;  /* 0x00007c0e01007387 */ /* 0x000fe20000100800 */
[----:B------:R-:W-:-:S03]  /*14d870*/  IMAD.X R21, R23, 0x1, R4, P0 ;  /* 0x0000000117157824 */ /* 0x000fc600000e0604 */
[----:B------:R1:W-:Y:S01]  /*14d880*/  STL [R1+0x78], R11 ;  /* 0x0000780b01007387 */ /* 0x0003e20000100800 */
[----:B------:R-:W-:-:S03]  /*14d890*/  IMAD.X R19, R23, 0x1, R9, P1 ;  /* 0x0000000117137824 */ /* 0x000fc600008e0609 */
[----:B------:R-:W-:Y:S01]  /*14d8a0*/  STL.64 [R1+0x2038], R20 ;  /* 0x0020381401007387 */ /* 0x000fe20000100a00 */
[----:B------:R-:W-:Y:S02]  /*14d8b0*/  SHF.R.S32.HI R23, RZ, 0x1f, R15 ;  /* 0x0000001fff177819 */ /* 0x000fe4000001140f */
[----:B-1----:R-:W-:-:S05]  /*14d8c0*/  MOV.SPILL R11, UR4 ;  /* 0x00000004000b7c02 */ /* 0x002fca0009000f00 */
[----:B------:R1:W-:Y:S04]  /*14d8d0*/  STL [R1+0x5530], R11 ;  /* 0x0055300b01007387 */ /* 0x0003e80000100800 */
[----:B------:R3:W-:Y:S01]  /*14d8e0*/  STL.64 [R1+0x2050], R18 ;  /* 0x0020501201007387 */ /* 0x0007e20000100a00 */
[C---:B------:R-:W-:Y:S02]  /*14d8f0*/  IADD3 R14, P1, PT, R15.reuse, R3, RZ ;  /* 0x000000030f0e7210 */ /* 0x040fe40007f3e0ff */
[----:B-1----:R-:W-:Y:S02]  /*14d900*/  MOV.SPILL R11, UR6 ;  /* 0x00000006000b7c02 */ /* 0x002fe40009000f00 */
[----:B---3--:R-:W-:-:S03]  /*14d910*/  IADD3 R18, P0, PT, R15, R2, RZ ;  /* 0x000000020f127210 */ /* 0x008fc60007f1e0ff */
[----:B------:R1:W-:Y:S02]  /*14d920*/  STL [R1+0xb0], R11 ;  /* 0x0000b00b01007387 */ /* 0x0003e40000100800 */
[C---:B------:R-:W-:Y:S02]  /*14d930*/  IMAD.X R19, R23.reuse, 0x1, R4, P0 ;  /* 0x0000000117137824 */ /* 0x040fe400000e0604 */
[----:B------:R-:W-:Y:S01]  /*14d940*/  IMAD.X R15, R23, 0x1, R9, P1 ;  /* 0x00000001170f7824 */ /* 0x000fe200008e0609 */
[----:B-1----:R-:W-:Y:S02]  /*14d950*/  MOV.SPILL R11, UR8 ;  /* 0x00000008000b7c02 */ /* 0x002fe40009000f00 */
[----:B------:R1:W-:Y:S01]  /*14d960*/  STL.64 [R1+0x2048], R18 ;  /* 0x0020481201007387 */ /* 0x0003e20000100a00 */
[----:B------:R-:W-:-:S03]  /*14d970*/  SHF.R.S32.HI R23, RZ, 0x1f, R13 ;  /* 0x0000001fff177819 */ /* 0x000fc6000001140d */
[----:B------:R3:W-:Y:S04]  /*14d980*/  STL [R1+0x5534], R11 ;  /* 0x0055340b01007387 */ /* 0x0007e80000100800 */
[----:B------:R4:W-:Y:S01]  /*14d990*/  STL.64 [R1+0x2030], R14 ;  /* 0x0020300e01007387 */ /* 0x0009e20000100a00 */
[C---:B-1----:R-:W-:Y:S02]  /*14d9a0*/  IADD3 R18, P0, PT, R13.reuse, R2, RZ ;  /* 0x000000020d127210 */ /* 0x042fe40007f1e0ff */
[----:B---3--:R-:W-:Y:S02]  /*14d9b0*/  MOV.SPILL R11, UR10 ;  /* 0x0000000a000b7c02 */ /* 0x008fe40009000f00 */
[----:B----4-:R-:W-:Y:S01]  /*14d9c0*/  IADD3 R14, P1, PT, R13, R3, RZ ;  /* 0x000000030d0e7210 */ /* 0x010fe20007f3e0ff */
[----:B------:R-:W-:-:S02]  /*14d9d0*/  IMAD.X R19, R23, 0x1, R4, P0 ;  /* 0x0000000117137824 */ /* 0x000fc400000e0604 */
[----:B------:R1:W-:Y:S02]  /*14d9e0*/  STL [R1+0xa0], R11 ;  /* 0x0000a00b01007387 */ /* 0x0003e40000100800 */
[----:B------:R-:W-:Y:S02]  /*14d9f0*/  IMAD.X R15, R23, 0x1, R9, P1 ;  /* 0x00000001170f7824 */ /* 0x000fe400008e0609 */
[----:B------:R-:W-:Y:S01]  /*14da00*/  STL.64 [R1+0x1fb8], R18 ;  /* 0x001fb81201007387 */ /* 0x000fe20000100a00 */
[----:B-1----:R-:W-:Y:S02]  /*14da10*/  MOV.SPILL R11, UR12 ;  /* 0x0000000c000b7c02 */ /* 0x002fe40009000f00 */
[----:B------:R-:W-:-:S03]  /*14da20*/  SHF.R.S32.HI R23, RZ, 0x1f, R12 ;  /* 0x0000001fff177819 */ /* 0x000fc6000001140c */
[----:B------:R-:W-:Y:S04]  /*14da30*/  STL [R1+0x5538], R11 ;  /* 0x0055380b01007387 */ /* 0x000fe80000100800 */
[----:B------:R1:W-:Y:S02]  /*14da40*/  STL.64 [R1+0x1348], R14 ;  /* 0x0013480e01007387 */ /* 0x0003e40000100a00 */
[C---:B-1----:R-:W-:Y:S02]  /*14da50*/  IADD3 R14, P0, PT, R12.reuse, R2, RZ ;  /* 0x000000020c0e7210 */ /* 0x042fe40007f1e0ff */
[----:B------:R-:W-:Y:S02]  /*14da60*/  MOV.SPILL R11, UR14 ;  /* 0x0000000e000b7c02 */ /* 0x000fe40009000f00 */
[----:B------:R-:W-:Y:S01]  /*14da70*/  IADD3 R12, P1, PT, R12, R3, RZ ;  /* 0x000000030c0c7210 */ /* 0x000fe20007f3e0ff */
[----:B------:R-:W-:-:S02]  /*14da80*/  IMAD.X R15, R23, 0x1, R4, P0 ;  /* 0x00000001170f7824 */ /* 0x000fc400000e0604 */
[----:B------:R-:W-:Y:S02]  /*14da90*/  STL [R1+0x90], R11 ;  /* 0x0000900b01007387 */ /* 0x000fe40000100800 */
[----:B------:R-:W-:Y:S01]  /*14daa0*/  IMAD.X R13, R23, 0x1, R9, P1 ;  /* 0x00000001170d7824 */ /* 0x000fe200008e0609 */
[----:B--2---:R-:W-:Y:S01]  /*14dab0*/  SHF.R.S32.HI R23, RZ, 0x1f, R7 ;  /* 0x0000001fff177819 */ /* 0x004fe20000011407 */
[----:B------:R1:W-:Y:S01]  /*14dac0*/  STL.64 [R1+0x1318], R14 ;  /* 0x0013180e01007387 */ /* 0x0003e20000100a00 */
[----:B------:R-:W-:Y:S01]  /*14dad0*/  VIADD R24, R16, 0x156 ;  /* 0x0000015610187836 */ /* 0x000fe20000000000 */
[----:B-1----:R-:W-:-:S05]  /*14dae0*/  IADD3 R14, P1, PT, R7, R2, RZ ;  /* 0x00000002070e7210 */ /* 0x002fca0007f3e0ff */
[----:B------:R-:W-:Y:S01]  /*14daf0*/  IMAD.X R15, R23, 0x1, R4, P1 ;  /* 0x00000001170f7824 */ /* 0x000fe200008e0604 */
[----:B------:R-:W-:Y:S01]  /*14db00*/  ISETP.GE.AND P1, PT, R24, UR20, PT ;  /* 0x0000001418007c0c */ /* 0x000fe2000bf26270 */
[----:B------:R-:W1:Y:S01]  /*14db10*/  LDCU.64 UR20, c[0x0][0x398] ;  /* 0x00007300ff1477ac */ /* 0x000e620008000a00 */
[----:B------:R-:W-:Y:S01]  /*14db20*/  MOV.SPILL R11, UR16 ;  /* 0x00000010000b7c02 */ /* 0x000fe20009000f00 */
[----:B------:R2:W-:Y:S04]  /*14db30*/  STL.64 [R1+0x12b8], R12 ;  /* 0x0012b80c01007387 */ /* 0x0005e80000100a00 */
[----:B------:R3:W-:Y:S01]  /*14db40*/  STL [R1+0x88], R11 ;  /* 0x0000880b01007387 */ /* 0x0007e20000100800 */
[----:B--2---:R-:W-:Y:S02]  /*14db50*/  IADD3 R12, P0, PT, R7, R3, RZ ;  /* 0x00000003070c7210 */ /* 0x004fe40007f1e0ff */
[----:B---3--:R-:W-:-:S03]  /*14db60*/  MOV.SPILL R11, UR18 ;  /* 0x00000012000b7c02 */ /* 0x008fc60009000f00 */
[----:B------:R-:W-:Y:S02]  /*14db70*/  IMAD.X R13, R23, 0x1, R9, P0 ;  /* 0x00000001170d7824 */ /* 0x000fe400000e0609 */
[----:B------:R1:W-:Y:S04]  /*14db80*/  STL [R1+0x553c], R11 ;  /* 0x00553c0b01007387 */ /* 0x0003e80000100800 */
[----:B------:R-:W-:Y:S04]  /*14db90*/  STL.64 [R1+0x1278], R14 ;  /* 0x0012780e01007387 */ /* 0x000fe80000100a00 */
[----:B------:R2:W-:Y:S01]  /*14dba0*/  STL.64 [R1+0x1220], R12 ;  /* 0x0012200c01007387 */ /* 0x0005e20000100a00 */
[----:B------:R-:W-:-:S02]  /*14dbb0*/  SHF.R.S32.HI R23, RZ, 0x1f, R0 ;  /* 0x0000001fff177819 */ /* 0x000fc40000011400 */
[----:B-1----:R-:W-:Y:S02]  /*14dbc0*/  MOV.SPILL R11, UR20 ;  /* 0x00000014000b7c02 */ /* 0x002fe40009000f00 */
[----:B--2---:R-:W-:-:S03]  /*14dbd0*/  IADD3 R12, P0, PT, R0, R2, RZ ;  /* 0x00000002000c7210 */ /* 0x004fc60007f1e0ff */
[----:B------:R1:W-:Y:S04]  /*14dbe0*/  STL [R1+0x70], R11 ;  /* 0x0000700b01007387 */ /* 0x0003e80000100800 */
[----:B------:R-:W-:Y:S01]  /*14dbf0*/  STL [R1+0x5578], R2 ;  /* 0x0055780201007387 */ /* 0x000fe20000100800 */
[----:B------:R-:W-:Y:S01]  /*14dc00*/  IMAD.X R13, R23, 0x1, R4, P0 ;  /* 0x00000001170d7824 */ /* 0x000fe200000e0604 */
[----:B-1----:R-:W-:Y:S01]  /*14dc10*/  MOV.SPILL R11, UR22 ;  /* 0x00000016000b7c02 */ /* 0x002fe20009000f00 */
[----:B------:R-:W-:-:S04]  /*14dc20*/  VIADD R24, R16, 0x152 ;  /* 0x0000015210187836 */ /* 0x000fc80000000000 */
[----:B------:R-:W-:Y:S04]  /*14dc30*/  STL [R1+0x5540], R11 ;  /* 0x0055400b01007387 */ /* 0x000fe80000100800 */
[----:B------:R-:W-:Y:S04]  /*14dc40*/  STL [R1+0x557c], R4 ;  /* 0x00557c0401007387 */ /* 0x000fe80000100800 */
[----:B------:R1:W-:Y:S01]  /*14dc50*/  STL.64 [R1+0x1170], R12 ;  /* 0x0011700c01007387 */ /* 0x0003e20000100a00 */
[----:B------:R-:W-:Y:S02]  /*14dc60*/  LOP3.LUT R6, R6, 0xffffbfff, RZ, 0xc0, !PT ;  /* 0xffffbfff06067812 */ /* 0x000fe400078ec0ff */
[----:B-1----:R-:W-:-:S05]  /*14dc70*/  IADD3 R12, P0, PT, R0, R3, RZ ;  /* 0x00000003000c7210 */ /* 0x002fca0007f1e0ff */
[----:B------:R-:W-:Y:S01]  /*14dc80*/  IMAD.X R13, R23, 0x1, R9, P0 ;  /* 0x00000001170d7824 */ /* 0x000fe200000e0609 */
[----:B------:R-:W-:Y:S02]  /*14dc90*/  ISETP.GE.AND P0, PT, R24, UR26, PT ;  /* 0x0000001a18007c0c */ /* 0x000fe4000bf06270 */
[----:B------:R-:W-:Y:S01]  /*14dca0*/  @P1 LOP3.LUT R6, R6, 0x4000, RZ, 0xfc, !PT ;  /* 0x0000400006061812 */ /* 0x000fe200078efcff */
[C---:B------:R-:W-:Y:S01]  /*14dcb0*/  VIADD R23, R16.reuse, 0x151 ;  /* 0x0000015110177836 */ /* 0x040fe20000000000 */
[----:B------:R-:W-:Y:S01]  /*14dcc0*/  LOP3.LUT R5, R5, 0xffff7fff, RZ, 0xc0, !PT ;  /* 0xffff7fff05057812 */ /* 0x000fe200078ec0ff */
[----:B------:R-:W-:Y:S01]  /*14dcd0*/  VIADD R24, R16, 0x150 ;  /* 0x0000015010187836 */ /* 0x000fe20000000000 */
[----:B------:R-:W-:Y:S02]  /*14dce0*/  LOP3.LUT R6, R6, 0xfffff7ff, RZ, 0xc0, !PT ;  /* 0xfffff7ff06067812 */ /* 0x000fe400078ec0ff */
[----:B------:R-:W-:Y:S02]  /*14dcf0*/  LOP3.LUT R7, R7, 0x7fffffff, RZ, 0xc0, !PT ;  /* 0x7fffffff07077812 */ /* 0x000fe400078ec0ff */
[----:B------:R-:W-:Y:S01]  /*14dd00*/  @P2 LOP3.LUT R5, R5, 0x8000, RZ, 0xfc, !PT ;  /* 0x0000800005052812 */ /* 0x000fe200078efcff */
[----:B------:R-:W1:Y:S02]  /*14dd10*/  LDCU.64 UR26, c[0x0][0x398] ;  /* 0x00007300ff1a77ac */ /* 0x000e640008000a00 */
[----:B------:R-:W-:-:S02]  /*14dd20*/  @P0 LOP3.LUT R6, R6, 0x800, RZ, 0xfc, !PT ;  /* 0x0000080006060812 */ /* 0x000fc400078efcff */
[----:B------:R-:W-:Y:S02]  /*14dd30*/  ISETP.GE.AND P0, PT, R23, UR30, PT ;  /* 0x0000001e17007c0c */ /* 0x000fe4000bf06270 */
[----:B------:R-:W-:Y:S01]  /*14dd40*/  ISETP.GE.AND P1, PT, R24, UR33, PT ;  /* 0x0000002118007c0c */ /* 0x000fe2000bf26270 */
[C---:B------:R-:W-:Y:S01]  /*14dd50*/  VIADD R23, R16.reuse, 0x14f ;  /* 0x0000014f10177836 */ /* 0x040fe20000000000 */
[----:B------:R-:W-:Y:S01]  /*14dd60*/  LOP3.LUT R5, R5, 0xffffbfff, RZ, 0xc0, !PT ;  /* 0xffffbfff05057812 */ /* 0x000fe200078ec0ff */
[----:B------:R-:W-:Y:S01]  /*14dd70*/  VIADD R24, R16, 0x14e ;  /* 0x0000014e10187836 */ /* 0x000fe20000000000 */
[----:B------:R-:W-:Y:S01]  /*14dd80*/  LOP3.LUT R6, R6, 0xfffffbff, RZ, 0xc0, !PT ;  /* 0xfffffbff06067812 */ /* 0x000fe200078ec0ff */
[----:B------:R-:W2:Y:S06]  /*14dd90*/  LDCU.64 UR30, c[0x0][0x398] ;  /* 0x00007300ff1e77ac */ /* 0x000eac0008000a00 */
[----:B------:R-:W-:-:S02]  /*14dda0*/  @P0 LOP3.LUT R5, R5, 0x4000, RZ, 0xfc, !PT ;  /* 0x0000400005050812 */ /* 0x000fc400078efcff */
[----:B------:R-:W-:Y:S02]  /*14ddb0*/  ISETP.GE.AND P0, PT, R23, UR32, PT ;  /* 0x0000002017007c0c */ /* 0x000fe4000bf06270 */
[----:B------:R-:W-:Y:S02]  /*14ddc0*/  @P1 LOP3.LUT R6, R6, 0x400, RZ, 0xfc, !PT ;  /* 0x0000040006061812 */ /* 0x000fe400078efcff */
[----:B------:R-:W-:Y:S01]  /*14ddd0*/  ISETP.GE.AND P1, PT, R24, UR35, PT ;  /* 0x0000002318007c0c */ /* 0x000fe2000bf26270 */
[C---:B------:R-:W-:Y:S01]  /*14dde0*/  VIADD R23, R16.reuse, 0x14d ;  /* 0x0000014d10177836 */ /* 0x040fe20000000000 */
[----:B------:R-:W-:Y:S01]  /*14ddf0*/  LOP3.LUT R5, R5, 0xffffdfff, RZ, 0xc0, !PT ;  /* 0xffffdfff05057812 */ /* 0x000fe200078ec0ff */
[----:B------:R-:W-:Y:S01]  /*14de00*/  VIADD R24, R16, 0x14c ;  /* 0x0000014c10187836 */ /* 0x000fe20000000000 */
[----:B------:R-:W-:Y:S01]  /*14de10*/  LOP3.LUT R6, R6, 0xfffffdff, RZ, 0xc0, !PT ;  /* 0xfffffdff06067812 */ /* 0x000fe200078ec0ff */
[----:B------:R-:W3:Y:S04]  /*14de20*/  LDCU.64 UR32, c[0x0][0x398] ;  /* 0x00007300ff2077ac */ /* 0x000ee80008000a00 */
        /* <DEDUP_REMOVED lines=8> */
[----:B------:R-:W4:Y:S04]  /*14deb0*/  LDCU.64 UR34, c[0x0][0x398] ;  /* 0x00007300ff2277ac */ /* 0x000f280008000a00 */
        /* <DEDUP_REMOVED lines=8> */
[----:B------:R-:W0:Y:S04]  /*14df40*/  LDCU.64 UR36, c[0x0][0x398] ;  /* 0x00007300ff2477ac */ /* 0x000e280008000a00 */
        /* <DEDUP_REMOVED lines=53> */
[----:B------:R-:W0:Y:S01]  /*14e2a0*/  LDCU.64 UR48, c[0x0][0x398] ;  /* 0x00007300ff3077ac */ /* 0x000e220008000a00 */
[----:B------:R-:W-:Y:S01]  /*14e2b0*/  MOV.SPILL R11, UR24 ;  /* 0x00000018000b7c02 */ /* 0x000fe20009000f00 */
[----:B------:R-:W-:Y:S01]  /*14e2c0*/  STL [R1+0x5580], R3 ;  /* 0x0055800301007387 */ /* 0x000fe20000100800 */
[----:B------:R-:W0:Y:S01]  /*14e2d0*/  LDCU.64 UR4, c[0x0][0x398] ;  /* 0x00007300ff0477ac */ /* 0x000e220008000a00 */
        /* <DEDUP_REMOVED lines=8> */
[----:B------:R1:W-:Y:S01]  /*14e360*/  STL [R1+0x5544], R11 ;  /* 0x0055440b01007387 */ /* 0x0003e20000100800 */
[----:B--2---:R-:W-:Y:S01]  /*14e370*/  MOV.SPILL R2, UR30 ;  /* 0x0000001e00027c02 */ /* 0x004fe20009000f00 */
[----:B------:R-:W2:Y:S02]  /*14e380*/  LDCU.64 UR6, c[0x0][0x398] ;  /* 0x00007300ff0677ac */ /* 0x000ea40008000a00 */
[----:B------:R-:W-:-:S02]  /*14e390*/  @P0 LOP3.LUT R5, R5, 0x10, RZ, 0xfc, !PT ;  /* 0x0000001005050812 */ /* 0x000fc400078efcff */
[----:B------:R-:W-:Y:S02]  /*14e3a0*/  ISETP.GE.AND P0, PT, R23, UR11, PT ;  /* 0x0000000b17007c0c */ /* 0x000fe4000bf06270 */
[----:B------:R-:W-:Y:S02]  /*14e3b0*/  @P1 LOP3.LUT R6, R6, 0x1, RZ, 0xfc, !PT ;  /* 0x0000000106061812 */ /* 0x000fe400078efcff */
[----:B------:R-:W-:Y:S01]  /*14e3c0*/  ISETP.GE.AND P1, PT, R24, UR13, PT ;  /* 0x0000000d18007c0c */ /* 0x000fe2000bf26270 */
[C---:B------:R-:W-:Y:S01]  /*14e3d0*/  VIADD R23, R16.reuse, 0x139 ;  /* 0x0000013910177836 */ /* 0x040fe20000000000 */
[----:B------:R-:W-:Y:S01]  /*14e3e0*/  LOP3.LUT R5, R5, 0xfffffff7, RZ, 0xc0, !PT ;  /* 0xfffffff705057812 */ /* 0x000fe200078ec0ff */
[----:B------:R-:W-:Y:S01]  /*14e3f0*/  VIADD R24, R16, 0x138 ;  /* 0x0000013810187836 */ /* 0x000fe20000000000 */
[----:B------:R-:W-:Y:S02]  /*14e400*/  LOP3.LUT R6, R6, 0x7fffffff, RZ, 0xc0, !PT ;  /* 0x7fffffff06067812 */ /* 0x000fe400078ec0ff */
[----:B-1----:R-:W-:Y:S01]  /*14e410*/  MOV.SPILL R11, UR26 ;  /* 0x0000001a000b7c02 */ /* 0x002fe20009000f00 */
[----:B------:R-:W-:Y:S01]  /*14e420*/  STL [R1+0x5584], R9 ;  /* 0x0055840901007387 */ /* 0x000fe20000100800 */
[----:B0-----:R-:W-:Y:S01]  /*14e430*/  IMAD.U32 R3, RZ, RZ, UR4 ;  /* 0x00000004ff037e24 */ /* 0x001fe2000f8e00ff */
[----:B------:R-:W-:Y:S01]  /*14e440*/  UMOV UR8, UR5 ;  /* 0x0000000500087c82 */ /* 0x000fe20008000000 */
[----:B------:R-:W0:Y:S01]  /*14e450*/  LDCU.64 UR10, c[0x0][0x398] ;  /* 0x00007300ff0a77ac */ /* 0x000e220008000a00 */
[----:B------:R-:W-:Y:S01]  /*14e460*/  VIADD R28, R16, 0x110 ;  /* 0x00000110101c7836 */ /* 0x000fe20000000000 */
        /* <DEDUP_REMOVED lines=8> */
[----:B------:R-:W-:Y:S01]  /*14e4f0*/  STL.64 [R1+0x10a0], R12 ;  /* 0x0010a00c01007387 */ /* 0x000fe20000100a00 */
[----:B------:R-:W1:Y:S01]  /*14e500*/  LDCU.64 UR4, c[0x0][0x398] ;  /* 0x00007300ff0477ac */ /* 0x000e620008000a00 */
[----:B------:R-:W-:Y:S01]  /*14e510*/  IMAD.MOV.U32 R22, RZ, RZ, R10 ;  /* 0x000000ffff167224 */ /* 0x000fe200078e000a */
[----:B------:R-:W-:Y:S01]  /*14e520*/  LOP3.LUT R8, R8, 0x7fffffff, RZ, 0xc0, !PT ;  /* 0x7fffffff08087812 */ /* 0x000fe200078ec0ff */
[----:B------:R-:W1:Y:S01]  /*14e530*/  LDCU.64 UR12, c[0x0][0x398] ;  /* 0x00007300ff0c77ac */ /* 0x000e620008000a00 */
[----:B------:R-:W1:Y:S01]  /*14e540*/  LDCU.64 UR14, c[0x0][0x398] ;  /* 0x00007300ff0e77ac */ /* 0x000e620008000a00 */
        /* <DEDUP_REMOVED lines=9> */
[----:B0-----:R-:W-:Y:S01]  /*14e5e0*/  IMAD.U32 R29, RZ, RZ, UR10 ;  /* 0x0000000aff1d7e24 */ /* 0x001fe2000f8e00ff */
[----:B------:R-:W0:Y:S01]  /*14e5f0*/  LDCU.64 UR16, c[0x0][0x398] ;  /* 0x00007300ff1077ac */ /* 0x000e220008000a00 */
[----:B------:R-:W0:Y:S01]  /*14e600*/  LDCU.64 UR18, c[0x0][0x398] ;  /* 0x00007300ff1277ac */ /* 0x000e220008000a00 */
        /* <DEDUP_REMOVED lines=10> */
[----:B------:R-:W1:Y:S02]  /*14e6b0*/  LDCU.64 UR22, c[0x0][0x398] ;  /* 0x00007300ff1677ac */ /* 0x000e640008000a00 */
[----:B------:R-:W-:-:S02]  /*14e6c0*/  @P0 LOP3.LUT R5, R5, 0x1, RZ, 0xfc, !PT ;  /* 0x0000000105050812 */ /* 0x000fc400078efcff */
[----:B------:R-:W-:Y:S02]  /*14e6d0*/  ISETP.GE.AND P0, PT, R23, UR27, PT ;  /* 0x0000001b17007c0c */ /* 0x000fe4000bf06270 */
[----:B------:R-:W-:Y:S02]  /*14e6e0*/  @P1 LOP3.LUT R7, R7, 0x10000000, RZ, 0xfc, !PT ;  /* 0x1000000007071812 */ /* 0x000fe400078efcff */
[----:B------:R-:W-:Y:S01]  /*14e6f0*/  ISETP.GE.AND P1, PT, R24, UR29, PT ;  /* 0x0000001d18007c0c */ /* 0x000fe2000bf26270 */
[C---:B------:R-:W-:Y:S02]  /*14e700*/  VIADD R23, R16.reuse, 0x131 ;  /* 0x0000013110177836 */ /* 0x040fe40000000000 */
[----:B------:R-:W-:Y:S01]  /*14e710*/  VIADD R24, R16, 0x130 ;  /* 0x0000013010187836 */ /* 0x000fe20000000000 */
[----:B------:R-:W-:Y:S01]  /*14e720*/  LOP3.LUT R7, R7, 0xf7ffffff, RZ, 0xc0, !PT ;  /* 0xf7ffffff07077812 */ /* 0x000fe200078ec0ff */
[----:B------:R4:W-:Y:S01]  /*14e730*/  STL [R1+0x554c], R11 ;  /* 0x00554c0b01007387 */ /* 0x0009e20000100800 */
[----:B------:R-:W0:Y:S03]  /*14e740*/  LDCU.64 UR28, c[0x0][0x398] ;  /* 0x00007300ff1c77ac */ /* 0x000e260008000a00 */
[----:B------:R-:W-:-:S02]  /*14e750*/  @P0 LOP3.LUT R6, R6, 0x80000000, RZ, 0xfc, !PT ;  /* 0x8000000006060812 */ /* 0x000fc400078efcff */
[----:B------:R-:W-:Y:S02]  /*14e760*/  ISETP.GE.AND P0, PT, R23, UR31, PT ;  /* 0x0000001f17007c0c */ /* 0x000fe4000bf06270 */
[----:B------:R-:W-:Y:S02]  /*14e770*/  @P1 LOP3.LUT R7, R7, 0x8000000, RZ, 0xfc, !PT ;  /* 0x0800000007071812 */ /* 0x000fe400078efcff */
[----:B---3--:R-:W-:Y:S01]  /*14e780*/  ISETP.GE.AND P1, PT, R24, UR33, PT ;  /* 0x0000002118007c0c */ /* 0x008fe2000bf26270 */
[----:B------:R-:W-:Y:S01]  /*14e790*/  VIADD R23, R16, 0x12f ;  /* 0x0000012f10177836 */ /* 0x000fe20000000000 */
[----:B------:R-:W-:Y:S01]  /*14e7a0*/  LOP3.LUT R6, R6, 0xbfffffff, RZ, 0xc0, !PT ;  /* 0xbfffffff06067812 */ /* 0x000fe200078ec0ff */
[----:B------:R-:W-:Y:S01]  /*14e7b0*/  VIADD R24, R16, 0x12e ;  /* 0x0000012e10187836 */ /* 0x000fe20000000000 */
[----:B------:R-:W-:Y:S01]  /*14e7c0*/  LOP3.LUT R7, R7, 0xfbffffff, RZ, 0xc0, !PT ;  /* 0xfbffffff07077812 */ /* 0x000fe200078ec0ff */
[----:B------:R3:W-:Y:S01]  /*14e7d0*/  STL [R1+0x60], R2 ;  /* 0x0000600201007387 */ /* 0x0007e20000100800 */
[----:B----4-:R-:W-:Y:S01]  /*14e7e0*/  MOV.SPILL R11, UR34 ;  /* 0x00000022000b7c02 */ /* 0x010fe20009000f00 */
[----:B------:R-:W4:Y:S02]  /*14e7f0*/  LDCU.64 UR30, c[0x0][0x398] ;  /* 0x00007300ff1e77ac */ /* 0x000f240008000a00 */
[----:B------:R-:W-:-:S02]  /*14e800*/  @P0 LOP3.LUT R6, R6, 0x40000000, RZ, 0xfc, !PT ;  /* 0x4000000006060812 */ /* 0x000fc400078efcff */
[----:B------:R-:W-:Y:S02]  /*14e810*/  ISETP.GE.AND P0, PT, R23, UR35, PT ;  /* 0x0000002317007c0c */ /* 0x000fe4000bf06270 */
[----:B------:R-:W-:Y:S02]  /*14e820*/  @P1 LOP3.LUT R7, R7, 0x4000000, RZ, 0xfc, !PT ;  /* 0x0400000007071812 */ /* 0x000fe400078efcff */
[----:B------:R-:W-:Y:S01]  /*14e830*/  ISETP.GE.AND P1, PT, R24, UR37, PT ;  /* 0x0000002518007c0c */ /* 0x000fe2000bf26270 */
[----:B------:R-:W-:Y:S01]  /*14e840*/  VIADD R23, R16, 0x12d ;  /* 0x0000012d10177836 */ /* 0x000fe20000000000 */
[----:B------:R-:W-:Y:S01]  /*14e850*/  LOP3.LUT R6, R6, 0xdfffffff, RZ, 0xc0, !PT ;  /* 0xdfffffff06067812 */ /* 0x000fe200078ec0ff */
[----:B------:R-:W-:Y:S01]  /*14e860*/  VIADD R24, R16, 0x12c ;  /* 0x0000012c10187836 */ /* 0x000fe20000000000 */
[----:B------:R-:W-:Y:S02]  /*14e870*/  LOP3.LUT R7, R7, 0xfdffffff, RZ, 0xc0, !PT ;  /* 0xfdffffff07077812 */ /* 0x000fe400078ec0ff */
[----:B---3--:R-:W-:Y:S01]  /*14e880*/  MOV.SPILL R2, UR32 ;  /* 0x0000002000027c02 */ /* 0x008fe20009000f00 */
[----:B0-----:R-:W-:Y:S01]  /*14e890*/  IMAD.U32 R21, RZ, RZ, UR28 ;  /* 0x0000001cff157e24 */ /* 0x001fe2000f8e00ff */
[----:B------:R-:W0:Y:S01]  /*14e8a0*/  LDCU.64 UR32, c[0x0][0x398] ;  /* 0x00007300ff2077ac */ /* 0x000e220008000a00 */
[----:B------:R-:W3:Y:S01]  /*14e8b0*/  LDCU.64 UR34, c[0x0][0x398] ;  /* 0x00007300ff2277ac */ /* 0x000ee20008000a00 */
[----:B------:R-:W-:-:S02]  /*14e8c0*/  @P0 LOP3.LUT R6, R6, 0x20000000, RZ, 0xfc, !PT ;  /* 0x2000000006060812 */ /* 0x000fc400078efcff */
[----:B------:R-:W-:Y:S02]  /*14e8d0*/  ISETP.GE.AND P0, PT, R23, UR39, PT ;  /* 0x0000002717007c0c */ /* 0x000fe4000bf06270 */
[----:B------:R-:W-:Y:S02]  /*14e8e0*/  @P1 LOP3.LUT R7, R7, 0x2000000, RZ, 0xfc, !PT ;  /* 0x0200000007071812 */ /* 0x000fe400078efcff */
[----:B------:R-:W-:Y:S01]  /*14e8f0*/  ISETP.GE.AND P1, PT, R24, UR41, PT ;  /* 0x0000002918007c0c */ /* 0x000fe2000bf26270 */
[----:B------:R-:W-:Y:S01]  /*14e900*/  VIADD R23, R16, 0x12b ;  /* 0x0000012b10177836 */ /* 0x000fe20000000000 */
[----:B------:R-:W-:Y:S01]  /*14e910*/  LOP3.LUT R6, R6, 0xefffffff, RZ, 0xc0, !PT ;  /* 0xefffffff06067812 */ /* 0x000fe200078ec0ff */
[----:B------:R-:W-:Y:S01]  /*14e920*/  VIADD R24, R16, 0x12a ;  /* 0x0000012a10187836 */ /* 0x000fe20000000000 */
[----:B------:R-:W-:-:S05]  /*14e930*/  LOP3.LUT R7, R7, 0xfeffffff, RZ, 0xc0, !PT ;  /* 0xfeffffff07077812 */ /* 0x000fca00078ec0ff */
[----:B------:R-:W-:Y:S02]  /*14e940*/  @P0 LOP3.LUT R6, R6, 0x10000000, RZ, 0xfc, !PT ;  /* 0x1000000006060812 */ /* 0x000fe400078efcff */
        /* <DEDUP_REMOVED lines=59> */
[----:B------:R0:W-:Y:S04]  /*14ed00*/  STL [R1+0x5c], R2 ;  /* 0x00005c0201007387 */ /* 0x0001e80000100800 */
[----:B------:R1:W-:Y:S01]  /*14ed10*/  STL [R1+0x5550], R11 ;  /* 0x0055500b01007387 */ /* 0x0003e20000100800 */
[----:B------:R-:W-:Y:S01]  /*14ed20*/  VIADD R23, R16, 0x11b ;  /* 0x0000011b10177836 */ /* 0x000fe20000000000 */
[----:B------:R-:W-:-:S02]  /*14ed30*/  LOP3.LUT R6, R6, 0xffefffff, RZ, 0xc0, !PT ;  /* 0xffefffff06067812 */ /* 0x000fc400078ec0ff */
[----:B0-----:R-:W-:Y:S02]  /*14ed40*/  MOV.SPILL R2, UR36 ;  /* 0x0000002400027c02 */ /* 0x001fe40009000f00 */
[----:B-1----:R-:W-:Y:S02]  /*14ed50*/  MOV.SPILL R11, UR38 ;  /* 0x00000026000b7c02 */ /* 0x002fe40009000f00 */
[----:B------:R-:W-:Y:S02]  /*14ed60*/  @P0 LOP3.LUT R6, R6, 0x100000, RZ, 0xfc, !PT ;  /* 0x0010000006060812 */ /* 0x000fe400078efcff */
[----:B------:R-:W-:Y:S01]  /*14ed70*/  ISETP.GE.AND P0, PT, R23, UR77, PT ;  /* 0x0000004d17007c0c */ /* 0x000fe2000bf06270 */
[----:B------:R-:W-:Y:S01]  /*14ed80*/  VIADD R24, R16, 0x11a ;  /* 0x0000011a10187836 */ /* 0x000fe20000000000 */
[----:B------:R0:W-:Y:S04]  /*14ed90*/  STL [R1+0x54], R2 ;  /* 0x0000540201007387 */ /* 0x0001e80000100800 */
[----:B------:R1:W-:Y:S01]  /*14eda0*/  STL [R1+0x5554], R11 ;  /* 0x0055540b01007387 */ /* 0x0003e20000100800 */
[----:B------:R-:W-:Y:S01]  /*14edb0*/  LOP3.LUT R7, R7, 0xfffeffff, RZ, 0xc0, !PT ;  /* 0xfffeffff07077812 */ /* 0x000fe200078ec0ff */
[----:B------:R-:W2:Y:S01]  /*14edc0*/  LDCU.64 UR36, c[0x0][0x398] ;  /* 0x00007300ff2477ac */ /* 0x000ea20008000a00 */
[----:B------:R-:W2:Y:S02]  /*14edd0*/  LDCU.64 UR38, c[0x0][0x398] ;  /* 0x00007300ff2677ac */ /* 0x000ea40008000a00 */
[----:B------:R-:W-:-:S02]  /*14ede0*/  @P1 LOP3.LUT R7, R7, 0x10000, RZ, 0xfc, !PT ;  /* 0x0001000007071812 */ /* 0x000fc400078efcff */
[----:B0-----:R-:W-:Y:S02]  /*14edf0*/  MOV.SPILL R2, UR44 ;  /* 0x0000002c00027c02 */ /* 0x001fe40009000f00 */
[----:B-1----:R-:W-:Y:S02]  /*14ee00*/  MOV.SPILL R11, UR40 ;  /* 0x00000028000b7c02 */ /* 0x002fe40009000f00 */
[----:B------:R-:W-:Y:S01]  /*14ee10*/  ISETP.GE.AND P1, PT, R24, UR8, PT ;  /* 0x0000000818007c0c */ /* 0x000fe2000bf26270 */
[----:B------:R-:W-:Y:S01]  /*14ee20*/  VIADD R23, R16, 0x119 ;  /* 0x0000011910177836 */ /* 0x000fe20000000000 */
[----:B------:R-:W-:Y:S02]  /*14ee30*/  LOP3.LUT R6, R6, 0xfff7ffff, RZ, 0xc0, !PT ;  /* 0xfff7ffff06067812 */ /* 0x000fe400078ec0ff */
[----:B------:R-:W-:Y:S01]  /*14ee40*/  LOP3.LUT R7, R7, 0xffff7fff, RZ, 0xc0, !PT ;  /* 0xffff7fff07077812 */ /* 0x000fe200078ec0ff */
[----:B------:R-:W-:Y:S04]  /*14ee50*/  STL [R1+0x5558], R11 ;  /* 0x0055580b01007387 */ /* 0x000fe80000100800 */
[----:B------:R-:W-:Y:S04]  /*14ee60*/  STL [R1+0x44], R2 ;  /* 0x0000440201007387 */ /* 0x000fe80000100800 */
[----:B------:R-:W-:Y:S04]  /*14ee70*/  STL [R1+0x5528], R5 ;  /* 0x0055280501007387 */ /* 0x000fe80000100800 */
[----:B------:R0:W-:Y:S01]  /*14ee80*/  STL [R1+0x40], R3 ;  /* 0x0000400301007387 */ /* 0x0001e20000100800 */
[----:B------:R-:W-:Y:S01]  /*14ee90*/  @P0 LOP3.LUT R6, R6, 0x80000, RZ, 0xfc, !PT ;  /* 0x0008000006060812 */ /* 0x000fe200078efcff */
[----:B------:R-:W1:Y:S01]  /*14eea0*/  LDCU.64 UR8, c[0x0][0x398] ;  /* 0x00007300ff0877ac */ /* 0x000e620008000a00 */
[----:B0-----:R-:W-:Y:S01]  /*14eeb0*/  IMAD.U32 R3, RZ, RZ, UR4 ;  /* 0x00000004ff037e24 */ /* 0x001fe2000f8e00ff */
[----:B------:R-:W-:Y:S01]  /*14eec0*/  UMOV UR4, UR5 ;  /* 0x0000000500047c82 */ /* 0x000fe20008000000 */
[----:B------:R-:W-:Y:S01]  /*14eed0*/  UMOV UR5, UR11 ;  /* 0x0000000b00057c82 */ /* 0x000fe20008000000 */
[----:B------:R-:W0:Y:S01]  /*14eee0*/  LDCU.64 UR10, c[0x0][0x398] ;  /* 0x00007300ff0a77ac */ /* 0x000e220008000a00 */
[----:B------:R-:W-:Y:S01]  /*14eef0*/  ISETP.GE.AND P0, PT, R23, UR4, PT ;  /* 0x0000000417007c0c */ /* 0x000fe2000bf06270 */
[----:B------:R-:W-:Y:S01]  /*14ef00*/  VIADD R23, R16, 0x118 ;  /* 0x0000011810177836 */ /* 0x000fe20000000000 */
[----:B------:R-:W-:-:S04]  /*14ef10*/  @P1 LOP3.LUT R7, R7, 0x8000, RZ, 0xfc, !PT ;  /* 0x0000800007071812 */ /* 0x000fc800078efcff */
[----:B--2---:R-:W-:Y:S01]  /*14ef20*/  ISETP.GE.AND P1, PT, R23, UR7, PT ;  /* 0x0000000717007c0c */ /* 0x004fe2000bf26270 */
[C---:B------:R-:W-:Y:S01]  /*14ef30*/  VIADD R23, R16.reuse, 0x116 ;  /* 0x0000011610177836 */ /* 0x040fe20000000000 */
[----:B------:R-:W-:Y:S01]  /*14ef40*/  LOP3.LUT R7, R7, 0xffffbfff, RZ, 0xc0, !PT ;  /* 0xffffbfff07077812 */ /* 0x000fe200078ec0ff */
[----:B------:R-:W-:Y:S02]  /*14ef50*/  IMAD.U32 R5, RZ, RZ, UR6 ;  /* 0x00000006ff057e24 */ /* 0x000fe4000f8e00ff */
[----:B------:R-:W-:Y:S01]  /*14ef60*/  VIADD R24, R16, 0x117 ;  /* 0x0000011710187836 */ /* 0x000fe20000000000 */
[----:B------:R-:W-:Y:S01]  /*14ef70*/  LOP3.LUT R6, R6, 0xfffbffff, RZ, 0xc0, !PT ;  /* 0xfffbffff06067812 */ /* 0x000fe200078ec0ff */
[----:B0-----:R-:W-:-:S06]  /*14ef80*/  UMOV UR6, UR11 ;  /* 0x0000000b00067c82 */ /* 0x001fcc0008000000 */
[----:B------:R-:W-:Y:S02]  /*14ef90*/  @P1 LOP3.LUT R7, R7, 0x4000, RZ, 0xfc, !PT ;  /* 0x0000400007071812 */ /* 0x000fe400078efcff */
[----:B------:R-:W-:Y:S02]  /*14efa0*/  ISETP.GE.AND P1, PT, R23, UR6, PT ;  /* 0x0000000617007c0c */ /* 0x000fe4000bf26270 */
[----:B------:R-:W-:Y:S01]  /*14efb0*/  @P0 LOP3.LUT R6, R6, 0x40000, RZ, 0xfc, !PT ;  /* 0x0004000006060812 */ /* 0x000fe200078efcff */
[----:B------:R-:W0:Y:S01]  /*14efc0*/  LDCU.64 UR6, c[0x0][0x398] ;  /* 0x00007300ff0677ac */ /* 0x000e220008000a00 */
[----:B------:R-:W-:Y:S01]  /*14efd0*/  ISETP.GE.AND P0, PT, R24, UR5, PT ;  /* 0x0000000518007c0c */ /* 0x000fe2000bf06270 */
[----:B-1----:R-:W-:Y:S01]  /*14efe0*/  IMAD.U32 R17, RZ, RZ, UR8 ;  /* 0x00000008ff117e24 */ /* 0x002fe2000f8e00ff */
[----:B------:R-:W-:Y:S01]  /*14eff0*/  UMOV UR4, UR9 ;  /* 0x0000000900047c82 */ /* 0x000fe20008000000 */
[----:B------:R-:W1:Y:S01]  /*14f000*/  LDCU.64 UR8, c[0x0][0x398] ;  /* 0x00007300ff0877ac */ /* 0x000e620008000a00 */
[----:B------:R-:W-:Y:S01]  /*14f010*/  VIADD R24, R16, 0x114 ;  /* 0x0000011410187836 */ /* 0x000fe20000000000 */
[----:B------:R-:W-:-:S02]  /*14f020*/  LOP3.LUT R6, R6, 0xfffdffff, RZ, 0xc0, !PT ;  /* 0xfffdffff06067812 */ /* 0x000fc400078ec0ff */
[----:B------:R-:W-:Y:S01]  /*14f030*/  LOP3.LUT R7, R7, 0xffffdfff, RZ, 0xc0, !PT ;  /* 0xffffdfff07077812 */ /* 0x000fe200078ec0ff */
[----:B------:R-:W-:-:S05]  /*14f040*/  VIADD R23, R16, 0x112 ;  /* 0x0000011210177836 */ /* 0x000fca0000000000 */
[----:B------:R-:W-:Y:S02]  /*14f050*/  @P0 LOP3.LUT R6, R6, 0x20000, RZ, 0xfc, !PT ;  /* 0x0002000006060812 */ /* 0x000fe400078efcff */
[----:B------:R-:W-:Y:S02]  /*14f060*/  ISETP.GE.AND P0, PT, R24, UR4, PT ;  /* 0x0000000418007c0c */ /* 0x000fe4000bf06270 */
[----:B------:R-:W-:Y:S01]  /*14f070*/  @P1 LOP3.LUT R7, R7, 0x2000, RZ, 0xfc, !PT ;  /* 0x0000200007071812 */ /* 0x000fe200078efcff */
[----:B0-----:R-:W-:Y:S01]  /*14f080*/  IMAD.U32 R13, RZ, RZ, UR6 ;  /* 0x00000006ff0d7e24 */ /* 0x001fe2000f8e00ff */
[----:B------:R-:W-:Y:S01]  /*14f090*/  UMOV UR4, UR7 ;  /* 0x0000000700047c82 */ /* 0x000fe20008000000 */
[----:B------:R-:W0:Y:S01]  /*14f0a0*/  LDCU.64 UR6, c[0x0][0x398] ;  /* 0x00007300ff0677ac */ /* 0x000e220008000a00 */
[----:B-1----:R-:W-:Y:S01]  /*14f0b0*/  UMOV UR5, UR9 ;  /* 0x0000000900057c82 */ /* 0x002fe20008000000 */
[----:B------:R-:W-:Y:S02]  /*14f0c0*/  LOP3.LUT R7, R7, 0xffffefff, RZ, 0xc0, !PT ;  /* 0xffffefff07077812 */ /* 0x000fe400078ec0ff */
[----:B------:R-:W-:-:S04]  /*14f0d0*/  ISETP.GE.AND P1, PT, R23, UR5, PT ;  /* 0x0000000517007c0c */ /* 0x000fc8000bf26270 */
[----:B------:R-:W-:Y:S02]  /*14f0e0*/  @P0 LOP3.LUT R7, R7, 0x1000, RZ, 0xfc, !PT ;  /* 0x0000100007070812 */ /* 0x000fe400078efcff */
[----:B------:R-:W-:Y:S02]  /*14f0f0*/  ISETP.GE.AND P0, PT, R28, UR4, PT ;  /* 0x000000041c007c0c */ /* 0x000fe4000bf06270 */
[----:B------:R-:W-:-:S05]  /*14f100*/  LOP3.LUT R7, R7, 0xfffff7ff, RZ, 0xc0, !PT ;  /* 0xfffff7ff07077812 */ /* 0x000fca00078ec0ff */
[----:B------:R-:W-:Y:S01]  /*14f110*/  @P1 LOP3.LUT R7, R7, 0x800, RZ, 0xfc, !PT ;  /* 0x0000080007071812 */ /* 0x000fe200078efcff */
[----:B0-----:R-:W-:Y:S01]  /*14f120*/  UMOV UR4, UR7 ;  /* 0x0000000700047c82 */ /* 0x001fe20008000000 */
[----:B------:R-:W-:Y:S01]  /*14f130*/  UMOV UR47, UR6 ;  /* 0x00000006002f7c82 */ /* 0x000fe20008000000 */
[----:B------:R-:W0:Y:S01]  /*14f140*/  LDCU.64 UR6, c[0x0][0x398] ;  /* 0x00007300ff0677ac */ /* 0x000e220008000a00 */
[----:B------:R-:W-:Y:S01]  /*14f150*/  VIADD R23, R16, 0x10e ;  /* 0x0000010e10177836 */ /* 0x000fe20000000000 */
[----:B------:R-:W-:-:S04]  /*14f160*/  LOP3.LUT R7, R7, 0xfffffbff, RZ, 0xc0, !PT ;  /* 0xfffffbff07077812 */ /* 0x000fc800078ec0ff */
[----:B------:R-:W-:Y:S02]  /*14f170*/  @P0 LOP3.LUT R7, R7, 0x400, RZ, 0xfc, !PT ;  /* 0x0000040007070812 */ /* 0x000fe400078efcff */
[----:B------:R-:W-:Y:S01]  /*14f180*/  ISETP.GE.AND P0, PT, R23, UR4, PT ;  /* 0x0000000417007c0c */ /* 0x000fe2000bf06270 */
[----:B------:R-:W-:Y:S01]  /*14f190*/  VIADD R23, R16, 0x10c ;  /* 0x0000010c10177836 */ /* 0x000fe20000000000 */
[----:B------:R-:W-:Y:S01]  /*14f1a0*/  LOP3.LUT R7, R7, 0xfffffdff, RZ, 0xc0, !PT ;  /* 0xfffffdff07077812 */ /* 0x000fe200078ec0ff */
[----:B0-----:R-:W-:-:S10]  /*14f1b0*/  UMOV UR4, UR7 ;  /* 0x0000000700047c82 */ /* 0x001fd40008000000 */
[----:B------:R-:W-:Y:S02]  /*14f1c0*/  @P0 LOP3.LUT R7, R7, 0x200, RZ, 0xfc, !PT ;  /* 0x0000020007070812 */ /* 0x000fe400078efcff */
[----:B------:R-:W-:Y:S01]  /*14f1d0*/  ISETP.GE.AND P0, PT, R23, UR4, PT ;  /* 0x0000000417007c0c */ /* 0x000fe2000bf06270 */
[----:B------:R-:W0:Y:S01]  /*14f1e0*/  LDCU.64 UR4, c[0x0][0x398] ;  /* 0x00007300ff0477ac */ /* 0x000e220008000a00 */
[----:B------:R-:W-:Y:S01]  /*14f1f0*/  UMOV UR57, UR6 ;  /* 0x0000000600397c82 */ /* 0x000fe20008000000 */
[----:B------:R-:W1:Y:S01]  /*14f200*/  LDCU.64 UR6, c[0x0][0x398] ;  /* 0x00007300ff0677ac */ /* 0x000e620008000a00 */
[----:B------:R-:W-:Y:S01]  /*14f210*/  VIADD R23, R16, 0x10a ;  /* 0x0000010a10177836 */ /* 0x000fe20000000000 */
[----:B------:R-:W-:-:S08]  /*14f220*/  LOP3.LUT R7, R7, 0xfffffeff, RZ, 0xc0, !PT ;  /* 0xfffffeff07077812 */ /* 0x000fd000078ec0ff */
[----:B------:R-:W-:Y:S01]  /*14f230*/  @P0 LOP3.LUT R7, R7, 0x100, RZ, 0xfc, !PT ;  /* 0x0000010007070812 */ /* 0x000fe200078efcff */
[----:B0-----:R-:W-:Y:S01]  /*14f240*/  IMAD.U32 R15, RZ, RZ, UR4 ;  /* 0x00000004ff0f7e24 */ /* 0x001fe2000f8e00ff */
[----:B------:R-:W-:Y:S02]  /*14f250*/  UMOV UR4, UR5 ;  /* 0x0000000500047c82 */ /* 0x000fe40008000000 */
[----:B------:R-:W-:Y:S01]  /*14f260*/  ISETP.GE.AND P0, PT, R23, UR4, PT ;  /* 0x0000000417007c0c */ /* 0x000fe2000bf06270 */
[----:B------:R-:W-:Y:S01]  /*14f270*/  VIADD R23, R16, 0x108 ;  /* 0x0000010810177836 */ /* 0x000fe20000000000 */
[----:B------:R-:W-:Y:S01]  /*14f280*/  LOP3.LUT R7, R7, 0xffffff7f, RZ, 0xc0, !PT ;  /* 0xffffff7f07077812 */ /* 0x000fe200078ec0ff */
[----:B-1----:R-:W-:-:S10]  /*14f290*/  UMOV UR4, UR7 ;  /* 0x0000000700047c82 */ /* 0x002fd40008000000 */
[----:B------:R-:W-:Y:S02]  /*14f2a0*/  @P0 LOP3.LUT R7, R7, 0x80, RZ, 0xfc, !PT ;  /* 0x0000008007070812 */ /* 0x000fe400078efcff */
[----:B------:R-:W-:Y:S01]  /*14f2b0*/  ISETP.GE.AND P0, PT, R23, UR4, PT ;  /* 0x0000000417007c0c */ /* 0x000fe2000bf06270 */
[----:B------:R-:W0:Y:S01]  /*14f2c0*/  LDCU.64 UR4, c[0x0][0x398] ;  /* 0x00007300ff0477ac */ /* 0x000e220008000a00 */
[----:B------:R-:W-:Y:S01]  /*14f2d0*/  VIADD R23, R16, 0x106 ;  /* 0x0000010610177836 */ /* 0x000fe20000000000 */
[----:B------:R-:W-:-:S10]  /*14f2e0*/  LOP3.LUT R7, R7, 0xffffffbf, RZ, 0xc0, !PT ;  /* 0xffffffbf07077812 */ /* 0x000fd400078ec0ff */
[----:B------:R-:W-:Y:S01]  /*14f2f0*/  @P0 LOP3.LUT R7, R7, 0x40, RZ, 0xfc, !PT ;  /* 0x0000004007070812 */ /* 0x000fe200078efcff */
[----:B0-----:R-:W-:Y:S01]  /*14f300*/  IMAD.U32 R12, RZ, RZ, UR4 ;  /* 0x00000004ff0c7e24 */ /* 0x001fe2000f8e00ff */
[----:B------:R-:W-:Y:S02]  /*14f310*/  UMOV UR4, UR5 ;  /* 0x0000000500047c82 */ /* 0x000fe40008000000 */
[----:B------:R-:W-:Y:S02]  /*14f320*/  ISETP.GE.AND P0, PT, R23, UR4, PT ;  /* 0x0000000417007c0c */ /* 0x000fe4000bf06270 */
[----:B------:R-:W0:Y:S01]  /*14f330*/  LDCU.64 UR4, c[0x0][0x398] ;  /* 0x00007300ff0477ac */ /* 0x000e220008000a00 */
[----:B------:R-:W-:Y:S01]  /*14f340*/  VIADD R23, R16, 0x104 ;  /* 0x0000010410177836 */ /* 0x000fe20000000000 */
[----:B------:R-:W-:Y:S01]  /*14f350*/  LOP3.LUT R7, R7, 0xffffffdf, RZ, 0xc0, !PT ;  /* 0xffffffdf07077812 */ /* 0x000fe200078ec0ff */
[----:B------:R-:W-:Y:S01]  /*14f360*/  UMOV UR55, UR6 ;  /* 0x0000000600377c82 */ /* 0x000fe20008000000 */
[----:B------:R-:W1:Y:S07]  /*14f370*/  LDCU.64 UR6, c[0x0][0x398] ;  /* 0x00007300ff0677ac */ /* 0x000e6e0008000a00 */
[----:B------:R-:W-:Y:S01]  /*14f380*/  @P0 LOP3.LUT R7, R7, 0x20, RZ, 0xfc, !PT ;  /* 0x0000002007070812 */ /* 0x000fe200078efcff */
[----:B0-----:R-:W-:Y:S01]  /*14f390*/  IMAD.U32 R10, RZ, RZ, UR4 ;  /* 0x00000004ff0a7e24 */ /* 0x001fe2000f8e00ff */
[----:B------:R-:W-:-:S02]  /*14f3a0*/  UMOV UR4, UR5 ;  /* 0x0000000500047c82 */ /* 0x000fc40008000000 */
[----:B------:R-:W-:Y:S02]  /*14f3b0*/  ISETP.GE.AND P0, PT, R23, UR4, PT ;  /* 0x0000000417007c0c */ /* 0x000fe4000bf06270 */
[----:B------:R-:W0:Y:S01]  /*14f3c0*/  LDCU.64 UR4, c[0x0][0x398] ;  /* 0x00007300ff0477ac */ /* 0x000e220008000a00 */
[----:B------:R-:W-:Y:S01]  /*14f3d0*/  VIADD R23, R16, 0x102 ;  /* 0x0000010210177836 */ /* 0x000fe20000000000 */
[----:B------:R-:W-:Y:S01]  /*14f3e0*/  LOP3.LUT R7, R7, 0xffffffef, RZ, 0xc0, !PT ;  /* 0xffffffef07077812 */ /* 0x000fe200078ec0ff */
[----:B-1----:R-:W-:-:S08]  /*14f3f0*/  UMOV UR25, UR6 ;  /* 0x0000000600197c82 */ /* 0x002fd00008000000 */
[----:B------:R-:W-:Y:S01]  /*14f400*/  @P0 LOP3.LUT R7, R7, 0x10, RZ, 0xfc, !PT ;  /* 0x0000001007070812 */ /* 0x000fe200078efcff */
[----:B0-----:R-:W-:Y:S01]  /*14f410*/  IMAD.U32 R27, RZ, RZ, UR4 ;  /* 0x00000004ff1b7e24 */ /* 0x001fe2000f8e00ff */
[----:B------:R-:W-:Y:S02]  /*14f420*/  UMOV UR4, UR5 ;  /* 0x0000000500047c82 */ /* 0x000fe40008000000 */
[----:B------:R-:W-:Y:S01]  /*14f430*/  ISETP.GE.AND P0, PT, R23, UR4, PT ;  /* 0x0000000417007c0c */ /* 0x000fe2000bf06270 */
[----:B------:R-:W-:Y:S01]  /*14f440*/  UMOV UR4, UR7 ;  /* 0x0000000700047c82 */ /* 0x000fe20008000000 */
[----:B------:R-:W0:Y:S01]  /*14f450*/  LDCU.64 UR6, c[0x0][0x398] ;  /* 0x00007300ff0677ac */ /* 0x000e220008000a00 */
[----:B------:R-:W-:Y:S01]  /*14f460*/  VIADD R23, R16, 0x100 ;  /* 0x0000010010177836 */ /* 0x000fe20000000000 */
[----:B------:R-:W-:-:S09]  /*14f470*/  LOP3.LUT R7, R7, 0xfffffff7, RZ, 0xc0, !PT ;  /* 0xfffffff707077812 */ /* 0x000fd200078ec0ff */
[----:B------:R-:W-:Y:S02]  /*14f480*/  @P0 LOP3.LUT R7, R7, 0x8, RZ, 0xfc, !PT ;  /* 0x0000000807070812 */ /* 0x000fe400078efcff */
[----:B------:R-:W-:Y:S01]  /*14f490*/  ISETP.GE.AND P0, PT, R23, UR4, PT ;  /* 0x0000000417007c0c */ /* 0x000fe2000bf06270 */
[----:B0-----:R-:W-:Y:S01]  /*14f4a0*/  UMOV UR4, UR7 ;  /* 0x0000000700047c82 */ /* 0x001fe20008000000 */
[----:B------:R-:W-:Y:S01]  /*14f4b0*/  UMOV UR43, UR6 ;  /* 0x00000006002b7c82 */ /* 0x000fe20008000000 */
[----:B------:R-:W0:Y:S01]  /*14f4c0*/  LDCU.64 UR6, c[0x0][0x398] ;  /* 0x00007300ff0677ac */ /* 0x000e220008000a00 */
[----:B------:R-:W-:Y:S01]  /*14f4d0*/  VIADD R23, R16, 0xfe ;  /* 0x000000fe10177836 */ /* 0x000fe20000000000 */
[----:B------:R-:W-:-:S08]  /*14f4e0*/  LOP3.LUT R7, R7, 0xfffffffb, RZ, 0xc0, !PT ;  /* 0xfffffffb07077812 */ /* 0x000fd000078ec0ff */
[----:B------:R-:W-:Y:S02]  /*14f4f0*/  @P0 LOP3.LUT R7, R7, 0x4, RZ, 0xfc, !PT ;  /* 0x0000000407070812 */ /* 0x000fe400078efcff */
[----:B------:R-:W-:Y:S01]  /*14f500*/  ISETP.GE.AND P0, PT, R23, UR4, PT ;  /* 0x0000000417007c0c */ /* 0x000fe2000bf06270 */
[----:B------:R-:W-:Y:S01]  /*14f510*/  VIADD R23, R16, 0xfc ;  /* 0x000000fc10177836 */ /* 0x000fe20000000000 */
[----:B------:R-:W-:Y:S01]  /*14f520*/  LOP3.LUT R7, R7, 0xfffffffd, RZ, 0xc0, !PT ;  /* 0xfffffffd07077812 */ /* 0x000fe200078ec0ff */
[----:B0-----:R-:W-:Y:S01]  /*14f530*/  UMOV UR4, UR7 ;  /* 0x0000000700047c82 */ /* 0x001fe20008000000 */
[----:B------:R-:W-:Y:S01]  /*14f540*/  UMOV UR61, UR6 ;  /* 0x00000006003d7c82 */ /* 0x000fe20008000000 */
[----:B------:R-:W0:Y:S08]  /*14f550*/  LDCU.64 UR6, c[0x0][0x398] ;  /* 0x00007300ff0677ac */ /* 0x000e300008000a00 */
[----:B------:R-:W-:-:S02]  /*14f560*/  @P0 LOP3.LUT R7, R7, 0x2, RZ, 0xfc, !PT ;  /* 0x0000000207070812 */ /* 0x000fc400078efcff */
[----:B------:R-:W-:Y:S01]  /*14f570*/  ISETP.GE.AND P0, PT, R23, UR4, PT ;  /* 0x0000000417007c0c */ /* 0x000fe2000bf06270 */
[----:B------:R-:W-:Y:S01]  /*14f580*/  VIADD R23, R16, 0xfa ;  /* 0x000000fa10177836 */ /* 0x000fe20000000000 */
[----:B------:R-:W-:-:S11]  /*14f590*/  LOP3.LUT R7, R7, 0xfffffffe, RZ, 0xc0, !PT ;  /* 0xfffffffe07077812 */ /* 0x000fd600078ec0ff */
[----:B------:R-:W-:Y:S01]  /*14f5a0*/  @P0 LOP3.LUT R7, R7, 0x1, RZ, 0xfc, !PT ;  /* 0x0000000107070812 */ /* 0x000fe200078efcff */
[----:B0-----:R-:W-:Y:S02]  /*14f5b0*/  UMOV UR4, UR7 ;  /* 0x0000000700047c82 */ /* 0x001fe40008000000 */
[----:B------:R-:W-:Y:S02]  /*14f5c0*/  ISETP.GE.AND P0, PT, R23, UR4, PT ;  /* 0x0000000417007c0c */ /* 0x000fe4000bf06270 */
[----:B------:R-:W0:Y:S01]  /*14f5d0*/  LDCU.64 UR4, c[0x0][0x398] ;  /* 0x00007300ff0477ac */ /* 0x000e220008000a00 */
[----:B------:R-:W-:Y:S01]  /*14f5e0*/  UMOV UR49, UR6 ;  /* 0x0000000600317c82 */ /* 0x000fe20008000000 */
[----:B------:R-:W1:Y:S01]  /*14f5f0*/  LDCU.64 UR6, c[0x0][0x398] ;  /* 0x00007300ff0677ac */ /* 0x000e620008000a00 */
[----:B------:R-:W-:-:S08]  /*14f600*/  VIADD R23, R16, 0xf8 ;  /* 0x000000f810177836 */ /* 0x000fd00000000000 */
[----:B------:R-:W-:Y:S01]  /*14f610*/  @P0 LOP3.LUT R8, R8, 0x80000000, RZ, 0xfc, !PT ;  /* 0x8000000008080812 */ /* 0x000fe200078efcff */
[----:B0-----:R-:W-:Y:S01]  /*14f620*/  IMAD.U32 R26, RZ, RZ, UR4 ;  /* 0x00000004ff1a7e24 */ /* 0x001fe2000f8e00ff */
[----:B------:R-:W-:Y:S02]  /*14f630*/  UMOV UR4, UR5 ;  /* 0x0000000500047c82 */ /* 0x000fe40008000000 */
[----:B------:R-:W-:Y:S01]  /*14f640*/  ISETP.GE.AND P0, PT, R23, UR4, PT ;  /* 0x0000000417007c0c */ /* 0x000fe2000bf06270 */
[----:B------:R-:W-:Y:S01]  /*14f650*/  VIADD R23, R16, 0xf6 ;  /* 0x000000f610177836 */ /* 0x000fe20000000000 */
[----:B------:R-:W-:Y:S01]  /*14f660*/  LOP3.LUT R8, R8, 0xbfffffff, RZ, 0xc0, !PT ;  /* 0xbfffffff08087812 */ /* 0x000fe200078ec0ff */
[----:B-1----:R-:W-:Y:S01]  /*14f670*/  UMOV UR4, UR7 ;  /* 0x0000000700047c82 */ /* 0x002fe20008000000 */
[----:B------:R-:W-:Y:S01]  /*14f680*/  UMOV UR45, UR6 ;  /* 0x00000006002d7c82 */ /* 0x000fe20008000000 */
[----:B------:R-:W0:Y:S08]  /*14f690*/  LDCU.64 UR6, c[0x0][0x398] ;  /* 0x00007300ff0677ac */ /* 0x000e300008000a00 */
[----:B------:R-:W-:-:S02]  /*14f6a0*/  @P0 LOP3.LUT R8, R8, 0x40000000, RZ, 0xfc, !PT ;  /* 0x4000000008080812 */ /* 0x000fc400078efcff */
[----:B------:R-:W-:Y:S01]  /*14f6b0*/  ISETP.GE.AND P0, PT, R23, UR4, PT ;  /* 0x0000000417007c0c */ /* 0x000fe2000bf06270 */
[----:B------:R-:W1:Y:S01]  /*14f6c0*/  LDCU.64 UR4, c[0x0][0x398] ;  /* 0x00007300ff0477ac */ /* 0x000e620008000a00 */
[----:B------:R-:W-:Y:S01]  /*14f6d0*/  VIADD R23, R16, 0xf4 ;  /* 0x000000f410177836 */ /* 0x000fe20000000000 */
[----:B------:R-:W-:Y:S01]  /*14f6e0*/  LOP3.LUT R8, R8, 0xdfffffff, RZ, 0xc0, !PT ;  /* 0xdfffffff08087812 */ /* 0x000fe200078ec0ff */
[----:B0-----:R-:W-:-:S09]  /*14f6f0*/  UMOV UR51, UR6 ;  /* 0x0000000600337c82 */ /* 0x001fd20008000000 */
[----:B------:R-:W-:Y:S01]  /*14f700*/  @P0 LOP3.LUT R8, R8, 0x20000000, RZ, 0xfc, !PT ;  /* 0x2000000008080812 */ /* 0x000fe200078efcff */
[----:B-1----:R-:W-:Y:S01]  /*14f710*/  IMAD.U32 R25, RZ, RZ, UR4 ;  /* 0x00000004ff197e24 */ /* 0x002fe2000f8e00ff */
        /* <DEDUP_REMOVED lines=71> */
[----:B------:R-:W-:Y:S01]  /*14fb90*/  UMOV UR41, UR8 ;  /* 0x0000000800297c82 */ /* 0x000fe20008000000 */
[----:B------:R-:W1:Y:S01]  /*14fba0*/  LDCU.64 UR8, c[0x0][0x398] ;  /* 0x00007300ff0877ac */ /* 0x000e620008000a00 */
[----:B------:R-:W-:Y:S01]  /*14fbb0*/  VIADD R23, R16, 0xde ;  /* 0x000000de10177836 */ /* 0x000fe20000000000 */
[----:B------:R-:W-:Y:S01]  /*14fbc0*/  LOP3.LUT R8, R8, 0xfffbffff, RZ, 0xc0, !PT ;  /* 0xfffbffff08087812 */ /* 0x000fe200078ec0ff */
[----:B------:R-:W-:Y:S01]  /*14fbd0*/  UMOV UR27, UR10 ;  /* 0x0000000a001b7c82 */ /* 0x000fe20008000000 */
[----:B------:R-:W2:Y:S07]  /*14fbe0*/  LDCU.64 UR10, c[0x0][0x398] ;  /* 0x00007300ff0a77ac */ /* 0x000eae0008000a00 */
[----:B------:R-:W-:Y:S01]  /*14fbf0*/  @P0 LOP3.LUT R8, R8, 0x40000, RZ, 0xfc, !PT ;  /* 0x0004000008080812 */ /* 0x000fe200078efcff */
[----:B0-----:R-:W-:-:S02]  /*14fc00*/  UMOV UR4, UR7 ;  /* 0x0000000700047c82 */ /* 0x001fc40008000000 */
[----:B------:R-:W-:Y:S01]  /*14fc10*/  ISETP.GE.AND P0, PT, R23, UR4, PT ;  /* 0x0000000417007c0c */ /* 0x000fe2000bf06270 */
[----:B------:R-:W-:Y:S01]  /*14fc20*/  VIADD R23, R16, 0xdc ;  /* 0x000000dc10177836 */ /* 0x000fe20000000000 */
[----:B------:R-:W-:Y:S01]  /*14fc30*/  LOP3.LUT R8, R8, 0xfffdffff, RZ, 0xc0, !PT ;  /* 0xfffdffff08087812 */ /* 0x000fe200078ec0ff */
[----:B-1----:R-:W-:-:S10]  /*14fc40*/  UMOV UR4, UR9 ;  /* 0x0000000900047c82 */ /* 0x002fd40008000000 */
[----:B------:R-:W-:Y:S02]  /*14fc50*/  @P0 LOP3.LUT R8, R8, 0x20000, RZ, 0xfc, !PT ;  /* 0x0002000008080812 */ /* 0x000fe400078efcff */
[----:B------:R-:W-:Y:S01]  /*14fc60*/  ISETP.GE.AND P0, PT, R23, UR4, PT ;  /* 0x0000000417007c0c */ /* 0x000fe2000bf06270 */
[----:B------:R-:W-:Y:S01]  /*14fc70*/  VIADD R23, R16, 0xda ;  /* 0x000000da10177836 */ /* 0x000fe20000000000 */
[----:B------:R-:W-:Y:S01]  /*14fc80*/  LOP3.LUT R8, R8, 0xfffeffff, RZ, 0xc0, !PT ;  /* 0xfffeffff08087812 */ /* 0x000fe200078ec0ff */
[----:B--2---:R-:W-:-:S10]  /*14fc90*/  UMOV UR4, UR11 ;  /* 0x0000000b00047c82 */ /* 0x004fd40008000000 */
[----:B------:R-:W-:Y:S02]  /*14fca0*/  @P0 LOP3.LUT R8, R8, 0x10000, RZ, 0xfc, !PT ;  /* 0x0001000008080812 */ /* 0x000fe400078efcff */
[----:B------:R-:W-:Y:S01]  /*14fcb0*/  ISETP.GE.AND P0, PT, R23, UR4, PT ;  /* 0x0000000417007c0c */ /* 0x000fe2000bf06270 */
[----:B------:R-:W-:Y:S01]  /*14fcc0*/  VIADD R23, R16, 0xd8 ;  /* 0x000000d810177836 */ /* 0x000fe20000000000 */
[----:B------:R-:W-:Y:S01]  /*14fcd0*/  LOP3.LUT R8, R8, 0xffff7fff, RZ, 0xc0, !PT ;  /* 0xffff7fff08087812 */ /* 0x000fe200078ec0ff */
[----:B------:R-:W-:-:S10]  /*14fce0*/  UMOV UR4, UR13 ;  /* 0x0000000d00047c82 */ /* 0x000fd40008000000 */
        /* <DEDUP_REMOVED lines=27> */
[----:B------:R-:W-:Y:S01]  /*14fea0*/  UMOV UR4, UR29 ;  /* 0x0000001d00047c82 */ /* 0x000fe20008000000 */
[----:B------:R-:W0:Y:S01]  /*14feb0*/  LDCU.64 UR28, c[0x0][0x398] ;  /* 0x00007300ff1c77ac */ /* 0x000e220008000a00 */
[----:B------:R-:W-:Y:S01]  /*14fec0*/  VIADD R23, R16, 0xcc ;  /* 0x000000cc10177836 */ /* 0x000fe20000000000 */
[----:B------:R-:W-:-:S09]  /*14fed0*/  LOP3.LUT R8, R8, 0xfffffdff, RZ, 0xc0, !PT ;  /* 0xfffffdff08087812 */ /* 0x000fd200078ec0ff */
[----:B------:R-:W-:Y:S02]  /*14fee0*/  @P0 LOP3.LUT R8, R8, 0x200, RZ, 0xfc, !PT ;  /* 0x0000020008080812 */ /* 0x000fe400078efcff */
[----:B------:R-:W-:Y:S01]  /*14fef0*/  ISETP.GE.AND P0, PT, R23, UR4, PT ;  /* 0x0000000417007c0c */ /* 0x000fe2000bf06270 */
[----:B------:R-:W-:Y:S01]  /*14ff00*/  VIADD R23, R16, 0xca ;  /* 0x000000ca10177836 */ /* 0x000fe20000000000 */
[----:B------:R-:W-:Y:S01]  /*14ff10*/  LOP3.LUT R8, R8, 0xfffffeff, RZ, 0xc0, !PT ;  /* 0xfffffeff08087812 */ /* 0x000fe200078ec0ff */
[----:B0-----:R-:W-:Y:S01]  /*14ff20*/  IMAD.U32 R20, RZ, RZ, UR28 ;  /* 0x0000001cff147e24 */ /* 0x001fe2000f8e00ff */
[----:B------:R-:W-:Y:S01]  /*14ff30*/  UMOV UR4, UR29 ;  /* 0x0000001d00047c82 */ /* 0x000fe20008000000 */
[----:B------:R-:W0:Y:S08]  /*14ff40*/  LDCU.64 UR28, c[0x0][0x398] ;  /* 0x00007300ff1c77ac */ /* 0x000e300008000a00 */
[----:B------:R-:W-:-:S02]  /*14ff50*/  @P0 LOP3.LUT R8, R8, 0x100, RZ, 0xfc, !PT ;  /* 0x0000010008080812 */ /* 0x000fc400078efcff */
[----:B------:R-:W-:Y:S01]  /*14ff60*/  ISETP.GE.AND P0, PT, R23, UR4, PT ;  /* 0x0000000417007c0c */ /* 0x000fe2000bf06270 */
[----:B------:R-:W-:Y:S01]  /*14ff70*/  VIADD R23, R16, 0xc8 ;  /* 0x000000c810177836 */ /* 0x000fe20000000000 */
[----:B------:R-:W-:Y:S01]  /*14ff80*/  LOP3.LUT R8, R8, 0xffffff7f, RZ, 0xc0, !PT ;  /* 0xffffff7f08087812 */ /* 0x000fe200078ec0ff */
[----:B0-----:R-:W-:-:S10]  /*14ff90*/  UMOV UR4, UR29 ;  /* 0x0000001d00047c82 */ /* 0x001fd40008000000 */
[----:B------:R-:W-:Y:S02]  /*14ffa0*/  @P0 LOP3.LUT R8, R8, 0x80, RZ, 0xfc, !PT ;  /* 0x0000008008080812 */ /* 0x000fe400078efcff */
[----:B------:R-:W-:Y:S01]  /*14ffb0*/  ISETP.GE.AND P0, PT, R23, UR4, PT ;  /* 0x0000000417007c0c */ /* 0x000fe2000bf06270 */
[----:B------:R-:W-:Y:S01]  /*14ffc0*/  VIADD R23, R16, 0xc6 ;  /* 0x000000c610177836 */ /* 0x000fe20000000000 */
[----:B------:R-:W-:Y:S01]  /*14ffd0*/  LOP3.LUT R8, R8, 0xffffffbf, RZ, 0xc0, !PT ;  /* 0xffffffbf08087812 */ /* 0x000fe200078ec0ff */
[----:B----4-:R-:W-:-:S10]  /*14ffe0*/  UMOV UR4, UR31 ;  /* 0x0000001f00047c82 */ /* 0x010fd40008000000 */
        /* <DEDUP_REMOVED lines=9> */
[----:B---3--:R-:W-:-:S10]  /*150080*/  UMOV UR4, UR35 ;  /* 0x0000002300047c82 */ /* 0x008fd40008000000 */
[----:B------:R-:W-:Y:S02]  /*150090*/  @P0 LOP3.LUT R8, R8, 0x10, RZ, 0xfc, !PT ;  /* 0x0000001008080812 */ /* 0x000fe400078efcff */
[----:B------:R-:W-:Y:S01]  /*1500a0*/  ISETP.GE.AND P0, PT, R23, UR4, PT ;  /* 0x0000000417007c0c */ /* 0x000fe2000bf06270 */
[----:B------:R-:W-:Y:S01]  /*1500b0*/  VIADD R23, R16, 0xc0 ;  /* 0x000000c010177836 */ /* 0x000fe20000000000 */
[----:B------:R-:W-:Y:S02]  /*1500c0*/  MOV.SPILL R2, UR58 ;  /* 0x0000003a00027c02 */ /* 0x000fe40009000f00 */
[----:B------:R-:W-:Y:S01]  /*1500d0*/  LOP3.LUT R8, R8, 0xfffffff7, RZ, 0xc0, !PT ;  /* 0xfffffff708087812 */ /* 0x000fe200078ec0ff */
[----:B------:R-:W0:Y:S01]  /*1500e0*/  LDCU.64 UR58, c[0x0][0x398] ;  /* 0x00007300ff3a77ac */ /* 0x000e220008000a00 */
[----:B------:R-:W-:-:S07]  /*1500f0*/  UMOV UR4, UR37 ;  /* 0x0000002500047c82 */ /* 0x000fce0008000000 */
[----:B------:R-:W-:Y:S02]  /*150100*/  @P0 LOP3.LUT R8, R8, 0x8, RZ, 0xfc, !PT ;  /* 0x0000000808080812 */ /* 0x000fe400078efcff */
[----:B------:R-:W-:Y:S01]  /*150110*/  ISETP.GE.AND P0, PT, R23, UR4, PT ;  /* 0x0000000417007c0c */ /* 0x000fe2000bf06270 */
[----:B------:R-:W-:Y:S01]  /*150120*/  VIADD R23, R16, 0xbe ;  /* 0x000000be10177836 */ /* 0x000fe20000000000 */
[----:B------:R-:W-:Y:S01]  /*150130*/  LOP3.LUT R8, R8, 0xfffffffb, RZ, 0xc0, !PT ;  /* 0xfffffffb08087812 */ /* 0x000fe200078ec0ff */
[----:B------:R-:W-:Y:S01]  /*150140*/  UMOV UR7, UR6 ;  /* 0x0000000600077c82 */ /* 0x000fe20008000000 */
[----:B------:R-:W-:Y:S01]  /*150150*/  UMOV UR6, UR39 ;  /* 0x0000002700067c82 */ /* 0x000fe20008000000 */
[----:B0-----:R-:W-:-:S08]  /*150160*/  IMAD.U32 R19, RZ, RZ, UR58 ;  /* 0x0000003aff137e24 */ /* 0x001fd0000f8e00ff */
        /* <DEDUP_REMOVED lines=8> */
[----:B0-----:R-:W-:Y:S01]  /*1501f0*/  IMAD.U32 R18, RZ, RZ, UR58 ;  /* 0x0000003aff127e24 */ /* 0x001fe2000f8e00ff */
[----:B------:R-:W-:Y:S01]  /*150200*/  UMOV UR6, UR59 ;  /* 0x0000003b00067c82 */ /* 0x000fe20008000000 */
[----:B------:R-:W0:Y:S01]  /*150210*/  LDCU.64 UR58, c[0x0][0x398] ;  /* 0x00007300ff3a77ac */ /* 0x000e220008000a00 */
[----:B------:R-:W-:Y:S01]  /*150220*/  VIADD R23, R16, 0xba ;  /* 0x000000ba10177836 */ /* 0x000fe20000000000 */
[----:B------:R-:W-:Y:S01]  /*150230*/  LOP3.LUT R8, R8, 0xfffffffe, RZ, 0xc0, !PT ;  /* 0xfffffffe08087812 */ /* 0x000fe200078ec0ff */
[----:B------:R0:W-:Y:S07]  /*150240*/  STL [R1+0x3c], R3 ;  /* 0x00003c0301007387 */ /* 0x0001ee0000100800 */
[----:B------:R-:W-:-:S02]  /*150250*/  @P0 LOP3.LUT R8, R8, 0x1, RZ, 0xfc, !PT ;  /* 0x0000000108080812 */ /* 0x000fc400078efcff */
[----:B------:R-:W-:Y:S02]  /*150260*/  ISETP.GE.AND P0, PT, R23, UR6, PT ;  /* 0x0000000617007c0c */ /* 0x000fe4000bf06270 */
[----:B------:R-:W-:Y:S01]  /*150270*/  MOV.SPILL R11, UR42 ;  /* 0x0000002a000b7c02 */ /* 0x000fe20009000f00 */
[----:B------:R-:W-:Y:S04]  /*150280*/  STL [R1+0x5588], R5 ;  /* 0x0055880501007387 */ /* 0x000fe80000100800 */
[----:B------:R-:W-:Y:S04]  /*150290*/  STL [R1+0x558c], R29 ;  /* 0x00558c1d01007387 */ /* 0x000fe80000100800 */
[----:B------:R-:W-:Y:S04]  /*1502a0*/  STL [R1+0x5590], R17 ;  /* 0x0055901101007387 */ /* 0x000fe80000100800 */
[----:B------:R-:W-:Y:S01]  /*1502b0*/  STL [R1+0x5594], R15 ;  /* 0x0055940f01007387 */ /* 0x000fe20000100800 */
[----:B0-----:R-:W-:Y:S01]  /*1502c0*/  IMAD.U32 R3, RZ, RZ, UR58 ;  /* 0x0000003aff037e24 */ /* 0x001fe2000f8e00ff */
[----:B------:R-:W-:Y:S01]  /*1502d0*/  UMOV UR6, UR59 ;  /* 0x0000003b00067c82 */ /* 0x000fe20008000000 */
[----:B------:R-:W0:Y:S01]  /*1502e0*/  LDCU.64 UR58, c[0x0][0x398] ;  /* 0x00007300ff3a77ac */ /* 0x000e220008000a00 */
[----:B------:R1:W-:Y:S04]  /*1502f0*/  STL.64 [R1+0x5560], R12 ;  /* 0x0055600c01007387 */ /* 0x0003e80000100a00 */
[----:B------:R-:W-:Y:S04]  /*150300*/  STL.64 [R1+0x5568], R10 ;  /* 0x0055680a01007387 */ /* 0x000fe80000100a00 */
[----:B------:R-:W-:Y:S04]  /*150310*/  STL [R1+0x5598], R7 ;  /* 0x0055980701007387 */ /* 0x000fe80000100800 */
[----:B------:R-:W-:Y:S04]  /*150320*/  STL.64 [R1+0x5570], R26 ;  /* 0x0055701a01007387 */ /* 0x000fe80000100a00 */
[----:B------:R-:W-:Y:S04]  /*150330*/  STL [R1+0x559c], R25 ;  /* 0x00559c1901007387 */ /* 0x000fe80000100800 */
[----:B------:R-:W-:Y:S04]  /*150340*/  STL [R1+0x55a4], R21 ;  /* 0x0055a41501007387 */ /* 0x000fe80000100800 */
[----:B------:R-:W-:Y:S01]  /*150350*/  STL [R1+0x55a8], R20 ;  /* 0x0055a81401007387 */ /* 0x000fe20000100800 */
[----:B------:R-:W-:-:S03]  /*150360*/  VIADD R23, R16, 0x6 ;  /* 0x0000000610177836 */ /* 0x000fc60000000000 */
[----:B------:R-:W-:Y:S04]  /*150370*/  STL [R1+0x55ac], R19 ;  /* 0x0055ac1301007387 */ /* 0x000fe80000100800 */
[----:B------:R-:W-:Y:S04]  /*150380*/  STL [R1+0x55b0], R8 ;  /* 0x0055b00801007387 */ /* 0x000fe80000100800 */
[----:B------:R-:W-:Y:S04]  /*150390*/  STL [R1+0x55b4], R18 ;  /* 0x0055b41201007387 */ /* 0x000fe80000100800 */
[----:B-1----:R-:W2:Y:S04]  /*1503a0*/  LDL.LU R13, [R1+0x1db4] ;  /* 0x001db400010d7983 */ /* 0x002ea80000300800 */
[----:B------:R1:W-:Y:S01]  /*1503b0*/  STL [R1+0x2e70], R3 ;  /* 0x002e700301007387 */ /* 0x0003e20000100800 */
[----:B------:R-:W-:Y:S01]  /*1503c0*/  ISETP.GE.AND P1, PT, R23, UR6, PT ;  /* 0x0000000617007c0c */ /* 0x000fe2000bf26270 */
[----:B0-----:R-:W-:Y:S01]  /*1503d0*/  UMOV UR6, UR59 ;  /* 0x0000003b00067c82 */ /* 0x001fe20008000000 */
[----:B-1----:R-:W-:Y:S01]  /*1503e0*/  IMAD.U32 R3, RZ, RZ, UR58 ;  /* 0x0000003aff037e24 */ /* 0x002fe2000f8e00ff */
[----:B------:R-:W0:Y:S04]  /*1503f0*/  LDCU.64 UR58, c[0x0][0x398] ;  /* 0x00007300ff3a77ac */ /* 0x000e280008000a00 */
[----:B------:R0:W-:Y:S02]  /*150400*/  STL [R1+0x2e64], R3 ;  /* 0x002e640301007387 */ /* 0x0001e40000100800 */
[----:B0-----:R-:W-:-:S05]  /*150410*/  IMAD.U32 R3, RZ, RZ, UR58 ;  /* 0x0000003aff037e24 */ /* 0x001fca000f8e00ff */
[----:B------:R0:W-:Y:S04]  /*150420*/  STL [R1+0x2e60], R3 ;  /* 0x002e600301007387 */ /* 0x0001e80000100800 */
[----:B------:R-:W3:Y:S01]  /*150430*/  LDL.LU R18, [R1+0xec] ;  /* 0x0000ec0001127983 */ /* 0x000ee20000300800 */
[----:B------:R-:W-:-:S05]  /*150440*/  VIADD R23, R16, 0x5 ;  /* 0x0000000510177836 */ /* 0x000fca0000000000 */
[----:B------:R-:W-:Y:S01]  /*150450*/  ISETP.GE.AND P2, PT, R23, UR6, PT ;  /* 0x0000000617007c0c */ /* 0x000fe2000bf46270 */
[----:B------:R-:W-:Y:S01]  /*150460*/  UMOV UR6, UR59 ;  /* 0x0000003b00067c82 */ /* 0x000fe20008000000 */
[----:B------:R-:W0:Y:S01]  /*150470*/  LDCU.64 UR58, c[0x0][0x398] ;  /* 0x00007300ff3a77ac */ /* 0x000e220008000a00 */
[----:B------:R-:W-:-:S05]  /*150480*/  VIADD R23, R16, 0x4 ;  /* 0x0000000410177836 */ /* 0x000fca0000000000 */
[----:B------:R-:W-:Y:S01]  /*150490*/  ISETP.GE.AND P3, PT, R23, UR6, PT ;  /* 0x0000000617007c0c */ /* 0x000fe2000bf66270 */
[----:B0-----:R-:W-:Y:S01]  /*1504a0*/  IMAD.U32 R3, RZ, RZ, UR58 ;  /* 0x0000003aff037e24 */ /* 0x001fe2000f8e00ff */
[----:B------:R-:W-:Y:S01]  /*1504b0*/  UMOV UR6, UR59 ;  /* 0x0000003b00067c82 */ /* 0x000fe20008000000 */
[----:B------:R-:W0:Y:S01]  /*1504c0*/  LDCU.64 UR58, c[0x0][0x398] ;  /* 0x00007300ff3a77ac */ /* 0x000e220008000a00 */
[----:B------:R-:W-:-:S05]  /*1504d0*/  VIADD R23, R16, 0x3 ;  /* 0x0000000310177836 */ /* 0x000fca0000000000 */
[----:B------:R-:W-:Y:S01]  /*1504e0*/  ISETP.GE.AND P4, PT, R23, UR6, PT ;  /* 0x0000000617007c0c */ /* 0x000fe2000bf86270 */
[----:B0-----:R-:W-:Y:S01]  /*1504f0*/  UMOV UR6, UR59 ;  /* 0x0000003b00067c82 */ /* 0x001fe20008000000 */
[----:B------:R-:W-:Y:S01]  /*150500*/  UMOV UR62, UR58 ;  /* 0x0000003a003e7c82 */ /* 0x000fe20008000000 */
[----:B------:R-:W0:Y:S01]  /*150510*/  LDCU.64 UR58, c[0x0][0x398] ;  /* 0x00007300ff3a77ac */ /* 0x000e220008000a00 */
[C---:B------:R-:W-:Y:S01]  /*150520*/  VIADD R24, R16.reuse, 0x2 ;  /* 0x0000000210187836 */ /* 0x040fe20000000000 */
[----:B------:R-:W-:Y:S01]  /*150530*/  UMOV UR4, UR63 ;  /* 0x0000003f00047c82 */ /* 0x000fe20008000000 */
[----:B------:R-:W-:-:S03]  /*150540*/  VIADD R23, R16, 0x1 ;  /* 0x0000000110177836 */ /* 0x000fc60000000000 */
[----:B------:R-:W-:Y:S01]  /*150550*/  ISETP.GE.AND P5, PT, R24, UR6, PT ;  /* 0x0000000618007c0c */ /* 0x000fe2000bfa6270 */
[----:B0-----:R-:W-:Y:S01]  /*150560*/  UMOV UR63, UR58 ;  /* 0x0000003a003f7c82 */ /* 0x001fe20008000000 */
[----:B------:R-:W-:Y:S01]  /*150570*/  R2UR.FILL UR58, R2 ;  /* 0x00000000023a72ca */ /* 0x000fe200004e0000 */
[----:B------:R-:W-:Y:S02]  /*150580*/  UMOV UR6, UR59 ;  /* 0x0000003b00067c82 */ /* 0x000fe40008000000 */
[----:B------:R-:W-:Y:S01]  /*150590*/  ISETP.GE.AND P6, PT, R23, UR6, PT ;  /* 0x0000000617007c0c */ /* 0x000fe2000bfc6270 */
[----:B---3--:R-:W-:Y:S04]  /*1505a0*/  STL [R1+0x55b8], R18 ;  /* 0x0055b81201007387 */ /* 0x008fe80000100800 */
[----:B------:R0:W-:Y:S04]  /*1505b0*/  STL [R1+0x2e54], R3 ;  /* 0x002e540301007387 */ /* 0x0001e80000100800 */
        /* <DEDUP_REMOVED lines=12> */
[----:B0-----:R-:W2:Y:S04]  /*150680*/  LDL.LU R3, [R1+0xac] ;  /* 0x0000ac0001037983 */ /* 0x001ea80000300800 */
[----:B------:R-:W2:Y:S04]  /*150690*/  LDL.LU R4, [R1+0xa4] ;  /* 0x0000a40001047983 */ /* 0x000ea80000300800 */
[----:B------:R-:W2:Y:S01]  /*1506a0*/  LDL.LU R2, [R1+0x9c] ;  /* 0x00009c0001027983 */ /* 0x000ea20000300800 */
[----:B------:R-:W-:-:S03]  /*1506b0*/  IMAD.MOV.U32 R18, RZ, RZ, R22 ;  /* 0x000000ffff127224 */ /* 0x000fc600078e0016 */
[----:B------:R-:W2:Y:S04]  /*1506c0*/  LDL.LU R26, [R1+0x94] ;  /* 0x00009400011a7983 */ /* 0x000ea80000300800 */
[----:B------:R-:W2:Y:S04]  /*1506d0*/  LDL.LU R27, [R1+0x8c] ;  /* 0x00008c00011b7983 */ /* 0x000ea80000300800 */
[----:B------:R-:W2:Y:S04]  /*1506e0*/  LDL.LU R10, [R1+0x84] ;  /* 0x00008400010a7983 */ /* 0x000ea80000300800 */
[----:B------:R-:W2:Y:S04]  /*1506f0*/  LDL.LU R11, [R1+0x7c] ;  /* 0x00007c00010b7983 */ /* 0x000ea80000300800 */
[----:B------:R-:W2:Y:S04]  /*150700*/  LDL.LU R12, [R1+0x78] ;  /* 0x00007800010c7983 */ /* 0x000ea80000300800 */
[----:B------:R-:W2:Y:S01]  /*150710*/  LDL.LU R23, [R1+0x2cc8] ;  /* 0x002cc80001177983 */ /* 0x000ea20000300800 */
[----:B------:R-:W-:-:S03]  /*150720*/  R2UR UR42, R18 ;  /* 0x00000000122a72ca */ /* 0x000fc600000e0000 */
[----:B------:R-:W2:Y:S01]  /*150730*/  LDL.LU R18, [R1+0x55b8] ;  /* 0x0055b80001127983 */ /* 0x000ea20000300800 */
[----:B------:R-:W-:Y:S01]  /*150740*/  UMOV UR39, UR38 ;  /* 0x0000002600277c82 */ /* 0x000fe20008000000 */
[----:B------:R-:W-:Y:S01]  /*150750*/  UMOV UR37, UR36 ;  /* 0x0000002400257c82 */ /* 0x000fe20008000000 */
[----:B------:R-:W-:Y:S01]  /*150760*/  UMOV UR35, UR34 ;  /* 0x0000002200237c82 */ /* 0x000fe20008000000 */
[----:B------:R-:W-:Y:S01]  /*150770*/  UMOV UR33, UR32 ;  /* 0x0000002000217c82 */ /* 0x000fe20008000000 */
[----:B------:R-:W-:Y:S01]  /*150780*/  UMOV UR31, UR30 ;  /* 0x0000001e001f7c82 */ /* 0x000fe20008000000 */
[----:B---3--:R-:W-:Y:S02]  /*150790*/  R2UR UR38, R8 ;  /* 0x00000000082672ca */ /* 0x008fe400000e0000 */
[----:B----4-:R-:W-:Y:S02]  /*1507a0*/  R2UR UR36, R19 ;  /* 0x00000000132472ca */ /* 0x010fe400000e0000 */
[----:B--2---:R-:W-:-:S02]  /*1507b0*/  R2UR UR34, R20 ;  /* 0x00000000142272ca */ /* 0x004fc400000e0000 */
[----:B------:R-:W-:Y:S02]  /*1507c0*/  R2UR UR32, R21 ;  /* 0x00000000152072ca */ /* 0x000fe400000e0000 */
[----:B------:R-:W-:Y:S02]  /*1507d0*/  R2UR UR30, R14 ;  /* 0x000000000e1e72ca */ /* 0x000fe400000e0000 */
[----:B------:R-:W-:Y:S02]  /*1507e0*/  R2UR UR40, R18 ;  /* 0x00000000122872ca */ /* 0x000fe400000e0000 */
[----:B------:R-:W2:Y:S04]  /*1507f0*/  LDL.LU R18, [R1+0x55b4] ;  /* 0x0055b40001127983 */ /* 0x000ea80000300800 */
[----:B------:R-:W3:Y:S04]  /*150800*/  LDL.LU R8, [R1+0x55b0] ;  /* 0x0055b00001087983 */ /* 0x000ee80000300800 */
[----:B------:R-:W4:Y:S04]  /*150810*/  LDL.LU R19, [R1+0x55ac] ;  /* 0x0055ac0001137983 */ /* 0x000f280000300800 */
[----:B------:R-:W2:Y:S04]  /*150820*/  LDL.LU R20, [R1+0x55a8] ;  /* 0x0055a80001147983 */ /* 0x000ea80000300800 */
[----:B------:R-:W2:Y:S04]  /*150830*/  LDL.LU R21, [R1+0x55a4] ;  /* 0x0055a40001157983 */ /* 0x000ea80000300800 */
[----:B------:R-:W2:Y:S01]  /*150840*/  LDL.LU R14, [R1+0x55a0] ;  /* 0x0055a000010e7983 */ /* 0x000ea20000300800 */
[----:B------:R-:W-:Y:S01]  /*150850*/  UMOV UR29, UR28 ;  /* 0x0000001c001d7c82 */ /* 0x000fe20008000000 */
[----:B------:R-:W-:Y:S01]  /*150860*/  R2UR UR26, R25 ;  /* 0x00000000191a72ca */ /* 0x000fe200000e0000 */
        /* <DEDUP_REMOVED lines=15> */
[----:B------:R-:W-:-:S02]  /*150960*/  R2UR UR10, R4 ;  /* 0x00000000040a72ca */ /* 0x000fc400000e0000 */
[----:B------:R-:W-:Y:S02]  /*150970*/  R2UR UR8, R2 ;  /* 0x00000000020872ca */ /* 0x000fe400000e0000 */
[----:B------:R-:W-:Y:S02]  /*150980*/  LOP3.LUT R0, R0, 0xffffffef, RZ, 0xc0, !PT ;  /* 0xffffffef00007812 */ /* 0x000fe400078ec0ff */
[----:B--2---:R-:W-:Y:S02]  /*150990*/  R2UR UR28, R14 ;  /* 0x000000000e1c72ca */ /* 0x004fe400000e0000 */
[----:B------:R-:W2:Y:S04]  /*1509a0*/  LDL R14, [R1+0xdec] ;  /* 0x000dec00010e7983 */ /* 0x000ea80000100800 */
        /* <DEDUP_REMOVED lines=10> */
[----:B------:R-:W-:-:S02]  /*150a50*/  @P0 LOP3.LUT R0, R0, 0x10, RZ, 0xfc, !PT ;  /* 0x0000001000000812 */ /* 0x000fc400078efcff */
[----:B------:R-:W-:Y:S02]  /*150a60*/  LOP3.LUT P0, RZ, R6, 0x4000, RZ, 0xc0, !PT ;  /* 0x0000400006ff7812 */ /* 0x000fe4000780c0ff */
[----:B------:R-:W-:-:S11]  /*150a70*/  LOP3.LUT R0, R0, 0xfeffffff, RZ, 0xc0, !PT ;  /* 0xfeffffff00007812 */ /* 0x000fd600078ec0ff */
[----:B------:R-:W-:Y:S02]  /*150a80*/  @P0 LOP3.LUT R0, R0, 0x1000000, RZ, 0xfc, !PT ;  /* 0x0100000000000812 */ /* 0x000fe400078efcff */
[----:B------:R-:W-:Y:S02]  /*150a90*/  LOP3.LUT P0, RZ, R6, 0x10000, RZ, 0xc0, !PT ;  /* 0x0001000006ff7812 */ /* 0x000fe4000780c0ff */
[----:B------:R-:W-:Y:S02]  /*150aa0*/  LOP3.LUT R0, R0, 0xfdffffff, RZ, 0xc0, !PT ;  /* 0xfdffffff00007812 */ /* 0x000fe400078ec0ff */
[----:B------:R-:W-:Y:S02]  /*150ab0*/  MOV.SPILL R28, UR62 ;  /* 0x0000003e001c7c02 */ /* 0x000fe40009000f00 */
[----:B------:R-:W-:Y:S02]  /*150ac0*/  R2UR UR62, R10 ;  /* 0x000000000a3e72ca */ /* 0x000fe400000e0000 */
[----:B------:R-:W-:-:S05]  /*150ad0*/  SHF.R.S32.HI R24, RZ, 0x1f, R13 ;  /* 0x0000001fff187819 */ /* 0x000fca000001140d */
[----:B------:R-:W-:-:S04]  /*150ae0*/  @P0 LOP3.LUT R0, R0, 0x2000000, RZ, 0xfc, !PT ;  /* 0x0200000000000812 */ /* 0x000fc800078efcff */
[----:B------:R-:W-:Y:S02]  /*150af0*/  LOP3.LUT R0, R0, 0xffffffdf, RZ, 0xc0, !PT ;  /* 0xffffffdf00007812 */ /* 0x000fe400078ec0ff */
[----:B------:R-:W-:Y:S02]  /*150b00*/  MOV.SPILL R22, UR63 ;  /* 0x0000003f00167c02 */ /* 0x000fe40009000f00 */
[----:B------:R-:W-:Y:S02]  /*150b10*/  R2UR UR63, R11 ;  /* 0x000000000b3f72ca */ /* 0x000fe400000e0000 */
[----:B------:R-:W-:-:S04]  /*150b20*/  @P1 LOP3.LUT R0, R0, 0x20, RZ, 0xfc, !PT ;  /* 0x0000002000001812 */ /* 0x000fc800078efcff */
[----:B------:R-:W-:Y:S02]  /*150b30*/  LOP3.LUT R0, R0, 0xffffffbf, RZ, 0xc0, !PT ;  /* 0xffffffbf00007812 */ /* 0x000fe400078ec0ff */
[----:B------:R-:W-:Y:S02]  /*150b40*/  R2UR UR6, R26 ;  /* 0x000000001a0672ca */ /* 0x000fe400000e0000 */
[----:B------:R-:W-:Y:S01]  /*150b50*/  @P2 LOP3.LUT R0, R0, 0x40, RZ, 0xfc, !PT ;  /* 0x0000004000002812 */ /* 0x000fe200078efcff */
[----:B------:R-:W-:Y:S01]  /*150b60*/  UMOV UR44, UR4 ;  /* 0x00000004002c7c82 */ /* 0x000fe20008000000 */
[----:B------:R-:W-:Y:S02]  /*150b70*/  R2UR UR4, R27 ;  /* 0x000000001b0472ca */ /* 0x000fe400000e0000 */
[----:B------:R-:W-:Y:S02]  /*150b80*/  R2UR UR59, R12 ;  /* 0x000000000c3b72ca */ /* 0x000fe400000e0000 */
[----:B--2---:R-:W-:-:S05]  /*150b90*/  IADD3 R10, P0, PT, R13, R2, RZ ;  /* 0x000000020d0a7210 */ /* 0x004fca0007f1e0ff */
[----:B------:R-:W-:Y:S01]  /*150ba0*/  IMAD.X R11, R24, 0x1, R4, P0 ;  /* 0x00000001180b7824 */ /* 0x000fe200000e0604 */
[----:B------:R-:W-:-:S04]  /*150bb0*/  IADD3 R26, P0, PT, R23, R2, RZ ;  /* 0x00000002171a7210 */ /* 0x000fc80007f1e0ff */
[----:B------:R0:W-:Y:S01]  /*150bc0*/  STL.64 [R1+0x410], R10 ;  /* 0x0004100a01007387 */ /* 0x0001e20000100a00 */
[----:B------:R-:W-:-:S03]  /*150bd0*/  IADD3 R12, P1, PT, R13, R3, RZ ;  /* 0x000000030d0c7210 */ /* 0x000fc60007f3e0ff */
[----:B------:R1:W-:Y:S01]  /*150be0*/  STL [R1+0x5084], R3 ;  /* 0x0050840301007387 */ /* 0x0003e20000100800 */
[----:B0-----:R-:W-:Y:S02]  /*150bf0*/  IADD3 R10, P2, PT, R23, R3, RZ ;  /* 0x00000003170a7210 */ /* 0x001fe40007f5e0ff */
[----:B------:R-:W-:Y:S01]  /*150c00*/  SHF.R.S32.HI R23, RZ, 0x1f, R23 ;  /* 0x0000001fff177819 */ /* 0x000fe20000011417 */
[----:B-1----:R-:W2:Y:S04]  /*150c10*/  LDL R3, [R1+0x1db0] ;  /* 0x001db00001037983 */ /* 0x002ea80000100800 */
[C---:B------:R-:W-:Y:S02]  /*150c20*/  IMAD.X R27, R23.reuse, 0x1, R4, P0 ;  /* 0x00000001171b7824 */ /* 0x040fe400000e0604 */
[----:B------:R-:W-:-:S03]  /*150c30*/  IMAD.X R11, R23, 0x1, R9, P2 ;  /* 0x00000001170b7824 */ /* 0x000fc600010e0609 */
[----:B------:R0:W-:Y:S04]  /*150c40*/  STL.64 [R1+0xff8], R26 ;  /* 0x000ff81a01007387 */ /* 0x0001e80000100a00 */
[----:B0-----:R-:W3:Y:S04]  /*150c50*/  LDL.LU.64 R26, [R1+0x5570] ;  /* 0x00557000011a7983 */ /* 0x001ee80000300a00 */
[----:B------:R0:W-:Y:S04]  /*150c60*/  STL [R1+0x5074], R4 ;  /* 0x0050740401007387 */ /* 0x0001e80000100800 */
[----:B0-----:R-:W3:Y:S04]  /*150c70*/  LDL.LU R4, [R1+0x44] ;  /* 0x0000440001047983 */ /* 0x001ee80000300800 */
[----:B------:R0:W-:Y:S04]  /*150c80*/  STL.64 [R1+0xf10], R10 ;  /* 0x000f100a01007387 */ /* 0x0001e80000100a00 */
[----:B0-----:R-:W4:Y:S01]  /*150c90*/  LDL.LU.64 R10, [R1+0x5568] ;  /* 0x00556800010a7983 */ /* 0x001f220000300a00 */
[----:B------:R-:W-:Y:S01]  /*150ca0*/  LOP3.LUT R0, R0, 0xffffff7f, RZ, 0xc0, !PT ;  /* 0xffffff7f00007812 */ /* 0x000fe200078ec0ff */
[----:B------:R-:W-:-:S02]  /*150cb0*/  IMAD.X R13, R24, 0x1, R9, P1 ;  /* 0x00000001180d7824 */ /* 0x000fc400008e0609 */
[----:B------:R-:W4:Y:S01]  /*150cc0*/  LDL.LU R23, [R1+0x54] ;  /* 0x0000540001177983 */ /* 0x000f220000300800 */
[----:B------:R-:W-:-:S04]  /*150cd0*/  @P3 LOP3.LUT R0, R0, 0x80, RZ, 0xfc, !PT ;  /* 0x0000008000003812 */ /* 0x000fc800078efcff */
[----:B------:R-:W-:-:S04]  /*150ce0*/  LOP3.LUT R0, R0, 0xfffffeff, RZ, 0xc0, !PT ;  /* 0xfffffeff00007812 */ /* 0x000fc800078ec0ff */
[----:B------:R-:W-:-:S04]  /*150cf0*/  @P4 LOP3.LUT R0, R0, 0x100, RZ, 0xfc, !PT ;  /* 0x0000010000004812 */ /* 0x000fc800078efcff */
[----:B------:R-:W-:-:S04]  /*150d00*/  LOP3.LUT R0, R0, 0xfffffff7, RZ, 0xc0, !PT ;  /* 0xfffffff700007812 */ /* 0x000fc800078ec0ff */
[----:B------:R-:W-:Y:S02]  /*150d10*/  @P5 LOP3.LUT R0, R0, 0x8, RZ, 0xfc, !PT ;  /* 0x0000000800005812 */ /* 0x000fe400078efcff */
[----:B------:R-:W-:Y:S02]  /*150d20*/  LOP3.LUT P5, RZ, R6, 0x1000, RZ, 0xc0, !PT ;  /* 0x0000100006ff7812 */ /* 0x000fe400078ac0ff */
[----:B------:R-:W-:-:S11]  /*150d30*/  LOP3.LUT R0, R0, 0xff7fffff, RZ, 0xc0, !PT ;  /* 0xff7fffff00007812 */ /* 0x000fd600078ec0ff */
[----:B------:R-:W-:-:S04]  /*150d40*/  @P5 LOP3.LUT R0, R0, 0x800000, RZ, 0xfc, !PT ;  /* 0x0080000000005812 */ /* 0x000fc800078efcff */
[----:B------:R-:W-:-:S04]  /*150d50*/  LOP3.LUT R0, R0, 0xfffffdff, RZ, 0xc0, !PT ;  /* 0xfffffdff00007812 */ /* 0x000fc800078ec0ff */
[----:B------:R-:W-:Y:S01]  /*150d60*/  @P6 LOP3.LUT R0, R0, 0x200, RZ, 0xfc, !PT ;  /* 0x0000020000006812 */ /* 0x000fe200078efcff */
[----:B------:R0:W-:Y:S03]  /*150d70*/  STL.64 [R1+0x408], R12 ;  /* 0x0004080c01007387 */ /* 0x0001e60000100a00 */
[----:B------:R-:W-:-:S04]  /*150d80*/  LOP3.LUT P0, RZ, R0, 0x2000000, RZ, 0xc0, !PT ;  /* 0x0200000000ff7812 */ /* 0x000fc8000780c0ff */
[----:B------:R-:W-:Y:S01]  /*150d90*/  ISETP.LT.AND P1, PT, R14, UR44, !P0 ;  /* 0x0000002c0e007c0c */ /* 0x000fe2000c721270 */
[----:B0-----:R-:W4:Y:S04]  /*150da0*/  LDL.LU.64 R12, [R1+0x5560] ;  /* 0x00556000010c7983 */ /* 0x001f280000300a00 */
[----:B------:R-:W4:Y:S01]  /*150db0*/  LDL.LU R24, [R1+0x5c] ;  /* 0x00005c0001187983 */ /* 0x000f220000300800 */
[----:B--2---:R-:W-:Y:S02]  /*150dc0*/  ISETP.LT.AND P0, PT, R3, UR42, !P0 ;  /* 0x0000002a03007c0c */ /* 0x004fe4000c701270 */
[----:B---3--:R-:W-:Y:S02]  /*150dd0*/  R2UR.FILL UR44, R4 ;  /* 0x00000000042c72ca */ /* 0x008fe400004e0000 */
[----:B------:R-:W2:Y:S01]  /*150de0*/  LDL.LU R4, [R1+0x60] ;  /* 0x0000600001047983 */ /* 0x000ea20000300800 */
[----:B----4-:R-:W-:-:S03]  /*150df0*/  R2UR.FILL UR42, R11 ;  /* 0x000000000b2a72ca */ /* 0x010fc600004e0000 */
[----:B------:R-:W3:Y:S01]  /*150e00*/  LDL.LU R11, [R1+0x5558] ;  /* 0x00555800010b7983 */ /* 0x000ee20000300800 */
[----:B------:R-:W-:-:S04]  /*150e10*/  LOP3.LUT R2, R2, 0xdfffffff, RZ, 0xc0, !PT ;  /* 0xdfffffff02027812 */ /* 0x000fc800078ec0ff */
[----:B------:R-:W-:Y:S02]  /*150e20*/  @P1 LOP3.LUT R2, R2, 0x20000000, RZ, 0xfc, !PT ;  /* 0x2000000002021812 */ /* 0x000fe400078efcff */
[----:B------:R-:W-:Y:S02]  /*150e30*/  LOP3.LUT P5, RZ, R6, 0x8000, RZ, 0xc0, !PT ;  /* 0x0000800006ff7812 */ /* 0x000fe400078ac0ff */
[----:B------:R-:W-:-:S04]  /*150e40*/  LOP3.LUT R2, R2, 0xefffffff, RZ, 0xc0, !PT ;  /* 0xefffffff02027812 */ /* 0x000fc800078ec0ff */
[----:B------:R-:W-:Y:S02]  /*150e50*/  @P0 LOP3.LUT R2, R2, 0x10000000, RZ, 0xfc, !PT ;  /* 0x1000000002020812 */ /* 0x000fe400078efcff */
[----:B------:R-:W-:Y:S02]  /*150e60*/  ISETP.LT.AND P0, PT, R14, UR40, !P5 ;  /* 0x000000280e007c0c */ /* 0x000fe4000ef01270 */
[----:B---3--:R-:W-:Y:S02]  /*150e70*/  R2UR.FILL UR40, R11 ;  /* 0x000000000b2872ca */ /* 0x008fe400004e0000 */
[----:B------:R-:W3:Y:S01]  /*150e80*/  LDL.LU R11, [R1+0x5554] ;  /* 0x00555400010b7983 */ /* 0x000ee20000300800 */
[----:B------:R-:W-:Y:S02]  /*150e90*/  ISETP.LT.AND P5, PT, R3, UR38, !P5 ;  /* 0x0000002603007c0c */ /* 0x000fe4000efa1270 */
[----:B------:R-:W-:-:S06]  /*150ea0*/  LOP3.LUT R2, R2, 0xf7ffffff, RZ, 0xc0, !PT ;  /* 0xf7ffffff02027812 */ /* 0x000fcc00078ec0ff */
[----:B------:R-:W-:Y:S02]  /*150eb0*/  @P0 LOP3.LUT R2, R2, 0x8000000, RZ, 0xfc, !PT ;  /* 0x0800000002020812 */ /* 0x000fe400078efcff */
[----:B---3--:R-:W-:Y:S02]  /*150ec0*/  R2UR.FILL UR38, R11 ;  /* 0x000000000b2672ca */ /* 0x008fe400004e0000 */
[----:B------:R-:W3:Y:S01]  /*150ed0*/  LDL.LU R11, [R1+0x5550] ;  /* 0x00555000010b7983 */ /* 0x000ee20000300800 */
[----:B------:R-:W-:Y:S02]  /*150ee0*/  LOP3.LUT R2, R2, 0xfbffffff, RZ, 0xc0, !PT ;  /* 0xfbffffff02027812 */ /* 0x000fe400078ec0ff */
[----:B------:R-:W-:Y:S02]  /*150ef0*/  LOP3.LUT P0, RZ, R0, 0x1000000, RZ, 0xc0, !PT ;  /* 0x0100000000ff7812 */ /* 0x000fe4000780c0ff */
[----:B------:R-:W-:Y:S02]  /*150f00*/  @P5 LOP3.LUT R2, R2, 0x4000000, RZ, 0xfc, !PT ;  /* 0x0400000002025812 */ /* 0x000fe400078efcff */
[----:B------:R-:W-:-:S02]  /*150f10*/  ISETP.LT.AND P5, PT, R14, UR36, !P0 ;  /* 0x000000240e007c0c */ /* 0x000fc4000c7a1270 */
[----:B------:R-:W-:Y:S02]  /*150f20*/  ISETP.LT.AND P0, PT, R3, UR34, !P0 ;  /* 0x0000002203007c0c */ /* 0x000fe4000c701270 */
[----:B------:R-:W-:Y:S02]  /*150f30*/  LOP3.LUT R2, R2, 0xfdffffff, RZ, 0xc0, !PT ;  /* 0xfdffffff02027812 */ /* 0x000fe400078ec0ff */
[----:B------:R-:W-:-:S07]  /*150f40*/  LOP3.LUT P6, RZ, R6, 0x2000, RZ, 0xc0, !PT ;  /* 0x0000200006ff7812 */ /* 0x000fce00078cc0ff */
[----:B------:R-:W-:-:S04]  /*150f50*/  @P5 LOP3.LUT R2, R2, 0x2000000, RZ, 0xfc, !PT ;  /* 0x0200000002025812 */ /* 0x000fc800078efcff */
[----:B------:R-:W-:Y:S02]  /*150f60*/  LOP3.LUT R2, R2, 0xfeffffff, RZ, 0xc0, !PT ;  /* 0xfeffffff02027812 */ /* 0x000fe400078ec0ff */
[----:B---3--:R-:W-:Y:S02]  /*150f70*/  R2UR.FILL UR34, R11 ;  /* 0x000000000b2272ca */ /* 0x008fe400004e0000 */
[----:B------:R-:W3:Y:S01]  /*150f80*/  LDL.LU R11, [R1+0x554c] ;  /* 0x00554c00010b7983 */ /* 0x000ee20000300800 */
[----:B------:R-:W-:Y:S02]  /*150f90*/  @P0 LOP3.LUT R2, R2, 0x1000000, RZ, 0xfc, !PT ;  /* 0x0100000002020812 */ /* 0x000fe400078efcff */
[----:B------:R-:W-:Y:S02]  /*150fa0*/  ISETP.LT.AND P0, PT, R14, UR32, !P6 ;  /* 0x000000200e007c0c */ /* 0x000fe4000f701270 */
[----:B------:R-:W-:Y:S02]  /*150fb0*/  ISETP.LT.AND P6, PT, R3, UR30, !P6 ;  /* 0x0000001e03007c0c */ /* 0x000fe4000f7c1270 */
[----:B------:R-:W-:-:S02]  /*150fc0*/  LOP3.LUT R2, R2, 0xff7fffff, RZ, 0xc0, !PT ;  /* 0xff7fffff02027812 */ /* 0x000fc400078ec0ff */
[----:B------:R-:W-:Y:S02]  /*150fd0*/  LOP3.LUT P5, RZ, R0, 0x800000, RZ, 0xc0, !PT ;  /* 0x0080000000ff7812 */ /* 0x000fe400078ac0ff */
[----:B------:R-:W-:Y:S02]  /*150fe0*/  R2UR.FILL UR36, R23 ;  /* 0x00000000172472ca */ /* 0x000fe400004e0000 */
[----:B------:R-:W-:Y:S01]  /*150ff0*/  R2UR.FILL UR32, R24 ;  /* 0x00000000182072ca */ /* 0x000fe200004e0000 */
[----:B------:R-:W4:Y:S04]  /*151000*/  LDL.LU R23, [R1+0x70] ;  /* 0x0000700001177983 */ /* 0x000f280000300800 */
[----:B------:R-:W4:Y:S01]  /*151010*/  LDL.LU R24, [R1+0x88] ;  /* 0x0000880001187983 */ /* 0x000f220000300800 */
[----:B------:R-:W-:-:S04]  /*151020*/  @P0 LOP3.LUT R2, R2, 0x800000, RZ, 0xfc, !PT ;  /* 0x0080000002020812 */ /* 0x000fc800078efcff */
[----:B------:R-:W-:Y:S02]  /*151030*/  LOP3.LUT R2, R2, 0xffbfffff, RZ, 0xc0, !PT ;  /* 0xffbfffff02027812 */ /* 0x000fe400078ec0ff */
[----:B--2---:R-:W-:Y:S02]  /*151040*/  R2UR.FILL UR30, R4 ;  /* 0x00000000041e72ca */ /* 0x004fe400004e0000 */
[----:B------:R-:W2:Y:S01]  /*151050*/  LDL.LU R4, [R1+0x90] ;  /* 0x0000900001047983 */ /* 0x000ea20000300800 */
[----:B------:R-:W-:Y:S02]  /*151060*/  @P6 LOP3.LUT R2, R2, 0x400000, RZ, 0xfc, !PT ;  /* 0x0040000002026812 */ /* 0x000fe400078efcff */
[----:B------:R-:W-:Y:S02]  /*151070*/  ISETP.LT.AND P6, PT, R14, UR28, !P5 ;  /* 0x0000001c0e007c0c */ /* 0x000fe4000efc1270 */
[----:B---3--:R-:W-:Y:S02]  /*151080*/  R2UR.FILL UR28, R11 ;  /* 0x000000000b1c72ca */ /* 0x008fe400004e0000 */
[----:B------:R-:W3:Y:S01]  /*151090*/  LDL.LU R11, [R1+0x5548] ;  /* 0x00554800010b7983 */ /* 0x000ee20000300800 */
[----:B------:R-:W-:-:S08]  /*1510a0*/  LOP3.LUT R2, R2, 0xffdfffff, RZ, 0xc0, !PT ;  /* 0xffdfffff02027812 */ /* 0x000fd000078ec0ff */
[----:B------:R-:W-:Y:S02]  /*1510b0*/  @P6 LOP3.LUT R2, R2, 0x200000, RZ, 0xfc, !PT ;  /* 0x0020000002026812 */ /* 0x000fe400078efcff */
[----:B------:R-:W-:Y:S02]  /*1510c0*/  ISETP.LT.AND P6, PT, R3, UR26, !P5 ;  /* 0x0000001a03007c0c */ /* 0x000fe4000efc1270 */
[----:B---3--:R-:W-:Y:S02]  /*1510d0*/  R2UR.FILL UR26, R11 ;  /* 0x000000000b1a72ca */ /* 0x008fe400004e0000 */
[----:B------:R-:W3:Y:S01]  /*1510e0*/  LDL.LU R11, [R1+0x5544] ;  /* 0x00554400010b7983 */ /* 0x000ee20000300800 */
[----:B------:R-:W-:-:S04]  /*1510f0*/  LOP3.LUT P4, RZ, R6, 0x800, RZ, 0xc0, !PT ;  /* 0x0000080006ff7812 */ /* 0x000fc8000788c0ff */
[----:B------:R-:W-:Y:S02]  /*151100*/  ISETP.LT.AND P5, PT, R14, UR24, !P4 ;  /* 0x000000180e007c0c */ /* 0x000fe4000e7a1270 */
[----:B---3--:R-:W-:Y:S02]  /*151110*/  R2UR.FILL UR24, R11 ;  /* 0x000000000b1872ca */ /* 0x008fe400004e0000 */
[----:B------:R-:W3:Y:S01]  /*151120*/  LDL.LU R11, [R1+0x5540] ;  /* 0x00554000010b7983 */ /* 0x000ee20000300800 */
[----:B------:R-:W-:Y:S02]  /*151130*/  ISETP.LT.AND P4, PT, R3, UR22, !P4 ;  /* 0x0000001603007c0c */ /* 0x000fe4000e781270 */
[----:B------:R-:W-:-:S04]  /*151140*/  LOP3.LUT R2, R2, 0xffefffff, RZ, 0xc0, !PT ;  /* 0xffefffff02027812 */ /* 0x000fc800078ec0ff */
[----:B------:R-:W-:-:S04]  /*151150*/  @P6 LOP3.LUT R2, R2, 0x100000, RZ, 0xfc, !PT ;  /* 0x0010000002026812 */ /* 0x000fc800078efcff */
[----:B------:R-:W-:Y:S02]  /*151160*/  LOP3.LUT R2, R2, 0xfff7ffff, RZ, 0xc0, !PT ;  /* 0xfff7ffff02027812 */ /* 0x000fe400078ec0ff */
[----:B---3--:R-:W-:Y:S02]  /*151170*/  R2UR.FILL UR22, R11 ;  /* 0x000000000b1672ca */ /* 0x008fe400004e0000 */
[----:B------:R-:W3:Y:S01]  /*151180*/  LDL.LU R11, [R1+0x553c] ;  /* 0x00553c00010b7983 */ /* 0x000ee20000300800 */
[----:B------:R-:W-:Y:S02]  /*151190*/  @P5 LOP3.LUT R2, R2, 0x80000, RZ, 0xfc, !PT ;  /* 0x0008000002025812 */ /* 0x000fe400078efcff */
[----:B------:R-:W-:Y:S02]  /*1511a0*/  LOP3.LUT P3, RZ, R6, 0x400, RZ, 0xc0, !PT ;  /* 0x0000040006ff7812 */ /* 0x000fe4000786c0ff */
[----:B------:R-:W-:Y:S02]  /*1511b0*/  LOP3.LUT R2, R2, 0xfffbffff, RZ, 0xc0, !PT ;  /* 0xfffbffff02027812 */ /* 0x000fe400078ec0ff */
[----:B------:R-:W-:-:S02]  /*1511c0*/  ISETP.LT.AND P5, PT, R14, UR20, !P3 ;  /* 0x000000140e007c0c */ /* 0x000fc4000dfa1270 */
[----:B----4-:R-:W-:Y:S02]  /*1511d0*/  R2UR.FILL UR20, R23 ;  /* 0x00000000171472ca */ /* 0x010fe400004e0000 */
[----:B------:R-:W-:Y:S02]  /*1511e0*/  @P4 LOP3.LUT R2, R2, 0x40000, RZ, 0xfc, !PT ;  /* 0x0004000002024812 */ /* 0x000fe400078efcff */
[----:B------:R-:W-:Y:S01]  /*1511f0*/  ISETP.LT.AND P4, PT, R3, UR18, !P3 ;  /* 0x0000001203007c0c */ /* 0x000fe2000df81270 */
[----:B------:R-:W4:Y:S01]  /*151200*/  LDL.LU R23, [R1+0xa0] ;  /* 0x0000a00001177983 */ /* 0x000f220000300800 */
[----:B------:R-:W-:Y:S02]  /*151210*/  LOP3.LUT R2, R2, 0xfffdffff, RZ, 0xc0, !PT ;  /* 0xfffdffff02027812 */ /* 0x000fe400078ec0ff */
[----:B------:R-:W-:Y:S02]  /*151220*/  LOP3.LUT P2, RZ, R6, 0x200, RZ, 0xc0, !PT ;  /* 0x0000020006ff7812 */ /* 0x000fe4000784c0ff */
[----:B---3--:R-:W-:-:S02]  /*151230*/  R2UR.FILL UR18, R11 ;  /* 0x000000000b1272ca */ /* 0x008fc400004e0000 */
[----:B------:R-:W3:Y:S01]  /*151240*/  LDL.LU R11, [R1+0x5538] ;  /* 0x00553800010b7983 */ /* 0x000ee20000300800 */
[----:B------:R-:W-:Y:S02]  /*151250*/  @P5 LOP3.LUT R2, R2, 0x20000, RZ, 0xfc, !PT ;  /* 0x0002000002025812 */ /* 0x000fe400078efcff */
[----:B------:R-:W-:Y:S02]  /*151260*/  ISETP.LT.AND P3, PT, R14, UR16, !P2 ;  /* 0x000000100e007c0c */ /* 0x000fe4000d761270 */
[----:B------:R-:W-:-:S04]  /*151270*/  LOP3.LUT R2, R2, 0xfffeffff, RZ, 0xc0, !PT ;  /* 0xfffeffff02027812 */ /* 0x000fc800078ec0ff */
[----:B------:R-:W-:Y:S02]  /*151280*/  @P4 LOP3.LUT R2, R2, 0x10000, RZ, 0xfc, !PT ;  /* 0x0001000002024812 */ /* 0x000fe400078efcff */
[----:B------:R-:W-:Y:S02]  /*151290*/  LOP3.LUT P1, RZ, R6, 0x100, RZ, 0xc0, !PT ;  /* 0x0000010006ff7812 */ /* 0x000fe4000782c0ff */
[----:B------:R-:W-:-:S04]  /*1512a0*/  LOP3.LUT R2, R2, 0xffff7fff, RZ, 0xc0, !PT ;  /* 0xffff7fff02027812 */ /* 0x000fc800078ec0ff */
[----:B------:R-:W-:Y:S02]  /*1512b0*/  @P3 LOP3.LUT R2, R2, 0x8000, RZ, 0xfc, !PT ;  /* 0x0000800002023812 */ /* 0x000fe400078efcff */
[----:B------:R-:W-:Y:S02]  /*1512c0*/  ISETP.LT.AND P3, PT, R14, UR12, !P1 ;  /* 0x0000000c0e007c0c */ /* 0x000fe4000cf61270 */
[----:B------:R-:W-:Y:S02]  /*1512d0*/  ISETP.LT.AND P2, PT, R3, UR14, !P2 ;  /* 0x0000000e03007c0c */ /* 0x000fe4000d741270 */
[----:B------:R-:W-:Y:S02]  /*1512e0*/  LOP3.LUT R2, R2, 0xffffbfff, RZ, 0xc0, !PT ;  /* 0xffffbfff02027812 */ /* 0x000fe400078ec0ff */
[----:B---3--:R-:W-:Y:S02]  /*1512f0*/  R2UR.FILL UR12, R11 ;  /* 0x000000000b0c72ca */ /* 0x008fe400004e0000 */
[----:B------:R-:W3:Y:S07]  /*151300*/  LDL.LU R11, [R1+0x5534] ;  /* 0x00553400010b7983 */ /* 0x000eee0000300800 */
[----:B------:R-:W-:-:S02]  /*151310*/  @P2 LOP3.LUT R2, R2, 0x4000, RZ, 0xfc, !PT ;  /* 0x0000400002022812 */ /* 0x000fc400078efcff */
[----:B------:R-:W-:Y:S02]  /*151320*/  ISETP.LT.AND P2, PT, R3, UR10, !P1 ;  /* 0x0000000a03007c0c */ /* 0x000fe4000cf41270 */
[----:B------:R-:W-:-:S04]  /*151330*/  LOP3.LUT R2, R2, 0xffffdfff, RZ, 0xc0, !PT ;  /* 0xffffdfff02027812 */ /* 0x000fc800078ec0ff */
[----:B------:R-:W-:Y:S02]  /*151340*/  @P3 LOP3.LUT R2, R2, 0x2000, RZ, 0xfc, !PT ;  /* 0x0000200002023812 */ /* 0x000fe400078efcff */
[----:B------:R-:W-:Y:S02]  /*151350*/  LOP3.LUT P0, RZ, R6, 0x80, RZ, 0xc0, !PT ;  /* 0x0000008006ff7812 */ /* 0x000fe4000780c0ff */
[----:B------:R-:W-:Y:S02]  /*151360*/  LOP3.LUT R2, R2, 0xffffefff, RZ, 0xc0, !PT ;  /* 0xffffefff02027812 */ /* 0x000fe400078ec0ff */
[----:B--2---:R-:W-:Y:S02]  /*151370*/  R2UR.FILL UR14, R4 ;  /* 0x00000000040e72ca */ /* 0x004fe400004e0000 */
[----:B------:R-:W2:Y:S01]  /*151380*/  LDL.LU R4, [R1+0xb0] ;  /* 0x0000b00001047983 */ /* 0x000ea20000300800 */
[----:B------:R-:W-:Y:S02]  /*151390*/  @P2 LOP3.LUT R2, R2, 0x1000, RZ, 0xfc, !PT ;  /* 0x0000100002022812 */ /* 0x000fe400078efcff */
[----:B------:R-:W-:-:S02]  /*1513a0*/  ISETP.LT.AND P2, PT, R14, UR8, !P0 ;  /* 0x000000080e007c0c */ /* 0x000fc4000c741270 */
[----:B------:R-:W-:Y:S02]  /*1513b0*/  LOP3.LUT P4, RZ, R6, 0x2, RZ, 0xc0, !PT ;  /* 0x0000000206ff7812 */ /* 0x000fe4000788c0ff */
[----:B------:R-:W-:Y:S02]  /*1513c0*/  LOP3.LUT R0, R0, 0xffefffff, RZ, 0xc0, !PT ;  /* 0xffefffff00007812 */ /* 0x000fe400078ec0ff */
[----:B------:R-:W-:Y:S02]  /*1513d0*/  ISETP.LT.AND P0, PT, R3, UR6, !P0 ;  /* 0x0000000603007c0c */ /* 0x000fe4000c701270 */
[----:B------:R-:W-:-:S07]  /*1513e0*/  LOP3.LUT R2, R2, 0xfffff7ff, RZ, 0xc0, !PT ;  /* 0xfffff7ff02027812 */ /* 0x000fce00078ec0ff */
[----:B------:R-:W-:Y:S02]  /*1513f0*/  @P4 LOP3.LUT R0, R0, 0x100000, RZ, 0xfc, !PT ;  /* 0x0010000000004812 */ /* 0x000fe400078efcff */
[C---:B------:R-:W-:Y:S02]  /*151400*/  LOP3.LUT P4, RZ, R6.reuse, 0x8, RZ, 0xc0, !PT ;  /* 0x0000000806ff7812 */ /* 0x040fe4000788c0ff */
[----:B------:R-:W-:Y:S02]  /*151410*/  LOP3.LUT P5, RZ, R6, 0x40, RZ, 0xc0, !PT ;  /* 0x0000004006ff7812 */ /* 0x000fe400078ac0ff */
[----:B------:R-:W-:Y:S02]  /*151420*/  LOP3.LUT R0, R0, 0xffbfffff, RZ, 0xc0, !PT ;  /* 0xffbfffff00007812 */ /* 0x000fe400078ec0ff */
[----:B------:R-:W-:-:S04]  /*151430*/  @P2 LOP3.LUT R2, R2, 0x800, RZ, 0xfc, !PT ;  /* 0x0000080002022812 */ /* 0x000fc800078efcff */
[----:B------:R-:W-:Y:S02]  /*151440*/  LOP3.LUT R2, R2, 0xfffffbff, RZ, 0xc0, !PT ;  /* 0xfffffbff02027812 */ /* 0x000fe400078ec0ff */
[----:B---3--:R-:W-:Y:S02]  /*151450*/  R2UR.FILL UR8, R11 ;  /* 0x000000000b0872ca */ /* 0x008fe400004e0000 */
[----:B------:R-:W3:Y:S01]  /*151460*/  LDL.LU R11, [R1+0x5530] ;  /* 0x00553000010b7983 */ /* 0x000ee20000300800 */
[----:B------:R-:W-:Y:S02]  /*151470*/  @P4 LOP3.LUT R0, R0, 0x400000, RZ, 0xfc, !PT ;  /* 0x0040000000004812 */ /* 0x000fe400078efcff */
[----:B------:R-:W-:Y:S02]  /*151480*/  ISETP.LT.AND P4, PT, R14, UR4, !P5 ;  /* 0x000000040e007c0c */ /* 0x000fe4000ef81270 */
[----:B------:R-:W-:-:S04]  /*151490*/  @P0 LOP3.LUT R2, R2, 0x400, RZ, 0xfc, !PT ;  /* 0x0000040002020812 */ /* 0x000fc800078efcff */
[----:B------:R-:W-:Y:S02]  /*1514a0*/  LOP3.LUT R2, R2, 0xfffffdff, RZ, 0xc0, !PT ;  /* 0xfffffdff02027812 */ /* 0x000fe400078ec0ff */
[----:B------:R-:W-:-:S05]  /*1514b0*/  LOP3.LUT P3, RZ, R7, 0x80000000, RZ, 0xc0, !PT ;  /* 0x8000000007ff7812 */ /* 0x000fca000786c0ff */
[----:B------:R-:W-:Y:S02]  /*1514c0*/  @P4 LOP3.LUT R2, R2, 0x200, RZ, 0xfc, !PT ;  /* 0x0000020002024812 */ /* 0x000fe400078efcff */
[----:B------:R-:W-:Y:S02]  /*1514d0*/  ISETP.LT.AND P4, PT, R3, UR62, !P5 ;  /* 0x0000003e03007c0c */ /* 0x000fe4000ef81270 */
[----:B------:R-:W-:Y:S02]  /*1514e0*/  LOP3.LUT R0, R0, 0xfff7ffff, RZ, 0xc0, !PT ;  /* 0xfff7ffff00007812 */ /* 0x000fe400078ec0ff */
[----:B------:R-:W-:Y:S02]  /*1514f0*/  LOP3.LUT P1, RZ, R6, 0x20, RZ, 0xc0, !PT ;  /* 0x0000002006ff7812 */ /* 0x000fe4000782c0ff */
[----:B------:R-:W-:Y:S02]  /*151500*/  LOP3.LUT R2, R2, 0xfffffeff, RZ, 0xc0, !PT ;  /* 0xfffffeff02027812 */ /* 0x000fe400078ec0ff */
[----:B------:R-:W-:-:S02]  /*151510*/  @P3 LOP3.LUT R0, R0, 0x80000, RZ, 0xfc, !PT ;  /* 0x0008000000003812 */ /* 0x000fc400078efcff */
[----:B------:R-:W-:-:S03]  /*151520*/  LOP3.LUT P3, RZ, R6, 0x4, RZ, 0xc0, !PT ;  /* 0x0000000406ff7812 */ /* 0x000fc6000786c0ff */
[----:B------:R-:W-:Y:S02]  /*151530*/  @P4 LOP3.LUT R2, R2, 0x100, RZ, 0xfc, !PT ;  /* 0x0000010002024812 */ /* 0x000fe400078efcff */
[----:B------:R-:W-:Y:S02]  /*151540*/  ISETP.LT.AND P4, PT, R14, UR63, !P1 ;  /* 0x0000003f0e007c0c */ /* 0x000fe4000cf81270 */
[C---:B------:R-:W-:Y:S02]  /*151550*/  LOP3.LUT P2, RZ, R7.reuse, 0x10000000, RZ, 0xc0, !PT ;  /* 0x1000000007ff7812 */ /* 0x040fe4000784c0ff */
[----:B------:R-:W-:Y:S02]  /*151560*/  LOP3.LUT R0, R0, 0xffdfffff, RZ, 0xc0, !PT ;  /* 0xffdfffff00007812 */ /* 0x000fe400078ec0ff */
[----:B------:R-:W-:Y:S02]  /*151570*/  LOP3.LUT R2, R2, 0xffffff7f, RZ, 0xc0, !PT ;  /* 0xffffff7f02027812 */ /* 0x000fe400078ec0ff */
[----:B------:R-:W-:-:S02]  /*151580*/  LOP3.LUT P6, RZ, R7, 0x8000000, RZ, 0xc0, !PT ;  /* 0x0800000007ff7812 */ /* 0x000fc400078cc0ff */
[----:B--2---:R-:W-:Y:S02]  /*151590*/  R2UR.FILL UR6, R4 ;  /* 0x00000000040672ca */ /* 0x004fe400004e0000 */
[----:B------:R-:W-:Y:S02]  /*1515a0*/  @P3 LOP3.LUT R0, R0, 0x200000, RZ, 0xfc, !PT ;  /* 0x0020000000003812 */ /* 0x000fe400078efcff */
[----:B----4-:R-:W-:Y:S02]  /*1515b0*/  R2UR.FILL UR10, R23 ;  /* 0x00000000170a72ca */ /* 0x010fe400004e0000 */
[----:B---3--:R-:W-:Y:S02]  /*1515c0*/  R2UR.FILL UR4, R11 ;  /* 0x000000000b0472ca */ /* 0x008fe400004e0000 */
[----:B------:R-:W-:Y:S02]  /*1515d0*/  @P4 LOP3.LUT R2, R2, 0x80, RZ, 0xfc, !PT ;  /* 0x0000008002024812 */ /* 0x000fe400078efcff */
[----:B------:R-:W-:-:S02]  /*1515e0*/  ISETP.LT.AND P4, PT, R3, UR59, !P1 ;  /* 0x0000003b03007c0c */ /* 0x000fc4000cf81270 */
[----:B------:R-:W-:Y:S02]  /*1515f0*/  LOP3.LUT R0, R0, 0xfffdffff, RZ, 0xc0, !PT ;  /* 0xfffdffff00007812 */ /* 0x000fe400078ec0ff */
[----:B------:R-:W-:Y:S01]  /*151600*/  LOP3.LUT P3, RZ, R6, 0x10, RZ, 0xc0, !PT ;  /* 0x0000001006ff7812 */ /* 0x000fe2000786c0ff */
[----:B------:R-:W2:Y:S01]  /*151610*/  LDL.LU R11, [R1+0x552c] ;  /* 0x00552c00010b7983 */ /* 0x000ea20000300800 */
[----:B------:R-:W-:Y:S02]  /*151620*/  LOP3.LUT R2, R2, 0xffffffbf, RZ, 0xc0, !PT ;  /* 0xffffffbf02027812 */ /* 0x000fe400078ec0ff */
[----:B------:R-:W-:Y:S01]  /*151630*/  @P2 LOP3.LUT R0, R0, 0x20000, RZ, 0xfc, !PT ;  /* 0x0002000000002812 */ /* 0x000fe200078efcff */
[----:B------:R-:W3:Y:S01]  /*151640*/  LDL.LU R4, [R1+0x40] ;  /* 0x0000400001047983 */ /* 0x000ee20000300800 */
[----:B------:R-:W-:Y:S02]  /*151650*/  R2UR.FILL UR16, R24 ;  /* 0x00000000181072ca */ /* 0x000fe400004e0000 */
[----:B------:R-:W-:-:S02]  /*151660*/  LOP3.LUT P0, RZ, R7, 0x4000000, RZ, 0xc0, !PT ;  /* 0x0400000007ff7812 */ /* 0x000fc4000780c0ff */
[----:B------:R-:W-:Y:S02]  /*151670*/  LOP3.LUT R0, R0, 0xfffeffff, RZ, 0xc0, !PT ;  /* 0xfffeffff00007812 */ /* 0x000fe400078ec0ff */
[C---:B------:R-:W-:Y:S01]  /*151680*/  LOP3.LUT P5, RZ, R7.reuse, 0x2000000, RZ, 0xc0, !PT ;  /* 0x0200000007ff7812 */ /* 0x040fe200078ac0ff */
[----:B------:R-:W0:Y:S01]  /*151690*/  LDCU.64 UR62, c[0x0][0x398] ;  /* 0x00007300ff3e77ac */ /* 0x000e220008000a00 */
[----:B------:R-:W-:Y:S02]  /*1516a0*/  @P4 LOP3.LUT R2, R2, 0x40, RZ, 0xfc, !PT ;  /* 0x0000004002024812 */ /* 0x000fe400078efcff */
[----:B------:R-:W-:Y:S02]  /*1516b0*/  @P6 LOP3.LUT R0, R0, 0x10000, RZ, 0xfc, !PT ;  /* 0x0001000000006812 */ /* 0x000fe400078efcff */
[----:B------:R-:W-:Y:S02]  /*1516c0*/  ISETP.LT.AND P4, PT, R14, UR4, !P3 ;  /* 0x000000040e007c0c */ /* 0x000fe4000df81270 */
[----:B------:R-:W-:-:S02]  /*1516d0*/  LOP3.LUT P6, RZ, R7, 0x20000000, RZ, 0xc0, !PT ;  /* 0x2000000007ff7812 */ /* 0x000fc400078cc0ff */
[----:B------:R-:W-:Y:S02]  /*1516e0*/  ISETP.LT.AND P3, PT, R3, UR6, !P3 ;  /* 0x0000000603007c0c */ /* 0x000fe4000df61270 */
[----:B------:R-:W-:Y:S02]  /*1516f0*/  LOP3.LUT R2, R2, 0xffffffdf, RZ, 0xc0, !PT ;  /* 0xffffffdf02027812 */ /* 0x000fe400078ec0ff */
[----:B------:R-:W-:-:S05]  /*151700*/  LOP3.LUT R0, R0, 0xfffbffff, RZ, 0xc0, !PT ;  /* 0xfffbffff00007812 */ /* 0x000fca00078ec0ff */
[----:B------:R-:W-:Y:S02]  /*151710*/  @P4 LOP3.LUT R2, R2, 0x20, RZ, 0xfc, !PT ;  /* 0x0000002002024812 */ /* 0x000fe400078efcff */
[----:B------:R-:W-:Y:S02]  /*151720*/  @P6 LOP3.LUT R0, R0, 0x40000, RZ, 0xfc, !PT ;  /* 0x0004000000006812 */ /* 0x000fe400078efcff */
[----:B------:R-:W-:Y:S02]  /*151730*/  LOP3.LUT R2, R2, 0xffffffef, RZ, 0xc0, !PT ;  /* 0xffffffef02027812 */ /* 0x000fe400078ec0ff */
[----:B------:R-:W-:Y:S02]  /*151740*/  LOP3.LUT P4, RZ, R0, 0x400000, RZ, 0xc0, !PT ;  /* 0x0040000000ff7812 */ /* 0x000fe4000788c0ff */
[----:B------:R-:W-:Y:S02]  /*151750*/  @P3 LOP3.LUT R2, R2, 0x10, RZ, 0xfc, !PT ;  /* 0x0000001002023812 */ /* 0x000fe400078efcff */
[----:B------:R-:W-:-:S02]  /*151760*/  ISETP.LT.AND P3, PT, R14, UR8, !P4 ;  /* 0x000000080e007c0c */ /* 0x000fc4000e761270 */
[----:B------:R-:W-:Y:S02]  /*151770*/  ISETP.LT.AND P4, PT, R3, UR10, !P4 ;  /* 0x0000000a03007c0c */ /* 0x000fe4000e781270 */
[----:B------:R-:W-:-:S09]  /*151780*/  LOP3.LUT R2, R2, 0xfffffff7, RZ, 0xc0, !PT ;  /* 0xfffffff702027812 */ /* 0x000fd200078ec0ff */
[----:B------:R-:W-:Y:S02]  /*151790*/  @P3 LOP3.LUT R2, R2, 0x8, RZ, 0xfc, !PT ;  /* 0x0000000802023812 */ /* 0x000fe400078efcff */
[----:B------:R-:W-:Y:S02]  /*1517a0*/  LOP3.LUT P3, RZ, R0, 0x200000, RZ, 0xc0, !PT ;  /* 0x0020000000ff7812 */ /* 0x000fe4000786c0ff */
[----:B------:R-:W-:-:S04]  /*1517b0*/  LOP3.LUT R2, R2, 0xfffffffb, RZ, 0xc0, !PT ;  /* 0xfffffffb02027812 */ /* 0x000fc800078ec0ff */
[----:B------:R-:W-:Y:S02]  /*1517c0*/  @P4 LOP3.LUT R2, R2, 0x4, RZ, 0xfc, !PT ;  /* 0x0000000402024812 */ /* 0x000fe400078efcff */
[----:B------:R-:W-:Y:S02]  /*1517d0*/  ISETP.LT.AND P4, PT, R14, UR12, !P3 ;  /* 0x0000000c0e007c0c */ /* 0x000fe4000df81270 */
[----:B------:R-:W-:Y:S02]  /*1517e0*/  ISETP.LT.AND P3, PT, R3, UR14, !P3 ;  /* 0x0000000e03007c0c */ /* 0x000fe4000df61270 */
[----:B------:R-:W-:Y:S01]  /*1517f0*/  LOP3.LUT R2, R2, 0xfffffffd, RZ, 0xc0, !PT ;  /* 0xfffffffd02027812 */ /* 0x000fe200078ec0ff */
[----:B------:R-:W4:Y:S08]  /*151800*/  LDL.LU R3, [R1+0x3c] ;  /* 0x00003c0001037983 */ /* 0x000f300000300800 */
[----:B------:R-:W-:-:S04]  /*151810*/  @P4 LOP3.LUT R2, R2, 0x2, RZ, 0xfc, !PT ;  /* 0x0000000202024812 */ /* 0x000fc800078efcff */
[----:B------:R-:W-:-:S04]  /*151820*/  LOP3.LUT R2, R2, 0xfffffffe, RZ, 0xc0, !PT ;  /* 0xfffffffe02027812 */ /* 0x000fc800078ec0ff */
[----:B------:R-:W-:-:S05]  /*151830*/  @P3 LOP3.LUT R2, R2, 0x1, RZ, 0xfc, !PT ;  /* 0x0000000102023812 */ /* 0x000fca00078efcff */
[----:B------:R1:W-:Y:S04]  /*151840*/  STL [R1+0x4fe0], R2 ;  /* 0x004fe00201007387 */ /* 0x0003e80000100800 */
[----:B-1----:R-:W3:Y:S01]  /*151850*/  LDL R2, [R1+0x1db0] ;  /* 0x001db00001027983 */ /* 0x002ee20000100800 */
[----:B------:R-:W-:-:S04]  /*151860*/  LOP3.LUT P4, RZ, R0, 0x100000, RZ, 0xc0, !PT ;  /* 0x0010000000ff7812 */ /* 0x000fc8000788c0ff */
[----:B------:R-:W-:Y:S02]  /*151870*/  ISETP.LT.AND P3, PT, R14, UR16, !P4 ;  /* 0x000000100e007c0c */ /* 0x000fe4000e761270 */
[----:B------:R-:W-:Y:S02]  /*151880*/  LOP3.LUT P6, RZ, R6, 0x1, RZ, 0xc0, !PT ;  /* 0x0000000106ff7812 */ /* 0x000fe400078cc0ff */
[C---:B------:R-:W-:Y:S02]  /*151890*/  LOP3.LUT P2, RZ, R7.reuse, 0x40000000, RZ, 0xc0, !PT ;  /* 0x4000000007ff7812 */ /* 0x040fe4000784c0ff */
[----:B------:R-:W-:Y:S01]  /*1518a0*/  LOP3.LUT P1, RZ, R7, 0x1000000, RZ, 0xc0, !PT ;  /* 0x0100000007ff7812 */ /* 0x000fe2000782c0ff */
[----:B0-----:R-:W-:Y:S01]  /*1518b0*/  UMOV UR10, UR62 ;  /* 0x0000003e000a7c82 */ /* 0x001fe20008000000 */
[----:B------:R-:W-:Y:S02]  /*1518c0*/  R2UR UR12, R29 ;  /* 0x000000001d0c72ca */ /* 0x000fe400000e0000 */
[----:B------:R-:W-:-:S02]  /*1518d0*/  R2UR UR62, R17 ;  /* 0x00000000113e72ca */ /* 0x000fc400000e0000 */
[----:B--2---:R-:W-:-:S04]  /*1518e0*/  LOP3.LUT R11, R11, 0x7fffffff, RZ, 0xc0, !PT ;  /* 0x7fffffff0b0b7812 */ /* 0x004fc800078ec0ff */
[----:B------:R-:W-:-:S04]  /*1518f0*/  @P3 LOP3.LUT R11, R11, 0x80000000, RZ, 0xfc, !PT ;  /* 0x800000000b0b3812 */ /* 0x000fc800078efcff */
[----:B------:R-:W-:Y:S02]  /*151900*/  LOP3.LUT R11, R11, 0xbfffffff, RZ, 0xc0, !PT ;  /* 0xbfffffff0b0b7812 */ /* 0x000fe400078ec0ff */
[----:B------:R-:W-:Y:S02]  /*151910*/  LOP3.LUT P3, RZ, R0, 0x80000, RZ, 0xc0, !PT ;  /* 0x0008000000ff7812 */ /* 0x000fe4000786c0ff */
[----:B---3--:R-:W-:-:S13]  /*151920*/  ISETP.LT.AND P4, PT, R2, UR18, !P4 ;  /* 0x0000001202007c0c */ /* 0x008fda000e781270 */
[----:B------:R-:W-:Y:S02]  /*151930*/  @P4 LOP3.LUT R11, R11, 0x40000000, RZ, 0xfc, !PT ;  /* 0x400000000b0b4812 */ /* 0x000fe400078efcff */
[----:B------:R-:W-:Y:S02]  /*151940*/  ISETP.LT.AND P4, PT, R14, UR20, !P6 ;  /* 0x000000140e007c0c */ /* 0x000fe4000f781270 */
[----:B------:R-:W-:Y:S02]  /*151950*/  ISETP.LT.AND P6, PT, R2, UR22, !P6 ;  /* 0x0000001602007c0c */ /* 0x000fe4000f7c1270 */
[----:B------:R-:W-:-:S09]  /*151960*/  LOP3.LUT R11, R11, 0xdfffffff, RZ, 0xc0, !PT ;  /* 0xdfffffff0b0b7812 */ /* 0x000fd200078ec0ff */
[----:B------:R-:W-:-:S04]  /*151970*/  @P4 LOP3.LUT R11, R11, 0x20000000, RZ, 0xfc, !PT ;  /* 0x200000000b0b4812 */ /* 0x000fc800078efcff */
[----:B------:R-:W-:-:S04]  /*151980*/  LOP3.LUT R11, R11, 0xefffffff, RZ, 0xc0, !PT ;  /* 0xefffffff0b0b7812 */ /* 0x000fc800078ec0ff */
[----:B------:R-:W-:Y:S02]  /*151990*/  @P6 LOP3.LUT R11, R11, 0x10000000, RZ, 0xfc, !PT ;  /* 0x100000000b0b6812 */ /* 0x000fe400078efcff */
[----:B------:R-:W-:Y:S02]  /*1519a0*/  ISETP.LT.AND P6, PT, R14, UR24, !P3 ;  /* 0x000000180e007c0c */ /* 0x000fe4000dfc1270 */
[----:B------:R-:W-:-:S11]  /*1519b0*/  LOP3.LUT R11, R11, 0xf7ffffff, RZ, 0xc0, !PT ;  /* 0xf7ffffff0b0b7812 */ /* 0x000fd600078ec0ff */
[----:B------:R-:W-:Y:S02]  /*1519c0*/  @P6 LOP3.LUT R11, R11, 0x8000000, RZ, 0xfc, !PT ;  /* 0x080000000b0b6812 */ /* 0x000fe400078efcff */
[----:B------:R-:W-:Y:S02]  /*1519d0*/  ISETP.LT.AND P6, PT, R2, UR26, !P3 ;  /* 0x0000001a02007c0c */ /* 0x000fe4000dfc1270 */
[----:B------:R-:W-:-:S11]  /*1519e0*/  LOP3.LUT R11, R11, 0xfbffffff, RZ, 0xc0, !PT ;  /* 0xfbffffff0b0b7812 */ /* 0x000fd600078ec0ff */
[----:B------:R-:W-:Y:S02]  /*1519f0*/  @P6 LOP3.LUT R11, R11, 0x4000000, RZ, 0xfc, !PT ;  /* 0x040000000b0b6812 */ /* 0x000fe400078efcff */
[----:B------:R-:W-:Y:S02]  /*151a00*/  ISETP.LT.AND P6, PT, R14, UR28, !P2 ;  /* 0x0000001c0e007c0c */ /* 0x000fe4000d7c1270 */
        /* <DEDUP_REMOVED lines=27> */
[----:B------:R-:W-:Y:S02]  /*151bc0*/  ISETP.LT.AND P0, PT, R2, UR46, !P0 ;  /* 0x0000002e02007c0c */ /* 0x000fe4000c701270 */
[----:B------:R-:W-:-:S09]  /*151bd0*/  LOP3.LUT R11, R11, 0xfffdffff, RZ, 0xc0, !PT ;  /* 0xfffdffff0b0b7812 */ /* 0x000fd200078ec0ff */
[----:B------:R-:W-:Y:S02]  /*151be0*/  @P6 LOP3.LUT R11, R11, 0x20000, RZ, 0xfc, !PT ;  /* 0x000200000b0b6812 */ /* 0x000fe400078efcff */
[----:B------:R-:W-:Y:S02]  /*151bf0*/  ISETP.LT.AND P6, PT, R14, UR48, !P5 ;  /* 0x000000300e007c0c */ /* 0x000fe4000efc1270 */
[----:B------:R-:W-:Y:S02]  /*151c00*/  LOP3.LUT R11, R11, 0xfffeffff, RZ, 0xc0, !PT ;  /* 0xfffeffff0b0b7812 */ /* 0x000fe400078ec0ff */
[----:B------:R-:W-:Y:S02]  /*151c10*/  ISETP.LT.AND P5, PT, R2, UR50, !P5 ;  /* 0x0000003202007c0c */ /* 0x000fe4000efa1270 */
[----:B------:R-:W-:-:S04]  /*151c20*/  @P0 LOP3.LUT R11, R11, 0x10000, RZ, 0xfc, !PT ;  /* 0x000100000b0b0812 */ /* 0x000fc800078efcff */
[----:B------:R-:W-:-:S04]  /*151c30*/  LOP3.LUT R11, R11, 0xffff7fff, RZ, 0xc0, !PT ;  /* 0xffff7fff0b0b7812 */ /* 0x000fc800078ec0ff */
[----:B------:R-:W-:-:S04]  /*151c40*/  @P6 LOP3.LUT R11, R11, 0x8000, RZ, 0xfc, !PT ;  /* 0x000080000b0b6812 */ /* 0x000fc800078efcff */
[----:B------:R-:W-:Y:S02]  /*151c50*/  LOP3.LUT R11, R11, 0xffffbfff, RZ, 0xc0, !PT ;  /* 0xffffbfff0b0b7812 */ /* 0x000fe400078ec0ff */
[----:B------:R-:W-:Y:S02]  /*151c60*/  R2UR UR20, R5 ;  /* 0x00000000051472ca */ /* 0x000fe400000e0000 */
[----:B------:R-:W2:Y:S01]  /*151c70*/  LDL.LU R5, [R1+0x5528] ;  /* 0x0055280001057983 */ /* 0x000ea20000300800 */
[----:B------:R-:W-:Y:S02]  /*151c80*/  @P5 LOP3.LUT R11, R11, 0x4000, RZ, 0xfc, !PT ;  /* 0x000040000b0b5812 */ /* 0x000fe400078efcff */
[----:B------:R-:W-:Y:S01]  /*151c90*/  ISETP.LT.AND P5, PT, R2, UR54, !P1 ;  /* 0x0000003602007c0c */ /* 0x000fe2000cfa1270 */
[----:B------:R-:W-:Y:S01]  /*151ca0*/  UMOV UR54, UR63 ;  /* 0x0000003f00367c82 */ /* 0x000fe20008000000 */
[----:B------:R-:W3:Y:S04]  /*151cb0*/  LDL.LU R29, [R1+0x5524] ;  /* 0x00552400011d7983 */ /* 0x000ee80000300800 */
[----:B------:R-:W2:Y:S01]  /*151cc0*/  LDL.LU R17, [R1+0x5520] ;  /* 0x0055200001117983 */ /* 0x000ea20000300800 */
[----:B------:R-:W-:-:S03]  /*151cd0*/  R2UR UR63, R13 ;  /* 0x000000000d3f72ca */ /* 0x000fc600000e0000 */
[----:B------:R-:W2:Y:S01]  /*151ce0*/  LDL.LU R13, [R1+0x551c] ;  /* 0x00551c00010d7983 */ /* 0x000ea20000300800 */
[----:B------:R-:W-:Y:S02]  /*151cf0*/  ISETP.LT.AND P6, PT, R14, UR52, !P1 ;  /* 0x000000340e007c0c */ /* 0x000fe4000cfc1270 */
[----:B------:R-:W-:Y:S02]  /*151d00*/  LOP3.LUT R11, R11, 0xffffdfff, RZ, 0xc0, !PT ;  /* 0xffffdfff0b0b7812 */ /* 0x000fe400078ec0ff */
[----:B------:R-:W-:-:S09]  /*151d10*/  LOP3.LUT P4, RZ, R7, 0x800000, RZ, 0xc0, !PT ;  /* 0x0080000007ff7812 */ /* 0x000fd2000788c0ff */
[----:B------:R-:W-:Y:S02]  /*151d20*/  @P6 LOP3.LUT R11, R11, 0x2000, RZ, 0xfc, !PT ;  /* 0x000020000b0b6812 */ /* 0x000fe400078efcff */
[----:B------:R-:W-:Y:S02]  /*151d30*/  ISETP.LT.AND P6, PT, R14, UR56, !P4 ;  /* 0x000000380e007c0c */ /* 0x000fe4000e7c1270 */
[----:B------:R-:W-:Y:S02]  /*151d40*/  LOP3.LUT R11, R11, 0xffffefff, RZ, 0xc0, !PT ;  /* 0xffffefff0b0b7812 */ /* 0x000fe400078ec0ff */
[----:B------:R-:W-:Y:S02]  /*151d50*/  ISETP.LT.AND P4, PT, R2, UR58, !P4 ;  /* 0x0000003a02007c0c */ /* 0x000fe4000e781270 */
[----:B------:R-:W-:Y:S02]  /*151d60*/  @P5 LOP3.LUT R11, R11, 0x1000, RZ, 0xfc, !PT ;  /* 0x000010000b0b5812 */ /* 0x000fe400078efcff */
[----:B------:R-:W-:-:S02]  /*151d70*/  LOP3.LUT P3, RZ, R7, 0x400000, RZ, 0xc0, !PT ;  /* 0x0040000007ff7812 */ /* 0x000fc4000786c0ff */
[----:B------:R-:W-:-:S04]  /*151d80*/  LOP3.LUT R11, R11, 0xfffff7ff, RZ, 0xc0, !PT ;  /* 0xfffff7ff0b0b7812 */ /* 0x000fc800078ec0ff */
[----:B------:R-:W-:Y:S02]  /*151d90*/  @P6 LOP3.LUT R11, R11, 0x800, RZ, 0xfc, !PT ;  /* 0x000008000b0b6812 */ /* 0x000fe400078efcff */
[----:B------:R-:W-:Y:S02]  /*151da0*/  ISETP.LT.AND P6, PT, R14, UR60, !P3 ;  /* 0x0000003c0e007c0c */ /* 0x000fe4000dfc1270 */
[----:B------:R-:W-:-:S04]  /*151db0*/  LOP3.LUT R11, R11, 0xfffffbff, RZ, 0xc0, !PT ;  /* 0xfffffbff0b0b7812 */ /* 0x000fc800078ec0ff */
[----:B------:R-:W-:-:S04]  /*151dc0*/  @P4 LOP3.LUT R11, R11, 0x400, RZ, 0xfc, !PT ;  /* 0x000004000b0b4812 */ /* 0x000fc800078efcff */
[----:B------:R-:W-:-:S04]  /*151dd0*/  LOP3.LUT R11, R11, 0xfffffdff, RZ, 0xc0, !PT ;  /* 0xfffffdff0b0b7812 */ /* 0x000fc800078ec0ff */
[----:B------:R-:W-:Y:S02]  /*151de0*/  @P6 LOP3.LUT R11, R11, 0x200, RZ, 0xfc, !PT ;  /* 0x000002000b0b6812 */ /* 0x000fe400078efcff */
[----:B------:R-:W-:Y:S02]  /*151df0*/  ISETP.LT.AND P6, PT, R2, UR64, !P3 ;  /* 0x0000004002007c0c */ /* 0x000fe4000dfc1270 */
[----:B------:R-:W-:Y:S02]  /*151e00*/  LOP3.LUT P2, RZ, R7, 0x200000, RZ, 0xc0, !PT ;  /* 0x0020000007ff7812 */ /* 0x000fe4000784c0ff */
[----:B------:R-:W-:-:S09]  /*151e10*/  LOP3.LUT R11, R11, 0xfffffeff, RZ, 0xc0, !PT ;  /* 0xfffffeff0b0b7812 */ /* 0x000fd200078ec0ff */
[----:B------:R-:W-:Y:S02]  /*151e20*/  @P6 LOP3.LUT R11, R11, 0x100, RZ, 0xfc, !PT ;  /* 0x000001000b0b6812 */ /* 0x000fe400078efcff */
[----:B------:R-:W-:Y:S02]  /*151e30*/  ISETP.LT.AND P6, PT, R14, UR66, !P2 ;  /* 0x000000420e007c0c */ /* 0x000fe4000d7c1270 */
[----:B------:R-:W-:Y:S02]  /*151e40*/  ISETP.LT.AND P2, PT, R2, UR68, !P2 ;  /* 0x0000004402007c0c */ /* 0x000fe4000d741270 */
[----:B------:R-:W-:Y:S02]  /*151e50*/  LOP3.LUT R11, R11, 0xffffff7f, RZ, 0xc0, !PT ;  /* 0xffffff7f0b0b7812 */ /* 0x000fe400078ec0ff */
[----:B------:R-:W-:-:S07]  /*151e60*/  LOP3.LUT P0, RZ, R7, 0x100000, RZ, 0xc0, !PT ;  /* 0x0010000007ff7812 */ /* 0x000fce000780c0ff */
        /* <DEDUP_REMOVED lines=8> */
[----:B------:R-:W-:Y:S02]  /*151ef0*/  LOP3.LUT R11, R11, 0xffffffef, RZ, 0xc0, !PT ;  /* 0xffffffef0b0b7812 */ /* 0x000fe400078ec0ff */
[----:B------:R-:W-:Y:S02]  /*151f00*/  MOV.SPILL R23, UR21 ;  /* 0x0000001500177c02 */ /* 0x000fe40009000f00 */
[----:B------:R-:W-:-:S05]  /*151f10*/  R2UR UR21, R4 ;  /* 0x00000000041572ca */ /* 0x000fca00000e0000 */
[----:B------:R-:W-:Y:S02]  /*151f20*/  @P6 LOP3.LUT R11, R11, 0x10, RZ, 0xfc, !PT ;  /* 0x000000100b0b6812 */ /* 0x000fe400078efcff */
[----:B------:R-:W-:Y:S02]  /*151f30*/  ISETP.LT.AND P6, PT, R14, UR74, !P1 ;  /* 0x0000004a0e007c0c */ /* 0x000fe4000cfc1270 */
[----:B------:R-:W-:Y:S02]  /*151f40*/  ISETP.LT.AND P1, PT, R2, UR76, !P1 ;  /* 0x0000004c02007c0c */ /* 0x000fe4000cf21270 */
[----:B------:R-:W-:Y:S02]  /*151f50*/  LOP3.LUT R11, R11, 0xfffffff7, RZ, 0xc0, !PT ;  /* 0xfffffff70b0b7812 */ /* 0x000fe400078ec0ff */
[----:B------:R-:W-:Y:S02]  /*151f60*/  LOP3.LUT P5, RZ, R7, 0x40000, RZ, 0xc0, !PT ;  /* 0x0004000007ff7812 */ /* 0x000fe400078ac0ff */
[----:B----4-:R-:W-:-:S05]  /*151f70*/  R2UR UR14, R3 ;  /* 0x00000000030e72ca */ /* 0x010fca00000e0000 */
[----:B------:R-:W-:Y:S02]  /*151f80*/  @P6 LOP3.LUT R11, R11, 0x8, RZ, 0xfc, !PT ;  /* 0x000000080b0b6812 */ /* 0x000fe400078efcff */
[----:B------:R-:W-:Y:S02]  /*151f90*/  ISETP.LT.AND P6, PT, R14, UR21, !P5 ;  /* 0x000000150e007c0c */ /* 0x000fe4000efc1270 */
[----:B------:R-:W-:-:S04]  /*151fa0*/  LOP3.LUT R11, R11, 0xfffffffb, RZ, 0xc0, !PT ;  /* 0xfffffffb0b0b7812 */ /* 0x000fc800078ec0ff */
[----:B------:R-:W-:Y:S02]  /*151fb0*/  @P1 LOP3.LUT R11, R11, 0x4, RZ, 0xfc, !PT ;  /* 0x000000040b0b1812 */ /* 0x000fe400078efcff */
[----:B------:R-:W-:Y:S02]  /*151fc0*/  LOP3.LUT P4, RZ, R7, 0x20000, RZ, 0xc0, !PT ;  /* 0x0002000007ff7812 */ /* 0x000fe4000788c0ff */
[----:B------:R-:W-:Y:S02]  /*151fd0*/  LOP3.LUT R11, R11, 0xfffffffd, RZ, 0xc0, !PT ;  /* 0xfffffffd0b0b7812 */ /* 0x000fe400078ec0ff */
[----:B------:R-:W-:Y:S02]  /*151fe0*/  ISETP.LT.AND P5, PT, R2, UR14, !P5 ;  /* 0x0000000e02007c0c */ /* 0x000fe4000efa1270 */
[----:B------:R-:W-:Y:S02]  /*151ff0*/  @P6 LOP3.LUT R11, R11, 0x2, RZ, 0xfc, !PT ;  /* 0x000000020b0b6812 */ /* 0x000fe400078efcff */
[----:B------:R-:W-:Y:S01]  /*152000*/  ISETP.LT.AND P6, PT, R14, UR20, !P4 ;  /* 0x000000140e007c0c */ /* 0x000fe2000e7c1270 */
[----:B------:R-:W0:Y:S01]  /*152010*/  LDCU.64 UR20, c[0x0][0x398] ;  /* 0x00007300ff1477ac */ /* 0x000e220008000a00 */
[----:B------:R-:W-:-:S07]  /*152020*/  LOP3.LUT R11, R11, 0xfffffffe, RZ, 0xc0, !PT ;  /* 0xfffffffe0b0b7812 */ /* 0x000fce00078ec0ff */
[----:B------:R-:W-:-:S05]  /*152030*/  @P5 LOP3.LUT R11, R11, 0x1, RZ, 0xfc, !PT ;  /* 0x000000010b0b5812 */ /* 0x000fca00078efcff */
[----:B------:R-:W-:Y:S01]  /*152040*/  STL [R1+0x4fe4], R11 ;  /* 0x004fe40b01007387 */ /* 0x000fe20000100800 */
[----:B0-----:R-:W-:Y:S01]  /*152050*/  UMOV UR56, UR21 ;  /* 0x0000001500387c82 */ /* 0x001fe20008000000 */
[----:B------:R-:W-:Y:S02]  /*152060*/  R2UR UR21, R15 ;  /* 0x000000000f1572ca */ /* 0x000fe400000e0000 */
[----:B------:R-:W4:Y:S01]  /*152070*/  LDL.LU R15, [R1+0x5518] ;  /* 0x00551800010f7983 */ /* 0x000f220000300800 */
[----:B------:R-:W-:Y:S01]  /*152080*/  MOV.SPILL R24, UR23 ;  /* 0x0000001700187c02 */ /* 0x000fe20009000f00 */
[----:B------:R-:W0:Y:S01]  /*152090*/  LDCU.64 UR22, c[0x0][0x398] ;  /* 0x00007300ff1677ac */ /* 0x000e220008000a00 */
[----:B------:R-:W-:Y:S02]  /*1520a0*/  ISETP.LT.AND P4, PT, R2, UR12, !P4 ;  /* 0x0000000c02007c0c */ /* 0x000fe4000e781270 */
[C---:B------:R-:W-:Y:S02]  /*1520b0*/  LOP3.LUT P3, RZ, R7.reuse, 0x10000, RZ, 0xc0, !PT ;  /* 0x0001000007ff7812 */ /* 0x040fe4000786c0ff */
[C---:B------:R-:W-:Y:S01]  /*1520c0*/  LOP3.LUT P2, RZ, R7.reuse, 0x8000, RZ, 0xc0, !PT ;  /* 0x0000800007ff7812 */ /* 0x040fe2000784c0ff */
[----:B0-----:R-:W-:Y:S01]  /*1520d0*/  UMOV UR8, UR22 ;  /* 0x0000001600087c82 */ /* 0x001fe20008000000 */
[----:B------:R-:W-:Y:S01]  /*1520e0*/  UMOV UR59, UR23 ;  /* 0x00000017003b7c82 */ /* 0x000fe20008000000 */
[----:B------:R-:W0:Y:S01]  /*1520f0*/  LDCU.64 UR22, c[0x0][0x398] ;  /* 0x00007300ff1677ac */ /* 0x000e220008000a00 */
[C---:B------:R-:W-:Y:S01]  /*152100*/  LOP3.LUT P0, RZ, R7.reuse, 0x4000, RZ, 0xc0, !PT ;  /* 0x0000400007ff7812 */ /* 0x040fe2000780c0ff */
[----:B0-----:R-:W-:Y:S01]  /*152110*/  UMOV UR6, UR22 ;  /* 0x0000001600067c82 */ /* 0x001fe20008000000 */
[----:B------:R-:W-:Y:S01]  /*152120*/  UMOV UR40, UR23 ;  /* 0x0000001700287c82 */ /* 0x000fe20008000000 */
[----:B------:R-:W0:Y:S01]  /*152130*/  LDCU.64 UR22, c[0x0][0x398] ;  /* 0x00007300ff1677ac */ /* 0x000e220008000a00 */
[----:B------:R-:W-:-:S02]  /*152140*/  LOP3.LUT P1, RZ, R7, 0x2000, RZ, 0xc0, !PT ;  /* 0x0000200007ff7812 */ /* 0x000fc4000782c0ff */
[----:B------:R-:W-:Y:S01]  /*152150*/  LOP3.LUT P5, RZ, R7, 0x1000, RZ, 0xc0, !PT ;  /* 0x0000100007ff7812 */ /* 0x000fe200078ac0ff */
[----:B0-----:R-:W-:Y:S01]  /*152160*/  UMOV UR4, UR22 ;  /* 0x0000001600047c82 */ /* 0x001fe20008000000 */
[----:B------:R-:W-:Y:S01]  /*152170*/  UMOV UR44, UR23 ;  /* 0x00000017002c7c82 */ /* 0x000fe20008000000 */
[----:B------:R-:W0:Y:S01]  /*152180*/  LDCU.64 UR22, c[0x0][0x398] ;  /* 0x00007300ff1677ac */ /* 0x000e220008000a00 */
[----:B--2---:R-:W-:-:S04]  /*152190*/  LOP3.LUT R13, R13, 0x7fffffff, RZ, 0xc0, !PT ;  /* 0x7fffffff0d0d7812 */ /* 0x004fc800078ec0ff */
[----:B------:R-:W-:Y:S02]  /*1521a0*/  @P6 LOP3.LUT R13, R13, 0x80000000, RZ, 0xfc, !PT ;  /* 0x800000000d0d6812 */ /* 0x000fe400078efcff */
[----:B------:R-:W-:Y:S02]  /*1521b0*/  ISETP.LT.AND P6, PT, R14, UR27, !P3 ;  /* 0x0000001b0e007c0c */ /* 0x000fe4000dfc1270 */
[----:B------:R-:W-:Y:S02]  /*1521c0*/  LOP3.LUT R13, R13, 0xbfffffff, RZ, 0xc0, !PT ;  /* 0xbfffffff0d0d7812 */ /* 0x000fe400078ec0ff */
[----:B------:R-:W-:Y:S02]  /*1521d0*/  ISETP.LT.AND P3, PT, R2, UR10, !P3 ;  /* 0x0000000a02007c0c */ /* 0x000fe4000df61270 */
[----:B------:R-:W-:-:S04]  /*1521e0*/  @P4 LOP3.LUT R13, R13, 0x40000000, RZ, 0xfc, !PT ;  /* 0x400000000d0d4812 */ /* 0x000fc800078efcff */
[----:B------:R-:W-:-:S04]  /*1521f0*/  LOP3.LUT R13, R13, 0xdfffffff, RZ, 0xc0, !PT ;  /* 0xdfffffff0d0d7812 */ /* 0x000fc800078ec0ff */
        /* <DEDUP_REMOVED lines=17> */
[----:B------:R-:W-:Y:S01]  /*152310*/  LOP3.LUT R13, R13, 0xff7fffff, RZ, 0xc0, !PT ;  /* 0xff7fffff0d0d7812 */ /* 0x000fe200078ec0ff */
[----:B0-----:R-:W-:-:S03]  /*152320*/  UMOV UR18, UR22 ;  /* 0x0000001600127c82 */ /* 0x001fc60008000000 */
[----:B------:R-:W-:Y:S01]  /*152330*/  @P6 LOP3.LUT R13, R13, 0x800000, RZ, 0xfc, !PT ;  /* 0x008000000d0d6812 */ /* 0x000fe200078efcff */
[----:B------:R-:W-:Y:S01]  /*152340*/  UMOV UR30, UR23 ;  /* 0x00000017001e7c82 */ /* 0x000fe20008000000 */
[----:B------:R-:W-:Y:S01]  /*152350*/  ISETP.LT.AND P6, PT, R14, UR47, !P5 ;  /* 0x0000002f0e007c0c */ /* 0x000fe2000efc1270 */
[----:B------:R-:W0:Y:S01]  /*152360*/  LDCU.64 UR22, c[0x0][0x398] ;  /* 0x00007300ff1677ac */ /* 0x000e220008000a00 */
[----:B------:R-:W-:Y:S02]  /*152370*/  LOP3.LUT R13, R13, 0xffbfffff, RZ, 0xc0, !PT ;  /* 0xffbfffff0d0d7812 */ /* 0x000fe400078ec0ff */
[----:B------:R-:W-:Y:S02]  /*152380*/  ISETP.LT.AND P5, PT, R2, UR18, !P5 ;  /* 0x0000001202007c0c */ /* 0x000fe4000efa1270 */
[----:B------:R-:W-:Y:S02]  /*152390*/  @P1 LOP3.LUT R13, R13, 0x400000, RZ, 0xfc, !PT ;  /* 0x004000000d0d1812 */ /* 0x000fe400078efcff */
[----:B------:R-:W-:-:S02]  /*1523a0*/  LOP3.LUT P4, RZ, R7, 0x800, RZ, 0xc0, !PT ;  /* 0x0000080007ff7812 */ /* 0x000fc4000788c0ff */
[----:B------:R-:W-:-:S04]  /*1523b0*/  LOP3.LUT R13, R13, 0xffdfffff, RZ, 0xc0, !PT ;  /* 0xffdfffff0d0d7812 */ /* 0x000fc800078ec0ff */
[----:B------:R-:W-:Y:S02]  /*1523c0*/  @P6 LOP3.LUT R13, R13, 0x200000, RZ, 0xfc, !PT ;  /* 0x002000000d0d6812 */ /* 0x000fe400078efcff */
[----:B------:R-:W-:Y:S02]  /*1523d0*/  ISETP.LT.AND P6, PT, R14, UR57, !P4 ;  /* 0x000000390e007c0c */ /* 0x000fe4000e7c1270 */
[----:B------:R-:W-:Y:S01]  /*1523e0*/  LOP3.LUT R13, R13, 0xffefffff, RZ, 0xc0, !PT ;  /* 0xffefffff0d0d7812 */ /* 0x000fe200078ec0ff */
[----:B0-----:R-:W-:Y:S01]  /*1523f0*/  UMOV UR16, UR22 ;  /* 0x0000001600107c82 */ /* 0x001fe20008000000 */
[----:B------:R-:W-:Y:S01]  /*152400*/  UMOV UR48, UR23 ;  /* 0x0000001700307c82 */ /* 0x000fe20008000000 */
[----:B------:R-:W0:Y:S01]  /*152410*/  LDCU.64 UR22, c[0x0][0x398] ;  /* 0x00007300ff1677ac */ /* 0x000e220008000a00 */
[----:B------:R-:W-:Y:S02]  /*152420*/  @P5 LOP3.LUT R13, R13, 0x100000, RZ, 0xfc, !PT ;  /* 0x001000000d0d5812 */ /* 0x000fe400078efcff */
[----:B------:R-:W-:-:S02]  /*152430*/  ISETP.LT.AND P4, PT, R2, UR16, !P4 ;  /* 0x0000001002007c0c */ /* 0x000fc4000e781270 */
[----:B------:R-:W-:Y:S02]  /*152440*/  LOP3.LUT R13, R13, 0xfff7ffff, RZ, 0xc0, !PT ;  /* 0xfff7ffff0d0d7812 */ /* 0x000fe400078ec0ff */
[----:B------:R-:W-:Y:S02]  /*152450*/  LOP3.LUT P3, RZ, R7, 0x400, RZ, 0xc0, !PT ;  /* 0x0000040007ff7812 */ /* 0x000fe4000786c0ff */
[----:B------:R-:W-:Y:S02]  /*152460*/  @P6 LOP3.LUT R13, R13, 0x80000, RZ, 0xfc, !PT ;  /* 0x000800000d0d6812 */ /* 0x000fe400078efcff */
[----:B------:R-:W-:Y:S02]  /*152470*/  ISETP.LT.AND P6, PT, R14, UR21, !P3 ;  /* 0x000000150e007c0c */ /* 0x000fe4000dfc1270 */
[----:B------:R-:W-:-:S04]  /*152480*/  LOP3.LUT R13, R13, 0xfffbffff, RZ, 0xc0, !PT ;  /* 0xfffbffff0d0d7812 */ /* 0x000fc800078ec0ff */
[----:B------:R-:W-:Y:S01]  /*152490*/  @P4 LOP3.LUT R13, R13, 0x40000, RZ, 0xfc, !PT ;  /* 0x000400000d0d4812 */ /* 0x000fe200078efcff */
[----:B0-----:R-:W-:Y:S02]  /*1524a0*/  UMOV UR14, UR22 ;  /* 0x00000016000e7c82 */ /* 0x001fe40008000000 */
[----:B------:R-:W-:Y:S02]  /*1524b0*/  ISETP.LT.AND P3, PT, R2, UR14, !P3 ;  /* 0x0000000e02007c0c */ /* 0x000fe4000df61270 */
[----:B------:R-:W-:Y:S02]  /*1524c0*/  LOP3.LUT R13, R13, 0xfffdffff, RZ, 0xc0, !PT ;  /* 0xfffdffff0d0d7812 */ /* 0x000fe400078ec0ff */
[----:B------:R-:W-:Y:S02]  /*1524d0*/  LOP3.LUT P2, RZ, R7, 0x200, RZ, 0xc0, !PT ;  /* 0x0000020007ff7812 */ /* 0x000fe4000784c0ff */
[----:B------:R-:W-:Y:S02]  /*1524e0*/  @P6 LOP3.LUT R13, R13, 0x20000, RZ, 0xfc, !PT ;  /* 0x000200000d0d6812 */ /* 0x000fe400078efcff */
[----:B------:R-:W-:Y:S01]  /*1524f0*/  ISETP.LT.AND P6, PT, R14, UR55, !P2 ;  /* 0x000000370e007c0c */ /* 0x000fe2000d7c1270 */
[----:B------:R-:W-:Y:S01]  /*152500*/  UMOV UR12, UR20 ;  /* 0x00000014000c7c82 */ /* 0x000fe20008000000 */
[----:B------:R-:W-:Y:S01]  /*152510*/  LOP3.LUT R13, R13, 0xfffeffff, RZ, 0xc0, !PT ;  /* 0xfffeffff0d0d7812 */ /* 0x000fe200078ec0ff */
[----:B------:R-:W-:Y:S01]  /*152520*/  UMOV UR60, UR23 ;  /* 0x00000017003c7c82 */ /* 0x000fe20008000000 */
[----:B------:R-:W-:Y:S01]  /*152530*/  R2UR UR20, R12 ;  /* 0x000000000c1472ca */ /* 0x000fe200000e0000 */
[----:B------:R-:W0:Y:S01]  /*152540*/  LDCU.64 UR22, c[0x0][0x398] ;  /* 0x00007300ff1677ac */ /* 0x000e220008000a00 */
[----:B------:R-:W-:-:S02]  /*152550*/  @P3 LOP3.LUT R13, R13, 0x10000, RZ, 0xfc, !PT ;  /* 0x000100000d0d3812 */ /* 0x000fc400078efcff */
[----:B------:R-:W-:Y:S02]  /*152560*/  ISETP.LT.AND P2, PT, R2, UR12, !P2 ;  /* 0x0000000c02007c0c */ /* 0x000fe4000d741270 */
[----:B------:R-:W-:Y:S02]  /*152570*/  LOP3.LUT P0, RZ, R7, 0x100, RZ, 0xc0, !PT ;  /* 0x0000010007ff7812 */ /* 0x000fe4000780c0ff */
[----:B------:R-:W-:Y:S02]  /*152580*/  R2UR UR62, R10 ;  /* 0x000000000a3e72ca */ /* 0x000fe400000e0000 */
[----:B------:R-:W-:Y:S02]  /*152590*/  LOP3.LUT R13, R13, 0xffff7fff, RZ, 0xc0, !PT ;  /* 0xffff7fff0d0d7812 */ /* 0x000fe400078ec0ff */
[----:B------:R-:W-:Y:S02]  /*1525a0*/  LOP3.LUT P1, RZ, R7, 0x80, RZ, 0xc0, !PT ;  /* 0x0000008007ff7812 */ /* 0x000fe4000782c0ff */
[----:B------:R-:W-:-:S02]  /*1525b0*/  R2UR UR63, R27 ;  /* 0x000000001b3f72ca */ /* 0x000fc400000e0000 */
[----:B------:R-:W-:Y:S02]  /*1525c0*/  LOP3.LUT P5, RZ, R7, 0x40, RZ, 0xc0, !PT ;  /* 0x0000004007ff7812 */ /* 0x000fe400078ac0ff */
[----:B------:R-:W-:Y:S02]  /*1525d0*/  @P6 LOP3.LUT R13, R13, 0x8000, RZ, 0xfc, !PT ;  /* 0x000080000d0d6812 */ /* 0x000fe400078efcff */
[----:B------:R-:W-:Y:S02]  /*1525e0*/  LOP3.LUT P4, RZ, R7, 0x20, RZ, 0xc0, !PT ;  /* 0x0000002007ff7812 */ /* 0x000fe4000788c0ff */
[----:B------:R-:W-:Y:S02]  /*1525f0*/  LOP3.LUT R0, R0, 0xffff7fff, RZ, 0xc0, !PT ;  /* 0xffff7fff00007812 */ /* 0x000fe400078ec0ff */
[----:B------:R-:W-:Y:S02]  /*152600*/  ISETP.LT.AND P6, PT, R14, UR20, !P0 ;  /* 0x000000140e007c0c */ /* 0x000fe4000c7c1270 */
[----:B------:R-:W-:-:S02]  /*152610*/  LOP3.LUT R13, R13, 0xffffbfff, RZ, 0xc0, !PT ;  /* 0xffffbfff0d0d7812 */ /* 0x000fc400078ec0ff */
[----:B------:R-:W-:Y:S01]  /*152620*/  LOP3.LUT R17, R17, 0x7fffffff, RZ, 0xc0, !PT ;  /* 0x7fffffff11117812 */ /* 0x000fe200078ec0ff */
[----:B------:R-:W2:Y:S01]  /*152630*/  LDL.LU R12, [R1+0x5514] ;  /* 0x00551400010c7983 */ /* 0x000ea20000300800 */
[----:B0-----:R-:W-:Y:S01]  /*152640*/  UMOV UR10, UR22 ;  /* 0x00000016000a7c82 */ /* 0x001fe20008000000 */
[----:B------:R-:W-:Y:S01]  /*152650*/  @P2 LOP3.LUT R13, R13, 0x4000, RZ, 0xfc, !PT ;  /* 0x000040000d0d2812 */ /* 0x000fe200078efcff */
[----:B------:R-:W-:Y:S01]  /*152660*/  UMOV UR27, UR23 ;  /* 0x00000017001b7c82 */ /* 0x000fe20008000000 */
[----:B------:R-:W0:Y:S01]  /*152670*/  LDCU.64 UR22, c[0x0][0x398] ;  /* 0x00007300ff1677ac */ /* 0x000e220008000a00 */
[----:B------:R-:W-:Y:S02]  /*152680*/  ISETP.LT.AND P0, PT, R2, UR10, !P0 ;  /* 0x0000000a02007c0c */ /* 0x000fe4000c701270 */
[----:B------:R-:W-:Y:S02]  /*152690*/  LOP3.LUT R13, R13, 0xffffdfff, RZ, 0xc0, !PT ;  /* 0xffffdfff0d0d7812 */ /* 0x000fe400078ec0ff */
[----:B------:R-:W-:Y:S01]  /*1526a0*/  LOP3.LUT P3, RZ, R7, 0x10, RZ, 0xc0, !PT ;  /* 0x0000001007ff7812 */ /* 0x000fe2000786c0ff */
[----:B------:R-:W1:Y:S01]  /*1526b0*/  LDCU.64 UR20, c[0x0][0x398] ;  /* 0x00007300ff1477ac */ /* 0x000e620008000a00 */
[----:B------:R-:W2:Y:S01]  /*1526c0*/  LDL.LU R10, [R1+0x5510] ;  /* 0x00551000010a7983 */ /* 0x000ea20000300800 */
[----:B------:R-:W-:-:S02]  /*1526d0*/  @P6 LOP3.LUT R13, R13, 0x2000, RZ, 0xfc, !PT ;  /* 0x000020000d0d6812 */ /* 0x000fc400078efcff */
[----:B------:R-:W-:Y:S02]  /*1526e0*/  ISETP.LT.AND P6, PT, R14, UR62, !P1 ;  /* 0x0000003e0e007c0c */ /* 0x000fe4000cfc1270 */
[----:B------:R-:W-:-:S04]  /*1526f0*/  LOP3.LUT R13, R13, 0xffffefff, RZ, 0xc0, !PT ;  /* 0xffffefff0d0d7812 */ /* 0x000fc800078ec0ff */
[----:B------:R-:W-:-:S04]  /*152700*/  @P0 LOP3.LUT R13, R13, 0x1000, RZ, 0xfc, !PT ;  /* 0x000010000d0d0812 */ /* 0x000fc800078efcff */
[----:B------:R-:W-:Y:S01]  /*152710*/  LOP3.LUT R13, R13, 0xfffff7ff, RZ, 0xc0, !PT ;  /* 0xfffff7ff0d0d7812 */ /* 0x000fe200078ec0ff */
[----:B0-----:R-:W-:Y:S01]  /*152720*/  UMOV UR8, UR22 ;  /* 0x0000001600087c82 */ /* 0x001fe20008000000 */
[----:B------:R-:W-:Y:S01]  /*152730*/  UMOV UR50, UR23 ;  /* 0x0000001700327c82 */ /* 0x000fe20008000000 */
[----:B------:R-:W0:Y:S01]  /*152740*/  LDCU.64 UR22, c[0x0][0x398] ;  /* 0x00007300ff1677ac */ /* 0x000e220008000a00 */
[----:B------:R-:W-:Y:S02]  /*152750*/  @P6 LOP3.LUT R13, R13, 0x800, RZ, 0xfc, !PT ;  /* 0x000008000d0d6812 */ /* 0x000fe400078efcff */
[----:B------:R-:W-:Y:S02]  /*152760*/  ISETP.LT.AND P6, PT, R2, UR8, !P1 ;  /* 0x0000000802007c0c */ /* 0x000fe4000cfc1270 */
[----:B------:R-:W-:-:S11]  /*152770*/  LOP3.LUT R13, R13, 0xfffffbff, RZ, 0xc0, !PT ;  /* 0xfffffbff0d0d7812 */ /* 0x000fd600078ec0ff */
[----:B------:R-:W-:Y:S02]  /*152780*/  @P6 LOP3.LUT R13, R13, 0x400, RZ, 0xfc, !PT ;  /* 0x000004000d0d6812 */ /* 0x000fe400078efcff */
[----:B------:R-:W-:Y:S01]  /*152790*/  ISETP.LT.AND P6, PT, R14, UR63, !P5 ;  /* 0x0000003f0e007c0c */ /* 0x000fe2000efc1270 */
[----:B0-----:R-:W-:Y:S01]  /*1527a0*/  UMOV UR6, UR22 ;  /* 0x0000001600067c82 */ /* 0x001fe20008000000 */
[----:B------:R-:W-:Y:S01]  /*1527b0*/  UMOV UR41, UR23 ;  /* 0x0000001700297c82 */ /* 0x000fe20008000000 */
[----:B------:R-:W0:Y:S01]  /*1527c0*/  LDCU.64 UR22, c[0x0][0x398] ;  /* 0x00007300ff1677ac */ /* 0x000e220008000a00 */
[----:B------:R-:W-:-:S09]  /*1527d0*/  LOP3.LUT R13, R13, 0xfffffdff, RZ, 0xc0, !PT ;  /* 0xfffffdff0d0d7812 */ /* 0x000fd200078ec0ff */
[----:B------:R-:W-:Y:S02]  /*1527e0*/  @P6 LOP3.LUT R13, R13, 0x200, RZ, 0xfc, !PT ;  /* 0x000002000d0d6812 */ /* 0x000fe400078efcff */
[----:B------:R-:W-:Y:S02]  /*1527f0*/  ISETP.LT.AND P6, PT, R2, UR6, !P5 ;  /* 0x0000000602007c0c */ /* 0x000fe4000efc1270 */
[----:B------:R-:W-:Y:S01]  /*152800*/  LOP3.LUT R13, R13, 0xfffffeff, RZ, 0xc0, !PT ;  /* 0xfffffeff0d0d7812 */ /* 0x000fe200078ec0ff */
[----:B0-----:R-:W-:Y:S01]  /*152810*/  UMOV UR4, UR22 ;  /* 0x0000001600047c82 */ /* 0x001fe20008000000 */
[----:B------:R-:W-:Y:S01]  /*152820*/  UMOV UR24, UR23 ;  /* 0x0000001700187c82 */ /* 0x000fe20008000000 */
[----:B------:R-:W0:Y:S08]  /*152830*/  LDCU.64 UR22, c[0x0][0x398] ;  /* 0x00007300ff1677ac */ /* 0x000e300008000a00 */
[----:B------:R-:W-:-:S02]  /*152840*/  @P6 LOP3.LUT R13, R13, 0x100, RZ, 0xfc, !PT ;  /* 0x000001000d0d6812 */ /* 0x000fc400078efcff */
[----:B------:R-:W-:Y:S02]  /*152850*/  ISETP.LT.AND P6, PT, R14, UR25, !P4 ;  /* 0x000000190e007c0c */ /* 0x000fe4000e7c1270 */
[----:B------:R-:W-:Y:S02]  /*152860*/  ISETP.LT.AND P4, PT, R2, UR4, !P4 ;  /* 0x0000000402007c0c */ /* 0x000fe4000e781270 */
[----:B------:R-:W-:Y:S01]  /*152870*/  LOP3.LUT R13, R13, 0xffffff7f, RZ, 0xc0, !PT ;  /* 0xffffff7f0d0d7812 */ /* 0x000fe200078ec0ff */
[----:B0-----:R-:W-:Y:S01]  /*152880*/  UMOV UR18, UR22 ;  /* 0x0000001600127c82 */ /* 0x001fe20008000000 */
[----:B------:R-:W-:Y:S01]  /*152890*/  UMOV UR47, UR23 ;  /* 0x00000017002f7c82 */ /* 0x000fe20008000000 */
[----:B------:R-:W0:Y:S06]  /*1528a0*/  LDCU.64 UR22, c[0x0][0x398] ;  /* 0x00007300ff1677ac */ /* 0x000e2c0008000a00 */
[----:B------:R-:W-:-:S02]  /*1528b0*/  @P6 LOP3.LUT R13, R13, 0x80, RZ, 0xfc, !PT ;  /* 0x000000800d0d6812 */ /* 0x000fc400078efcff */
[----:B------:R-:W-:Y:S02]  /*1528c0*/  ISETP.LT.AND P6, PT, R14, UR43, !P3 ;  /* 0x0000002b0e007c0c */ /* 0x000fe4000dfc1270 */
[----:B------:R-:W-:Y:S02]  /*1528d0*/  LOP3.LUT R13, R13, 0xffffffbf, RZ, 0xc0, !PT ;  /* 0xffffffbf0d0d7812 */ /* 0x000fe400078ec0ff */
[----:B------:R-:W-:Y:S02]  /*1528e0*/  ISETP.LT.AND P3, PT, R2, UR18, !P3 ;  /* 0x0000001202007c0c */ /* 0x000fe4000df61270 */
[----:B------:R-:W-:Y:S02]  /*1528f0*/  @P4 LOP3.LUT R13, R13, 0x40, RZ, 0xfc, !PT ;  /* 0x000000400d0d4812 */ /* 0x000fe400078efcff */
[----:B------:R-:W-:Y:S02]  /*152900*/  LOP3.LUT P2, RZ, R7, 0x8, RZ, 0xc0, !PT ;  /* 0x0000000807ff7812 */ /* 0x000fe4000784c0ff */
[----:B------:R-:W-:-:S04]  /*152910*/  LOP3.LUT R13, R13, 0xffffffdf, RZ, 0xc0, !PT ;  /* 0xffffffdf0d0d7812 */ /* 0x000fc800078ec0ff */
[----:B------:R-:W-:Y:S01]  /*152920*/  @P6 LOP3.LUT R13, R13, 0x20, RZ, 0xfc, !PT ;  /* 0x000000200d0d6812 */ /* 0x000fe200078efcff */
[----:B0-----:R-:W-:Y:S01]  /*152930*/  UMOV UR16, UR22 ;  /* 0x0000001600107c82 */ /* 0x001fe20008000000 */
[----:B------:R-:W-:Y:S01]  /*152940*/  UMOV UR57, UR23 ;  /* 0x0000001700397c82 */ /* 0x000fe20008000000 */
[----:B------:R-:W0:Y:S01]  /*152950*/  LDCU.64 UR22, c[0x0][0x398] ;  /* 0x00007300ff1677ac */ /* 0x000e220008000a00 */
[----:B------:R-:W-:Y:S02]  /*152960*/  ISETP.LT.AND P6, PT, R14, UR61, !P2 ;  /* 0x0000003d0e007c0c */ /* 0x000fe4000d7c1270 */
[----:B------:R-:W-:Y:S02]  /*152970*/  LOP3.LUT R13, R13, 0xffffffef, RZ, 0xc0, !PT ;  /* 0xffffffef0d0d7812 */ /* 0x000fe400078ec0ff */
[----:B------:R-:W-:Y:S02]  /*152980*/  ISETP.LT.AND P2, PT, R2, UR16, !P2 ;  /* 0x0000001002007c0c */ /* 0x000fe4000d741270 */
[----:B------:R-:W-:-:S02]  /*152990*/  @P3 LOP3.LUT R13, R13, 0x10, RZ, 0xfc, !PT ;  /* 0x000000100d0d3812 */ /* 0x000fc400078efcff */
[----:B------:R-:W-:Y:S02]  /*1529a0*/  LOP3.LUT P0, RZ, R7, 0x4, RZ, 0xc0, !PT ;  /* 0x0000000407ff7812 */ /* 0x000fe4000780c0ff */
[----:B------:R-:W-:-:S04]  /*1529b0*/  LOP3.LUT R13, R13, 0xfffffff7, RZ, 0xc0, !PT ;  /* 0xfffffff70d0d7812 */ /* 0x000fc800078ec0ff */
[----:B------:R-:W-:Y:S02]  /*1529c0*/  @P6 LOP3.LUT R13, R13, 0x8, RZ, 0xfc, !PT ;  /* 0x000000080d0d6812 */ /* 0x000fe400078efcff */
[----:B------:R-:W-:Y:S02]  /*1529d0*/  ISETP.LT.AND P6, PT, R14, UR49, !P0 ;  /* 0x000000310e007c0c */ /* 0x000fe4000c7c1270 */
[----:B------:R-:W-:Y:S01]  /*1529e0*/  R2UR UR62, R26 ;  /* 0x000000001a3e72ca */ /* 0x000fe200000e0000 */
[----:B0-----:R-:W-:Y:S01]  /*1529f0*/  UMOV UR14, UR22 ;  /* 0x00000016000e7c82 */ /* 0x001fe20008000000 */
[----:B------:R-:W-:Y:S01]  /*152a00*/  UMOV UR42, UR23 ;  /* 0x00000017002a7c82 */ /* 0x000fe20008000000 */
[----:B------:R-:W-:Y:S01]  /*152a10*/  LOP3.LUT R13, R13, 0xfffffffb, RZ, 0xc0, !PT ;  /* 0xfffffffb0d0d7812 */ /* 0x000fe200078ec0ff */
[----:B------:R-:W0:Y:S03]  /*152a20*/  LDCU.64 UR22, c[0x0][0x398] ;  /* 0x00007300ff1677ac */ /* 0x000e260008000a00 */
[----:B------:R-:W-:-:S02]  /*152a30*/  @P2 LOP3.LUT R13, R13, 0x4, RZ, 0xfc, !PT ;  /* 0x000000040d0d2812 */ /* 0x000fc400078efcff */
[----:B------:R-:W-:Y:S02]  /*152a40*/  LOP3.LUT P1, RZ, R7, 0x2, RZ, 0xc0, !PT ;  /* 0x0000000207ff7812 */ /* 0x000fe4000782c0ff */
[----:B------:R-:W-:-:S04]  /*152a50*/  LOP3.LUT R13, R13, 0xfffffffd, RZ, 0xc0, !PT ;  /* 0xfffffffd0d0d7812 */ /* 0x000fc800078ec0ff */
[----:B------:R-:W-:Y:S02]  /*152a60*/  @P6 LOP3.LUT R13, R13, 0x2, RZ, 0xfc, !PT ;  /* 0x000000020d0d6812 */ /* 0x000fe400078efcff */
[----:B------:R-:W-:Y:S02]  /*152a70*/  ISETP.LT.AND P6, PT, R14, UR62, !P1 ;  /* 0x0000003e0e007c0c */ /* 0x000fe4000cfc1270 */
[----:B----4-:R-:W-:Y:S01]  /*152a80*/  LOP3.LUT R15, R15, 0x7fffffff, RZ, 0xc0, !PT ;  /* 0x7fffffff0f0f7812 */ /* 0x010fe200078ec0ff */
[----:B0-----:R-:W-:Y:S02]  /*152a90*/  UMOV UR12, UR22 ;  /* 0x00000016000c7c82 */ /* 0x001fe40008000000 */
[----:B------:R-:W-:-:S08]  /*152aa0*/  ISETP.LT.AND P1, PT, R2, UR12, !P1 ;  /* 0x0000000c02007c0c */ /* 0x000fd0000cf21270 */
[----:B------:R-:W-:-:S04]  /*152ab0*/  @P6 LOP3.LUT R15, R15, 0x80000000, RZ, 0xfc, !PT ;  /* 0x800000000f0f6812 */ /* 0x000fc800078efcff */
[----:B------:R-:W-:Y:S02]  /*152ac0*/  LOP3.LUT R15, R15, 0xbfffffff, RZ, 0xc0, !PT ;  /* 0xbfffffff0f0f7812 */ /* 0x000fe400078ec0ff */
[----:B------:R-:W-:Y:S02]  /*152ad0*/  LOP3.LUT P5, RZ, R7, 0x1, RZ, 0xc0, !PT ;  /* 0x0000000107ff7812 */ /* 0x000fe400078ac0ff */
[----:B------:R-:W-:Y:S02]  /*152ae0*/  @P1 LOP3.LUT R15, R15, 0x40000000, RZ, 0xfc, !PT ;  /* 0x400000000f0f1812 */ /* 0x000fe400078efcff */
[----:B------:R-:W-:Y:S01]  /*152af0*/  LOP3.LUT P1, RZ, R8, 0x8000000, RZ, 0xc0, !PT ;  /* 0x0800000008ff7812 */ /* 0x000fe2000782c0ff */
[----:B-1----:R-:W-:Y:S01]  /*152b00*/  UMOV UR10, UR20 ;  /* 0x00000014000a7c82 */ /* 0x002fe20008000000 */
[----:B------:R-:W-:Y:S01]  /*152b10*/  UMOV UR58, UR21 ;  /* 0x00000015003a7c82 */ /* 0x000fe20008000000 */
[----:B------:R-:W0:Y:S01]  /*152b20*/  LDCU.64 UR20, c[0x0][0x398] ;  /* 0x00007300ff1477ac */ /* 0x000e220008000a00 */
[----:B------:R-:W-:-:S02]  /*152b30*/  ISETP.LT.AND P6, PT, R14, UR45, !P5 ;  /* 0x0000002d0e007c0c */ /* 0x000fc4000efc1270 */
[----:B------:R-:W-:Y:S02]  /*152b40*/  R2UR UR63, R25 ;  /* 0x00000000193f72ca */ /* 0x000fe400000e0000 */
[----:B------:R-:W-:Y:S02]  /*152b50*/  LOP3.LUT R15, R15, 0xdfffffff, RZ, 0xc0, !PT ;  /* 0xdfffffff0f0f7812 */ /* 0x000fe400078ec0ff */
[----:B------:R-:W-:-:S03]  /*152b60*/  LOP3.LUT P4, RZ, R8, 0x80000000, RZ, 0xc0, !PT ;  /* 0x8000000008ff7812 */ /* 0x000fc6000788c0ff */
[----:B------:R-:W-:Y:S02]  /*152b70*/  @P1 LOP3.LUT R0, R0, 0x8000, RZ, 0xfc, !PT ;  /* 0x0000800000001812 */ /* 0x000fe400078efcff */
[----:B------:R-:W-:Y:S02]  /*152b80*/  ISETP.LT.AND P1, PT, R2, UR10, !P5 ;  /* 0x0000000a02007c0c */ /* 0x000fe4000ef21270 */
[----:B------:R-:W-:Y:S02]  /*152b90*/  @P6 LOP3.LUT R15, R15, 0x20000000, RZ, 0xfc, !PT ;  /* 0x200000000f0f6812 */ /* 0x000fe400078efcff */
[----:B------:R-:W-:Y:S01]  /*152ba0*/  ISETP.LT.AND P5, PT, R14, UR63, !P4 ;  /* 0x0000003f0e007c0c */ /* 0x000fe2000e7a1270 */
[----:B0-----:R-:W-:Y:S01]  /*152bb0*/  UMOV UR8, UR20 ;  /* 0x0000001400087c82 */ /* 0x001fe20008000000 */
[----:B------:R-:W-:Y:S01]  /*152bc0*/  UMOV UR46, UR21 ;  /* 0x00000015002e7c82 */ /* 0x000fe20008000000 */
[----:B------:R-:W0:Y:S01]  /*152bd0*/  LDCU.64 UR20, c[0x0][0x398] ;  /* 0x00007300ff1477ac */ /* 0x000e220008000a00 */
[----:B------:R-:W-:-:S02]  /*152be0*/  LOP3.LUT R15, R15, 0xefffffff, RZ, 0xc0, !PT ;  /* 0xefffffff0f0f7812 */ /* 0x000fc400078ec0ff */
[----:B------:R-:W-:Y:S02]  /*152bf0*/  LOP3.LUT P3, RZ, R8, 0x40000000, RZ, 0xc0, !PT ;  /* 0x4000000008ff7812 */ /* 0x000fe4000786c0ff */
[C---:B------:R-:W-:Y:S02]  /*152c00*/  ISETP.LT.AND P2, PT, R2.reuse, UR14, !P0 ;  /* 0x0000000e02007c0c */ /* 0x040fe4000c741270 */
[----:B------:R-:W-:Y:S02]  /*152c10*/  LOP3.LUT R13, R13, 0xfffffffe, RZ, 0xc0, !PT ;  /* 0xfffffffe0d0d7812 */ /* 0x000fe400078ec0ff */
[----:B------:R-:W-:Y:S02]  /*152c20*/  @P1 LOP3.LUT R15, R15, 0x10000000, RZ, 0xfc, !PT ;  /* 0x100000000f0f1812 */ /* 0x000fe400078efcff */
[----:B------:R-:W-:Y:S02]  /*152c30*/  ISETP.LT.AND P1, PT, R2, UR8, !P4 ;  /* 0x0000000802007c0c */ /* 0x000fe4000e721270 */
[----:B------:R-:W-:Y:S01]  /*152c40*/  LOP3.LUT P6, RZ, R8, 0x4000000, RZ, 0xc0, !PT ;  /* 0x0400000008ff7812 */ /* 0x000fe200078cc0ff */
[----:B------:R-:W1:Y:S01]  /*152c50*/  LDCU.64 UR62, c[0x0][0x398] ;  /* 0x00007300ff3e77ac */ /* 0x000e620008000a00 */
[----:B------:R-:W-:-:S02]  /*152c60*/  LOP3.LUT R15, R15, 0xf7ffffff, RZ, 0xc0, !PT ;  /* 0xf7ffffff0f0f7812 */ /* 0x000fc400078ec0ff */
[----:B------:R-:W-:Y:S02]  /*152c70*/  ISETP.LT.AND P4, PT, R14, UR51, !P3 ;  /* 0x000000330e007c0c */ /* 0x000fe4000df81270 */
[----:B------:R-:W-:-:S04]  /*152c80*/  @P5 LOP3.LUT R15, R15, 0x8000000, RZ, 0xfc, !PT ;  /* 0x080000000f0f5812 */ /* 0x000fc800078efcff */
[----:B------:R-:W-:Y:S01]  /*152c90*/  LOP3.LUT R15, R15, 0xfbffffff, RZ, 0xc0, !PT ;  /* 0xfbffffff0f0f7812 */ /* 0x000fe200078ec0ff */
[----:B0-----:R-:W-:Y:S01]  /*152ca0*/  UMOV UR6, UR20 ;  /* 0x0000001400067c82 */ /* 0x001fe20008000000 */
[----:B------:R-:W-:Y:S01]  /*152cb0*/  UMOV UR28, UR21 ;  /* 0x00000015001c7c82 */ /* 0x000fe20008000000 */
[----:B------:R-:W0:Y:S01]  /*152cc0*/  LDCU.64 UR20, c[0x0][0x398] ;  /* 0x00007300ff1477ac */ /* 0x000e220008000a00 */
[----:B------:R-:W-:Y:S02]  /*152cd0*/  @P1 LOP3.LUT R15, R15, 0x4000000, RZ, 0xfc, !PT ;  /* 0x040000000f0f1812 */ /* 0x000fe400078efcff */
[----:B------:R-:W-:Y:S02]  /*152ce0*/  ISETP.LT.AND P1, PT, R2, UR6, !P3 ;  /* 0x0000000602007c0c */ /* 0x000fe4000df21270 */
[----:B------:R-:W-:Y:S02]  /*152cf0*/  LOP3.LUT R15, R15, 0xfdffffff, RZ, 0xc0, !PT ;  /* 0xfdffffff0f0f7812 */ /* 0x000fe400078ec0ff */
[----:B------:R-:W-:-:S02]  /*152d00*/  LOP3.LUT P0, RZ, R8, 0x20000000, RZ, 0xc0, !PT ;  /* 0x2000000008ff7812 */ /* 0x000fc4000780c0ff */
[----:B------:R-:W-:Y:S02]  /*152d10*/  @P4 LOP3.LUT R15, R15, 0x2000000, RZ, 0xfc, !PT ;  /* 0x020000000f0f4812 */ /* 0x000fe400078efcff */
[----:B------:R-:W-:Y:S02]  /*152d20*/  ISETP.LT.AND P3, PT, R14, UR53, !P0 ;  /* 0x000000350e007c0c */ /* 0x000fe4000c761270 */
[----:B------:R-:W-:-:S04]  /*152d30*/  LOP3.LUT R15, R15, 0xfeffffff, RZ, 0xc0, !PT ;  /* 0xfeffffff0f0f7812 */ /* 0x000fc800078ec0ff */
[----:B------:R-:W-:Y:S01]  /*152d40*/  @P1 LOP3.LUT R15, R15, 0x1000000, RZ, 0xfc, !PT ;  /* 0x010000000f0f1812 */ /* 0x000fe200078efcff */
[----:B0-----:R-:W-:Y:S01]  /*152d50*/  UMOV UR4, UR20 ;  /* 0x0000001400047c82 */ /* 0x001fe20008000000 */
[----:B------:R-:W-:Y:S01]  /*152d60*/  UMOV UR25, UR21 ;  /* 0x0000001500197c82 */ /* 0x000fe20008000000 */
[----:B------:R-:W-:Y:S02]  /*152d70*/  ISETP.LT.AND P1, PT, R2, UR4, !P0 ;  /* 0x0000000402007c0c */ /* 0x000fe4000c721270 */
[----:B------:R-:W-:Y:S01]  /*152d80*/  LOP3.LUT R15, R15, 0xff7fffff, RZ, 0xc0, !PT ;  /* 0xff7fffff0f0f7812 */ /* 0x000fe200078ec0ff */
[----:B------:R-:W0:Y:S03]  /*152d90*/  LDCU.64 UR20, c[0x0][0x398] ;  /* 0x00007300ff1477ac */ /* 0x000e260008000a00 */
[----:B------:R-:W-:Y:S02]  /*152da0*/  @P3 LOP3.LUT R15, R15, 0x800000, RZ, 0xfc, !PT ;  /* 0x008000000f0f3812 */ /* 0x000fe400078efcff */
[----:B------:R-:W-:-:S02]  /*152db0*/  @P2 LOP3.LUT R13, R13, 0x1, RZ, 0xfc, !PT ;  /* 0x000000010d0d2812 */ /* 0x000fc400078efcff */
[----:B------:R-:W-:Y:S02]  /*152dc0*/  LOP3.LUT P2, RZ, R8, 0x10000000, RZ, 0xc0, !PT ;  /* 0x1000000008ff7812 */ /* 0x000fe4000784c0ff */
[----:B------:R-:W-:-:S04]  /*152dd0*/  LOP3.LUT R15, R15, 0xffbfffff, RZ, 0xc0, !PT ;  /* 0xffbfffff0f0f7812 */ /* 0x000fc800078ec0ff */
[----:B------:R-:W-:Y:S02]  /*152de0*/  @P1 LOP3.LUT R15, R15, 0x400000, RZ, 0xfc, !PT ;  /* 0x004000000f0f1812 */ /* 0x000fe400078efcff */
[----:B------:R-:W-:Y:S01]  /*152df0*/  ISETP.LT.AND P1, PT, R14, UR65, !P2 ;  /* 0x000000410e007c0c */ /* 0x000fe2000d721270 */
[----:B0-----:R-:W-:Y:S01]  /*152e00*/  UMOV UR18, UR20 ;  /* 0x0000001400127c82 */ /* 0x001fe20008000000 */
[----:B------:R-:W-:Y:S02]  /*152e10*/  LOP3.LUT R15, R15, 0xffdfffff, RZ, 0xc0, !PT ;  /* 0xffdfffff0f0f7812 */ /* 0x000fe400078ec0ff */
[----:B------:R-:W-:Y:S01]  /*152e20*/  ISETP.LT.AND P2, PT, R2, UR18, !P2 ;  /* 0x0000001202007c0c */ /* 0x000fe2000d741270 */
[----:B------:R-:W-:Y:S01]  /*152e30*/  UMOV UR43, UR21 ;  /* 0x00000015002b7c82 */ /* 0x000fe20008000000 */
[----:B------:R-:W0:Y:S01]  /*152e40*/  LDCU.64 UR20, c[0x0][0x398] ;  /* 0x00007300ff1477ac */ /* 0x000e220008000a00 */
[C---:B------:R-:W-:Y:S02]  /*152e50*/  LOP3.LUT P5, RZ, R8.reuse, 0x2000000, RZ, 0xc0, !PT ;  /* 0x0200000008ff7812 */ /* 0x040fe400078ac0ff */
[----:B------:R-:W-:-:S04]  /*152e60*/  LOP3.LUT P4, RZ, R8, 0x1000000, RZ, 0xc0, !PT ;  /* 0x0100000008ff7812 */ /* 0x000fc8000788c0ff */
[----:B------:R-:W-:Y:S02]  /*152e70*/  @P1 LOP3.LUT R15, R15, 0x200000, RZ, 0xfc, !PT ;  /* 0x002000000f0f1812 */ /* 0x000fe400078efcff */
[----:B------:R-:W-:Y:S02]  /*152e80*/  LOP3.LUT P1, RZ, R0, 0x8000, RZ, 0xc0, !PT ;  /* 0x0000800000ff7812 */ /* 0x000fe4000782c0ff */
[----:B------:R-:W-:Y:S01]  /*152e90*/  LOP3.LUT P3, RZ, R8, 0x800000, RZ, 0xc0, !PT ;  /* 0x0080000008ff7812 */ /* 0x000fe2000786c0ff */
[----:B-1----:R-:W-:Y:S01]  /*152ea0*/  UMOV UR8, UR62 ;  /* 0x0000003e00087c82 */ /* 0x002fe20008000000 */
[----:B------:R-:W-:Y:S01]  /*152eb0*/  LOP3.LUT R15, R15, 0xffefffff, RZ, 0xc0, !PT ;  /* 0xffefffff0f0f7812 */ /* 0x000fe200078ec0ff */
[----:B------:R-:W-:Y:S01]  /*152ec0*/  UMOV UR26, UR63 ;  /* 0x0000003f001a7c82 */ /* 0x000fe20008000000 */
[----:B------:R-:W-:Y:S01]  /*152ed0*/  LOP3.LUT R0, R0, 0xffffbfff, RZ, 0xc0, !PT ;  /* 0xffffbfff00007812 */ /* 0x000fe200078ec0ff */
[----:B------:R-:W1:Y:S01]  /*152ee0*/  LDCU.64 UR62, c[0x0][0x398] ;  /* 0x00007300ff3e77ac */ /* 0x000e620008000a00 */
[----:B------:R-:W-:-:S02]  /*152ef0*/  @P2 LOP3.LUT R15, R15, 0x100000, RZ, 0xfc, !PT ;  /* 0x001000000f0f2812 */ /* 0x000fc400078efcff */
[----:B------:R-:W-:Y:S02]  /*152f00*/  ISETP.LT.AND P2, PT, R14, UR67, !P1 ;  /* 0x000000430e007c0c */ /* 0x000fe4000cf41270 */
[----:B------:R-:W-:Y:S01]  /*152f10*/  LOP3.LUT P0, RZ, R8, 0x400000, RZ, 0xc0, !PT ;  /* 0x0040000008ff7812 */ /* 0x000fe2000780c0ff */
[----:B------:R-:W4:Y:S01]  /*152f20*/  LDCU.64 UR64, c[0x0][0x398] ;  /* 0x00007300ff4077ac */ /* 0x000f220008000a00 */
[----:B------:R-:W-:Y:S01]  /*152f30*/  LOP3.LUT R15, R15, 0xfff7ffff, RZ, 0xc0, !PT ;  /* 0xfff7ffff0f0f7812 */ /* 0x000fe200078ec0ff */
[----:B------:R-:W1:Y:S01]  /*152f40*/  LDCU.64 UR66, c[0x0][0x398] ;  /* 0x00007300ff4277ac */ /* 0x000e620008000a00 */
[----:B0-----:R-:W-:Y:S01]  /*152f50*/  UMOV UR16, UR20 ;  /* 0x0000001400107c82 */ /* 0x001fe20008000000 */
[----:B------:R-:W-:Y:S01]  /*152f60*/  UMOV UR61, UR21 ;  /* 0x00000015003d7c82 */ /* 0x000fe20008000000 */
[----:B------:R-:W0:Y:S05]  /*152f70*/  LDCU.64 UR20, c[0x0][0x398] ;  /* 0x00007300ff1477ac */ /* 0x000e2a0008000a00 */
[----:B------:R-:W-:-:S02]  /*152f80*/  @P2 LOP3.LUT R15, R15, 0x80000, RZ, 0xfc, !PT ;  /* 0x000800000f0f2812 */ /* 0x000fc400078efcff */
[----:B------:R-:W-:Y:S02]  /*152f90*/  LOP3.LUT P2, RZ, R8, 0x100000, RZ, 0xc0, !PT ;  /* 0x0010000008ff7812 */ /* 0x000fe4000784c0ff */
[----:B------:R-:W-:Y:S02]  /*152fa0*/  ISETP.LT.AND P1, PT, R2, UR16, !P1 ;  /* 0x0000001002007c0c */ /* 0x000fe4000cf21270 */
[----:B------:R-:W-:-:S09]  /*152fb0*/  LOP3.LUT R15, R15, 0xfffbffff, RZ, 0xc0, !PT ;  /* 0xfffbffff0f0f7812 */ /* 0x000fd200078ec0ff */
[----:B------:R-:W-:Y:S02]  /*152fc0*/  @P2 LOP3.LUT R0, R0, 0x4000, RZ, 0xfc, !PT ;  /* 0x0000400000002812 */ /* 0x000fe400078efcff */
[----:B------:R-:W-:Y:S02]  /*152fd0*/  ISETP.LT.AND P2, PT, R14, UR69, !P6 ;  /* 0x000000450e007c0c */ /* 0x000fe4000f741270 */
[----:B------:R-:W-:Y:S01]  /*152fe0*/  @P1 LOP3.LUT R15, R15, 0x40000, RZ, 0xfc, !PT ;  /* 0x000400000f0f1812 */ /* 0x000fe200078efcff */
[----:B0-----:R-:W-:Y:S01]  /*152ff0*/  UMOV UR14, UR20 ;  /* 0x00000014000e7c82 */ /* 0x001fe20008000000 */
[----:B------:R-:W-:Y:S01]  /*153000*/  UMOV UR49, UR21 ;  /* 0x0000001500317c82 */ /* 0x000fe20008000000 */
[----:B------:R-:W0:Y:S01]  /*153010*/  LDCU.64 UR20, c[0x0][0x398] ;  /* 0x00007300ff1477ac */ /* 0x000e220008000a00 */
[----:B------:R-:W-:Y:S01]  /*153020*/  LOP3.LUT R15, R15, 0xfffdffff, RZ, 0xc0, !PT ;  /* 0xfffdffff0f0f7812 */ /* 0x000fe200078ec0ff */
[----:B-1----:R-:W-:Y:S01]  /*153030*/  UMOV UR6, UR62 ;  /* 0x0000003e00067c82 */ /* 0x002fe20008000000 */
[----:B------:R-:W-:Y:S01]  /*153040*/  UMOV UR51, UR63 ;  /* 0x0000003f00337c82 */ /* 0x000fe20008000000 */
[----:B------:R-:W-:Y:S01]  /*153050*/  LOP3.LUT P1, RZ, R8, 0x80000, RZ, 0xc0, !PT ;  /* 0x0008000008ff7812 */ /* 0x000fe2000782c0ff */
[----:B------:R-:W1:Y:S01]  /*153060*/  LDCU.64 UR62, c[0x0][0x398] ;  /* 0x00007300ff3e77ac */ /* 0x000e620008000a00 */
[----:B------:R-:W-:Y:S01]  /*153070*/  LOP3.LUT R0, R0, 0xffffdfff, RZ, 0xc0, !PT ;  /* 0xffffdfff00007812 */ /* 0x000fe200078ec0ff */
[----:B------:R-:W1:Y:S01]  /*153080*/  LDCU.64 UR68, c[0x0][0x398] ;  /* 0x00007300ff4477ac */ /* 0x000e620008000a00 */
[----:B------:R-:W-:-:S02]  /*153090*/  @P2 LOP3.LUT R15, R15, 0x20000, RZ, 0xfc, !PT ;  /* 0x000200000f0f2812 */ /* 0x000fc400078efcff */
[----:B------:R-:W-:Y:S02]  /*1530a0*/  ISETP.LT.AND P2, PT, R2, UR14, !P6 ;  /* 0x0000000e02007c0c */ /* 0x000fe4000f741270 */
[----:B------:R-:W-:Y:S01]  /*1530b0*/  ISETP.LT.AND P6, PT, R14, UR71, !P5 ;  /* 0x000000470e007c0c */ /* 0x000fe2000efc1270 */
[----:B------:R-:W1:Y:S01]  /*1530c0*/  LDCU.64 UR70, c[0x0][0x398] ;  /* 0x00007300ff4677ac */ /* 0x000e620008000a00 */
[----:B------:R-:W-:Y:S01]  /*1530d0*/  LOP3.LUT R15, R15, 0xfffeffff, RZ, 0xc0, !PT ;  /* 0xfffeffff0f0f7812 */ /* 0x000fe200078ec0ff */
[----:B0-----:R-:W-:-:S08]  /*1530e0*/  UMOV UR12, UR20 ;  /* 0x00000014000c7c82 */ /* 0x001fd00008000000 */
[----:B------:R-:W-:Y:S02]  /*1530f0*/  @P2 LOP3.LUT R15, R15, 0x10000, RZ, 0xfc, !PT ;  /* 0x000100000f0f2812 */ /* 0x000fe400078efcff */
[----:B------:R-:W-:Y:S02]  /*153100*/  ISETP.LT.AND P2, PT, R2, UR12, !P5 ;  /* 0x0000000c02007c0c */ /* 0x000fe4000ef41270 */
[----:B------:R-:W-:Y:S01]  /*153110*/  LOP3.LUT R15, R15, 0xffff7fff, RZ, 0xc0, !PT ;  /* 0xffff7fff0f0f7812 */ /* 0x000fe200078ec0ff */
[----:B------:R-:W-:Y:S01]  /*153120*/  UMOV UR52, UR21 ;  /* 0x0000001500347c82 */ /* 0x000fe20008000000 */
[----:B------:R-:W0:Y:S02]  /*153130*/  LDCU.64 UR20, c[0x0][0x398] ;  /* 0x00007300ff1477ac */ /* 0x000e240008000a00 */
[----:B------:R-:W-:-:S04]  /*153140*/  @P6 LOP3.LUT R15, R15, 0x8000, RZ, 0xfc, !PT ;  /* 0x000080000f0f6812 */ /* 0x000fc800078efcff */
[----:B------:R-:W-:-:S04]  /*153150*/  LOP3.LUT R15, R15, 0xffffbfff, RZ, 0xc0, !PT ;  /* 0xffffbfff0f0f7812 */ /* 0x000fc800078ec0ff */
[----:B------:R-:W-:Y:S02]  /*153160*/  @P2 LOP3.LUT R15, R15, 0x4000, RZ, 0xfc, !PT ;  /* 0x000040000f0f2812 */ /* 0x000fe400078efcff */
[----:B------:R-:W-:Y:S01]  /*153170*/  ISETP.LT.AND P2, PT, R14, UR73, !P4 ;  /* 0x000000490e007c0c */ /* 0x000fe2000e741270 */
[----:B0-----:R-:W-:Y:S01]  /*153180*/  UMOV UR10, UR20 ;  /* 0x00000014000a7c82 */ /* 0x001fe20008000000 */
[----:B------:R-:W-:Y:S02]  /*153190*/  LOP3.LUT R15, R15, 0xffffdfff, RZ, 0xc0, !PT ;  /* 0xffffdfff0f0f7812 */ /* 0x000fe400078ec0ff */
[----:B------:R-:W-:Y:S02]  /*1531a0*/  @P1 LOP3.LUT R0, R0, 0x2000, RZ, 0xfc, !PT ;  /* 0x0000200000001812 */ /* 0x000fe400078efcff */
[C---:B------:R-:W-:Y:S01]  /*1531b0*/  LOP3.LUT P5, RZ, R8.reuse, 0x10000, RZ, 0xc0, !PT ;  /* 0x0001000008ff7812 */ /* 0x040fe200078ac0ff */
[----:B-1----:R-:W-:Y:S01]  /*1531c0*/  UMOV UR4, UR62 ;  /* 0x0000003e00047c82 */ /* 0x002fe20008000000 */
[----:B------:R-:W-:-:S05]  /*1531d0*/  LOP3.LUT P6, RZ, R8, 0x20000, RZ, 0xc0, !PT ;  /* 0x0002000008ff7812 */ /* 0x000fca00078cc0ff */
[----:B------:R-:W-:Y:S02]  /*1531e0*/  @P2 LOP3.LUT R15, R15, 0x2000, RZ, 0xfc, !PT ;  /* 0x000020000f0f2812 */ /* 0x000fe400078efcff */
[----:B------:R-:W-:Y:S01]  /*1531f0*/  ISETP.LT.AND P2, PT, R2, UR10, !P4 ;  /* 0x0000000a02007c0c */ /* 0x000fe2000e741270 */
[----:B------:R-:W0:Y:S01]  /*153200*/  LDCU.64 UR72, c[0x0][0x398] ;  /* 0x00007300ff4877ac */ /* 0x000e220008000a00 */
[----:B------:R-:W-:-:S11]  /*153210*/  LOP3.LUT R15, R15, 0xffffefff, RZ, 0xc0, !PT ;  /* 0xffffefff0f0f7812 */ /* 0x000fd600078ec0ff */
[----:B------:R-:W-:Y:S02]  /*153220*/  @P2 LOP3.LUT R15, R15, 0x1000, RZ, 0xfc, !PT ;  /* 0x000010000f0f2812 */ /* 0x000fe400078efcff */
[----:B------:R-:W-:Y:S02]  /*153230*/  ISETP.LT.AND P2, PT, R14, UR75, !P3 ;  /* 0x0000004b0e007c0c */ /* 0x000fe4000df41270 */
[----:B------:R-:W-:Y:S02]  /*153240*/  LOP3.LUT P1, RZ, R8, 0x200000, RZ, 0xc0, !PT ;  /* 0x0020000008ff7812 */ /* 0x000fe4000782c0ff */
[----:B------:R-:W-:Y:S02]  /*153250*/  LOP3.LUT R0, R0, 0xffffefff, RZ, 0xc0, !PT ;  /* 0xffffefff00007812 */ /* 0x000fe400078ec0ff */
[----:B------:R-:W-:Y:S01]  /*153260*/  LOP3.LUT R15, R15, 0xfffff7ff, RZ, 0xc0, !PT ;  /* 0xfffff7ff0f0f7812 */ /* 0x000fe200078ec0ff */
[----:B------:R-:W1:Y:S06]  /*153270*/  LDCU.64 UR74, c[0x0][0x398] ;  /* 0x00007300ff4a77ac */ /* 0x000e6c0008000a00 */
[----:B------:R-:W-:-:S02]  /*153280*/  @P2 LOP3.LUT R15, R15, 0x800, RZ, 0xfc, !PT ;  /* 0x000008000f0f2812 */ /* 0x000fc400078efcff */
[----:B------:R-:W-:Y:S02]  /*153290*/  ISETP.LT.AND P2, PT, R2, UR8, !P3 ;  /* 0x0000000802007c0c */ /* 0x000fe4000df41270 */
[----:B------:R-:W-:-:S11]  /*1532a0*/  LOP3.LUT R15, R15, 0xfffffbff, RZ, 0xc0, !PT ;  /* 0xfffffbff0f0f7812 */ /* 0x000fd600078ec0ff */
[----:B------:R-:W-:Y:S02]  /*1532b0*/  @P2 LOP3.LUT R15, R15, 0x400, RZ, 0xfc, !PT ;  /* 0x000004000f0f2812 */ /* 0x000fe400078efcff */
[----:B------:R-:W-:Y:S02]  /*1532c0*/  ISETP.LT.AND P2, PT, R14, UR77, !P0 ;  /* 0x0000004d0e007c0c */ /* 0x000fe4000c741270 */
[----:B------:R-:W-:Y:S02]  /*1532d0*/  ISETP.LT.AND P0, PT, R2, UR6, !P0 ;  /* 0x0000000602007c0c */ /* 0x000fe4000c701270 */
[----:B------:R-:W-:Y:S02]  /*1532e0*/  @P5 LOP3.LUT R0, R0, 0x1000, RZ, 0xfc, !PT ;  /* 0x0000100000005812 */ /* 0x000fe400078efcff */
[----:B------:R-:W-:Y:S02]  /*1532f0*/  LOP3.LUT R15, R15, 0xfffffdff, RZ, 0xc0, !PT ;  /* 0xfffffdff0f0f7812 */ /* 0x000fe400078ec0ff */
[----:B------:R-:W-:Y:S01]  /*153300*/  LOP3.LUT P4, RZ, R8, 0x8000, RZ, 0xc0, !PT ;  /* 0x0000800008ff7812 */ /* 0x000fe2000788c0ff */
[----:B------:R-:W0:Y:S04]  /*153310*/  LDCU.64 UR76, c[0x0][0x398] ;  /* 0x00007300ff4c77ac */ /* 0x000e280008000a00 */
[----:B------:R-:W-:-:S04]  /*153320*/  @P2 LOP3.LUT R15, R15, 0x200, RZ, 0xfc, !PT ;  /* 0x000002000f0f2812 */ /* 0x000fc800078efcff */
[----:B------:R-:W-:-:S04]  /*153330*/  LOP3.LUT R15, R15, 0xfffffeff, RZ, 0xc0, !PT ;  /* 0xfffffeff0f0f7812 */ /* 0x000fc800078ec0ff */
[----:B------:R-:W-:Y:S02]  /*153340*/  @P0 LOP3.LUT R15, R15, 0x100, RZ, 0xfc, !PT ;  /* 0x000001000f0f0812 */ /* 0x000fe400078efcff */
[----:B------:R-:W-:Y:S02]  /*153350*/  ISETP.LT.AND P0, PT, R14, UR5, !P1 ;  /* 0x000000050e007c0c */ /* 0x000fe4000cf01270 */
[----:B------:R-:W-:Y:S02]  /*153360*/  ISETP.LT.AND P1, PT, R2, UR4, !P1 ;  /* 0x0000000402007c0c */ /* 0x000fe4000cf21270 */
[----:B------:R-:W-:Y:S02]  /*153370*/  LOP3.LUT P2, RZ, R0, 0x4000, RZ, 0xc0, !PT ;  /* 0x0000400000ff7812 */ /* 0x000fe4000784c0ff */
[----:B------:R-:W-:Y:S02]  /*153380*/  LOP3.LUT R15, R15, 0xffffff7f, RZ, 0xc0, !PT ;  /* 0xffffff7f0f0f7812 */ /* 0x000fe400078ec0ff */
[----:B------:R-:W-:-:S02]  /*153390*/  LOP3.LUT P5, RZ, R8, 0x40000, RZ, 0xc0, !PT ;  /* 0x0004000008ff7812 */ /* 0x000fc400078ac0ff */
[----:B------:R-:W-:Y:S01]  /*1533a0*/  LOP3.LUT P3, RZ, R8, 0x4000, RZ, 0xc0, !PT ;  /* 0x0000400008ff7812 */ /* 0x000fe2000786c0ff */
[----:B------:R-:W-:Y:S01]  /*1533b0*/  UMOV UR45, UR21 ;  /* 0x00000015002d7c82 */ /* 0x000fe20008000000 */
[----:B------:R-:W0:Y:S01]  /*1533c0*/  LDCU.64 UR4, c[0x0][0x398] ;  /* 0x00007300ff0477ac */ /* 0x000e220008000a00 */
[----:B------:R-:W-:-:S04]  /*1533d0*/  @P0 LOP3.LUT R15, R15, 0x80, RZ, 0xfc, !PT ;  /* 0x000000800f0f0812 */ /* 0x000fc800078efcff */
[----:B------:R-:W-:-:S04]  /*1533e0*/  LOP3.LUT R15, R15, 0xffffffbf, RZ, 0xc0, !PT ;  /* 0xffffffbf0f0f7812 */ /* 0x000fc800078ec0ff */
[----:B------:R-:W-:Y:S02]  /*1533f0*/  @P1 LOP3.LUT R15, R15, 0x40, RZ, 0xfc, !PT ;  /* 0x000000400f0f1812 */ /* 0x000fe400078efcff */
[----:B------:R-:W-:Y:S02]  /*153400*/  ISETP.LT.AND P1, PT, R14, UR7, !P2 ;  /* 0x000000070e007c0c */ /* 0x000fe4000d721270 */
[----:B----4-:R-:W-:Y:S02]  /*153410*/  ISETP.LT.AND P2, PT, R2, UR64, !P2 ;  /* 0x0000004002007c0c */ /* 0x010fe4000d741270 */
[----:B------:R-:W-:Y:S02]  /*153420*/  R2UR.FILL UR21, R23 ;  /* 0x00000000171572ca */ /* 0x000fe400004e0000 */
[----:B------:R-:W-:Y:S02]  /*153430*/  LOP3.LUT R15, R15, 0xffffffdf, RZ, 0xc0, !PT ;  /* 0xffffffdf0f0f7812 */ /* 0x000fe400078ec0ff */
[----:B------:R-:W-:Y:S01]  /*153440*/  LOP3.LUT P0, RZ, R8, 0x2000, RZ, 0xc0, !PT ;  /* 0x0000200008ff7812 */ /* 0x000fe2000780c0ff */
[----:B------:R-:W-:Y:S01]  /*153450*/  UMOV UR55, UR23 ;  /* 0x0000001700377c82 */ /* 0x000fe20008000000 */
[----:B------:R-:W4:Y:S03]  /*153460*/  LDCU.64 UR6, c[0x0][0x398] ;  /* 0x00007300ff0677ac */ /* 0x000f260008000a00 */
[----:B------:R-:W-:-:S02]  /*153470*/  @P1 LOP3.LUT R15, R15, 0x20, RZ, 0xfc, !PT ;  /* 0x000000200f0f1812 */ /* 0x000fc400078efcff */
[----:B------:R-:W-:Y:S02]  /*153480*/  LOP3.LUT P1, RZ, R0, 0x2000, RZ, 0xc0, !PT ;  /* 0x0000200000ff7812 */ /* 0x000fe4000782c0ff */
[----:B------:R-:W-:-:S04]  /*153490*/  LOP3.LUT R15, R15, 0xffffffef, RZ, 0xc0, !PT ;  /* 0xffffffef0f0f7812 */ /* 0x000fc800078ec0ff */
[----:B------:R-:W-:Y:S02]  /*1534a0*/  @P2 LOP3.LUT R15, R15, 0x10, RZ, 0xfc, !PT ;  /* 0x000000100f0f2812 */ /* 0x000fe400078efcff */
[----:B------:R-:W-:Y:S02]  /*1534b0*/  ISETP.LT.AND P2, PT, R14, UR9, !P1 ;  /* 0x000000090e007c0c */ /* 0x000fe4000cf41270 */
[----:B------:R-:W-:Y:S02]  /*1534c0*/  ISETP.LT.AND P1, PT, R2, UR66, !P1 ;  /* 0x0000004202007c0c */ /* 0x000fe4000cf21270 */
[----:B------:R-:W-:Y:S02]  /*1534d0*/  R2UR.FILL UR23, R24 ;  /* 0x00000000181772ca */ /* 0x000fe400004e0000 */
[----:B------:R-:W-:Y:S01]  /*1534e0*/  LOP3.LUT R15, R15, 0xfffffff7, RZ, 0xc0, !PT ;  /* 0xfffffff70f0f7812 */ /* 0x000fe200078ec0ff */
[----:B------:R-:W-:Y:S01]  /*1534f0*/  STL [R1+0x5064], R7 ;  /* 0x0050640701007387 */ /* 0x000fe20000100800 */
[----:B------:R-:W-:Y:S01]  /*153500*/  R2UR UR34, R21 ;  /* 0x00000000152272ca */ /* 0x000fe200000e0000 */
[----:B------:R-:W0:Y:S04]  /*153510*/  LDCU.64 UR8, c[0x0][0x398] ;  /* 0x00007300ff0877ac */ /* 0x000e280008000a00 */
[----:B------:R-:W-:-:S04]  /*153520*/  @P2 LOP3.LUT R15, R15, 0x8, RZ, 0xfc, !PT ;  /* 0x000000080f0f2812 */ /* 0x000fc800078efcff */
[----:B------:R-:W-:-:S04]  /*153530*/  LOP3.LUT R15, R15, 0xfffffffb, RZ, 0xc0, !PT ;  /* 0xfffffffb0f0f7812 */ /* 0x000fc800078ec0ff */
[----:B------:R-:W-:Y:S02]  /*153540*/  @P1 LOP3.LUT R15, R15, 0x4, RZ, 0xfc, !PT ;  /* 0x000000040f0f1812 */ /* 0x000fe400078efcff */
[----:B------:R-:W-:Y:S02]  /*153550*/  ISETP.LT.AND P1, PT, R14, UR11, !P5 ;  /* 0x0000000b0e007c0c */ /* 0x000fe4000ef21270 */
[----:B------:R-:W-:Y:S01]  /*153560*/  ISETP.LT.AND P5, PT, R2, UR68, !P5 ;  /* 0x0000004402007c0c */ /* 0x000fe2000efa1270 */
[----:B------:R-:W-:Y:S01]  /*153570*/  STL [R1+0x4fe8], R13 ;  /* 0x004fe80d01007387 */ /* 0x000fe20000100800 */
[----:B------:R-:W-:Y:S02]  /*153580*/  LOP3.LUT R15, R15, 0xfffffffd, RZ, 0xc0, !PT ;  /* 0xfffffffd0f0f7812 */ /* 0x000fe400078ec0ff */
[----:B------:R-:W-:Y:S02]  /*153590*/  LOP3.LUT P2, RZ, R8, 0x1000, RZ, 0xc0, !PT ;  /* 0x0000100008ff7812 */ /* 0x000fe4000784c0ff */
[----:B------:R-:W-:Y:S01]  /*1535a0*/  R2UR UR32, R20 ;  /* 0x00000000142072ca */ /* 0x000fe200000e0000 */
[----:B------:R-:W0:Y:S04]  /*1535b0*/  LDCU.64 UR10, c[0x0][0x398] ;  /* 0x00007300ff0a77ac */ /* 0x000e280008000a00 */
[----:B------:R-:W-:-:S04]  /*1535c0*/  @P1 LOP3.LUT R15, R15, 0x2, RZ, 0xfc, !PT ;  /* 0x000000020f0f1812 */ /* 0x000fc800078efcff */
[----:B------:R-:W-:-:S04]  /*1535d0*/  LOP3.LUT R15, R15, 0xfffffffe, RZ, 0xc0, !PT ;  /* 0xfffffffe0f0f7812 */ /* 0x000fc800078ec0ff */
[----:B------:R-:W-:Y:S02]  /*1535e0*/  @P5 LOP3.LUT R15, R15, 0x1, RZ, 0xfc, !PT ;  /* 0x000000010f0f5812 */ /* 0x000fe400078efcff */
[----:B------:R-:W-:Y:S02]  /*1535f0*/  ISETP.LT.AND P5, PT, R14, UR13, !P6 ;  /* 0x0000000d0e007c0c */ /* 0x000fe4000f7a1270 */
[----:B------:R-:W-:Y:S02]  /*153600*/  ISETP.LT.AND P6, PT, R2, UR70, !P6 ;  /* 0x0000004602007c0c */ /* 0x000fe4000f7c1270 */
[----:B------:R-:W-:Y:S01]  /*153610*/  LOP3.LUT P1, RZ, R8, 0x800, RZ, 0xc0, !PT ;  /* 0x0000080008ff7812 */ /* 0x000fe2000782c0ff */
[----:B------:R-:W0:Y:S08]  /*153620*/  LDCU.64 UR12, c[0x0][0x398] ;  /* 0x00007300ff0c77ac */ /* 0x000e300008000a00 */
[----:B------:R-:W-:-:S02]  /*153630*/  @P5 LOP3.LUT R17, R17, 0x80000000, RZ, 0xfc, !PT ;  /* 0x8000000011115812 */ /* 0x000fc400078efcff */
[----:B------:R-:W-:Y:S02]  /*153640*/  LOP3.LUT P5, RZ, R0, 0x1000, RZ, 0xc0, !PT ;  /* 0x0000100000ff7812 */ /* 0x000fe400078ac0ff */
[----:B------:R-:W-:-:S04]  /*153650*/  LOP3.LUT R17, R17, 0xbfffffff, RZ, 0xc0, !PT ;  /* 0xbfffffff11117812 */ /* 0x000fc800078ec0ff */
[----:B------:R-:W-:Y:S02]  /*153660*/  @P6 LOP3.LUT R17, R17, 0x40000000, RZ, 0xfc, !PT ;  /* 0x4000000011116812 */ /* 0x000fe400078efcff */
[----:B------:R-:W-:Y:S02]  /*153670*/  ISETP.LT.AND P6, PT, R14, UR15, !P5 ;  /* 0x0000000f0e007c0c */ /* 0x000fe4000efc1270 */
[----:B0-----:R-:W-:Y:S01]  /*153680*/  ISETP.LT.AND P5, PT, R2, UR72, !P5 ;  /* 0x0000004802007c0c */ /* 0x001fe2000efa1270 */
[----:B------:R-:W-:Y:S01]  /*153690*/  STL [R1+0x4fec], R15 ;  /* 0x004fec0f01007387 */ /* 0x000fe20000100800 */
[----:B------:R-:W-:Y:S02]  /*1536a0*/  LOP3.LUT R17, R17, 0xdfffffff, RZ, 0xc0, !PT ;  /* 0xdfffffff11117812 */ /* 0x000fe400078ec0ff */
[----:B------:R-:W-:Y:S01]  /*1536b0*/  LOP3.LUT R0, R0, 0xfffff7ff, RZ, 0xc0, !PT ;  /* 0xfffff7ff00007812 */ /* 0x000fe200078ec0ff */
[----:B------:R-:W0:Y:S06]  /*1536c0*/  LDCU.64 UR14, c[0x0][0x398] ;  /* 0x00007300ff0e77ac */ /* 0x000e2c0008000a00 */
[----:B------:R-:W-:-:S02]  /*1536d0*/  @P6 LOP3.LUT R17, R17, 0x20000000, RZ, 0xfc, !PT ;  /* 0x2000000011116812 */ /* 0x000fc400078efcff */
[----:B------:R-:W-:Y:S01]  /*1536e0*/  ISETP.LT.AND P6, PT, R14, UR17, !P4 ;  /* 0x000000110e007c0c */ /* 0x000fe2000e7c1270 */
[----:B------:R-:W0:Y:S01]  /*1536f0*/  LDCU.64 UR16, c[0x0][0x398] ;  /* 0x00007300ff1077ac */ /* 0x000e220008000a00 */
[----:B------:R-:W-:-:S04]  /*153700*/  LOP3.LUT R17, R17, 0xefffffff, RZ, 0xc0, !PT ;  /* 0xefffffff11117812 */ /* 0x000fc800078ec0ff */
[----:B------:R-:W-:Y:S02]  /*153710*/  @P5 LOP3.LUT R17, R17, 0x10000000, RZ, 0xfc, !PT ;  /* 0x1000000011115812 */ /* 0x000fe400078efcff */
[----:B-1----:R-:W-:Y:S02]  /*153720*/  ISETP.LT.AND P5, PT, R2, UR74, !P4 ;  /* 0x0000004a02007c0c */ /* 0x002fe4000e7a1270 */
[----:B------:R-:W-:Y:S02]  /*153730*/  LOP3.LUT R17, R17, 0xf7ffffff, RZ, 0xc0, !PT ;  /* 0xf7ffffff11117812 */ /* 0x000fe400078ec0ff */
[----:B------:R-:W-:Y:S02]  /*153740*/  ISETP.LT.AND P4, PT, R14, UR19, !P3 ;  /* 0x000000130e007c0c */ /* 0x000fe4000df81270 */
[----:B------:R-:W-:Y:S01]  /*153750*/  @P6 LOP3.LUT R17, R17, 0x8000000, RZ, 0xfc, !PT ;  /* 0x0800000011116812 */ /* 0x000fe200078efcff */
[----:B------:R-:W1:Y:S03]  /*153760*/  LDCU.64 UR18, c[0x0][0x398] ;  /* 0x00007300ff1277ac */ /* 0x000e660008000a00 */
[----:B------:R-:W-:-:S02]  /*153770*/  LOP3.LUT R17, R17, 0xfbffffff, RZ, 0xc0, !PT ;  /* 0xfbffffff11117812 */ /* 0x000fc400078ec0ff */
[----:B------:R-:W-:Y:S02]  /*153780*/  ISETP.LT.AND P3, PT, R2, UR76, !P3 ;  /* 0x0000004c02007c0c */ /* 0x000fe4000df61270 */
[----:B------:R-:W-:-:S04]  /*153790*/  @P5 LOP3.LUT R17, R17, 0x4000000, RZ, 0xfc, !PT ;  /* 0x0400000011115812 */ /* 0x000fc800078efcff */
[----:B------:R-:W-:-:S04]  /*1537a0*/  LOP3.LUT R17, R17, 0xfdffffff, RZ, 0xc0, !PT ;  /* 0xfdffffff11117812 */ /* 0x000fc800078ec0ff */
[----:B------:R-:W-:-:S04]  /*1537b0*/  @P4 LOP3.LUT R17, R17, 0x2000000, RZ, 0xfc, !PT ;  /* 0x0200000011114812 */ /* 0x000fc800078efcff */
[----:B------:R-:W-:-:S04]  /*1537c0*/  LOP3.LUT R17, R17, 0xfeffffff, RZ, 0xc0, !PT ;  /* 0xfeffffff11117812 */ /* 0x000fc800078ec0ff */
[----:B------:R-:W-:Y:S02]  /*1537d0*/  @P3 LOP3.LUT R17, R17, 0x1000000, RZ, 0xfc, !PT ;  /* 0x0100000011113812 */ /* 0x000fe400078efcff */
[----:B------:R-:W-:Y:S02]  /*1537e0*/  ISETP.LT.AND P3, PT, R14, UR21, !P0 ;  /* 0x000000150e007c0c */ /* 0x000fe4000c761270 */
[----:B------:R-:W-:Y:S02]  /*1537f0*/  R2UR UR76, R18 ;  /* 0x00000000124c72ca */ /* 0x000fe400000e0000 */
[C---:B------:R-:W-:Y:S02]  /*153800*/  LOP3.LUT P6, RZ, R8.reuse, 0x100, RZ, 0xc0, !PT ;  /* 0x0000010008ff7812 */ /* 0x040fe400078cc0ff */
[----:B------:R-:W-:Y:S01]  /*153810*/  LOP3.LUT R17, R17, 0xff7fffff, RZ, 0xc0, !PT ;  /* 0xff7fffff11117812 */ /* 0x000fe200078ec0ff */
[----:B------:R-:W2:Y:S01]  /*153820*/  LDL.LU R18, [R1+0x2cd0] ;  /* 0x002cd00001127983 */ /* 0x000ea20000300800 */
[----:B------:R-:W-:Y:S01]  /*153830*/  LOP3.LUT P5, RZ, R8, 0x80, RZ, 0xc0, !PT ;  /* 0x0000008008ff7812 */ /* 0x000fe200078ac0ff */
[----:B------:R-:W0:Y:S04]  /*153840*/  LDCU.64 UR20, c[0x0][0x398] ;  /* 0x00007300ff1477ac */ /* 0x000e280008000a00 */
[----:B------:R-:W-:-:S02]  /*153850*/  @P3 LOP3.LUT R17, R17, 0x800000, RZ, 0xfc, !PT ;  /* 0x0080000011113812 */ /* 0x000fc400078efcff */
[----:B------:R-:W-:Y:S02]  /*153860*/  ISETP.LT.AND P3, PT, R2, UR4, !P0 ;  /* 0x0000000402007c0c */ /* 0x000fe4000c761270 */
[----:B------:R-:W-:-:S11]  /*153870*/  LOP3.LUT R17, R17, 0xffbfffff, RZ, 0xc0, !PT ;  /* 0xffbfffff11117812 */ /* 0x000fd600078ec0ff */
[----:B------:R-:W-:Y:S02]  /*153880*/  @P3 LOP3.LUT R17, R17, 0x400000, RZ, 0xfc, !PT ;  /* 0x0040000011113812 */ /* 0x000fe400078efcff */
[----:B------:R-:W-:Y:S02]  /*153890*/  ISETP.LT.AND P3, PT, R14, UR23, !P2 ;  /* 0x000000170e007c0c */ /* 0x000fe4000d761270 */
[----:B----4-:R-:W-:Y:S02]  /*1538a0*/  ISETP.LT.AND P2, PT, R2, UR6, !P2 ;  /* 0x0000000602007c0c */ /* 0x010fe4000d741270 */
[----:B------:R-:W-:Y:S02]  /*1538b0*/  @P6 LOP3.LUT R0, R0, 0x800, RZ, 0xfc, !PT ;  /* 0x0000080000006812 */ /* 0x000fe400078efcff */
[----:B------:R-:W-:Y:S02]  /*1538c0*/  LOP3.LUT R17, R17, 0xffdfffff, RZ, 0xc0, !PT ;  /* 0xffdfffff11117812 */ /* 0x000fe400078ec0ff */
[----:B------:R-:W-:-:S02]  /*1538d0*/  LOP3.LUT P0, RZ, R8, 0x40, RZ, 0xc0, !PT ;  /* 0x0000004008ff7812 */ /* 0x000fc4000780c0ff */
[----:B------:R-:W-:Y:S01]  /*1538e0*/  LOP3.LUT P4, RZ, R8, 0x20, RZ, 0xc0, !PT ;  /* 0x0000002008ff7812 */ /* 0x000fe2000788c0ff */
[----:B------:R-:W4:Y:S02]  /*1538f0*/  LDCU.64 UR22, c[0x0][0x398] ;  /* 0x00007300ff1677ac */ /* 0x000f240008000a00 */
[----:B------:R-:W-:-:S04]  /*153900*/  @P3 LOP3.LUT R17, R17, 0x200000, RZ, 0xfc, !PT ;  /* 0x0020000011113812 */ /* 0x000fc800078efcff */
[----:B------:R-:W-:-:S04]  /*153910*/  LOP3.LUT R17, R17, 0xffefffff, RZ, 0xc0, !PT ;  /* 0xffefffff11117812 */ /* 0x000fc800078ec0ff */
[----:B------:R-:W-:Y:S02]  /*153920*/  @P2 LOP3.LUT R17, R17, 0x100000, RZ, 0xfc, !PT ;  /* 0x0010000011112812 */ /* 0x000fe400078efcff */
[----:B------:R-:W-:Y:S02]  /*153930*/  ISETP.LT.AND P2, PT, R14, UR34, !P1 ;  /* 0x000000220e007c0c */ /* 0x000fe4000cf41270 */
[----:B------:R-:W-:Y:S02]  /*153940*/  ISETP.LT.AND P1, PT, R2, UR8, !P1 ;  /* 0x0000000802007c0c */ /* 0x000fe4000cf21270 */
[----:B------:R-:W-:Y:S02]  /*153950*/  LOP3.LUT R17, R17, 0xfff7ffff, RZ, 0xc0, !PT ;  /* 0xfff7ffff11117812 */ /* 0x000fe400078ec0ff */
[----:B------:R-:W-:-:S07]  /*153960*/  LOP3.LUT P6, RZ, R8, 0x400, RZ, 0xc0, !PT ;  /* 0x0000040008ff7812 */ /* 0x000fce00078cc0ff */
[----:B------:R-:W-:-:S04]  /*153970*/  @P2 LOP3.LUT R17, R17, 0x80000, RZ, 0xfc, !PT ;  /* 0x0008000011112812 */ /* 0x000fc800078efcff */
[----:B------:R-:W-:-:S04]  /*153980*/  LOP3.LUT R17, R17, 0xfffbffff, RZ, 0xc0, !PT ;  /* 0xfffbffff11117812 */ /* 0x000fc800078ec0ff */
[----:B------:R-:W-:Y:S02]  /*153990*/  @P1 LOP3.LUT R17, R17, 0x40000, RZ, 0xfc, !PT ;  /* 0x0004000011111812 */ /* 0x000fe400078efcff */
[----:B------:R-:W-:Y:S02]  /*1539a0*/  ISETP.LT.AND P1, PT, R14, UR32, !P6 ;  /* 0x000000200e007c0c */ /* 0x000fe4000f721270 */
[----:B------:R-:W-:Y:S02]  /*1539b0*/  ISETP.LT.AND P6, PT, R2, UR10, !P6 ;  /* 0x0000000a02007c0c */ /* 0x000fe4000f7c1270 */
[----:B------:R-:W-:Y:S02]  /*1539c0*/  LOP3.LUT R17, R17, 0xfffdffff, RZ, 0xc0, !PT ;  /* 0xfffdffff11117812 */ /* 0x000fe400078ec0ff */
[----:B------:R-:W-:-:S04]  /*1539d0*/  LOP3.LUT R0, R0, 0xfffffbff, RZ, 0xc0, !PT ;  /* 0xfffffbff00007812 */ /* 0x000fc800078ec0ff */
[----:B------:R-:W-:-:S03]  /*1539e0*/  @P5 LOP3.LUT R0, R0, 0x400, RZ, 0xfc, !PT ;  /* 0x0000040000005812 */ /* 0x000fc600078efcff */
        /* <DEDUP_REMOVED lines=12> */
[----:B0-----:R-:W-:Y:S02]  /*153ab0*/  ISETP.LT.AND P6, PT, R2, UR14, !P6 ;  /* 0x0000000e02007c0c */ /* 0x001fe4000f7c1270 */
[----:B------:R-:W-:-:S09]  /*153ac0*/  LOP3.LUT R17, R17, 0xffffdfff, RZ, 0xc0, !PT ;  /* 0xffffdfff11117812 */ /* 0x000fd200078ec0ff */
[----:B------:R-:W-:Y:S02]  /*153ad0*/  @P5 LOP3.LUT R17, R17, 0x2000, RZ, 0xfc, !PT ;  /* 0x0000200011115812 */ /* 0x000fe400078efcff */
[----:B------:R-:W-:Y:S02]  /*153ae0*/  LOP3.LUT P5, RZ, R0, 0x400, RZ, 0xc0, !PT ;  /* 0x0000040000ff7812 */ /* 0x000fe400078ac0ff */
[----:B------:R-:W-:-:S04]  /*153af0*/  LOP3.LUT R17, R17, 0xffffefff, RZ, 0xc0, !PT ;  /* 0xffffefff11117812 */ /* 0x000fc800078ec0ff */
[----:B------:R-:W-:Y:S02]  /*153b00*/  @P6 LOP3.LUT R17, R17, 0x1000, RZ, 0xfc, !PT ;  /* 0x0000100011116812 */ /* 0x000fe400078efcff */
[----:B------:R-:W-:Y:S02]  /*153b10*/  ISETP.LT.AND P6, PT, R14, UR33, !P5 ;  /* 0x000000210e007c0c */ /* 0x000fe4000efc1270 */
[----:B------:R-:W-:Y:S02]  /*153b20*/  ISETP.LT.AND P5, PT, R2, UR16, !P5 ;  /* 0x0000001002007c0c */ /* 0x000fe4000efa1270 */
[C---:B------:R-:W-:Y:S02]  /*153b30*/  LOP3.LUT P3, RZ, R8.reuse, 0x10, RZ, 0xc0, !PT ;  /* 0x0000001008ff7812 */ /* 0x040fe4000786c0ff */
[----:B------:R-:W-:Y:S02]  /*153b40*/  LOP3.LUT R17, R17, 0xfffff7ff, RZ, 0xc0, !PT ;  /* 0xfffff7ff11117812 */ /* 0x000fe400078ec0ff */
[----:B------:R-:W-:Y:S01]  /*153b50*/  R2UR UR4, R19 ;  /* 0x00000000130472ca */ /* 0x000fe200000e0000 */
[----:B------:R-:W-:Y:S01]  /*153b60*/  UMOV UR68, UR25 ;  /* 0x0000001900447c82 */ /* 0x000fe20008000000 */
[----:B------:R-:W-:Y:S01]  /*153b70*/  UMOV UR70, UR24 ;  /* 0x0000001800467c82 */ /* 0x000fe20008000000 */
[----:B------:R-:W0:Y:S01]  /*153b80*/  LDCU.64 UR24, c[0x0][0x398] ;  /* 0x00007300ff1877ac */ /* 0x000e220008000a00 */
[C---:B------:R-:W-:Y:S01]  /*153b90*/  LOP3.LUT P2, RZ, R8.reuse, 0x8, RZ, 0xc0, !PT ;  /* 0x0000000808ff7812 */ /* 0x040fe2000784c0ff */
[----:B------:R-:W-:Y:S01]  /*153ba0*/  UMOV UR64, UR27 ;  /* 0x0000001b00407c82 */ /* 0x000fe20008000000 */
[----:B------:R-:W-:Y:S01]  /*153bb0*/  UMOV UR66, UR26 ;  /* 0x0000001a00427c82 */ /* 0x000fe20008000000 */
[----:B------:R-:W0:Y:S01]  /*153bc0*/  LDCU.64 UR26, c[0x0][0x398] ;  /* 0x00007300ff1a77ac */ /* 0x000e220008000a00 */
[----:B------:R-:W-:-:S02]  /*153bd0*/  LOP3.LUT P1, RZ, R8, 0x4, RZ, 0xc0, !PT ;  /* 0x0000000408ff7812 */ /* 0x000fc4000782c0ff */
[----:B------:R-:W-:Y:S01]  /*153be0*/  @P6 LOP3.LUT R17, R17, 0x800, RZ, 0xfc, !PT ;  /* 0x0000080011116812 */ /* 0x000fe200078efcff */
[----:B------:R-:W-:Y:S01]  /*153bf0*/  UMOV UR72, UR28 ;  /* 0x0000001c00487c82 */ /* 0x000fe20008000000 */
[----:B------:R-:W0:Y:S01]  /*153c00*/  LDCU.64 UR28, c[0x0][0x398] ;  /* 0x00007300ff1c77ac */ /* 0x000e220008000a00 */
[----:B------:R-:W-:Y:S01]  /*153c10*/  UMOV UR74, UR30 ;  /* 0x0000001e004a7c82 */ /* 0x000fe20008000000 */
[----:B------:R-:W-:Y:S01]  /*153c20*/  LOP3.LUT R17, R17, 0xfffffbff, RZ, 0xc0, !PT ;  /* 0xfffffbff11117812 */ /* 0x000fe200078ec0ff */
[----:B------:R-:W0:Y:S01]  /*153c30*/  LDCU.64 UR30, c[0x0][0x398] ;  /* 0x00007300ff1e77ac */ /* 0x000e220008000a00 */
[----:B------:R-:W0:Y:S02]  /*153c40*/  LDCU.64 UR32, c[0x0][0x398] ;  /* 0x00007300ff2077ac */ /* 0x000e240008000a00 */
[----:B------:R-:W-:Y:S02]  /*153c50*/  @P5 LOP3.LUT R17, R17, 0x400, RZ, 0xfc, !PT ;  /* 0x0000040011115812 */ /* 0x000fe400078efcff */
[----:B------:R-:W-:-:S02]  /*153c60*/  ISETP.LT.AND P5, PT, R14, UR35, !P0 ;  /* 0x000000230e007c0c */ /* 0x000fc4000c7a1270 */
[----:B------:R-:W-:Y:S01]  /*153c70*/  LOP3.LUT R9, R9, 0x7fffffff, RZ, 0xc0, !PT ;  /* 0x7fffffff09097812 */ /* 0x000fe200078ec0ff */
[----:B------:R-:W0:Y:S01]  /*153c80*/  LDCU.64 UR34, c[0x0][0x398] ;  /* 0x00007300ff2277ac */ /* 0x000e220008000a00 */
[----:B------:R-:W-:-:S09]  /*153c90*/  LOP3.LUT R17, R17, 0xfffffdff, RZ, 0xc0, !PT ;  /* 0xfffffdff11117812 */ /* 0x000fd200078ec0ff */
[----:B------:R-:W-:Y:S02]  /*153ca0*/  @P5 LOP3.LUT R17, R17, 0x200, RZ, 0xfc, !PT ;  /* 0x0000020011115812 */ /* 0x000fe400078efcff */
[----:B-1----:R-:W-:Y:S02]  /*153cb0*/  ISETP.LT.AND P5, PT, R2, UR18, !P0 ;  /* 0x0000001202007c0c */ /* 0x002fe4000c7a1270 */
[----:B------:R-:W-:-:S11]  /*153cc0*/  LOP3.LUT R17, R17, 0xfffffeff, RZ, 0xc0, !PT ;  /* 0xfffffeff11117812 */ /* 0x000fd600078ec0ff */
[----:B------:R-:W-:Y:S02]  /*153cd0*/  @P5 LOP3.LUT R17, R17, 0x100, RZ, 0xfc, !PT ;  /* 0x0000010011115812 */ /* 0x000fe400078efcff */
[----:B------:R-:W-:Y:S02]  /*153ce0*/  ISETP.LT.AND P5, PT, R14, UR37, !P4 ;  /* 0x000000250e007c0c */ /* 0x000fe4000e7a1270 */
[----:B------:R-:W-:Y:S02]  /*153cf0*/  ISETP.LT.AND P4, PT, R2, UR20, !P4 ;  /* 0x0000001402007c0c */ /* 0x000fe4000e781270 */
[----:B------:R-:W-:Y:S02]  /*153d00*/  LOP3.LUT P0, RZ, R8, 0x2, RZ, 0xc0, !PT ;  /* 0x0000000208ff7812 */ /* 0x000fe4000780c0ff */
[----:B------:R-:W-:Y:S01]  /*153d10*/  LOP3.LUT R17, R17, 0xffffff7f, RZ, 0xc0, !PT ;  /* 0xffffff7f11117812 */ /* 0x000fe200078ec0ff */
[----:B------:R-:W1:Y:S06]  /*153d20*/  LDCU.64 UR36, c[0x0][0x398] ;  /* 0x00007300ff2477ac */ /* 0x000e6c0008000a00 */
[----:B------:R-:W-:-:S04]  /*153d30*/  @P5 LOP3.LUT R17, R17, 0x80, RZ, 0xfc, !PT ;  /* 0x0000008011115812 */ /* 0x000fc800078efcff */
[----:B------:R-:W-:-:S04]  /*153d40*/  LOP3.LUT R17, R17, 0xffffffbf, RZ, 0xc0, !PT ;  /* 0xffffffbf11117812 */ /* 0x000fc800078ec0ff */
[----:B------:R-:W-:Y:S02]  /*153d50*/  @P4 LOP3.LUT R17, R17, 0x40, RZ, 0xfc, !PT ;  /* 0x0000004011114812 */ /* 0x000fe400078efcff */
[----:B------:R-:W-:Y:S02]  /*153d60*/  ISETP.LT.AND P4, PT, R14, UR39, !P3 ;  /* 0x000000270e007c0c */ /* 0x000fe4000df81270 */
[----:B----4-:R-:W-:Y:S02]  /*153d70*/  ISETP.LT.AND P3, PT, R2, UR22, !P3 ;  /* 0x0000001602007c0c */ /* 0x010fe4000df61270 */
[----:B------:R-:W-:Y:S02]  /*153d80*/  LOP3.LUT P5, RZ, R8, 0x1, RZ, 0xc0, !PT ;  /* 0x0000000108ff7812 */ /* 0x000fe400078ac0ff */
[----:B------:R-:W-:Y:S01]  /*153d90*/  LOP3.LUT R17, R17, 0xffffffdf, RZ, 0xc0, !PT ;  /* 0xffffffdf11117812 */ /* 0x000fe200078ec0ff */
[----:B------:R-:W4:Y:S06]  /*153da0*/  LDCU.64 UR38, c[0x0][0x398] ;  /* 0x00007300ff2677ac */ /* 0x000f2c0008000a00 */
[----:B------:R-:W-:-:S04]  /*153db0*/  @P4 LOP3.LUT R17, R17, 0x20, RZ, 0xfc, !PT ;  /* 0x0000002011114812 */ /* 0x000fc800078efcff */
[----:B------:R-:W-:-:S04]  /*153dc0*/  LOP3.LUT R17, R17, 0xffffffef, RZ, 0xc0, !PT ;  /* 0xffffffef11117812 */ /* 0x000fc800078ec0ff */
[----:B------:R-:W-:Y:S02]  /*153dd0*/  @P3 LOP3.LUT R17, R17, 0x10, RZ, 0xfc, !PT ;  /* 0x0000001011113812 */ /* 0x000fe400078efcff */
[----:B------:R-:W-:Y:S02]  /*153de0*/  ISETP.LT.AND P3, PT, R14, UR4, !P2 ;  /* 0x000000040e007c0c */ /* 0x000fe4000d761270 */
[----:B0-----:R-:W-:Y:S02]  /*153df0*/  ISETP.LT.AND P2, PT, R2, UR24, !P2 ;  /* 0x0000001802007c0c */ /* 0x001fe4000d741270 */
[----:B------:R-:W-:-:S09]  /*153e00*/  LOP3.LUT R17, R17, 0xfffffff7, RZ, 0xc0, !PT ;  /* 0xfffffff711117812 */ /* 0x000fd200078ec0ff */
[----:B------:R-:W-:-:S04]  /*153e10*/  @P3 LOP3.LUT R17, R17, 0x8, RZ, 0xfc, !PT ;  /* 0x0000000811113812 */ /* 0x000fc800078efcff */
        /* <DEDUP_REMOVED lines=9> */
[----:B------:R-:W-:-:S11]  /*153eb0*/  ISETP.LT.AND P0, PT, R2, UR30, !P0 ;  /* 0x0000001e02007c0c */ /* 0x000fd6000c701270 */
[----:B------:R-:W-:-:S04]  /*153ec0*/  @P1 LOP3.LUT R9, R9, 0x80000000, RZ, 0xfc, !PT ;  /* 0x8000000009091812 */ /* 0x000fc800078efcff */
[----:B------:R-:W-:-:S04]  /*153ed0*/  LOP3.LUT R9, R9, 0xbfffffff, RZ, 0xc0, !PT ;  /* 0xbfffffff09097812 */ /* 0x000fc800078ec0ff */
[----:B------:R-:W-:Y:S02]  /*153ee0*/  @P0 LOP3.LUT R9, R9, 0x40000000, RZ, 0xfc, !PT ;  /* 0x4000000009090812 */ /* 0x000fe400078efcff */
[----:B------:R-:W-:Y:S02]  /*153ef0*/  ISETP.LT.AND P0, PT, R14, UR32, !P5 ;  /* 0x000000200e007c0c */ /* 0x000fe4000ef01270 */
[----:B------:R-:W-:Y:S02]  /*153f00*/  ISETP.LT.AND P5, PT, R2, UR34, !P5 ;  /* 0x0000002202007c0c */ /* 0x000fe4000efa1270 */
[----:B------:R-:W-:-:S09]  /*153f10*/  LOP3.LUT R9, R9, 0xdfffffff, RZ, 0xc0, !PT ;  /* 0xdfffffff09097812 */ /* 0x000fd200078ec0ff */
[----:B------:R-:W-:Y:S02]  /*153f20*/  @P0 LOP3.LUT R9, R9, 0x20000000, RZ, 0xfc, !PT ;  /* 0x2000000009090812 */ /* 0x000fe400078efcff */
[----:B------:R-:W-:Y:S02]  /*153f30*/  LOP3.LUT P0, RZ, R0, 0x10, RZ, 0xc0, !PT ;  /* 0x0000001000ff7812 */ /* 0x000fe4000780c0ff */
[----:B------:R-:W-:Y:S01]  /*153f40*/  LOP3.LUT R9, R9, 0xefffffff, RZ, 0xc0, !PT ;  /* 0xefffffff09097812 */ /* 0x000fe200078ec0ff */
[----:B------:R-:W-:-:S03]  /*153f50*/  UMOV UR10, UR70 ;  /* 0x00000046000a7c82 */ /* 0x000fc60008000000 */
[----:B------:R-:W-:Y:S02]  /*153f60*/  @P5 LOP3.LUT R9, R9, 0x10000000, RZ, 0xfc, !PT ;  /* 0x1000000009095812 */ /* 0x000fe400078efcff */
[----:B-1----:R-:W-:Y:S01]  /*153f70*/  ISETP.LT.AND P5, PT, R14, UR36, !P0 ;  /* 0x000000240e007c0c */ /* 0x002fe2000c7a1270 */
[----:B------:R-:W-:Y:S01]  /*153f80*/  UMOV UR20, UR68 ;  /* 0x0000004400147c82 */ /* 0x000fe20008000000 */
[----:B------:R-:W-:Y:S01]  /*153f90*/  UMOV UR68, UR51 ;  /* 0x0000003300447c82 */ /* 0x000fe20008000000 */
[----:B------:R-:W-:Y:S01]  /*153fa0*/  UMOV UR70, UR50 ;  /* 0x0000003200467c82 */ /* 0x000fe20008000000 */
[----:B------:R-:W0:Y:S01]  /*153fb0*/  LDCU.64 UR50, c[0x0][0x398] ;  /* 0x00007300ff3277ac */ /* 0x000e220008000a00 */
[----:B--2---:R-:W-:Y:S02]  /*153fc0*/  R2UR UR22, R18 ;  /* 0x00000000121672ca */ /* 0x004fe400000e0000 */
[----:B------:R-:W-:Y:S01]  /*153fd0*/  LOP3.LUT R9, R9, 0xf7ffffff, RZ, 0xc0, !PT ;  /* 0xf7ffffff09097812 */ /* 0x000fe200078ec0ff */
[----:B------:R-:W-:-:S05]  /*153fe0*/  UMOV UR4, UR41 ;  /* 0x0000002900047c82 */ /* 0x000fca0008000000 */
[----:B------:R-:W-:Y:S02]  /*153ff0*/  @P5 LOP3.LUT R9, R9, 0x8000000, RZ, 0xfc, !PT ;  /* 0x0800000009095812 */ /* 0x000fe400078efcff */
[----:B----4-:R-:W-:Y:S01]  /*154000*/  ISETP.LT.AND P5, PT, R2, UR38, !P0 ;  /* 0x0000002602007c0c */ /* 0x010fe2000c7a1270 */
[----:B------:R-:W-:Y:S01]  /*154010*/  UMOV UR6, UR40 ;  /* 0x0000002800067c82 */ /* 0x000fe20008000000 */
[----:B------:R-:W1:Y:S01]  /*154020*/  LDCU.64 UR40, c[0x0][0x398] ;  /* 0x00007300ff2877ac */ /* 0x000e620008000a00 */
[----:B------:R-:W-:Y:S02]  /*154030*/  ISETP.GE.AND P0, PT, R14, UR22, PT ;  /* 0x000000160e007c0c */ /* 0x000fe4000bf06270 */
[----:B------:R-:W-:Y:S02]  /*154040*/  LOP3.LUT R9, R9, 0xfbffffff, RZ, 0xc0, !PT ;  /* 0xfbffffff09097812 */ /* 0x000fe400078ec0ff */
[----:B0-----:R-:W-:Y:S02]  /*154050*/  ISETP.LT.AND P0, PT, R16, UR51, !P0 ;  /* 0x0000003310007c0c */ /* 0x001fe4000c701270 */
[----:B------:R-:W-:-:S04]  /*154060*/  LOP3.LUT P1, RZ, R0, 0x20, RZ, 0xc0, !PT ;  /* 0x0000002000ff7812 */ /* 0x000fc8000782c0ff */
[----:B------:R-:W-:Y:S02]  /*154070*/  @P5 LOP3.LUT R9, R9, 0x4000000, RZ, 0xfc, !PT ;  /* 0x0400000009095812 */ /* 0x000fe400078efcff */
[----:B------:R-:W-:Y:S01]  /*154080*/  ISETP.LT.AND P5, PT, R14, UR50, !P1 ;  /* 0x000000320e007c0c */ /* 0x000fe2000cfa1270 */
[----:B------:R-:W-:Y:S01]  /*154090*/  UMOV UR12, UR43 ;  /* 0x0000002b000c7c82 */ /* 0x000fe20008000000 */
[----:B------:R-:W-:Y:S01]  /*1540a0*/  UMOV UR8, UR42 ;  /* 0x0000002a00087c82 */ /* 0x000fe20008000000 */
[----:B------:R-:W-:Y:S01]  /*1540b0*/  LOP3.LUT R9, R9, 0xfeffffff, RZ, 0xc0, !PT ;  /* 0xfeffffff09097812 */ /* 0x000fe200078ec0ff */
[----:B------:R-:W0:Y:S01]  /*1540c0*/  LDCU.64 UR42, c[0x0][0x398] ;  /* 0x00007300ff2a77ac */ /* 0x000e220008000a00 */
[----:B------:R-:W-:Y:S01]  /*1540d0*/  UMOV UR18, UR74 ;  /* 0x0000004a00127c82 */ /* 0x000fe20008000000 */
[----:B------:R-:W-:Y:S01]  /*1540e0*/  UMOV UR14, UR44 ;  /* 0x0000002c000e7c82 */ /* 0x000fe20008000000 */
[----:B------:R-:W-:Y:S02]  /*1540f0*/  @P0 LOP3.LUT R9, R9, 0x1000000, RZ, 0xfc, !PT ;  /* 0x0100000009090812 */ /* 0x000fe400078efcff */
[----:B-1----:R-:W-:-:S02]  /*154100*/  ISETP.LT.AND P0, PT, R2, UR40, !P1 ;  /* 0x0000002802007c0c */ /* 0x002fc4000cf01270 */
[----:B------:R-:W-:Y:S01]  /*154110*/  LOP3.LUT P2, RZ, R0, 0x40, RZ, 0xc0, !PT ;  /* 0x0000004000ff7812 */ /* 0x000fe2000784c0ff */
[----:B------:R-:W-:Y:S01]  /*154120*/  UMOV UR16, UR47 ;  /* 0x0000002f00107c82 */ /* 0x000fe20008000000 */
[----:B------:R-:W-:Y:S01]  /*154130*/  LOP3.LUT R9, R9, 0xfdffffff, RZ, 0xc0, !PT ;  /* 0xfdffffff09097812 */ /* 0x000fe200078ec0ff */
[----:B------:R-:W-:Y:S01]  /*154140*/  UMOV UR76, UR46 ;  /* 0x0000002e004c7c82 */ /* 0x000fe20008000000 */
[----:B------:R-:W-:Y:S01]  /*154150*/  UMOV UR74, UR45 ;  /* 0x0000002d004a7c82 */ /* 0x000fe20008000000 */
[----:B------:R-:W1:Y:S01]  /*154160*/  LDCU.64 UR44, c[0x0][0x398] ;  /* 0x00007300ff2c77ac */ /* 0x000e620008000a00 */
[----:B------:R-:W-:Y:S01]  /*154170*/  @P5 LOP3.LUT R9, R9, 0x2000000, RZ, 0xfc, !PT ;  /* 0x0200000009095812 */ /* 0x000fe200078efcff */
[----:B------:R-:W2:Y:S01]  /*154180*/  LDCU.64 UR46, c[0x0][0x398] ;  /* 0x00007300ff2e77ac */ /* 0x000ea20008000a00 */
[----:B------:R-:W-:Y:S01]  /*154190*/  UMOV UR32, UR70 ;  /* 0x0000004600207c82 */ /* 0x000fe20008000000 */
[----:B------:R-:W-:Y:S01]  /*1541a0*/  UMOV UR38, UR48 ;  /* 0x0000003000267c82 */ /* 0x000fe20008000000 */
[----:B------:R-:W-:-:S02]  /*1541b0*/  LOP3.LUT R9, R9, 0xff7fffff, RZ, 0xc0, !PT ;  /* 0xff7fffff09097812 */ /* 0x000fc400078ec0ff */
[----:B------:R-:W-:Y:S01]  /*1541c0*/  LOP3.LUT P3, RZ, R0, 0x80, RZ, 0xc0, !PT ;  /* 0x0000008000ff7812 */ /* 0x000fe2000786c0ff */
[----:B------:R-:W4:Y:S01]  /*1541d0*/  LDCU.64 UR50, c[0x0][0x398] ;  /* 0x00007300ff3277ac */ /* 0x000f220008000a00 */
[----:B------:R-:W-:Y:S02]  /*1541e0*/  @P0 LOP3.LUT R9, R9, 0x800000, RZ, 0xfc, !PT ;  /* 0x0080000009090812 */ /* 0x000fe400078efcff */
[----:B0-----:R-:W-:Y:S02]  /*1541f0*/  ISETP.LT.AND P0, PT, R14, UR42, !P2 ;  /* 0x0000002a0e007c0c */ /* 0x001fe4000d701270 */
[----:B------:R-:W-:Y:S01]  /*154200*/  LOP3.LUT R9, R9, 0xffbfffff, RZ, 0xc0, !PT ;  /* 0xffbfffff09097812 */ /* 0x000fe200078ec0ff */
[----:B------:R-:W-:Y:S01]  /*154210*/  UMOV UR70, UR49 ;  /* 0x0000003100467c82 */ /* 0x000fe20008000000 */
[----:B------:R-:W0:Y:S09]  /*154220*/  LDCU.64 UR48, c[0x0][0x398] ;  /* 0x00007300ff3077ac */ /* 0x000e320008000a00 */
[----:B------:R-:W-:-:S02]  /*154230*/  @P0 LOP3.LUT R9, R9, 0x400000, RZ, 0xfc, !PT ;  /* 0x0040000009090812 */ /* 0x000fc400078efcff */
[----:B-1----:R-:W-:Y:S02]  /*154240*/  ISETP.LT.AND P0, PT, R2, UR44, !P2 ;  /* 0x0000002c02007c0c */ /* 0x002fe4000d701270 */
[----:B------:R-:W-:Y:S01]  /*154250*/  LOP3.LUT R9, R9, 0xffdfffff, RZ, 0xc0, !PT ;  /* 0xffdfffff09097812 */ /* 0x000fe200078ec0ff */
[----:B------:R-:W-:-:S10]  /*154260*/  UMOV UR53, UR63 ;  /* 0x0000003f00357c82 */ /* 0x000fd40008000000 */
[----:B------:R-:W-:Y:S02]  /*154270*/  @P0 LOP3.LUT R9, R9, 0x200000, RZ, 0xfc, !PT ;  /* 0x0020000009090812 */ /* 0x000fe400078efcff */
[----:B--2---:R-:W-:Y:S02]  /*154280*/  ISETP.LT.AND P0, PT, R14, UR46, !P3 ;  /* 0x0000002e0e007c0c */ /* 0x004fe4000df01270 */
[----:B0-----:R-:W-:Y:S01]  /*154290*/  ISETP.LT.AND P5, PT, R2, UR48, !P3 ;  /* 0x0000003002007c0c */ /* 0x001fe2000dfa1270 */
[----:B------:R-:W-:Y:S01]  /*1542a0*/  UMOV UR42, UR14 ;  /* 0x0000000e002a7c82 */ /* 0x000fe20008000000 */
[----:B------:R-:W-:Y:S01]  /*1542b0*/  LOP3.LUT R9, R9, 0xffefffff, RZ, 0xc0, !PT ;  /* 0xffefffff09097812 */ /* 0x000fe200078ec0ff */
[----:B------:R-:W-:Y:S01]  /*1542c0*/  UMOV UR28, UR76 ;  /* 0x0000004c001c7c82 */ /* 0x000fe20008000000 */
[----:B------:R-:W-:Y:S01]  /*1542d0*/  UMOV UR14, UR64 ;  /* 0x00000040000e7c82 */ /* 0x000fe20008000000 */
[----:B------:R-:W-:Y:S01]  /*1542e0*/  UMOV UR64, UR53 ;  /* 0x0000003500407c82 */ /* 0x000fe20008000000 */
[----:B------:R-:W-:Y:S01]  /*1542f0*/  UMOV UR76, UR52 ;  /* 0x00000034004c7c82 */ /* 0x000fe20008000000 */
[----:B------:R-:W0:Y:S04]  /*154300*/  LDCU.64 UR52, c[0x0][0x398] ;  /* 0x00007300ff3477ac */ /* 0x000e280008000a00 */
[----:B------:R-:W-:-:S02]  /*154310*/  @P0 LOP3.LUT R9, R9, 0x100000, RZ, 0xfc, !PT ;  /* 0x0010000009090812 */ /* 0x000fc400078efcff */
[----:B------:R-:W-:Y:S02]  /*154320*/  LOP3.LUT P4, RZ, R0, 0x100, RZ, 0xc0, !PT ;  /* 0x0000010000ff7812 */ /* 0x000fe4000788c0ff */
[----:B------:R-:W-:Y:S01]  /*154330*/  LOP3.LUT R9, R9, 0xfff7ffff, RZ, 0xc0, !PT ;  /* 0xfff7ffff09097812 */ /* 0x000fe200078ec0ff */
[----:B------:R-:W-:-:S03]  /*154340*/  UMOV UR36, UR8 ;  /* 0x0000000800247c82 */ /* 0x000fc60008000000 */
[----:B------:R-:W-:Y:S02]  /*154350*/  @P5 LOP3.LUT R9, R9, 0x80000, RZ, 0xfc, !PT ;  /* 0x0008000009095812 */ /* 0x000fe400078efcff */
[----:B----4-:R-:W-:Y:S01]  /*154360*/  ISETP.LT.AND P5, PT, R14, UR50, !P4 ;  /* 0x000000320e007c0c */ /* 0x010fe2000e7a1270 */
[----:B------:R-:W-:Y:S01]  /*154370*/  UMOV UR8, UR55 ;  /* 0x0000003700087c82 */ /* 0x000fe20008000000 */
[----:B------:R-:W-:Y:S01]  /*154380*/  UMOV UR48, UR54 ;  /* 0x0000003600307c82 */ /* 0x000fe20008000000 */
[----:B------:R-:W1:Y:S01]  /*154390*/  LDCU.64 UR54, c[0x0][0x398] ;  /* 0x00007300ff3677ac */ /* 0x000e620008000a00 */
[----:B0-----:R-:W-:Y:S02]  /*1543a0*/  ISETP.LT.AND P4, PT, R2, UR52, !P4 ;  /* 0x0000003402007c0c */ /* 0x001fe4000e781270 */
[----:B------:R-:W-:Y:S01]  /*1543b0*/  LOP3.LUT R9, R9, 0xfffbffff, RZ, 0xc0, !PT ;  /* 0xfffbffff09097812 */ /* 0x000fe200078ec0ff */
[----:B------:R-:W-:Y:S01]  /*1543c0*/  UMOV UR24, UR20 ;  /* 0x0000001400187c82 */ /* 0x000fe20008000000 */
[----:B------:R-:W-:Y:S01]  /*1543d0*/  UMOV UR40, UR18 ;  /* 0x0000001200287c82 */ /* 0x000fe20008000000 */
[----:B------:R-:W-:Y:S01]  /*1543e0*/  UMOV UR20, UR57 ;  /* 0x0000003900147c82 */ /* 0x000fe20008000000 */
[----:B------:R-:W-:Y:S01]  /*1543f0*/  UMOV UR18, UR56 ;  /* 0x0000003800127c82 */ /* 0x000fe20008000000 */
[----:B------:R-:W0:Y:S02]  /*154400*/  LDCU.64 UR56, c[0x0][0x398] ;  /* 0x00007300ff3877ac */ /* 0x000e240008000a00 */
[----:B------:R-:W-:-:S02]  /*154410*/  @P5 LOP3.LUT R9, R9, 0x40000, RZ, 0xfc, !PT ;  /* 0x0004000009095812 */ /* 0x000fc400078efcff */
[----:B------:R-:W-:Y:S02]  /*154420*/  LOP3.LUT P5, RZ, R0, 0x8, RZ, 0xc0, !PT ;  /* 0x0000000800ff7812 */ /* 0x000fe400078ac0ff */
[----:B------:R-:W-:-:S04]  /*154430*/  LOP3.LUT R9, R9, 0xfffdffff, RZ, 0xc0, !PT ;  /* 0xfffdffff09097812 */ /* 0x000fc800078ec0ff */
[----:B------:R-:W-:Y:S02]  /*154440*/  @P4 LOP3.LUT R9, R9, 0x20000, RZ, 0xfc, !PT ;  /* 0x0002000009094812 */ /* 0x000fe400078efcff */
[----:B-1----:R-:W-:Y:S01]  /*154450*/  ISETP.LT.AND P4, PT, R14, UR54, !P5 ;  /* 0x000000360e007c0c */ /* 0x002fe2000ef81270 */
[----:B------:R-:W-:Y:S01]  /*154460*/  UMOV UR46, UR59 ;  /* 0x0000003b002e7c82 */ /* 0x000fe20008000000 */
[----:B------:R-:W-:Y:S01]  /*154470*/  UMOV UR22, UR58 ;  /* 0x0000003a00167c82 */ /* 0x000fe20008000000 */
[----:B------:R-:W1:Y:S01]  /*154480*/  LDCU.64 UR58, c[0x0][0x398] ;  /* 0x00007300ff3a77ac */ /* 0x000e620008000a00 */
[----:B------:R-:W-:Y:S01]  /*154490*/  LOP3.LUT R9, R9, 0xfffeffff, RZ, 0xc0, !PT ;  /* 0xfffeffff09097812 */ /* 0x000fe200078ec0ff */
[----:B------:R-:W-:Y:S01]  /*1544a0*/  UMOV UR34, UR12 ;  /* 0x0000000c00227c82 */ /* 0x000fe20008000000 */
[----:B0-----:R-:W-:Y:S01]  /*1544b0*/  ISETP.LT.AND P5, PT, R2, UR56, !P5 ;  /* 0x0000003802007c0c */ /* 0x001fe2000efa1270 */
[----:B------:R-:W-:Y:S01]  /*1544c0*/  UMOV UR30, UR72 ;  /* 0x00000048001e7c82 */ /* 0x000fe20008000000 */
[----:B------:R-:W-:Y:S01]  /*1544d0*/  UMOV UR72, UR61 ;  /* 0x0000003d00487c82 */ /* 0x000fe20008000000 */
[----:B------:R-:W-:Y:S01]  /*1544e0*/  UMOV UR12, UR60 ;  /* 0x0000003c000c7c82 */ /* 0x000fe20008000000 */
[----:B------:R-:W-:Y:S01]  /*1544f0*/  LOP3.LUT P6, RZ, R0, 0x200, RZ, 0xc0, !PT ;  /* 0x0000020000ff7812 */ /* 0x000fe200078cc0ff */
[----:B------:R-:W0:Y:S01]  /*154500*/  LDCU.64 UR60, c[0x0][0x398] ;  /* 0x00007300ff3c77ac */ /* 0x000e220008000a00 */
[----:B------:R-:W-:Y:S01]  /*154510*/  UMOV UR44, UR6 ;  /* 0x00000006002c7c82 */ /* 0x000fe20008000000 */
[----:B------:R-:W-:Y:S01]  /*154520*/  @P4 LOP3.LUT R9, R9, 0x10000, RZ, 0xfc, !PT ;  /* 0x0001000009094812 */ /* 0x000fe200078efcff */
[----:B------:R-:W2:Y:S01]  /*154530*/  LDCU UR6, c[0x0][0x398] ;  /* 0x00007300ff0677ac */ /* 0x000ea20008000800 */
[----:B------:R-:W-:Y:S01]  /*154540*/  UMOV UR26, UR4 ;  /* 0x00000004001a7c82 */ /* 0x000fe20008000000 */
[----:B------:R-:W-:-:S02]  /*154550*/  LOP3.LUT P3, RZ, R5, 0x8000, RZ, 0xc0, !PT ;  /* 0x0000800005ff7812 */ /* 0x000fc4000786c0ff */
[----:B------:R-:W-:Y:S01]  /*154560*/  LOP3.LUT R9, R9, 0xffff7fff, RZ, 0xc0, !PT ;  /* 0xffff7fff09097812 */ /* 0x000fe200078ec0ff */
[----:B------:R-:W4:Y:S01]  /*154570*/  LDCU UR4, c[0x0][0x398] ;  /* 0x00007300ff0477ac */ /* 0x000f220008000800 */
[C---:B------:R-:W-:Y:S02]  /*154580*/  LOP3.LUT P2, RZ, R5.reuse, 0x4000, RZ, 0xc0, !PT ;  /* 0x0000400005ff7812 */ /* 0x040fe4000784c0ff */
[----:B------:R-:W-:Y:S02]  /*154590*/  LOP3.LUT P1, RZ, R5, 0x2000, RZ, 0xc0, !PT ;  /* 0x0000200005ff7812 */ /* 0x000fe4000782c0ff */
[----:B------:R-:W-:Y:S02]  /*1545a0*/  @P5 LOP3.LUT R9, R9, 0x8000, RZ, 0xfc, !PT ;  /* 0x0000800009095812 */ /* 0x000fe400078efcff */
[----:B-1----:R-:W-:Y:S02]  /*1545b0*/  ISETP.LT.AND P5, PT, R14, UR58, !P6 ;  /* 0x0000003a0e007c0c */ /* 0x002fe4000f7a1270 */
[----:B------:R-:W-:-:S02]  /*1545c0*/  LOP3.LUT R0, R0, 0xfffffffb, RZ, 0xc0, !PT ;  /* 0xfffffffb00007812 */ /* 0x000fc400078ec0ff */
[----:B------:R-:W-:Y:S02]  /*1545d0*/  LOP3.LUT P0, RZ, R5, 0x1000, RZ, 0xc0, !PT ;  /* 0x0000100005ff7812 */ /* 0x000fe4000780c0ff */
[----:B------:R-:W-:Y:S02]  /*1545e0*/  LOP3.LUT R9, R9, 0xffffbfff, RZ, 0xc0, !PT ;  /* 0xffffbfff09097812 */ /* 0x000fe400078ec0ff */
[----:B------:R-:W-:Y:S02]  /*1545f0*/  LOP3.LUT P4, RZ, R5, 0x800, RZ, 0xc0, !PT ;  /* 0x0000080005ff7812 */ /* 0x000fe4000788c0ff */
[----:B------:R-:W-:Y:S01]  /*154600*/  LOP3.LUT R10, R10, 0x7fffffff, RZ, 0xc0, !PT ;  /* 0x7fffffff0a0a7812 */ /* 0x000fe200078ec0ff */
[----:B------:R-:W-:Y:S01]  /*154610*/  STL [R1+0x5068], R8 ;  /* 0x0050680801007387 */ /* 0x000fe20000100800 */
[----:B---3--:R-:W-:Y:S02]  /*154620*/  LOP3.LUT R29, R29, 0x7fffffff, RZ, 0xc0, !PT ;  /* 0x7fffffff1d1d7812 */ /* 0x008fe400078ec0ff */
[----:B------:R-:W-:-:S02]  /*154630*/  LOP3.LUT R12, R12, 0x7fffffff, RZ, 0xc0, !PT ;  /* 0x7fffffff0c0c7812 */ /* 0x000fc400078ec0ff */
[----:B------:R-:W-:Y:S02]  /*154640*/  R2UR.FILL UR62, R28 ;  /* 0x000000001c3e72ca */ /* 0x000fe400004e0000 */
[----:B------:R-:W-:Y:S01]  /*154650*/  R2UR.FILL UR63, R22 ;  /* 0x00000000163f72ca */ /* 0x000fe200004e0000 */
[----:B------:R-:W-:Y:S01]  /*154660*/  UMOV UR52, UR18 ;  /* 0x0000001200347c82 */ /* 0x000fe20008000000 */
[----:B------:R-:W-:Y:S01]  /*154670*/  UMOV UR56, UR74 ;  /* 0x0000004a00387c82 */ /* 0x000fe20008000000 */
[----:B------:R-:W-:Y:S02]  /*154680*/  @P5 LOP3.LUT R9, R9, 0x4000, RZ, 0xfc, !PT ;  /* 0x0000400009095812 */ /* 0x000fe400078efcff */
[----:B0-----:R-:W-:Y:S01]  /*154690*/  ISETP.LT.AND P5, PT, R2, UR60, !P6 ;  /* 0x0000003c02007c0c */ /* 0x001fe2000f7a1270 */
[----:B------:R-:W-:Y:S01]  /*1546a0*/  STL [R1+0x4ff0], R17 ;  /* 0x004ff01101007387 */ /* 0x000fe20000100800 */
[----:B------:R-:W0:Y:S01]  /*1546b0*/  LDCU UR18, c[0x0][0x398] ;  /* 0x00007300ff1277ac */ /* 0x000e220008000800 */
[----:B------:R-:W-:Y:S01]  /*1546c0*/  LOP3.LUT R9, R9, 0xffffefff, RZ, 0xc0, !PT ;  /* 0xffffefff09097812 */ /* 0x000fe200078ec0ff */
[----:B------:R-:W1:Y:S01]  /*1546d0*/  LDCU UR54, c[0x0][0x398] ;  /* 0x00007300ff3677ac */ /* 0x000e620008000800 */
[----:B------:R-:W3:Y:S01]  /*1546e0*/  LDCU UR60, c[0x0][0x398] ;  /* 0x00007300ff3c77ac */ /* 0x000ee20008000800 */
[----:B------:R-:W0:Y:S01]  /*1546f0*/  LDCU UR58, c[0x0][0x398] ;  /* 0x00007300ff3a77ac */ /* 0x000e220008000800 */
[----:B------:R-:W0:Y:S06]  /*154700*/  LDCU UR74, c[0x0][0x398] ;  /* 0x00007300ff4a77ac */ /* 0x000e2c0008000800 */
[----:B------:R-:W-:-:S02]  /*154710*/  @P5 LOP3.LUT R9, R9, 0x1000, RZ, 0xfc, !PT ;  /* 0x0000100009095812 */ /* 0x000fc400078efcff */
[----:B--2---:R-:W-:Y:S01]  /*154720*/  ISETP.LT.AND P5, PT, R14, UR6, !P3 ;  /* 0x000000060e007c0c */ /* 0x004fe2000dfa1270 */
[----:B------:R-:W2:Y:S01]  /*154730*/  LDCU UR6, c[0x0][0x398] ;  /* 0x00007300ff0677ac */ /* 0x000ea20008000800 */
[----:B------:R-:W-:-:S11]  /*154740*/  LOP3.LUT R9, R9, 0xffffdfff, RZ, 0xc0, !PT ;  /* 0xffffdfff09097812 */ /* 0x000fd600078ec0ff */
[----:B------:R-:W-:Y:S02]  /*154750*/  @P5 LOP3.LUT R9, R9, 0x2000, RZ, 0xfc, !PT ;  /* 0x0000200009095812 */ /* 0x000fe400078efcff */
[----:B----4-:R-:W-:Y:S01]  /*154760*/  ISETP.LT.AND P5, PT, R2, UR4, !P3 ;  /* 0x0000000402007c0c */ /* 0x010fe2000dfa1270 */
[----:B------:R-:W4:Y:S01]  /*154770*/  LDCU UR4, c[0x0][0x398] ;  /* 0x00007300ff0477ac */ /* 0x000f220008000800 */
[----:B------:R-:W-:Y:S02]  /*154780*/  LOP3.LUT P3, RZ, R5, 0x200, RZ, 0xc0, !PT ;  /* 0x0000020005ff7812 */ /* 0x000fe4000786c0ff */
[----:B------:R-:W-:-:S09]  /*154790*/  LOP3.LUT R9, R9, 0xfffff7ff, RZ, 0xc0, !PT ;  /* 0xfffff7ff09097812 */ /* 0x000fd200078ec0ff */
[----:B------:R-:W-:Y:S02]  /*1547a0*/  @P5 LOP3.LUT R9, R9, 0x800, RZ, 0xfc, !PT ;  /* 0x0000080009095812 */ /* 0x000fe400078efcff */
[----:B--2---:R-:W-:Y:S01]  /*1547b0*/  ISETP.LT.AND P5, PT, R14, UR6, !P2 ;  /* 0x000000060e007c0c */ /* 0x004fe2000d7a1270 */
[----:B------:R-:W2:Y:S01]  /*1547c0*/  LDCU UR6, c[0x0][0x398] ;  /* 0x00007300ff0677ac */ /* 0x000ea20008000800 */
[----:B------:R-:W-:Y:S02]  /*1547d0*/  @P3 LOP3.LUT R0, R0, 0x4, RZ, 0xfc, !PT ;  /* 0x0000000400003812 */ /* 0x000fe400078efcff */
[----:B----4-:R-:W-:Y:S01]  /*1547e0*/  ISETP.LT.AND P3, PT, R2, UR4, !P2 ;  /* 0x0000000402007c0c */ /* 0x010fe2000d761270 */
[----:B------:R-:W4:Y:S01]  /*1547f0*/  LDCU UR4, c[0x0][0x398] ;  /* 0x00007300ff0477ac */ /* 0x000f220008000800 */
[----:B------:R-:W-:-:S07]  /*154800*/  LOP3.LUT R9, R9, 0xfffffbff, RZ, 0xc0, !PT ;  /* 0xfffffbff09097812 */ /* 0x000fce00078ec0ff */
[----:B------:R-:W-:Y:S02]  /*154810*/  @P5 LOP3.LUT R9, R9, 0x400, RZ, 0xfc, !PT ;  /* 0x0000040009095812 */ /* 0x000fe400078efcff */
[----:B--2---:R-:W-:Y:S01]  /*154820*/  ISETP.LT.AND P5, PT, R14, UR6, !P1 ;  /* 0x000000060e007c0c */ /* 0x004fe2000cfa1270 */
[----:B------:R-:W2:Y:S01]  /*154830*/  LDCU UR6, c[0x0][0x398] ;  /* 0x00007300ff0677ac */ /* 0x000ea20008000800 */
[----:B------:R-:W-:-:S04]  /*154840*/  LOP3.LUT R9, R9, 0xfffffdff, RZ, 0xc0, !PT ;  /* 0xfffffdff09097812 */ /* 0x000fc800078ec0ff */
[----:B------:R-:W-:Y:S02]  /*154850*/  @P3 LOP3.LUT R9, R9, 0x200, RZ, 0xfc, !PT ;  /* 0x0000020009093812 */ /* 0x000fe400078efcff */
[----:B----4-:R-:W-:Y:S01]  /*154860*/  ISETP.LT.AND P3, PT, R2, UR4, !P1 ;  /* 0x0000000402007c0c */ /* 0x010fe2000cf61270 */
[----:B------:R-:W4:Y:S01]  /*154870*/  LDCU UR4, c[0x0][0x398] ;  /* 0x00007300ff0477ac */ /* 0x000f220008000800 */
[----:B------:R-:W-:-:S04]  /*154880*/  LOP3.LUT R9, R9, 0xfffffeff, RZ, 0xc0, !PT ;  /* 0xfffffeff09097812 */ /* 0x000fc800078ec0ff */
        /* <DEDUP_REMOVED lines=8> */
[----:B------:R-:W-:-:S04]  /*154910*/  @P5 LOP3.LUT R9, R9, 0x40, RZ, 0xfc, !PT ;  /* 0x0000004009095812 */ /* 0x000fc800078efcff */
[----:B------:R-:W-:Y:S02]  /*154920*/  LOP3.LUT R9, R9, 0xffffffdf, RZ, 0xc0, !PT ;  /* 0xffffffdf09097812 */ /* 0x000fe400078ec0ff */
[----:B--2---:R-:W-:Y:S01]  /*154930*/  ISETP.LT.AND P5, PT, R14, UR6, !P4 ;  /* 0x000000060e007c0c */ /* 0x004fe2000e7a1270 */
[----:B------:R-:W2:Y:S01]  /*154940*/  LDCU UR6, c[0x0][0x398] ;  /* 0x00007300ff0677ac */ /* 0x000ea20008000800 */
[----:B------:R-:W-:Y:S02]  /*154950*/  @P3 LOP3.LUT R9, R9, 0x20, RZ, 0xfc, !PT ;  /* 0x0000002009093812 */ /* 0x000fe400078efcff */
[----:B----4-:R-:W-:Y:S02]  /*154960*/  ISETP.LT.AND P3, PT, R2, UR4, !P4 ;  /* 0x0000000402007c0c */ /* 0x010fe4000e761270 */
[----:B------:R-:W-:Y:S01]  /*154970*/  LOP3.LUT R9, R9, 0xffffffef, RZ, 0xc0, !PT ;  /* 0xffffffef09097812 */ /* 0x000fe200078ec0ff */
[----:B------:R-:W4:Y:S06]  /*154980*/  LDCU UR4, c[0x0][0x398] ;  /* 0x00007300ff0477ac */ /* 0x000f2c0008000800 */
[----:B------:R-:W-:-:S02]  /*154990*/  @P5 LOP3.LUT R9, R9, 0x10, RZ, 0xfc, !PT ;  /* 0x0000001009095812 */ /* 0x000fc400078efcff */
[----:B------:R-:W-:Y:S02]  /*1549a0*/  LOP3.LUT P6, RZ, R5, 0x400, RZ, 0xc0, !PT ;  /* 0x0000040005ff7812 */ /* 0x000fe400078cc0ff */
[----:B------:R-:W-:-:S04]  /*1549b0*/  LOP3.LUT R9, R9, 0xfffffff7, RZ, 0xc0, !PT ;  /* 0xfffffff709097812 */ /* 0x000fc800078ec0ff */
[----:B------:R-:W-:Y:S02]  /*1549c0*/  @P3 LOP3.LUT R9, R9, 0x8, RZ, 0xfc, !PT ;  /* 0x0000000809093812 */ /* 0x000fe400078efcff */
[----:B--2---:R-:W-:Y:S01]  /*1549d0*/  ISETP.LT.AND P3, PT, R14, UR6, !P6 ;  /* 0x000000060e007c0c */ /* 0x004fe2000f761270 */
[----:B------:R-:W2:Y:S01]  /*1549e0*/  LDCU UR6, c[0x0][0x398] ;  /* 0x00007300ff0677ac */ /* 0x000ea20008000800 */
[----:B------:R-:W-:Y:S02]  /*1549f0*/  LOP3.LUT R9, R9, 0xfffffffb, RZ, 0xc0, !PT ;  /* 0xfffffffb09097812 */ /* 0x000fe400078ec0ff */
[----:B----4-:R-:W-:Y:S01]  /*154a00*/  ISETP.LT.AND P6, PT, R2, UR4, !P6 ;  /* 0x0000000402007c0c */ /* 0x010fe2000f7c1270 */
[----:B------:R-:W4:Y:S08]  /*154a10*/  LDCU UR4, c[0x0][0x398] ;  /* 0x00007300ff0477ac */ /* 0x000f300008000800 */
[----:B------:R-:W-:-:S04]  /*154a20*/  @P3 LOP3.LUT R9, R9, 0x4, RZ, 0xfc, !PT ;  /* 0x0000000409093812 */ /* 0x000fc800078efcff */
[----:B------:R-:W-:-:S04]  /*154a30*/  LOP3.LUT R9, R9, 0xfffffffd, RZ, 0xc0, !PT ;  /* 0xfffffffd09097812 */ /* 0x000fc800078ec0ff */
[----:B------:R-:W-:Y:S02]  /*154a40*/  @P6 LOP3.LUT R9, R9, 0x2, RZ, 0xfc, !PT ;  /* 0x0000000209096812 */ /* 0x000fe400078efcff */
[----:B------:R-:W-:Y:S02]  /*154a50*/  LOP3.LUT P6, RZ, R5, 0x8, RZ, 0xc0, !PT ;  /* 0x0000000805ff7812 */ /* 0x000fe400078cc0ff */
[C---:B------:R-:W-:Y:S02]  /*154a60*/  LOP3.LUT P3, RZ, R0.reuse, 0x4, RZ, 0xc0, !PT ;  /* 0x0000000400ff7812 */ /* 0x040fe4000786c0ff */
[----:B------:R-:W-:Y:S02]  /*154a70*/  LOP3.LUT R0, R0, 0xfffffffd, RZ, 0xc0, !PT ;  /* 0xfffffffd00007812 */ /* 0x000fe400078ec0ff */
[----:B------:R-:W-:-:S07]  /*154a80*/  LOP3.LUT R9, R9, 0xfffffffe, RZ, 0xc0, !PT ;  /* 0xfffffffe09097812 */ /* 0x000fce00078ec0ff */
[----:B------:R-:W-:Y:S02]  /*154a90*/  @P6 LOP3.LUT R0, R0, 0x2, RZ, 0xfc, !PT ;  /* 0x0000000200006812 */ /* 0x000fe400078efcff */
[----:B--2---:R-:W-:Y:S01]  /*154aa0*/  ISETP.LT.AND P6, PT, R14, UR6, !P3 ;  /* 0x000000060e007c0c */ /* 0x004fe2000dfc1270 */
[----:B------:R-:W2:Y:S01]  /*154ab0*/  LDCU UR6, c[0x0][0x398] ;  /* 0x00007300ff0677ac */ /* 0x000ea20008000800 */
[----:B------:R-:W-:-:S11]  /*154ac0*/  LOP3.LUT P2, RZ, R5, 0x100, RZ, 0xc0, !PT ;  /* 0x0000010005ff7812 */ /* 0x000fd6000784c0ff */
[----:B------:R-:W-:Y:S02]  /*154ad0*/  @P6 LOP3.LUT R9, R9, 0x1, RZ, 0xfc, !PT ;  /* 0x0000000109096812 */ /* 0x000fe400078efcff */
[----:B----4-:R-:W-:Y:S01]  /*154ae0*/  ISETP.LT.AND P6, PT, R2, UR4, !P3 ;  /* 0x0000000402007c0c */ /* 0x010fe2000dfc1270 */
[----:B------:R-:W4:-:S12]  /*154af0*/  LDCU UR4, c[0x0][0x398] ;  /* 0x00007300ff0477ac */ /* 0x000f180008000800 */
[----:B------:R-:W-:Y:S02]  /*154b00*/  @P6 LOP3.LUT R10, R10, 0x80000000, RZ, 0xfc, !PT ;  /* 0x800000000a0a6812 */ /* 0x000fe400078efcff */
[----:B--2---:R-:W-:Y:S01]  /*154b10*/  ISETP.LT.AND P6, PT, R14, UR6, !P2 ;  /* 0x000000060e007c0c */ /* 0x004fe2000d7c1270 */
[----:B------:R-:W2:Y:S01]  /*154b20*/  LDCU UR6, c[0x0][0x398] ;  /* 0x00007300ff0677ac */ /* 0x000ea20008000800 */
[----:B------:R-:W-:-:S11]  /*154b30*/  LOP3.LUT R10, R10, 0xbfffffff, RZ, 0xc0, !PT ;  /* 0xbfffffff0a0a7812 */ /* 0x000fd600078ec0ff */
[----:B------:R-:W-:Y:S02]  /*154b40*/  @P6 LOP3.LUT R10, R10, 0x40000000, RZ, 0xfc, !PT ;  /* 0x400000000a0a6812 */ /* 0x000fe400078efcff */
[----:B----4-:R-:W-:Y:S02]  /*154b50*/  ISETP.LT.AND P6, PT, R2, UR4, !P2 ;  /* 0x0000000402007c0c */ /* 0x010fe4000d7c1270 */
[----:B------:R-:W-:Y:S01]  /*154b60*/  LOP3.LUT P1, RZ, R5, 0x80, RZ, 0xc0, !PT ;  /* 0x0000008005ff7812 */ /* 0x000fe2000782c0ff */
[----:B------:R-:W4:Y:S01]  /*154b70*/  LDCU UR4, c[0x0][0x398] ;  /* 0x00007300ff0477ac */ /* 0x000f220008000800 */
[----:B------:R-:W-:-:S09]  /*154b80*/  LOP3.LUT R10, R10, 0xdfffffff, RZ, 0xc0, !PT ;  /* 0xdfffffff0a0a7812 */ /* 0x000fd200078ec0ff */
        /* <DEDUP_REMOVED lines=30> */
[----:B------:R-:W-:Y:S02]  /*154d70*/  LOP3.LUT R10, R10, 0xffbfffff, RZ, 0xc0, !PT ;  /* 0xffbfffff0a0a7812 */ /* 0x000fe400078ec0ff */
[----:B----4-:R-:W-:Y:S01]  /*154d80*/  ISETP.LT.AND P4, PT, R2, UR4, !P4 ;  /* 0x0000000402007c0c */ /* 0x010fe2000e781270 */
[----:B------:R-:W4:Y:S08]  /*154d90*/  LDCU UR4, c[0x0][0x398] ;  /* 0x00007300ff0477ac */ /* 0x000f300008000800 */
[----:B------:R-:W-:-:S02]  /*154da0*/  @P6 LOP3.LUT R10, R10, 0x400000, RZ, 0xfc, !PT ;  /* 0x004000000a0a6812 */ /* 0x000fc400078efcff */
[----:B------:R-:W-:Y:S02]  /*154db0*/  LOP3.LUT P6, RZ, R0, 0x2, RZ, 0xc0, !PT ;  /* 0x0000000200ff7812 */ /* 0x000fe400078cc0ff */
[----:B------:R-:W-:-:S04]  /*154dc0*/  LOP3.LUT R10, R10, 0xffdfffff, RZ, 0xc0, !PT ;  /* 0xffdfffff0a0a7812 */ /* 0x000fc800078ec0ff */
[----:B------:R-:W-:Y:S02]  /*154dd0*/  @P4 LOP3.LUT R10, R10, 0x200000, RZ, 0xfc, !PT ;  /* 0x002000000a0a4812 */ /* 0x000fe400078efcff */
[----:B--2---:R-:W-:Y:S01]  /*154de0*/  ISETP.LT.AND P4, PT, R14, UR6, !P6 ;  /* 0x000000060e007c0c */ /* 0x004fe2000f781270 */
[----:B------:R-:W2:Y:S01]  /*154df0*/  LDCU UR6, c[0x0][0x398] ;  /* 0x00007300ff0677ac */ /* 0x000ea20008000800 */
[----:B----4-:R-:W-:Y:S02]  /*154e00*/  ISETP.LT.AND P6, PT, R2, UR4, !P6 ;  /* 0x0000000402007c0c */ /* 0x010fe4000f7c1270 */
[----:B------:R-:W-:Y:S02]  /*154e10*/  LOP3.LUT R10, R10, 0xffefffff, RZ, 0xc0, !PT ;  /* 0xffefffff0a0a7812 */ /* 0x000fe400078ec0ff */
[----:B------:R-:W-:Y:S01]  /*154e20*/  LOP3.LUT P3, RZ, R5, 0x4, RZ, 0xc0, !PT ;  /* 0x0000000405ff7812 */ /* 0x000fe2000786c0ff */
[----:B------:R-:W4:Y:S06]  /*154e30*/  LDCU UR4, c[0x0][0x398] ;  /* 0x00007300ff0477ac */ /* 0x000f2c0008000800 */
[----:B------:R-:W-:-:S04]  /*154e40*/  @P4 LOP3.LUT R10, R10, 0x100000, RZ, 0xfc, !PT ;  /* 0x001000000a0a4812 */ /* 0x000fc800078efcff */
[----:B------:R-:W-:-:S04]  /*154e50*/  LOP3.LUT R10, R10, 0xfff7ffff, RZ, 0xc0, !PT ;  /* 0xfff7ffff0a0a7812 */ /* 0x000fc800078ec0ff */
        /* <DEDUP_REMOVED lines=21> */
[----:B----4-:R-:W-:Y:S01]  /*154fb0*/  ISETP.LT.AND P1, PT, R2, UR4, !P1 ;  /* 0x0000000402007c0c */ /* 0x010fe2000cf21270 */
[----:B------:R-:W4:Y:S01]  /*154fc0*/  LDCU UR4, c[0x0][0x398] ;  /* 0x00007300ff0477ac */ /* 0x000f220008000800 */
[----:B------:R-:W-:Y:S02]  /*154fd0*/  LOP3.LUT R10, R10, 0xffffbfff, RZ, 0xc0, !PT ;  /* 0xffffbfff0a0a7812 */ /* 0x000fe400078ec0ff */
[----:B------:R-:W-:-:S07]  /*154fe0*/  LOP3.LUT P0, RZ, R6, 0x80000000, RZ, 0xc0, !PT ;  /* 0x8000000006ff7812 */ /* 0x000fce000780c0ff */
[----:B------:R-:W-:Y:S02]  /*154ff0*/  @P6 LOP3.LUT R10, R10, 0x4000, RZ, 0xfc, !PT ;  /* 0x000040000a0a6812 */ /* 0x000fe400078efcff */
[----:B--2---:R-:W-:Y:S01]  /*155000*/  ISETP.LT.AND P6, PT, R14, UR6, !P0 ;  /* 0x000000060e007c0c */ /* 0x004fe2000c7c1270 */
[----:B------:R-:W2:Y:S01]  /*155010*/  LDCU UR6, c[0x0][0x398] ;  /* 0x00007300ff0677ac */ /* 0x000ea20008000800 */
[----:B------:R-:W-:-:S04]  /*155020*/  LOP3.LUT R10, R10, 0xffffdfff, RZ, 0xc0, !PT ;  /* 0xffffdfff0a0a7812 */ /* 0x000fc800078ec0ff */
[----:B------:R-:W-:Y:S02]  /*155030*/  @P1 LOP3.LUT R10, R10, 0x2000, RZ, 0xfc, !PT ;  /* 0x000020000a0a1812 */ /* 0x000fe400078efcff */
[----:B----4-:R-:W-:Y:S02]  /*155040*/  ISETP.LT.AND P0, PT, R2, UR4, !P0 ;  /* 0x0000000402007c0c */ /* 0x010fe4000c701270 */
[----:B------:R-:W-:Y:S01]  /*155050*/  LOP3.LUT P5, RZ, R6, 0x40000000, RZ, 0xc0, !PT ;  /* 0x4000000006ff7812 */ /* 0x000fe200078ac0ff */
[----:B------:R-:W4:Y:S01]  /*155060*/  LDCU UR4, c[0x0][0x398] ;  /* 0x00007300ff0477ac */ /* 0x000f220008000800 */
[----:B------:R-:W-:-:S04]  /*155070*/  LOP3.LUT R10, R10, 0xffffefff, RZ, 0xc0, !PT ;  /* 0xffffefff0a0a7812 */ /* 0x000fc800078ec0ff */
[----:B------:R-:W-:-:S04]  /*155080*/  @P6 LOP3.LUT R10, R10, 0x1000, RZ, 0xfc, !PT ;  /* 0x000010000a0a6812 */ /* 0x000fc800078efcff */
[----:B------:R-:W-:Y:S02]  /*155090*/  LOP3.LUT R10, R10, 0xfffff7ff, RZ, 0xc0, !PT ;  /* 0xfffff7ff0a0a7812 */ /* 0x000fe400078ec0ff */
[----:B--2---:R-:W-:Y:S01]  /*1550a0*/  ISETP.LT.AND P6, PT, R14, UR6, !P5 ;  /* 0x000000060e007c0c */ /* 0x004fe2000efc1270 */
[----:B------:R-:W2:Y:S01]  /*1550b0*/  LDCU UR6, c[0x0][0x398] ;  /* 0x00007300ff0677ac */ /* 0x000ea20008000800 */
[----:B------:R-:W-:-:S04]  /*1550c0*/  @P0 LOP3.LUT R10, R10, 0x800, RZ, 0xfc, !PT ;  /* 0x000008000a0a0812 */ /* 0x000fc800078efcff */
[----:B------:R-:W-:-:S07]  /*1550d0*/  LOP3.LUT R10, R10, 0xfffffbff, RZ, 0xc0, !PT ;  /* 0xfffffbff0a0a7812 */ /* 0x000fce00078ec0ff */
[----:B------:R-:W-:Y:S02]  /*1550e0*/  @P6 LOP3.LUT R10, R10, 0x400, RZ, 0xfc, !PT ;  /* 0x000004000a0a6812 */ /* 0x000fe400078efcff */
[----:B------:R-:W-:Y:S02]  /*1550f0*/  LOP3.LUT P6, RZ, R6, 0x800000, RZ, 0xc0, !PT ;  /* 0x0080000006ff7812 */ /* 0x000fe400078cc0ff */
[----:B----4-:R-:W-:Y:S01]  /*155100*/  ISETP.LT.AND P5, PT, R2, UR4, !P5 ;  /* 0x0000000402007c0c */ /* 0x010fe2000efa1270 */
[----:B------:R-:W4:Y:S01]  /*155110*/  LDCU UR4, c[0x0][0x398] ;  /* 0x00007300ff0477ac */ /* 0x000f220008000800 */
[----:B------:R-:W-:Y:S02]  /*155120*/  LOP3.LUT R0, R0, 0xfffffffe, RZ, 0xc0, !PT ;  /* 0xfffffffe00007812 */ /* 0x000fe400078ec0ff */
[----:B------:R-:W-:Y:S02]  /*155130*/  LOP3.LUT P4, RZ, R6, 0x20000000, RZ, 0xc0, !PT ;  /* 0x2000000006ff7812 */ /* 0x000fe4000788c0ff */
[----:B------:R-:W-:-:S05]  /*155140*/  LOP3.LUT R10, R10, 0xfffffdff, RZ, 0xc0, !PT ;  /* 0xfffffdff0a0a7812 */ /* 0x000fca00078ec0ff */
[----:B------:R-:W-:Y:S02]  /*155150*/  @P6 LOP3.LUT R0, R0, 0x1, RZ, 0xfc, !PT ;  /* 0x0000000100006812 */ /* 0x000fe400078efcff */
[----:B--2---:R-:W-:Y:S01]  /*155160*/  ISETP.LT.AND P6, PT, R14, UR6, !P4 ;  /* 0x000000060e007c0c */ /* 0x004fe2000e7c1270 */
[----:B------:R-:W2:Y:S01]  /*155170*/  LDCU UR6, c[0x0][0x398] ;  /* 0x00007300ff0677ac */ /* 0x000ea20008000800 */
[----:B------:R-:W-:Y:S02]  /*155180*/  @P5 LOP3.LUT R10, R10, 0x200, RZ, 0xfc, !PT ;  /* 0x000002000a0a5812 */ /* 0x000fe400078efcff */
[----:B----4-:R-:W-:Y:S01]  /*155190*/  ISETP.LT.AND P4, PT, R2, UR4, !P4 ;  /* 0x0000000402007c0c */ /* 0x010fe2000e781270 */
[----:B------:R-:W4:Y:S01]  /*1551a0*/  LDCU UR4, c[0x0][0x398] ;  /* 0x00007300ff0477ac */ /* 0x000f220008000800 */
[----:B------:R-:W-:Y:S02]  /*1551b0*/  LOP3.LUT R10, R10, 0xfffffeff, RZ, 0xc0, !PT ;  /* 0xfffffeff0a0a7812 */ /* 0x000fe400078ec0ff */
[----:B------:R-:W-:-:S05]  /*1551c0*/  LOP3.LUT P3, RZ, R6, 0x10000000, RZ, 0xc0, !PT ;  /* 0x1000000006ff7812 */ /* 0x000fca000786c0ff */
        /* <DEDUP_REMOVED lines=28> */
[----:B------:R-:W-:Y:S02]  /*155390*/  LOP3.LUT R10, R10, 0xfffffffd, RZ, 0xc0, !PT ;  /* 0xfffffffd0a0a7812 */ /* 0x000fe400078ec0ff */
[----:B------:R-:W-:-:S07]  /*1553a0*/  LOP3.LUT P5, RZ, R6, 0x400000, RZ, 0xc0, !PT ;  /* 0x0040000006ff7812 */ /* 0x000fce00078ac0ff */
[----:B------:R-:W-:Y:S02]  /*1553b0*/  @P6 LOP3.LUT R10, R10, 0x2, RZ, 0xfc, !PT ;  /* 0x000000020a0a6812 */ /* 0x000fe400078efcff */
[----:B--2---:R-:W-:Y:S01]  /*1553c0*/  ISETP.LT.AND P6, PT, R14, UR6, !P0 ;  /* 0x000000060e007c0c */ /* 0x004fe2000c7c1270 */
[----:B------:R-:W-:Y:S01]  /*1553d0*/  STL [R1+0x4ff4], R9 ;  /* 0x004ff40901007387 */ /* 0x000fe20000100800 */
[----:B------:R-:W-:-:S03]  /*1553e0*/  LOP3.LUT R10, R10, 0xfffffffe, RZ, 0xc0, !PT ;  /* 0xfffffffe0a0a7812 */ /* 0x000fc600078ec0ff */
[----:B------:R-:W-:Y:S04]  /*1553f0*/  STL [R1+0x5078], R5 ;  /* 0x0050780501007387 */ /* 0x000fe80000100800 */
        /* <DEDUP_REMOVED lines=8> */
[----:B------:R-:W-:Y:S02]  /*155480*/  @P6 LOP3.LUT R10, R10, 0x1, RZ, 0xfc, !PT ;  /* 0x000000010a0a6812 */ /* 0x000fe400078efcff */
[----:B----4-:R-:W-:Y:S02]  /*155490*/  ISETP.LT.AND P6, PT, R2, UR4, !P0 ;  /* 0x0000000402007c0c */ /* 0x010fe4000c7c1270 */
[C---:B------:R-:W-:Y:S02]  /*1554a0*/  LOP3.LUT P5, RZ, R6.reuse, 0x1000000, RZ, 0xc0, !PT ;  /* 0x0100000006ff7812 */ /* 0x040fe400078ac0ff */
[C---:B------:R-:W-:Y:S02]  /*1554b0*/  LOP3.LUT P3, RZ, R6.reuse, 0x100000, RZ, 0xc0, !PT ;  /* 0x0010000006ff7812 */ /* 0x040fe4000786c0ff */
[C---:B------:R-:W-:Y:S01]  /*1554c0*/  LOP3.LUT P2, RZ, R6.reuse, 0x80000, RZ, 0xc0, !PT ;  /* 0x0008000006ff7812 */ /* 0x040fe2000784c0ff */
[----:B------:R-:W-:Y:S01]  /*1554d0*/  STL [R1+0x4ff8], R10 ;  /* 0x004ff80a01007387 */ /* 0x000fe20000100800 */
[----:B------:R-:W-:-:S02]  /*1554e0*/  LOP3.LUT P1, RZ, R6, 0x40000, RZ, 0xc0, !PT ;  /* 0x0004000006ff7812 */ /* 0x000fc4000782c0ff */
[----:B------:R-:W-:Y:S01]  /*1554f0*/  LOP3.LUT P0, RZ, R6, 0x20000, RZ, 0xc0, !PT ;  /* 0x0002000006ff7812 */ /* 0x000fe2000780c0ff */
[----:B------:R4:W-:Y:S01]  /*155500*/  STL [R1+0x506c], R6 ;  /* 0x00506c0601007387 */ /* 0x0009e20000100800 */
[----:B------:R-:W0:Y:S01]  /*155510*/  LDCU UR6, c[0x0][0x398] ;  /* 0x00007300ff0677ac */ /* 0x000e220008000800 */
[----:B------:R-:W0:Y:S02]  /*155520*/  LDCU UR4, c[0x0][0x398] ;  /* 0x00007300ff0477ac */ /* 0x000e240008000800 */
[----:B----4-:R-:W0:Y:S01]  /*155530*/  LDL R6, [R1+0xdec] ;  /* 0x000dec0001067983 */ /* 0x010e220000100800 */
[----:B------:R-:W-:-:S04]  /*155540*/  @P6 LOP3.LUT R12, R12, 0x80000000, RZ, 0xfc, !PT ;  /* 0x800000000c0c6812 */ /* 0x000fc800078efcff */
[----:B------:R-:W-:Y:S01]  /*155550*/  LOP3.LUT R12, R12, 0xbfffffff, RZ, 0xc0, !PT ;  /* 0xbfffffff0c0c7812 */ /* 0x000fe200078ec0ff */
[----:B------:R-:W-:Y:S01]  /*155560*/  STL [R1+0x5060], R29 ;  /* 0x0050601d01007387 */ /* 0x000fe20000100800 */
[----:B0-----:R-:W-:Y:S01]  /*155570*/  ISETP.LT.AND P6, PT, R6, UR6, !P5 ;  /* 0x0000000606007c0c */ /* 0x001fe2000efc1270 */
[----:B------:R-:W0:Y:S01]  /*155580*/  LDCU UR6, c[0x0][0x398] ;  /* 0x00007300ff0677ac */ /* 0x000e220008000800 */
[----:B------:R-:W-:Y:S01]  /*155590*/  ISETP.LT.AND P5, PT, R2, UR4, !P5 ;  /* 0x0000000402007c0c */ /* 0x000fe2000efa1270 */
[----:B------:R-:W4:Y:S10]  /*1555a0*/  LDCU UR4, c[0x0][0x398] ;  /* 0x00007300ff0477ac */ /* 0x000f340008000800 */
[----:B------:R-:W-:-:S02]  /*1555b0*/  @P6 LOP3.LUT R12, R12, 0x40000000, RZ, 0xfc, !PT ;  /* 0x400000000c0c6812 */ /* 0x000fc400078efcff */
[----:B------:R-:W-:Y:S02]  /*1555c0*/  LOP3.LUT P6, RZ, R0, 0x1, RZ, 0xc0, !PT ;  /* 0x0000000100ff7812 */ /* 0x000fe400078cc0ff */
[----:B------:R-:W-:-:S04]  /*1555d0*/  LOP3.LUT R12, R12, 0xdfffffff, RZ, 0xc0, !PT ;  /* 0xdfffffff0c0c7812 */ /* 0x000fc800078ec0ff */
[----:B------:R-:W-:Y:S02]  /*1555e0*/  @P5 LOP3.LUT R12, R12, 0x20000000, RZ, 0xfc, !PT ;  /* 0x200000000c0c5812 */ /* 0x000fe400078efcff */
[----:B0-----:R-:W-:Y:S01]  /*1555f0*/  ISETP.LT.AND P5, PT, R6, UR6, !P6 ;  /* 0x0000000606007c0c */ /* 0x001fe2000f7a1270 */
[----:B------:R-:W0:Y:S01]  /*155600*/  LDCU UR6, c[0x0][0x398] ;  /* 0x00007300ff0677ac */ /* 0x000e220008000800 */
[----:B----4-:R-:W-:Y:S02]  /*155610*/  ISETP.LT.AND P6, PT, R2, UR4, !P6 ;  /* 0x0000000402007c0c */ /* 0x010fe4000f7c1270 */
[----:B------:R-:W-:Y:S01]  /*155620*/  LOP3.LUT R12, R12, 0xefffffff, RZ, 0xc0, !PT ;  /* 0xefffffff0c0c7812 */ /* 0x000fe200078ec0ff */
[----:B------:R-:W4:Y:S08]  /*155630*/  LDCU UR4, c[0x0][0x398] ;  /* 0x00007300ff0477ac */ /* 0x000f300008000800 */
        /* <DEDUP_REMOVED lines=9> */
[----:B------:R-:W-:-:S04]  /*1556d0*/  @P6 LOP3.LUT R12, R12, 0x4000000, RZ, 0xfc, !PT ;  /* 0x040000000c0c6812 */ /* 0x000fc800078efcff */
        /* <DEDUP_REMOVED lines=34> */
[----:B0-----:R-:W-:Y:S02]  /*155900*/  ISETP.LT.AND P1, PT, R6, UR6, !P0 ;  /* 0x0000000606007c0c */ /* 0x001fe4000c721270 */
[----:B----4-:R-:W-:Y:S02]  /*155910*/  ISETP.LT.AND P0, PT, R2, UR4, !P0 ;  /* 0x0000000402007c0c */ /* 0x010fe4000c701270 */
[----:B--2---:R-:W-:Y:S02]  /*155920*/  F2FP.SATFINITE.E4M3.F32.PACK_AB_MERGE_C R0, R20, R21, RZ ;  /* 0x000000151400723e */ /* 0x004fe400048070ff */
[----:B------:R-:W-:Y:S01]  /*155930*/  LOP3.LUT R12, R12, 0xfffeffff, RZ, 0xc0, !PT ;  /* 0xfffeffff0c0c7812 */ /* 0x000fe200078ec0ff */
[----:B------:R-:W-:Y:S04]  /*155940*/  STL [R1+0x50c8], R6 ;  /* 0x0050c80601007387 */ /* 0x000fe80000100800 */
[----:B------:R-:W-:Y:S04]  /*155950*/  STL [R1+0x50cc], R2 ;  /* 0x0050cc0201007387 */ /* 0x000fe80000100800 */
[----:B------:R0:W-:Y:S01]  /*155960*/  STL [R1+0x354], R0 ;  /* 0x0003540001007387 */ /* 0x0001e20000100800 */
[----:B------:R-:W2:Y:S01]  /*155970*/  LDCU UR6, c[0x0][0x398] ;  /* 0x00007300ff0677ac */ /* 0x000ea20008000800 */
[----:B------:R-:W4:Y:S01]  /*155980*/  LDCU UR4, c[0x0][0x398] ;  /* 0x00007300ff0477ac */ /* 0x000f220008000800 */
[----:B------:R-:W-:-:S04]  /*155990*/  @P1 LOP3.LUT R12, R12, 0x10000, RZ, 0xfc, !PT ;  /* 0x000100000c0c1812 */ /* 0x000fc800078efcff */
[----:B------:R-:W-:Y:S02]  /*1559a0*/  LOP3.LUT R12, R12, 0xffff7fff, RZ, 0xc0, !PT ;  /* 0xffff7fff0c0c7812 */ /* 0x000fe400078ec0ff */
[----:B0-----:R-:W-:Y:S02]  /*1559b0*/  F2FP.SATFINITE.E4M3.F32.PACK_AB_MERGE_C R0, R18, R19, RZ ;  /* 0x000000131200723e */ /* 0x001fe400048070ff */
[----:B------:R-:W-:-:S03]  /*1559c0*/  @P0 LOP3.LUT R12, R12, 0x8000, RZ, 0xfc, !PT ;  /* 0x000080000c0c0812 */ /* 0x000fc600078efcff */
[----:B------:R-:W-:Y:S04]  /*1559d0*/  STL [R1+0x350], R0 ;  /* 0x0003500001007387 */ /* 0x000fe80000100800 */
[----:B------:R0:W-:Y:S04]  /*1559e0*/  STL [R1+0x50d0], R12 ;  /* 0x0050d00c01007387 */ /* 0x0001e80000100800 */
[----:B0-----:R-:W2:Y:S01]  /*1559f0*/  LDL.LU R12, [R1+0x1b24] ;  /* 0x001b2400010c7983 */ /* 0x001ea20000300800 */
[----:B------:R-:W-:-:S03]  /*155a00*/  F2FP.SATFINITE.E4M3.F32.PACK_AB_MERGE_C R0, R14, R16, RZ ;  /* 0x000000100e00723e */ /* 0x000fc600048070ff */
[----:B--2---:R0:W-:Y:S04]  /*155a10*/  STL [R1+0x54a0], R12 ;  /* 0x0054a00c01007387 */ /* 0x0041e80000100800 */
[----:B------:R-:W-:Y:S04]  /*155a20*/  STL [R1+0x1ba0], R0 ;  /* 0x001ba00001007387 */ /* 0x000fe80000100800 */
[----:B0-----:R-:W2:Y:S04]  /*155a30*/  LDL.LU R12, [R1+0x1b3c] ;  /* 0x001b3c00010c7983 */ /* 0x001ea80000300800 */
        /* <DEDUP_REMOVED lines=84> */
[----:B--2---:R-:W-:-:S03]  /*155f80*/  F2FP.SATFINITE.E4M3.F32.PACK_AB_MERGE_C R12, R12, R2, RZ ;  /* 0x000000020c0c723e */ /* 0x004fc600048070ff */
[----:B------:R-:W2:Y:S04]  /*155f90*/  LDL.LU R2, [R1+0x550c] ;  /* 0x00550c0001027983 */ /* 0x000ea80000300800 */
[----:B------:R0:W-:Y:S04]  /*155fa0*/  STL [R1+0x34c], R12 ;  /* 0x00034c0c01007387 */ /* 0x0001e80000100800 */
[----:B0-----:R-:W2:Y:S02]  /*155fb0*/  LDL.LU R12, [R1+0x5508] ;  /* 0x00550800010c7983 */ /* 0x001ea40000300800 */
[----:B--2---:R-:W-:-:S02]  /*155fc0*/  F2FP.SATFINITE.E4M3.F32.PACK_AB_MERGE_C R12, R12, R2, RZ ;  /* 0x000000020c0c723e */ /* 0x004fc400048070ff */
        /* <DEDUP_REMOVED lines=53> */
[----:B------:R2:W-:Y:S01]  /*156320*/  STL [R1+0x320], R12 ;  /* 0x0003200c01007387 */ /* 0x0005e20000100800 */
[----:B---3--:R-:W-:Y:S02]  /*156330*/  F2FP.SATFINITE.E4M3.F32.PACK_AB_MERGE_C R18, R18, R8, RZ ;  /* 0x000000081212723e */ /* 0x008fe400048070ff */
[----:B------:R-:W-:Y:S02]  /*156340*/  F2FP.SATFINITE.E4M3.F32.PACK_AB_MERGE_C R14, R14, R15, RZ ;  /* 0x0000000f0e0e723e */ /* 0x000fe400048070ff */
[----:B--2---:R-:W-:Y:S02]  /*156350*/  F2FP.SATFINITE.E4M3.F32.PACK_AB_MERGE_C R12, R6, R2, RZ ;  /* 0x00000002060c723e */ /* 0x004fe400048070ff */
[----:B------:R-:W-:-:S02]  /*156360*/  F2FP.SATFINITE.E4M3.F32.PACK_AB_MERGE_C R6, R0, R29, RZ ;  /* 0x0000001d0006723e */ /* 0x000fc400048070ff */
[----:B------:R-:W-:Y:S02]  /*156370*/  F2FP.SATFINITE.E4M3.F32.PACK_AB_MERGE_C R2, R5, R10, RZ ;  /* 0x0000000a0502723e */ /* 0x000fe400048070ff */
[----:B------:R-:W-:Y:S01]  /*156380*/  F2FP.SATFINITE.E4M3.F32.PACK_AB_MERGE_C R0, R17, R9, RZ ;  /* 0x000000091100723e */ /* 0x000fe200048070ff */
[----:B------:R-:W-:Y:S04]  /*156390*/  STL [R1+0x1b20], R12 ;  /* 0x001b200c01007387 */ /* 0x000fe80000100800 */
[----:B------:R-:W-:Y:S04]  /*1563a0*/  STL [R1+0x31c], R6 ;  /* 0x00031c0601007387 */ /* 0x000fe80000100800 */
[----:B------:R0:W-:Y:S04]  /*1563b0*/  STL [R1+0x318], R2 ;  /* 0x0003180201007387 */ /* 0x0001e80000100800 */
[----:B------:R-:W-:Y:S04]  /*1563c0*/  STL [R1+0x50b0], R18 ;  /* 0x0050b01201007387 */ /* 0x000fe80000100800 */
[----:B------:R2:W-:Y:S04]  /*1563d0*/  STL [R1+0x1b14], R0 ;  /* 0x001b140001007387 */ /* 0x0005e80000100800 */
[----:B------:R-:W-:Y:S01]  /*1563e0*/  STL [R1+0x50d4], R14 ;  /* 0x0050d40e01007387 */ /* 0x000fe20000100800 */
[----:B------:R-:W-:-:S02]  /*1563f0*/  F2FP.SATFINITE.E4M3.F32.PACK_AB_MERGE_C R5, R11, R24, RZ ;  /* 0x000000180b05723e */ /* 0x000fc400048070ff */
[----:B0-----:R-:W-:Y:S02]  /*156400*/  F2FP.SATFINITE.E4M3.F32.PACK_AB_MERGE_C R2, R23, R28, RZ ;  /* 0x0000001c1702723e */ /* 0x001fe400048070ff */
[----:B--2---:R-:W-:-:S03]  /*156410*/  F2FP.SATFINITE.E4M3.F32.PACK_AB_MERGE_C R0, R7, R13, RZ ;  /* 0x0000000d0700723e */ /* 0x004fc600048070ff */
[----:B------:R0:W-:Y:S04]  /*156420*/  STL [R1+0x1548], R2 ;  /* 0x0015480201007387 */ /* 0x0001e80000100800 */
[----:B------:R2:W-:Y:S04]  /*156430*/  STL [R1+0x1540], R0 ;  /* 0x0015400001007387 */ /* 0x0005e80000100800 */
[----:B------:R-:W-:Y:S01]  /*156440*/  STL [R1+0xde8], R5 ;  /* 0x000de80501007387 */ /* 0x000fe20000100800 */
[----:B0-----:R-:W-:Y:S02]  /*156450*/  F2FP.SATFINITE.E4M3.F32.PACK_AB_MERGE_C R2, R3, R4, RZ ;  /* 0x000000040302723e */ /* 0x001fe400048070ff */
[----:B--2---:R-:W-:-:S02]  /*156460*/  F2FP.SATFINITE.E4M3.F32.PACK_AB_MERGE_C R0, R26, R27, RZ ;  /* 0x0000001b1a00723e */ /* 0x004fc400048070ff */
[----:B------:R-:W-:Y:S01]  /*156470*/  F2FP.SATFINITE.E4M3.F32.PACK_AB_MERGE_C R3, R22, R25, RZ ;  /* 0x000000191603723e */ /* 0x000fe200048070ff */
[----:B------:R0:W-:Y:S04]  /*156480*/  STL [R1+0x3f8], R2 ;  /* 0x0003f80201007387 */ /* 0x0001e80000100800 */
[----:B------:R2:W-:Y:S04]  /*156490*/  STL [R1+0xde4], R0 ;  /* 0x000de40001007387 */ /* 0x0005e80000100800 */
[----:B------:R-:W-:Y:S04]  /*1564a0*/  STL [R1+0x3c8], R3 ;  /* 0x0003c80301007387 */ /* 0x000fe80000100800 */
[----:B------:R-:W3:Y:S01]  /*1564b0*/  LDL.LU R14, [R1+0x1a64] ;  /* 0x001a6400010e7983 */ /* 0x000ee20000300800 */
[----:B0-----:R-:W-:-:S02]  /*1564c0*/  F2FP.SATFINITE.E4M3.F32.PACK_AB_MERGE_C R2, R20, R21, RZ ;  /* 0x000000151402723e */ /* 0x001fc400048070ff */
[----:B--2---:R-:W-:-:S03]  /*1564d0*/  F2FP.SATFINITE.E4M3.F32.PACK_AB_MERGE_C R0, R16, R19, RZ ;  /* 0x000000131000723e */ /* 0x004fc600048070ff */
[----:B------:R-:W-:Y:S04]  /*1564e0*/  STL [R1+0x3e8], R2 ;  /* 0x0003e80201007387 */ /* 0x000fe80000100800 */
[----:B---3--:R0:W-:Y:S04]  /*1564f0*/  STL [R1+0x5444], R14 ;  /* 0x0054440e01007387 */ /* 0x0081e80000100800 */
        /* <DEDUP_REMOVED lines=123> */
[----:B------:R-:W-:Y:S02]  /*156cb0*/  F2FP.SATFINITE.E4M3.F32.PACK_AB_MERGE_C R4, R4, R28, RZ ;  /* 0x0000001c0404723e */ /* 0x000fe400048070ff */
[----:B------:R-:W-:-:S02]  /*156cc0*/  F2FP.SATFINITE.E4M3.F32.PACK_AB_MERGE_C R15, R3, R24, RZ ;  /* 0x00000018030f723e */ /* 0x000fc400048070ff */
[----:B--2---:R-:W-:Y:S02]  /*156cd0*/  F2FP.SATFINITE.E4M3.F32.PACK_AB_MERGE_C R14, R12, R18, RZ ;  /* 0x000000120c0e723e */ /* 0x004fe400048070ff */
[----:B------:R-:W-:Y:S02]  /*156ce0*/  F2FP.SATFINITE.E4M3.F32.PACK_AB_MERGE_C R12, R6, R2, RZ ;  /* 0x00000002060c723e */ /* 0x000fe400048070ff */
[----:B------:R-:W-:Y:S02]  /*156cf0*/  F2FP.SATFINITE.E4M3.F32.PACK_AB_MERGE_C R6, R0, R29, RZ ;  /* 0x0000001d0006723e */ /* 0x000fe400048070ff */
[----:B------:R-:W-:Y:S02]  /*156d00*/  F2FP.SATFINITE.E4M3.F32.PACK_AB_MERGE_C R2, R5, R10, RZ ;  /* 0x0000000a0502723e */ /* 0x000fe400048070ff */
[----:B------:R-:W-:Y:S01]  /*156d10*/  F2FP.SATFINITE.E4M3.F32.PACK_AB_MERGE_C R0, R17, R9, RZ ;  /* 0x000000091100723e */ /* 0x000fe200048070ff */
        /* <DEDUP_REMOVED lines=8> */
[----:B------:R2:W-:Y:S01]  /*156da0*/  STL [R1+0x5184], R15 ;  /* 0x0051840f01007387 */ /* 0x0005e20000100800 */
[----:B0-----:R-:W-:-:S02]  /*156db0*/  F2FP.SATFINITE.E4M3.F32.PACK_AB_MERGE_C R0, R7, R23, RZ ;  /* 0x000000170700723e */ /* 0x001fc400048070ff */
[----:B------:R-:W-:Y:S02]  /*156dc0*/  F2FP.SATFINITE.E4M3.F32.PACK_AB_MERGE_C R2, R26, R27, RZ ;  /* 0x0000001b1a02723e */ /* 0x000fe400048070ff */
[----:B--2---:R-:W-:Y:S01]  /*156dd0*/  F2FP.SATFINITE.E4M3.F32.PACK_AB_MERGE_C R15, R20, R21, RZ ;  /* 0x00000015140f723e */ /* 0x004fe200048070ff */
[----:B------:R0:W-:Y:S04]  /*156de0*/  STL [R1+0x2d4], R0 ;  /* 0x0002d40001007387 */ /* 0x0001e80000100800 */
[----:B------:R-:W-:Y:S04]  /*156df0*/  STL [R1+0x2cc], R2 ;  /* 0x0002cc0201007387 */ /* 0x000fe80000100800 */
[----:B------:R2:W-:Y:S01]  /*156e00*/  STL [R1+0x51a0], R15 ;  /* 0x0051a00f01007387 */ /* 0x0005e20000100800 */
[----:B0-----:R-:W-:-:S05]  /*156e10*/  F2FP.SATFINITE.E4M3.F32.PACK_AB_MERGE_C R0, R22, R25, RZ ;  /* 0x000000191600723e */ /* 0x001fca00048070ff */
[----:B------:R0:W-:Y:S04]  /*156e20*/  STL [R1+0x2c8], R0 ;  /* 0x0002c80001007387 */ /* 0x0001e80000100800 */
[----:B--2---:R-:W2:Y:S04]  /*156e30*/  LDL.LU R15, [R1+0x19fc] ;  /* 0x0019fc00010f7983 */ /* 0x004ea80000300800 */
[----:B------:R-:W3:Y:S01]  /*156e40*/  LDL.LU R3, [R1+0x19ec] ;  /* 0x0019ec0001037983 */ /* 0x000ee20000300800 */
[----:B0-----:R-:W-:-:S05]  /*156e50*/  F2FP.SATFINITE.E4M3.F32.PACK_AB_MERGE_C R0, R16, R19, RZ ;  /* 0x000000131000723e */ /* 0x001fca00048070ff */
[----:B------:R-:W-:Y:S04]  /*156e60*/  STL [R1+0x2c0], R0 ;  /* 0x0002c00001007387 */ /* 0x000fe80000100800 */
[----:B---3--:R0:W-:Y:S04]  /*156e70*/  STL [R1+0x5434], R3 ;  /* 0x0054340301007387 */ /* 0x0081e80000100800 */
[----:B0-----:R-:W3:Y:S04]  /*156e80*/  LDL.LU R3, [R1+0x19e4] ;  /* 0x0019e40001037983 */ /* 0x001ee80000300800 */
[----:B---3--:R0:W-:Y:S04]  /*156e90*/  STL [R1+0x543c], R3 ;  /* 0x00543c0301007387 */ /* 0x0081e80000100800 */
        /* <DEDUP_REMOVED lines=44> */
[----:B0-----:R-:W2:Y:S01]  /*157160*/  LDL.LU R11, [R1+0x19c0] ;  /* 0x0019c000010b7983 */ /* 0x001ea20000300800 */
[----:B------:R-:W-:-:S03]  /*157170*/  F2FP.SATFINITE.E4M3.F32.PACK_AB_MERGE_C R15, R15, R3, RZ ;  /* 0x000000030f0f723e */ /* 0x000fc600048070ff */
        /* <DEDUP_REMOVED lines=27> */
[----:B------:R-:W3:Y:S04]  /*157330*/  LDL.LU R3, [R1+0x543c] ;  /* 0x00543c0001037983 */ /* 0x000ee80000300800 */
[----:B------:R0:W-:Y:S04]  /*157340*/  STL [R1+0x51b0], R15 ;  /* 0x0051b00f01007387 */ /* 0x0001e80000100800 */
[----:B0-----:R-:W2:Y:S01]  /*157350*/  LDL.LU R15, [R1+0x1988] ;  /* 0x00198800010f7983 */ /* 0x001ea20000300800 */
[----:B---3--:R-:W-:-:S03]  /*157360*/  F2FP.SATFINITE.E4M3.F32.PACK_AB_MERGE_C R3, R3, R4, RZ ;  /* 0x000000040303723e */ /* 0x008fc600048070ff */
[----:B------:R-:W3:Y:S04]  /*157370*/  LDL.LU R4, [R1+0x5438] ;  /* 0x0054380001047983 */ /* 0x000ee80000300800 */
[----:B------:R0:W-:Y:S04]  /*157380*/  STL [R1+0x2b8], R3 ;  /* 0x0002b80301007387 */ /* 0x0001e80000100800 */
[----:B0-----:R-:W3:Y:S02]  /*157390*/  LDL.LU R3, [R1+0x5434] ;  /* 0x0054340001037983 */ /* 0x001ee40000300800 */
[----:B---3--:R-:W-:-:S02]  /*1573a0*/  F2FP.SATFINITE.E4M3.F32.PACK_AB_MERGE_C R3, R3, R4, RZ ;  /* 0x000000040303723e */ /* 0x008fc400048070ff */
[----:B------:R-:W3:Y:S04]  /*1573b0*/  LDL.LU R4, [R1+0x5430] ;  /* 0x0054300001047983 */ /* 0x000ee80000300800 */
[----:B------:R0:W-:Y:S04]  /*1573c0*/  STL [R1+0x51bc], R3 ;  /* 0x0051bc0301007387 */ /* 0x0001e80000100800 */
[----:B0-----:R-:W3:Y:S02]  /*1573d0*/  LDL.LU R3, [R1+0x19d4] ;  /* 0x0019d40001037983 */ /* 0x001ee40000300800 */
[----:B---3--:R-:W-:-:S02]  /*1573e0*/  F2FP.SATFINITE.E4M3.F32.PACK_AB_MERGE_C R3, R3, R4, RZ ;  /* 0x000000040303723e */ /* 0x008fc400048070ff */
[----:B------:R-:W2:Y:S04]  /*1573f0*/  LDL.LU R4, [R1+0x542c] ;  /* 0x00542c0001047983 */ /* 0x000ea80000300800 */
[----:B------:R0:W-:Y:S04]  /*157400*/  STL [R1+0x51c8], R3 ;  /* 0x0051c80301007387 */ /* 0x0001e80000100800 */
[----:B0-----:R-:W3:Y:S01]  /*157410*/  LDL.LU R3, [R1+0x1984] ;  /* 0x0019840001037983 */ /* 0x001ee20000300800 */
        /* <DEDUP_REMOVED lines=35> */
[----:B0-----:R-:W3:Y:S02]  /*157650*/  LDL.LU R4, [R1+0x53e4] ;  /* 0x0053e40001047983 */ /* 0x001ee40000300800 */
[----:B---3--:R-:W-:-:S02]  /*157660*/  F2FP.SATFINITE.E4M3.F32.PACK_AB_MERGE_C R3, R3, R4, RZ ;  /* 0x000000040303723e */ /* 0x008fc400048070ff */
[----:B------:R-:W3:Y:S04]  /*157670*/  LDL.LU R4, [R1+0x53e0] ;  /* 0x0053e00001047983 */ /* 0x000ee80000300800 */
[----:B------:R0:W-:Y:S01]  /*157680*/  STL [R1+0x288], R3 ;  /* 0x0002880301007387 */ /* 0x0001e20000100800 */
[----:B------:R-:W-:Y:S02]  /*157690*/  F2FP.SATFINITE.E4M3.F32.PACK_AB_MERGE_C R2, R2, R12, RZ ;  /* 0x0000000c0202723e */ /* 0x000fe400048070ff */
[----:B0-----:R-:W-:Y:S02]  /*1576a0*/  F2FP.SATFINITE.E4M3.F32.PACK_AB_MERGE_C R3, R18, R14, RZ ;  /* 0x0000000e1203723e */ /* 0x001fe400048070ff */
[----:B---3--:R-:W-:Y:S02]  /*1576b0*/  F2FP.SATFINITE.E4M3.F32.PACK_AB_MERGE_C R15, R4, R15, RZ ;  /* 0x0000000f040f723e */ /* 0x008fe400048070ff */
[----:B--2---:R-:W-:-:S03]  /*1576c0*/  F2FP.SATFINITE.E4M3.F32.PACK_AB_MERGE_C R4, R13, R11, RZ ;  /* 0x0000000b0d04723e */ /* 0x004fc600048070ff */
[----:B------:R-:W-:Y:S04]  /*1576d0*/  STL [R1+0x284], R15 ;  /* 0x0002840f01007387 */ /* 0x000fe80000100800 */
[----:B------:R0:W-:Y:S04]  /*1576e0*/  STL [R1+0x280], R4 ;  /* 0x0002800401007387 */ /* 0x0001e80000100800 */
[----:B------:R2:W-:Y:S04]  /*1576f0*/  STL [R1+0x27c], R3 ;  /* 0x00027c0301007387 */ /* 0x0005e80000100800 */
[----:B------:R3:W-:Y:S01]  /*157700*/  STL [R1+0x278], R2 ;  /* 0x0002780201007387 */ /* 0x0007e20000100800 */
[----:B0-----:R-:W-:-:S02]  /*157710*/  F2FP.SATFINITE.E4M3.F32.PACK_AB_MERGE_C R4, R29, R6, RZ ;  /* 0x000000061d04723e */ /* 0x001fc400048070ff */
[----:B--2---:R-:W-:Y:S02]  /*157720*/  F2FP.SATFINITE.E4M3.F32.PACK_AB_MERGE_C R3, R10, R0, RZ ;  /* 0x000000000a03723e */ /* 0x004fe400048070ff */
[----:B---3--:R-:W-:Y:S02]  /*157730*/  F2FP.SATFINITE.E4M3.F32.PACK_AB_MERGE_C R2, R9, R5, RZ ;  /* 0x000000050902723e */ /* 0x008fe400048070ff */
[----:B------:R-:W-:Y:S01]  /*157740*/  F2FP.SATFINITE.E4M3.F32.PACK_AB_MERGE_C R0, R8, R17, RZ ;  /* 0x000000110800723e */ /* 0x000fe200048070ff */
[----:B------:R-:W-:Y:S04]  /*157750*/  STL [R1+0x274], R4 ;  /* 0x0002740401007387 */ /* 0x000fe80000100800 */
[----:B------:R0:W-:Y:S04]  /*157760*/  STL [R1+0x270], R3 ;  /* 0x0002700301007387 */ /* 0x0001e80000100800 */
[----:B------:R2:W-:Y:S04]  /*157770*/  STL [R1+0x26c], R2 ;  /* 0x00026c0201007387 */ /* 0x0005e80000100800 */
[----:B------:R3:W-:Y:S01]  /*157780*/  STL [R1+0x268], R0 ;  /* 0x0002680001007387 */ /* 0x0007e20000100800 */
[----:B0-----:R-:W-:-:S02]  /*157790*/  F2FP.SATFINITE.E4M3.F32.PACK_AB_MERGE_C R3, R23, R28, RZ ;  /* 0x0000001c1703723e */ /* 0x001fc400048070ff */
[----:B--2---:R-:W-:Y:S02]  /*1577a0*/  F2FP.SATFINITE.E4M3.F32.PACK_AB_MERGE_C R2, R24, R7, RZ ;  /* 0x000000071802723e */ /* 0x004fe400048070ff */
[----:B---3--:R-:W-:Y:S01]  /*1577b0*/  F2FP.SATFINITE.E4M3.F32.PACK_AB_MERGE_C R0, R26, R27, RZ ;  /* 0x0000001b1a00723e */ /* 0x008fe200048070ff */
[----:B------:R0:W-:Y:S04]  /*1577c0*/  STL [R1+0x264], R3 ;  /* 0x0002640301007387 */ /* 0x0001e80000100800 */
[----:B------:R2:W-:Y:S04]  /*1577d0*/  STL [R1+0x260], R2 ;  /* 0x0002600201007387 */ /* 0x0005e80000100800 */
[----:B------:R3:W-:Y:S01]  /*1577e0*/  STL [R1+0x25c], R0 ;  /* 0x00025c0001007387 */ /* 0x0007e20000100800 */
[----:B0-----:R-:W-:-:S02]  /*1577f0*/  F2FP.SATFINITE.E4M3.F32.PACK_AB_MERGE_C R3, R22, R25, RZ ;  /* 0x000000191603723e */ /* 0x001fc400048070ff */
[----:B--2---:R-:W-:Y:S02]  /*157800*/  F2FP.SATFINITE.E4M3.F32.PACK_AB_MERGE_C R2, R20, R21, RZ ;  /* 0x000000151402723e */ /* 0x004fe400048070ff */
[----:B---3--:R-:W-:Y:S01]  /*157810*/  F2FP.SATFINITE.E4M3.F32.PACK_AB_MERGE_C R0, R16, R19, RZ ;  /* 0x000000131000723e */ /* 0x008fe200048070ff */
[----:B------:R-:W-:Y:S04]  /*157820*/  STL [R1+0x258], R3 ;  /* 0x0002580301007387 */ /* 0x000fe80000100800 */
[----:B------:R-:W2:Y:S04]  /*157830*/  LDL.LU R19, [R1+0x192c] ;  /* 0x00192c0001137983 */ /* 0x000ea80000300800 */
[----:B------:R-:W-:Y:S04]  /*157840*/  STL [R1+0x254], R2 ;  /* 0x0002540201007387 */ /* 0x000fe80000100800 */
[----:B------:R-:W3:Y:S04]  /*157850*/  LDL.LU R29, [R1+0x1904] ;  /* 0x00190400011d7983 */ /* 0x000ee80000300800 */
[----:B------:R-:W-:Y:S04]  /*157860*/  STL [R1+0x1534], R0 ;  /* 0x0015340001007387 */ /* 0x000fe80000100800 */
[----:B---3--:R0:W-:Y:S04]  /*157870*/  STL [R1+0x53cc], R29 ;  /* 0x0053cc1d01007387 */ /* 0x0081e80000100800 */
[----:B0-----:R-:W3:Y:S04]  /*157880*/  LDL.LU R29, [R1+0x191c] ;  /* 0x00191c00011d7983 */ /* 0x001ee80000300800 */
        /* <DEDUP_REMOVED lines=84> */
[----:B0-----:R-:W3:Y:S01]  /*157dd0*/  LDL.LU R29, [R1+0x18d4] ;  /* 0x0018d400011d7983 */ /* 0x001ee20000300800 */
[----:B--2---:R-:W-:-:S03]  /*157de0*/  F2FP.SATFINITE.E4M3.F32.PACK_AB_MERGE_C R3, R3, R15, RZ ;  /* 0x0000000f0303723e */ /* 0x004fc600048070ff */
[----:B------:R-:W2:Y:S04]  /*157df0*/  LDL.LU R15, [R1+0x53b0] ;  /* 0x0053b000010f7983 */ /* 0x000ea80000300800 */
[----:B------:R0:W-:Y:S04]  /*157e00*/  STL [R1+0x24c], R3 ;  /* 0x00024c0301007387 */ /* 0x0001e80000100800 */
[----:B0-----:R-:W3:Y:S02]  /*157e10*/  LDL.LU R3, [R1+0x53ac] ;  /* 0x0053ac0001037983 */ /* 0x001ee40000300800 */
[----:B---3--:R-:W-:-:S02]  /*157e20*/  F2FP.SATFINITE.E4M3.F32.PACK_AB_MERGE_C R29, R29, R3, RZ ;  /* 0x000000031d1d723e */ /* 0x008fc400048070ff */
[----:B------:R-:W2:Y:S04]  /*157e30*/  LDL.LU R3, [R1+0x53a8] ;  /* 0x0053a80001037983 */ /* 0x000ea80000300800 */
[----:B------:R2:W-:Y:S01]  /*157e40*/  STL [R1+0x5120], R29 ;  /* 0x0051201d01007387 */ /* 0x0005e20000100800 */
[----:B------:R-:W-:Y:S02]  /*157e50*/  F2FP.SATFINITE.E4M3.F32.PACK_AB_MERGE_C R12, R19, R12, RZ ;  /* 0x0000000c130c723e */ /* 0x000fe400048070ff */
[----:B--2---:R-:W-:Y:S02]  /*157e60*/  F2FP.SATFINITE.E4M3.F32.PACK_AB_MERGE_C R29, R15, R3, RZ ;  /* 0x000000030f1d723e */ /* 0x004fe400048070ff */
[----:B------:R-:W-:Y:S02]  /*157e70*/  F2FP.SATFINITE.E4M3.F32.PACK_AB_MERGE_C R3, R11, R4, RZ ;  /* 0x000000040b03723e */ /* 0x000fe400048070ff */
[----:B------:R-:W-:-:S02]  /*157e80*/  F2FP.SATFINITE.E4M3.F32.PACK_AB_MERGE_C R11, R14, R13, RZ ;  /* 0x0000000d0e0b723e */ /* 0x000fc400048070ff */
[----:B------:R-:W-:Y:S01]  /*157e90*/  F2FP.SATFINITE.E4M3.F32.PACK_AB_MERGE_C R4, R2, R18, RZ ;  /* 0x000000120204723e */ /* 0x000fe200048070ff */
[----:B------:R-:W-:Y:S04]  /*157ea0*/  STL [R1+0x5128], R29 ;  /* 0x0051281d01007387 */ /* 0x000fe80000100800 */
[----:B------:R-:W-:Y:S04]  /*157eb0*/  STL [R1+0x154c], R12 ;  /* 0x00154c0c01007387 */ /* 0x000fe80000100800 */
[----:B------:R0:W-:Y:S04]  /*157ec0*/  STL [R1+0x240], R3 ;  /* 0x0002400301007387 */ /* 0x0001e80000100800 */
[----:B------:R-:W-:Y:S01]  /*157ed0*/  STL [R1+0x23c], R11 ;  /* 0x00023c0b01007387 */ /* 0x000fe20000100800 */
[----:B------:R-:W-:-:S03]  /*157ee0*/  F2FP.SATFINITE.E4M3.F32.PACK_AB_MERGE_C R2, R5, R10, RZ ;  /* 0x0000000a0502723e */ /* 0x000fc600048070ff */
[----:B------:R-:W-:Y:S01]  /*157ef0*/  STL [R1+0x18b0], R4 ;  /* 0x0018b00401007387 */ /* 0x000fe20000100800 */
[----:B0-----:R-:W-:Y:S02]  /*157f00*/  F2FP.SATFINITE.E4M3.F32.PACK_AB_MERGE_C R3, R0, R6, RZ ;  /* 0x000000060003723e */ /* 0x001fe400048070ff */
[----:B------:R-:W-:-:S03]  /*157f10*/  F2FP.SATFINITE.E4M3.F32.PACK_AB_MERGE_C R0, R17, R9, RZ ;  /* 0x000000091100723e */ /* 0x000fc600048070ff */
[----:B------:R0:W-:Y:S04]  /*157f20*/  STL [R1+0x238], R3 ;  /* 0x0002380301007387 */ /* 0x0001e80000100800 */
[----:B------:R2:W-:Y:S04]  /*157f30*/  STL [R1+0x234], R2 ;  /* 0x0002340201007387 */ /* 0x0005e80000100800 */
[----:B------:R3:W-:Y:S01]  /*157f40*/  STL [R1+0x230], R0 ;  /* 0x0002300001007387 */ /* 0x0007e20000100800 */
[----:B0-----:R-:W-:Y:S02]  /*157f50*/  F2FP.SATFINITE.E4M3.F32.PACK_AB_MERGE_C R3, R28, R8, RZ ;  /* 0x000000081c03723e */ /* 0x001fe400048070ff */
[----:B--2---:R-:W-:-:S02]  /*157f60*/  F2FP.SATFINITE.E4M3.F32.PACK_AB_MERGE_C R2, R7, R23, RZ ;  /* 0x000000170702723e */ /* 0x004fc400048070ff */
[----:B---3--:R-:W-:Y:S01]  /*157f70*/  F2FP.SATFINITE.E4M3.F32.PACK_AB_MERGE_C R0, R27, R24, RZ ;  /* 0x000000181b00723e */ /* 0x008fe200048070ff */
[----:B------:R0:W-:Y:S04]  /*157f80*/  STL [R1+0x1890], R3 ;  /* 0x0018900301007387 */ /* 0x0001e80000100800 */
[----:B------:R2:W-:Y:S04]  /*157f90*/  STL [R1+0x22c], R2 ;  /* 0x00022c0201007387 */ /* 0x0005e80000100800 */
[----:B------:R3:W-:Y:S01]  /*157fa0*/  STL [R1+0x228], R0 ;  /* 0x0002280001007387 */ /* 0x0007e20000100800 */
[----:B0-----:R-:W-:-:S05]  /*157fb0*/  F2FP.SATFINITE.E4M3.F32.PACK_AB_MERGE_C R3, R25, R26, RZ ;  /* 0x0000001a1903723e */ /* 0x001fca00048070ff */
[----:B------:R-:W-:Y:S04]  /*157fc0*/  STL [R1+0x224], R3 ;  /* 0x0002240301007387 */ /* 0x000fe80000100800 */
[----:B------:R-:W4:Y:S01]  /*157fd0*/  LDL.LU R11, [R1+0x1834] ;  /* 0x00183400010b7983 */ /* 0x000f220000300800 */
[----:B--2---:R-:W-:Y:S02]  /*157fe0*/  F2FP.SATFINITE.E4M3.F32.PACK_AB_MERGE_C R2, R21, R22, RZ ;  /* 0x000000161502723e */ /* 0x004fe400048070ff */
[----:B---3--:R-:W-:-:S03]  /*157ff0*/  F2FP.SATFINITE.E4M3.F32.PACK_AB_MERGE_C R0, R16, R20, RZ ;  /* 0x000000141000723e */ /* 0x008fc600048070ff */
[----:B------:R-:W-:Y:S04]  /*158000*/  STL [R1+0x1870], R2 ;  /* 0x0018700201007387 */ /* 0x000fe80000100800 */
[----:B----4-:R0:W-:Y:S04]  /*158010*/  STL [R1+0x5380], R11 ;  /* 0x0053800b01007387 */ /* 0x0101e80000100800 */
        /* <DEDUP_REMOVED lines=44> */
[----:B0-----:R-:W4:Y:S01]  /*1582e0*/  LDL.LU R12, [R1+0x1818] ;  /* 0x00181800010c7983 */ /* 0x001f220000300800 */
[----:B--2---:R-:W-:-:S03]  /*1582f0*/  F2FP.SATFINITE.E4M3.F32.PACK_AB_MERGE_C R11, R11, R4, RZ ;  /* 0x000000040b0b723e */ /* 0x004fc600048070ff */
[----:B----4-:R0:W-:Y:S04]  /*158300*/  STL [R1+0x5368], R12 ;  /* 0x0053680c01007387 */ /* 0x0101e80000100800 */
[----:B0-----:R-:W2:Y:S04]  /*158310*/  LDL.LU R12, [R1+0x1810] ;  /* 0x00181000010c7983 */ /* 0x001ea80000300800 */
        /* <DEDUP_REMOVED lines=45> */
[----:B------:R-:W3:Y:S04]  /*1585f0*/  LDL.LU R4, [R1+0x537c] ;  /* 0x00537c0001047983 */ /* 0x000ee80000300800 */
[----:B------:R0:W-:Y:S04]  /*158600*/  STL [R1+0x5180], R11 ;  /* 0x0051800b01007387 */ /* 0x0001e80000100800 */
[----:B0-----:R-:W2:Y:S01]  /*158610*/  LDL.LU R11, [R1+0x1824] ;  /* 0x00182400010b7983 */ /* 0x001ea20000300800 */
[----:B---3--:R-:W-:-:S03]  /*158620*/  F2FP.SATFINITE.E4M3.F32.PACK_AB_MERGE_C R4, R4, R29, RZ ;  /* 0x0000001d0404723e */ /* 0x008fc600048070ff */
[----:B------:R-:W3:Y:S04]  /*158630*/  LDL.LU R29, [R1+0x5378] ;  /* 0x00537800011d7983 */ /* 0x000ee80000300800 */
        /* <DEDUP_REMOVED lines=19> */
[----:B------:R-:W4:Y:S04]  /*158770*/  LDL.LU R12, [R1+0x5358] ;  /* 0x00535800010c7983 */ /* 0x000f280000300800 */
[----:B------:R0:W-:Y:S04]  /*158780*/  STL [R1+0x1fc], R29 ;  /* 0x0001fc1d01007387 */ /* 0x0001e80000100800 */
[----:B0-----:R-:W2:Y:S02]  /*158790*/  LDL.LU R29, [R1+0x5354] ;  /* 0x00535400011d7983 */ /* 0x001ea40000300800 */
[----:B--2---:R-:W-:-:S02]  /*1587a0*/  F2FP.SATFINITE.E4M3.F32.PACK_AB_MERGE_C R11, R11, R29, RZ ;  /* 0x0000001d0b0b723e */ /* 0x004fc400048070ff */
[----:B------:R-:W2:Y:S04]  /*1587b0*/  LDL.LU R29, [R1+0x5350] ;  /* 0x00535000011d7983 */ /* 0x000ea80000300800 */
[----:B------:R2:W-:Y:S01]  /*1587c0*/  STL [R1+0x51ac], R11 ;  /* 0x0051ac0b01007387 */ /* 0x0005e20000100800 */
[----:B------:R-:W-:Y:S02]  /*1587d0*/  F2FP.SATFINITE.E4M3.F32.PACK_AB_MERGE_C R3, R15, R3, RZ ;  /* 0x000000030f03723e */ /* 0x000fe400048070ff */
[----:B--2---:R-:W-:Y:S02]  /*1587e0*/  F2FP.SATFINITE.E4M3.F32.PACK_AB_MERGE_C R11, R29, R4, RZ ;  /* 0x000000041d0b723e */ /* 0x004fe400048070ff */
[----:B----4-:R-:W-:-:S03]  /*1587f0*/  F2FP.SATFINITE.E4M3.F32.PACK_AB_MERGE_C R4, R19, R12, RZ ;  /* 0x0000000c1304723e */ /* 0x010fc600048070ff */
[----:B------:R0:W-:Y:S04]  /*158800*/  STL [R1+0x1f4], R11 ;  /* 0x0001f40b01007387 */ /* 0x0001e80000100800 */
[----:B------:R2:W-:Y:S04]  /*158810*/  STL [R1+0x17f0], R4 ;  /* 0x0017f00401007387 */ /* 0x0005e80000100800 */
[----:B------:R3:W-:Y:S01]  /*158820*/  STL [R1+0x1f0], R3 ;  /* 0x0001f00301007387 */ /* 0x0007e20000100800 */
[----:B0-----:R-:W-:Y:S02]  /*158830*/  F2FP.SATFINITE.E4M3.F32.PACK_AB_MERGE_C R11, R14, R13, RZ ;  /* 0x0000000d0e0b723e */ /* 0x001fe400048070ff */
[----:B--2---:R-:W-:-:S02]  /*158840*/  F2FP.SATFINITE.E4M3.F32.PACK_AB_MERGE_C R4, R2, R18, RZ ;  /* 0x000000120204723e */ /* 0x004fc400048070ff */
[----:B---3--:R-:W-:Y:S02]  /*158850*/  F2FP.SATFINITE.E4M3.F32.PACK_AB_MERGE_C R3, R0, R6, RZ ;  /* 0x000000060003723e */ /* 0x008fe400048070ff */
[----:B------:R-:W-:Y:S01]  /*158860*/  F2FP.SATFINITE.E4M3.F32.PACK_AB_MERGE_C R2, R5, R10, RZ ;  /* 0x0000000a0502723e */ /* 0x000fe200048070ff */
[----:B------:R-:W-:Y:S04]  /*158870*/  STL [R1+0x1ec], R11 ;  /* 0x0001ec0b01007387 */ /* 0x000fe80000100800 */
[----:B------:R-:W-:Y:S01]  /*158880*/  STL [R1+0x1e8], R4 ;  /* 0x0001e80401007387 */ /* 0x000fe20000100800 */
        /* <DEDUP_REMOVED lines=126> */
[----:B------:R-:W-:Y:S02]  /*159070*/  F2FP.SATFINITE.E4M3.F32.PACK_AB_MERGE_C R0, R8, R17, RZ ;  /* 0x000000110800723e */ /* 0x000fe400048070ff */
[----:B--2---:R-:W-:Y:S02]  /*159080*/  F2FP.SATFINITE.E4M3.F32.PACK_AB_MERGE_C R11, R29, R4, RZ ;  /* 0x000000041d0b723e */ /* 0x004fe400048070ff */
[----:B----4-:R-:W-:-:S03]  /*159090*/  F2FP.SATFINITE.E4M3.F32.PACK_AB_MERGE_C R4, R19, R12, RZ ;  /* 0x0000000c1304723e */ /* 0x010fc600048070ff */
[----:B------:R-:W-:Y:S04]  /*1590a0*/  STL [R1+0x1ac], R11 ;  /* 0x0001ac0b01007387 */ /* 0x000fe80000100800 */
[----:B------:R0:W-:Y:S04]  /*1590b0*/  STL [R1+0x50bc], R18 ;  /* 0x0050bc1201007387 */ /* 0x0001e80000100800 */
[----:B------:R-:W-:Y:S04]  /*1590c0*/  STL [R1+0x1520], R4 ;  /* 0x0015200401007387 */ /* 0x000fe80000100800 */
[----:B------:R-:W-:Y:S01]  /*1590d0*/  STL [R1+0x50c0], R16 ;  /* 0x0050c01001007387 */ /* 0x000fe20000100800 */
[----:B0-----:R-:W-:-:S05]  /*1590e0*/  F2FP.SATFINITE.E4M3.F32.PACK_AB_MERGE_C R18, R14, R13, RZ ;  /* 0x0000000d0e12723e */ /* 0x001fca00048070ff */
[----:B------:R0:W-:Y:S04]  /*1590f0*/  STL [R1+0x50dc], R18 ;  /* 0x0050dc1201007387 */ /* 0x0001e80000100800 */
[----:B------:R2:W-:Y:S04]  /*159100*/  STL [R1+0x50e0], R2 ;  /* 0x0050e00201007387 */ /* 0x0005e80000100800 */
[----:B------:R-:W-:Y:S01]  /*159110*/  STL [R1+0x5100], R6 ;  /* 0x0051000601007387 */ /* 0x000fe20000100800 */
[----:B0-----:R-:W-:Y:S02]  /*159120*/  F2FP.SATFINITE.E4M3.F32.PACK_AB_MERGE_C R18, R23, R28, RZ ;  /* 0x0000001c1712723e */ /* 0x001fe400048070ff */
[----:B--2---:R-:W-:-:S05]  /*159130*/  F2FP.SATFINITE.E4M3.F32.PACK_AB_MERGE_C R2, R9, R5, RZ ;  /* 0x000000050902723e */ /* 0x004fca00048070ff */
[----:B------:R-:W-:Y:S04]  /*159140*/  STL [R1+0x19c], R2 ;  /* 0x00019c0201007387 */ /* 0x000fe80000100800 */
[----:B------:R0:W-:Y:S04]  /*159150*/  STL [R1+0x5108], R18 ;  /* 0x0051081201007387 */ /* 0x0001e80000100800 */
[----:B------:R2:W-:Y:S01]  /*159160*/  STL [R1+0x198], R0 ;  /* 0x0001980001007387 */ /* 0x0005e20000100800 */
[----:B0-----:R-:W-:Y:S02]  /*159170*/  F2FP.SATFINITE.E4M3.F32.PACK_AB_MERGE_C R18, R26, R27, RZ ;  /* 0x0000001b1a12723e */ /* 0x001fe400048070ff */
[----:B--2---:R-:W-:-:S03]  /*159180*/  F2FP.SATFINITE.E4M3.F32.PACK_AB_MERGE_C R0, R24, R7, RZ ;  /* 0x000000071800723e */ /* 0x004fc600048070ff */
[----:B------:R-:W-:Y:S04]  /*159190*/  STL [R1+0x5114], R18 ;  /* 0x0051141201007387 */ /* 0x000fe80000100800 */
[----:B------:R0:W-:Y:S04]  /*1591a0*/  STL [R1+0x190], R0 ;  /* 0x0001900001007387 */ /* 0x0001e80000100800 */
[----:B------:R-:W2:Y:S01]  /*1591b0*/  LDL.LU R29, [R1+0x16cc] ;  /* 0x0016cc00011d7983 */ /* 0x000ea20000300800 */
[----:B0-----:R-:W-:-:S05]  /*1591c0*/  F2FP.SATFINITE.E4M3.F32.PACK_AB_MERGE_C R0, R22, R25, RZ ;  /* 0x000000191600723e */ /* 0x001fca00048070ff */
[----:B------:R-:W-:Y:S04]  /*1591d0*/  STL [R1+0x188], R0 ;  /* 0x0001880001007387 */ /* 0x000fe80000100800 */
        /* <DEDUP_REMOVED lines=14> */
[----:B0-----:R-:W3:Y:S01]  /*1592c0*/  LDL.LU R6, [R1+0x16c0] ;  /* 0x0016c00001067983 */ /* 0x001ee20000300800 */
[----:B------:R-:W-:-:S03]  /*1592d0*/  F2FP.SATFINITE.E4M3.F32.PACK_AB_MERGE_C R18, R20, R21, RZ ;  /* 0x000000151412723e */ /* 0x000fc600048070ff */
[----:B---3--:R0:W-:Y:S04]  /*1592e0*/  STL [R1+0x52fc], R6 ;  /* 0x0052fc0601007387 */ /* 0x0081e80000100800 */
[----:B0-----:R-:W3:Y:S04]  /*1592f0*/  LDL.LU R6, [R1+0x16d8] ;  /* 0x0016d80001067983 */ /* 0x001ee80000300800 */
        /* <DEDUP_REMOVED lines=49> */
[----:B------:R-:W3:Y:S01]  /*159610*/  LDL.LU R6, [R1+0x52e4] ;  /* 0x0052e40001067983 */ /* 0x000ee20000300800 */
[----:B----4-:R-:W-:-:S03]  /*159620*/  F2FP.SATFINITE.E4M3.F32.PACK_AB_MERGE_C R2, R16, R2, RZ ;  /* 0x000000021002723e */ /* 0x010fc600048070ff */
[----:B------:R0:W-:Y:S01]  /*159630*/  STL [R1+0x514c], R18 ;  /* 0x00514c1201007387 */ /* 0x0001e20000100800 */
[----:B------:R-:W-:Y:S02]  /*159640*/  F2FP.SATFINITE.E4M3.F32.PACK_AB_MERGE_C R3, R15, R3, RZ ;  /* 0x000000030f03723e */ /* 0x000fe400048070ff */
[----:B------:R-:W-:Y:S02]  /*159650*/  F2FP.SATFINITE.E4M3.F32.PACK_AB_MERGE_C R0, R10, R0, RZ ;  /* 0x000000000a00723e */ /* 0x000fe400048070ff */
[----:B0-----:R-:W-:Y:S02]  /*159660*/  F2FP.SATFINITE.E4M3.F32.PACK_AB_MERGE_C R18, R19, R12, RZ ;  /* 0x0000000c1312723e */ /* 0x001fe400048070ff */
[----:B------:R-:W-:Y:S02]  /*159670*/  F2FP.SATFINITE.E4M3.F32.PACK_AB_MERGE_C R10, R23, R28, RZ ;  /* 0x0000001c170a723e */ /* 0x000fe400048070ff */
[----:B---3--:R-:W-:Y:S02]  /*159680*/  F2FP.SATFINITE.E4M3.F32.PACK_AB_MERGE_C R6, R6, R29, RZ ;  /* 0x0000001d0606723e */ /* 0x008fe400048070ff */
[----:B------:R-:W-:-:S03]  /*159690*/  F2FP.SATFINITE.E4M3.F32.PACK_AB_MERGE_C R29, R4, R11, RZ ;  /* 0x0000000b041d723e */ /* 0x000fc600048070ff */
[----:B------:R-:W-:Y:S04]  /*1596a0*/  STL [R1+0x168], R6 ;  /* 0x0001680601007387 */ /* 0x000fe80000100800 */
[----:B------:R0:W-:Y:S04]  /*1596b0*/  STL [R1+0x5160], R29 ;  /* 0x0051601d01007387 */ /* 0x0001e80000100800 */
[----:B------:R2:W-:Y:S04]  /*1596c0*/  STL [R1+0x164], R2 ;  /* 0x0001640201007387 */ /* 0x0005e80000100800 */
[----:B------:R-:W-:Y:S04]  /*1596d0*/  STL [R1+0x5164], R18 ;  /* 0x0051641201007387 */ /* 0x000fe80000100800 */
[----:B------:R-:W-:Y:S01]  /*1596e0*/  STL [R1+0x158], R3 ;  /* 0x0001580301007387 */ /* 0x000fe20000100800 */
[----:B0-----:R-:W-:-:S02]  /*1596f0*/  F2FP.SATFINITE.E4M3.F32.PACK_AB_MERGE_C R29, R9, R5, RZ ;  /* 0x00000005091d723e */ /* 0x001fc400048070ff */
[----:B--2---:R-:W-:Y:S02]  /*159700*/  F2FP.SATFINITE.E4M3.F32.PACK_AB_MERGE_C R2, R14, R13, RZ ;  /* 0x0000000d0e02723e */ /* 0x004fe400048070ff */
[----:B------:R-:W-:-:S03]  /*159710*/  F2FP.SATFINITE.E4M3.F32.PACK_AB_MERGE_C R13, R24, R7, RZ ;  /* 0x00000007180d723e */ /* 0x000fc600048070ff */
[----:B------:R-:W-:Y:S04]  /*159720*/  STL [R1+0x154], R2 ;  /* 0x0001540201007387 */ /* 0x000fe80000100800 */
[----:B------:R-:W-:Y:S04]  /*159730*/  STL [R1+0x5190], R29 ;  /* 0x0051901d01007387 */ /* 0x000fe80000100800 */
[----:B------:R0:W-:Y:S01]  /*159740*/  STL [R1+0x150], R0 ;  /* 0x0001500001007387 */ /* 0x0001e20000100800 */
[----:B------:R-:W-:Y:S02]  /*159750*/  F2FP.SATFINITE.E4M3.F32.PACK_AB_MERGE_C R9, R26, R27, RZ ;  /* 0x0000001b1a09723e */ /* 0x000fe400048070ff */
[----:B------:R-:W-:Y:S01]  /*159760*/  F2FP.SATFINITE.E4M3.F32.PACK_AB_MERGE_C R7, R22, R25, RZ ;  /* 0x000000191607723e */ /* 0x000fe200048070ff */
[----:B------:R-:W-:Y:S01]  /*159770*/  STL [R1+0x5194], R10 ;  /* 0x0051940a01007387 */ /* 0x000fe20000100800 */
[----:B0-----:R-:W-:-:S05]  /*159780*/  F2FP.SATFINITE.E4M3.F32.PACK_AB_MERGE_C R0, R8, R17, RZ ;  /* 0x000000110800723e */ /* 0x001fca00048070ff */
[----:B------:R-:W-:Y:S04]  /*159790*/  STL [R1+0x148], R0 ;  /* 0x0001480001007387 */ /* 0x000fe80000100800 */
[----:B------:R-:W-:Y:S04]  /*1597a0*/  STL [R1+0x5198], R13 ;  /* 0x0051980d01007387 */ /* 0x000fe80000100800 */
[----:B------:R-:W-:Y:S04]  /*1597b0*/  STL [R1+0x519c], R9 ;  /* 0x00519c0901007387 */ /* 0x000fe80000100800 */
[----:B------:R-:W-:Y:S04]  /*1597c0*/  STL [R1+0x51a4], R7 ;  /* 0x0051a40701007387 */ /* 0x000fe80000100800 */
[----:B------:R-:W2:Y:S04]  /*1597d0*/  LDL.LU R17, [R1+0x1634] ;  /* 0x0016340001117983 */ /* 0x000ea80000300800 */
[----:B------:R-:W3:Y:S04]  /*1597e0*/  LDL.LU R4, [R1+0x163c] ;  /* 0x00163c0001047983 */ /* 0x000ee80000300800 */
[----:B---3--:R0:W-:Y:S04]  /*1597f0*/  STL [R1+0x52e0], R4 ;  /* 0x0052e00401007387 */ /* 0x0081e80000100800 */
[----:B0-----:R-:W2:Y:S04]  /*159800*/  LDL.LU R4, [R1+0x1630] ;  /* 0x0016300001047983 */ /* 0x001ea80000300800 */
[----:B------:R-:W3:Y:S04]  /*159810*/  LDL.LU R7, [R1+0x162c] ;  /* 0x00162c0001077983 */ /* 0x000ee80000300800 */
[----:B---3--:R0:W-:Y:S04]  /*159820*/  STL [R1+0x52d8], R7 ;  /* 0x0052d80701007387 */ /* 0x0081e80000100800 */
[----:B0-----:R-:W3:Y:S01]  /*159830*/  LDL.LU R7, [R1+0x1620] ;  /* 0x0016200001077983 */ /* 0x001ee20000300800 */
[----:B------:R-:W-:-:S02]  /*159840*/  F2FP.SATFINITE.E4M3.F32.PACK_AB_MERGE_C R5, R20, R21, RZ ;  /* 0x000000151405723e */ /* 0x000fc400048070ff */
[----:B--2---:R-:W-:Y:S01]  /*159850*/  F2FP.SATFINITE.E4M3.F32.PACK_AB_MERGE_C R17, R17, R4, RZ ;  /* 0x000000041111723e */ /* 0x004fe200048070ff */
[----:B---3--:R0:W-:Y:S04]  /*159860*/  STL [R1+0x52dc], R7 ;  /* 0x0052dc0701007387 */ /* 0x0081e80000100800 */
[----:B0-----:R-:W2:Y:S04]  /*159870*/  LDL.LU R7, [R1+0x1638] ;  /* 0x0016380001077983 */ /* 0x001ea80000300800 */
        /* <DEDUP_REMOVED lines=29> */
[----:B0-----:R-:W3:Y:S01]  /*159a50*/  LDL.LU R17, [R1+0x1610] ;  /* 0x0016100001117983 */ /* 0x001ee20000300800 */
[----:B--2---:R-:W-:-:S03]  /*159a60*/  F2FP.SATFINITE.E4M3.F32.PACK_AB_MERGE_C R4, R4, R7, RZ ;  /* 0x000000070404723e */ /* 0x004fc600048070ff */
        /* <DEDUP_REMOVED lines=8> */
[----:B0-----:R-:W-:Y:S02]  /*159af0*/  F2FP.SATFINITE.E4M3.F32.PACK_AB_MERGE_C R5, R24, R23, RZ ;  /* 0x000000171805723e */ /* 0x001fe400048070ff */
[----:B---3--:R-:W-:Y:S02]  /*159b00*/  F2FP.SATFINITE.E4M3.F32.PACK_AB_MERGE_C R7, R7, R4, RZ ;  /* 0x000000040707723e */ /* 0x008fe400048070ff */
[----:B------:R-:W-:Y:S02]  /*159b10*/  F2FP.SATFINITE.E4M3.F32.PACK_AB_MERGE_C R4, R9, R17, RZ ;  /* 0x000000110904723e */ /* 0x000fe400048070ff */
[----:B------:R-:W-:Y:S01]  /*159b20*/  F2FP.SATFINITE.E4M3.F32.PACK_AB_MERGE_C R17, R2, R6, RZ ;  /* 0x000000060211723e */ /* 0x000fe200048070ff */
[----:B------:R0:W-:Y:S04]  /*159b30*/  STL [R1+0x51c4], R7 ;  /* 0x0051c40701007387 */ /* 0x0001e80000100800 */
[----:B------:R-:W-:Y:S04]  /*159b40*/  STL [R1+0x51cc], R4 ;  /* 0x0051cc0401007387 */ /* 0x000fe80000100800 */
[----:B------:R2:W-:Y:S04]  /*159b50*/  STL [R1+0x51d0], R10 ;  /* 0x0051d00a01007387 */ /* 0x0005e80000100800 */
[----:B------:R-:W-:Y:S01]  /*159b60*/  STL [R1+0x51d4], R29 ;  /* 0x0051d41d01007387 */ /* 0x000fe20000100800 */
[----:B------:R-:W-:-:S03]  /*159b70*/  F2FP.SATFINITE.E4M3.F32.PACK_AB_MERGE_C R2, R0, R14, RZ ;  /* 0x0000000e0002723e */ /* 0x000fc600048070ff */
[----:B------:R-:W-:Y:S01]  /*159b80*/  STL [R1+0x51d8], R17 ;  /* 0x0051d81101007387 */ /* 0x000fe20000100800 */
[----:B------:R-:W-:Y:S02]  /*159b90*/  F2FP.SATFINITE.E4M3.F32.PACK_AB_MERGE_C R0, R28, R8, RZ ;  /* 0x000000081c00723e */ /* 0x000fe400048070ff */
[----:B0-----:R-:W-:Y:S02]  /*159ba0*/  F2FP.SATFINITE.E4M3.F32.PACK_AB_MERGE_C R7, R19, R12, RZ ;  /* 0x0000000c1307723e */ /* 0x001fe400048070ff */
[----:B--2---:R-:W-:Y:S02]  /*159bb0*/  F2FP.SATFINITE.E4M3.F32.PACK_AB_MERGE_C R10, R11, R16, RZ ;  /* 0x000000100b0a723e */ /* 0x004fe400048070ff */
[----:B------:R-:W-:-:S03]  /*159bc0*/  F2FP.SATFINITE.E4M3.F32.PACK_AB_MERGE_C R4, R15, R3, RZ ;  /* 0x000000030f04723e */ /* 0x000fc600048070ff */
[----:B------:R0:W-:Y:S04]  /*159bd0*/  STL [R1+0x51dc], R10 ;  /* 0x0051dc0a01007387 */ /* 0x0001e80000100800 */
[----:B------:R2:W-:Y:S04]  /*159be0*/  STL [R1+0x51e0], R7 ;  /* 0x0051e00701007387 */ /* 0x0005e80000100800 */
[----:B------:R-:W-:Y:S04]  /*159bf0*/  STL [R1+0x51ec], R4 ;  /* 0x0051ec0401007387 */ /* 0x000fe80000100800 */
[----:B------:R-:W-:Y:S04]  /*159c00*/  STL [R1+0x104], R2 ;  /* 0x0001040201007387 */ /* 0x000fe80000100800 */
[----:B------:R-:W-:Y:S04]  /*159c10*/  STL [R1+0x51f4], R5 ;  /* 0x0051f40501007387 */ /* 0x000fe80000100800 */
[----:B------:R-:W-:Y:S01]  /*159c20*/  STL [R1+0x100], R0 ;  /* 0x0001000001007387 */ /* 0x000fe20000100800 */
[----:B0-----:R-:W-:-:S02]  /*159c30*/  F2FP.SATFINITE.E4M3.F32.PACK_AB_MERGE_C R10, R26, R27, RZ ;  /* 0x0000001b1a0a723e */ /* 0x001fc400048070ff */
[----:B--2---:R-:W-:-:S03]  /*159c40*/  F2FP.SATFINITE.E4M3.F32.PACK_AB_MERGE_C R7, R22, R25, RZ ;  /* 0x000000191607723e */ /* 0x004fc600048070ff */
[----:B------:R-:W-:Y:S04]  /*159c50*/  STL [R1+0x51fc], R10 ;  /* 0x0051fc0a01007387 */ /* 0x000fe80000100800 */
[----:B------:R0:W-:Y:S04]  /*159c60*/  STL [R1+0x5200], R7 ;  /* 0x0052000701007387 */ /* 0x0001e80000100800 */
[----:B------:R-:W2:Y:S04]  /*159c70*/  LDL.LU R17, [R1+0x15bc] ;  /* 0x0015bc0001117983 */ /* 0x000ea80000300800 */
[----:B0-----:R-:W3:Y:S01]  /*159c80*/  LDL.LU R7, [R1+0x1570] ;  /* 0x0015700001077983 */ /* 0x001ee20000300800 */
[----:B------:R-:W-:-:S05]  /*159c90*/  F2FP.SATFINITE.E4M3.F32.PACK_AB_MERGE_C R0, R20, R21, RZ ;  /* 0x000000151400723e */ /* 0x000fca00048070ff */
[----:B------:R-:W-:Y:S04]  /*159ca0*/  STL [R1+0xf0], R0 ;  /* 0x0000f00001007387 */ /* 0x000fe80000100800 */
        /* <DEDUP_REMOVED lines=18> */
[----:B0-----:R-:W3:Y:S01]  /*159dd0*/  LDL.LU R10, [R1+0x1598] ;  /* 0x00159800010a7983 */ /* 0x001ee20000300800 */
[----:B--2---:R-:W-:-:S03]  /*159de0*/  F2FP.SATFINITE.E4M3.F32.PACK_AB_MERGE_C R17, R17, R7, RZ ;  /* 0x000000071111723e */ /* 0x004fc600048070ff */
[----:B---3--:R0:W-:Y:S04]  /*159df0*/  STL [R1+0x52cc], R10 ;  /* 0x0052cc0a01007387 */ /* 0x0081e80000100800 */
[----:B0-----:R-:W2:Y:S04]  /*159e00*/  LDL.LU R10, [R1+0x15a8] ;  /* 0x0015a800010a7983 */ /* 0x001ea80000300800 */
        /* <DEDUP_REMOVED lines=50> */
[----:B------:R-:W2:Y:S04]  /*15a130*/  LDL.LU R7, [R1+0x52b0] ;  /* 0x0052b00001077983 */ /* 0x000ea80000300800 */
[----:B------:R0:W-:Y:S02]  /*15a140*/  STL [R1+0xcc], R17 ;  /* 0x0000cc1101007387 */ /* 0x0001e40000100800 */
[----:B0-----:R-:W-:-:S05]  /*15a150*/  F2FP.SATFINITE.E4M3.F32.PACK_AB_MERGE_C R17, R4, R5, RZ ;  /* 0x000000050411723e */ /* 0x001fca00048070ff */
[----:B------:R4:W-:Y:S01]  /*15a160*/  STL [R1+0x5230], R17 ;  /* 0x0052301101007387 */ /* 0x0009e20000100800 */
[----:B------:R-:W-:Y:S02]  /*15a170*/  F2FP.SATFINITE.E4M3.F32.PACK_AB_MERGE_C R4, R18, R13, RZ ;  /* 0x0000000d1204723e */ /* 0x000fe400048070ff */
[----:B----4-:R-:W-:Y:S02]  /*15a180*/  F2FP.SATFINITE.E4M3.F32.PACK_AB_MERGE_C R17, R9, R29, RZ ;  /* 0x0000001d0911723e */ /* 0x010fe400048070ff */
[----:B------:R-:W-:Y:S02]  /*15a190*/  F2FP.SATFINITE.E4M3.F32.PACK_AB_MERGE_C R5, R11, R16, RZ ;  /* 0x000000100b05723e */ /* 0x000fe400048070ff */
[----:B------:R-:W-:Y:S02]  /*15a1a0*/  F2FP.SATFINITE.E4M3.F32.PACK_AB_MERGE_C R20, R20, R8, RZ ;  /* 0x000000081414723e */ /* 0x000fe400048070ff */
[----:B------:R-:W-:Y:S02]  /*15a1b0*/  F2FP.SATFINITE.E4M3.F32.PACK_AB_MERGE_C R0, R0, R14, RZ ;  /* 0x0000000e0000723e */ /* 0x000fe400048070ff */
[----:B------:R-:W-:-:S02]  /*15a1c0*/  F2FP.SATFINITE.E4M3.F32.PACK_AB_MERGE_C R16, R27, R24, RZ ;  /* 0x000000181b10723e */ /* 0x000fc400048070ff */
[----:B------:R-:W-:Y:S02]  /*15a1d0*/  F2FP.SATFINITE.E4M3.F32.PACK_AB_MERGE_C R14, R25, R26, RZ ;  /* 0x0000001a190e723e */ /* 0x000fe400048070ff */
[----:B--2---:R-:W-:-:S05]  /*15a1e0*/  F2FP.SATFINITE.E4M3.F32.PACK_AB_MERGE_C R7, R10, R7, RZ ;  /* 0x000000070a07723e */ /* 0x004fca00048070ff */
[----:B------:R-:W-:Y:S04]  /*15a1f0*/  STL [R1+0xc8], R7 ;  /* 0x0000c80701007387 */ /* 0x000fe80000100800 */
[----:B------:R0:W-:Y:S02]  /*15a200*/  STL [R1+0x523c], R17 ;  /* 0x00523c1101007387 */ /* 0x0001e40000100800 */
[----:B0-----:R-:W-:Y:S02]  /*15a210*/  F2FP.SATFINITE.E4M3.F32.PACK_AB_MERGE_C R17, R2, R6, RZ ;  /* 0x000000060211723e */ /* 0x001fe400048070ff */
[----:B------:R-:W-:-:S03]  /*15a220*/  F2FP.SATFINITE.E4M3.F32.PACK_AB_MERGE_C R2, R15, R3, RZ ;  /* 0x000000030f02723e */ /* 0x000fc600048070ff */
[----:B------:R-:W-:Y:S04]  /*15a230*/  STL [R1+0x5244], R17 ;  /* 0x0052441101007387 */ /* 0x000fe80000100800 */
[----:B------:R0:W-:Y:S04]  /*15a240*/  STL [R1+0xbc], R4 ;  /* 0x0000bc0401007387 */ /* 0x0001e80000100800 */
[----:B------:R-:W-:Y:S01]  /*15a250*/  STL [R1+0xb4], R5 ;  /* 0x0000b40501007387 */ /* 0x000fe20000100800 */
[----:B0-----:R-:W-:Y:S02]  /*15a260*/  F2FP.SATFINITE.E4M3.F32.PACK_AB_MERGE_C R4, R19, R12, RZ ;  /* 0x0000000c1304723e */ /* 0x001fe400048070ff */
[----:B------:R-:W-:-:S03]  /*15a270*/  F2FP.SATFINITE.E4M3.F32.PACK_AB_MERGE_C R19, R23, R28, RZ ;  /* 0x0000001c1713723e */ /* 0x000fc600048070ff */
[----:B------:R-:W-:Y:S04]  /*15a280*/  STL [R1+0xb0], R4 ;  /* 0x0000b00401007387 */ /* 0x000fe80000100800 */
[----:B------:R0:W-:Y:S04]  /*15a290*/  STL [R1+0xac], R2 ;  /* 0x0000ac0201007387 */ /* 0x0001e80000100800 */
[----:B------:R-:W-:Y:S04]  /*15a2a0*/  STL [R1+0x50b8], R20 ;  /* 0x0050b81401007387 */ /* 0x000fe80000100800 */
[----:B------:R2:W-:Y:S04]  /*15a2b0*/  STL [R1+0xe8], R0 ;  /* 0x0000e80001007387 */ /* 0x0005e80000100800 */
[----:B------:R-:W-:Y:S04]  /*15a2c0*/  STL [R1+0x50e8], R19 ;  /* 0x0050e81301007387 */ /* 0x000fe80000100800 */
[----:B------:R-:W-:Y:S04]  /*15a2d0*/  STL [R1+0x50ec], R16 ;  /* 0x0050ec1001007387 */ /* 0x000fe80000100800 */
[----:B------:R-:W-:Y:S04]  /*15a2e0*/  STL [R1+0x50f0], R14 ;  /* 0x0050f00e01007387 */ /* 0x000fe80000100800 */
[----:B0-----:R-:W3:Y:S04]  /*15a2f0*/  LDL.LU R2, [R1+0x14d4] ;  /* 0x0014d40001027983 */ /* 0x001ee80000300800 */
[----:B------:R-:W4:Y:S01]  /*15a300*/  LDL.LU R12, [R1+0x14dc] ;  /* 0x0014dc00010c7983 */ /* 0x000f220000300800 */
[----:B--2---:R-:W-:-:S05]  /*15a310*/  F2FP.SATFINITE.E4M3.F32.PACK_AB_MERGE_C R0, R21, R22, RZ ;  /* 0x000000161500723e */ /* 0x004fca00048070ff */
[----:B------:R-:W-:Y:S04]  /*15a320*/  STL [R1+0x388], R0 ;  /* 0x0003880001007387 */ /* 0x000fe80000100800 */
[----:B----4-:R0:W-:Y:S04]  /*15a330*/  STL [R1+0x52ac], R12 ;  /* 0x0052ac0c01007387 */ /* 0x0101e80000100800 */
[----:B0-----:R-:W3:Y:S04]  /*15a340*/  LDL.LU R12, [R1+0x14d0] ;  /* 0x0014d000010c7983 */ /* 0x001ee80000300800 */
[----:B------:R-:W2:Y:S04]  /*15a350*/  LDL.LU R6, [R1+0x14c4] ;  /* 0x0014c40001067983 */ /* 0x000ea80000300800 */
[----:B--2---:R0:W-:Y:S04]  /*15a360*/  STL [R1+0x52a8], R6 ;  /* 0x0052a80601007387 */ /* 0x0041e80000100800 */
[----:B0-----:R-:W2:Y:S04]  /*15a370*/  LDL.LU R6, [R1+0x14d8] ;  /* 0x0014d80001067983 */ /* 0x001ea80000300800 */
[----:B------:R-:W4:Y:S04]  /*15a380*/  LDL.LU R14, [R1+0x14b8] ;  /* 0x0014b800010e7983 */ /* 0x000f280000300800 */
[----:B----4-:R0:W-:Y:S04]  /*15a390*/  STL [R1+0x52a0], R14 ;  /* 0x0052a00e01007387 */ /* 0x0101e80000100800 */
[----:B0-----:R-:W4:Y:S01]  /*15a3a0*/  LDL.LU R14, [R1+0x14c8] ;  /* 0x0014c800010e7983 */ /* 0x001f220000300800 */
[----:B---3--:R-:W-:-:S03]  /*15a3b0*/  F2FP.SATFINITE.E4M3.F32.PACK_AB_MERGE_C R2, R2, R12, RZ ;  /* 0x0000000c0202723e */ /* 0x008fc600048070ff */
[----:B----4-:R0:W-:Y:S04]  /*15a3c0*/  STL [R1+0x52a4], R14 ;  /* 0x0052a40e01007387 */ /* 0x0101e80000100800 */
[----:B0-----:R-:W3:Y:S04]  /*15a3d0*/  LDL.LU R14, [R1+0x14c0] ;  /* 0x0014c000010e7983 */ /* 0x001ee80000300800 */
        /* <DEDUP_REMOVED lines=27> */
[----:B0-----:R-:W3:Y:S01]  /*15a590*/  LDL.LU R2, [R1+0x14b4] ;  /* 0x0014b40001027983 */ /* 0x001ee20000300800 */
[----:B--2---:R-:W-:-:S03]  /*15a5a0*/  F2FP.SATFINITE.E4M3.F32.PACK_AB_MERGE_C R12, R12, R6, RZ ;  /* 0x000000060c0c723e */ /* 0x004fc600048070ff */
[----:B------:R-:W3:Y:S04]  /*15a5b0*/  LDL.LU R6, [R1+0x52a8] ;  /* 0x0052a80001067983 */ /* 0x000ee80000300800 */
[----:B------:R0:W-:Y:S04]  /*15a5c0*/  STL [R1+0x5118], R12 ;  /* 0x0051180c01007387 */ /* 0x0001e80000100800 */
[----:B0-----:R-:W2:Y:S01]  /*15a5d0*/  LDL.LU R12, [R1+0x14b0] ;  /* 0x0014b000010c7983 */ /* 0x001ea20000300800 */
[----:B---3--:R-:W-:-:S03]  /*15a5e0*/  F2FP.SATFINITE.E4M3.F32.PACK_AB_MERGE_C R6, R6, R14, RZ ;  /* 0x0000000e0606723e */ /* 0x008fc600048070ff */
[----:B------:R-:W3:Y:S04]  /*15a5f0*/  LDL.LU R14, [R1+0x52a4] ;  /* 0x0052a400010e7983 */ /* 0x000ee80000300800 */
[----:B------:R0:W-:Y:S04]  /*15a600*/  STL [R1+0x511c], R6 ;  /* 0x00511c0601007387 */ /* 0x0001e80000100800 */
[----:B0-----:R-:W3:Y:S01]  /*15a610*/  LDL.LU R6, [R1+0x14cc] ;  /* 0x0014cc0001067983 */ /* 0x001ee20000300800 */
[----:B--2---:R-:W-:Y:S02]  /*15a620*/  F2FP.SATFINITE.E4M3.F32.PACK_AB_MERGE_C R2, R2, R12, RZ ;  /* 0x0000000c0202723e */ /* 0x004fe400048070ff */
[----:B---3--:R-:W-:-:S02]  /*15a630*/  F2FP.SATFINITE.E4M3.F32.PACK_AB_MERGE_C R6, R6, R14, RZ ;  /* 0x0000000e0606723e */ /* 0x008fc400048070ff */
[----:B------:R-:W4:Y:S04]  /*15a640*/  LDL.LU R14, [R1+0x52a0] ;  /* 0x0052a000010e7983 */ /* 0x000f280000300800 */
[----:B------:R-:W-:Y:S04]  /*15a650*/  STL [R1+0x512c], R2 ;  /* 0x00512c0201007387 */ /* 0x000fe80000100800 */
[----:B------:R0:W-:Y:S02]  /*15a660*/  STL [R1+0x38c], R6 ;  /* 0x00038c0601007387 */ /* 0x0001e40000100800 */
[----:B0-----:R-:W-:-:S05]  /*15a670*/  F2FP.SATFINITE.E4M3.F32.PACK_AB_MERGE_C R6, R20, R19, RZ ;  /* 0x000000131406723e */ /* 0x001fca00048070ff */
[----:B------:R0:W-:Y:S01]  /*15a680*/  STL [R1+0x5130], R6 ;  /* 0x0051300601007387 */ /* 0x0001e20000100800 */
[----:B------:R-:W-:Y:S02]  /*15a690*/  F2FP.SATFINITE.E4M3.F32.PACK_AB_MERGE_C R12, R29, R4, RZ ;  /* 0x000000041d0c723e */ /* 0x000fe400048070ff */
[----:B------:R-:W-:Y:S02]  /*15a6a0*/  F2FP.SATFINITE.E4M3.F32.PACK_AB_MERGE_C R21, R21, R24, RZ ;  /* 0x000000181515723e */ /* 0x000fe400048070ff */
[----:B0-----:R-:W-:Y:S02]  /*15a6b0*/  F2FP.SATFINITE.E4M3.F32.PACK_AB_MERGE_C R6, R15, R3, RZ ;  /* 0x000000030f06723e */ /* 0x001fe400048070ff */
[----:B----4-:R-:W-:Y:S02]  /*15a6c0*/  F2FP.SATFINITE.E4M3.F32.PACK_AB_MERGE_C R2, R16, R14, RZ ;  /* 0x0000000e1002723e */ /* 0x010fe400048070ff */
[----:B------:R-:W-:-:S03]  /*15a6d0*/  F2FP.SATFINITE.E4M3.F32.PACK_AB_MERGE_C R14, R5, R10, RZ ;  /* 0x0000000a050e723e */ /* 0x000fc600048070ff */
[----:B------:R0:W-:Y:S04]  /*15a6e0*/  STL [R1+0x8c], R2 ;  /* 0x00008c0201007387 */ /* 0x0001e80000100800 */
[----:B------:R-:W-:Y:S01]  /*15a6f0*/  STL [R1+0x5140], R14 ;  /* 0x0051400e01007387 */ /* 0x000fe20000100800 */
[----:B0-----:R-:W-:-:S05]  /*15a700*/  F2FP.SATFINITE.E4M3.F32.PACK_AB_MERGE_C R2, R7, R17, RZ ;  /* 0x000000110702723e */ /* 0x001fca00048070ff */
[----:B------:R0:W-:Y:S04]  /*15a710*/  STL [R1+0x398], R2 ;  /* 0x0003980201007387 */ /* 0x0001e80000100800 */
[----:B------:R2:W-:Y:S01]  /*15a720*/  STL [R1+0x5144], R12 ;  /* 0x0051440c01007387 */ /* 0x0005e20000100800 */
[----:B0-----:R-:W-:-:S05]  /*15a730*/  F2FP.SATFINITE.E4M3.F32.PACK_AB_MERGE_C R2, R13, R9, RZ ;  /* 0x000000090d02723e */ /* 0x001fca00048070ff */
[----:B------:R0:W-:Y:S04]  /*15a740*/  STL [R1+0x5150], R2 ;  /* 0x0051500201007387 */ /* 0x0001e80000100800 */
[----:B------:R3:W-:Y:S01]  /*15a750*/  STL [R1+0x5154], R6 ;  /* 0x0051540601007387 */ /* 0x0007e20000100800 */
[----:B--2---:R-:W-:Y:S02]  /*15a760*/  F2FP.SATFINITE.E4M3.F32.PACK_AB_MERGE_C R12, R8, R0, RZ ;  /* 0x00000000080c723e */ /* 0x004fe400048070ff */
[----:B0-----:R-:W-:Y:S02]  /*15a770*/  F2FP.SATFINITE.E4M3.F32.PACK_AB_MERGE_C R2, R11, R18, RZ ;  /* 0x000000120b02723e */ /* 0x001fe400048070ff */
[----:B---3--:R-:W-:-:S03]  /*15a780*/  F2FP.SATFINITE.E4M3.F32.PACK_AB_MERGE_C R6, R26, R27, RZ ;  /* 0x0000001b1a06723e */ /* 0x008fc600048070ff */
[----:B------:R0:W-:Y:S04]  /*15a790*/  STL [R1+0x3a4], R2 ;  /* 0x0003a40201007387 */ /* 0x0001e80000100800 */
[----:B------:R-:W-:Y:S01]  /*15a7a0*/  STL [R1+0x5158], R12 ;  /* 0x0051580c01007387 */ /* 0x000fe20000100800 */
[----:B0-----:R-:W-:-:S05]  /*15a7b0*/  F2FP.SATFINITE.E4M3.F32.PACK_AB_MERGE_C R2, R23, R28, RZ ;  /* 0x0000001c1702723e */ /* 0x001fca00048070ff */
[----:B------:R0:W-:Y:S04]  /*15a7c0*/  STL [R1+0x515c], R2 ;  /* 0x00515c0201007387 */ /* 0x0001e80000100800 */
[----:B------:R-:W-:Y:S04]  /*15a7d0*/  STL [R1+0x50f4], R21 ;  /* 0x0050f41501007387 */ /* 0x000fe80000100800 */
[----:B------:R-:W-:Y:S04]  /*15a7e0*/  STL [R1+0x5168], R6 ;  /* 0x0051680601007387 */ /* 0x000fe80000100800 */
[----:B0-----:R-:W2:Y:S04]  /*15a7f0*/  LDL.LU R2, [R1+0x13f4] ;  /* 0x0013f40001027983 */ /* 0x001ea80000300800 */
[----:B------:R-:W3:Y:S04]  /*15a800*/  LDL.LU R12, [R1+0x13e4] ;  /* 0x0013e400010c7983 */ /* 0x000ee80000300800 */
        /* <DEDUP_REMOVED lines=50> */
[----:B0-----:R-:W4:Y:S01]  /*15ab30*/  LDL.LU R12, [R1+0x13d0] ;  /* 0x0013d000010c7983 */ /* 0x001f220000300800 */
[----:B--2---:R-:W-:-:S03]  /*15ab40*/  F2FP.SATFINITE.E4M3.F32.PACK_AB_MERGE_C R18, R18, R8, RZ ;  /* 0x000000081212723e */ /* 0x004fc600048070ff */
[----:B------:R-:W2:Y:S01]  /*15ab50*/  LDL.LU R8, [R1+0x528c] ;  /* 0x00528c0001087983 */ /* 0x000ea20000300800 */
[----:B---3--:R-:W-:-:S03]  /*15ab60*/  F2FP.SATFINITE.E4M3.F32.PACK_AB_MERGE_C R22, R22, R2, RZ ;  /* 0x000000021616723e */ /* 0x008fc600048070ff */
[----:B------:R-:W-:Y:S01]  /*15ab70*/  STL [R1+0x51f0], R18 ;  /* 0x0051f01201007387 */ /* 0x000fe20000100800 */
[----:B----4-:R-:W-:Y:S02]  /*15ab80*/  F2FP.SATFINITE.E4M3.F32.PACK_AB_MERGE_C R16, R16, R6, RZ ;  /* 0x000000061010723e */ /* 0x010fe400048070ff */
[----:B------:R-:W-:Y:S02]  /*15ab90*/  F2FP.SATFINITE.E4M3.F32.PACK_AB_MERGE_C R14, R14, R21, RZ ;  /* 0x000000150e0e723e */ /* 0x000fe400048070ff */
        /* <DEDUP_REMOVED lines=9> */
[----:B------:R0:W-:Y:S04]  /*15ac30*/  STL [R1+0x50f8], R22 ;  /* 0x0050f81601007387 */ /* 0x0001e80000100800 */
[----:B------:R-:W-:Y:S04]  /*15ac40*/  STL [R1+0x5208], R16 ;  /* 0x0052081001007387 */ /* 0x000fe80000100800 */
[----:B------:R-:W-:Y:S01]  /*15ac50*/  STL [R1+0x520c], R14 ;  /* 0x00520c0e01007387 */ /* 0x000fe20000100800 */
[----:B0-----:R-:W-:-:S05]  /*15ac60*/  F2FP.SATFINITE.E4M3.F32.PACK_AB_MERGE_C R22, R20, R19, RZ ;  /* 0x000000131416723e */ /* 0x001fca00048070ff */
[----:B------:R-:W-:Y:S04]  /*15ac70*/  STL [R1+0x5210], R22 ;  /* 0x0052101601007387 */ /* 0x000fe80000100800 */
[----:B------:R-:W-:Y:S04]  /*15ac80*/  STL [R1+0x5214], R9 ;  /* 0x0052140901007387 */ /* 0x000fe80000100800 */
[----:B------:R-:W-:Y:S04]  /*15ac90*/  STL [R1+0x3e0], R2 ;  /* 0x0003e00201007387 */ /* 0x000fe80000100800 */
[----:B------:R-:W-:Y:S04]  /*15aca0*/  STL [R1+0x521c], R13 ;  /* 0x00521c0d01007387 */ /* 0x000fe80000100800 */
[----:B------:R-:W-:Y:S04]  /*15acb0*/  STL [R1+0x5224], R11 ;  /* 0x0052240b01007387 */ /* 0x000fe80000100800 */
[----:B------:R0:W-:Y:S04]  /*15acc0*/  STL [R1+0x5104], R25 ;  /* 0x0051041901007387 */ /* 0x0001e80000100800 */
[----:B------:R-:W-:Y:S01]  /*15acd0*/  STL [R1+0x5228], R15 ;  /* 0x0052280f01007387 */ /* 0x000fe20000100800 */
[----:B0-----:R-:W-:-:S05]  /*15ace0*/  F2FP.SATFINITE.E4M3.F32.PACK_AB_MERGE_C R25, R28, R0, RZ ;  /* 0x000000001c19723e */ /* 0x001fca00048070ff */
[----:B------:R-:W-:Y:S04]  /*15acf0*/  STL [R1+0x522c], R25 ;  /* 0x00522c1901007387 */ /* 0x000fe80000100800 */
[----:B------:R-:W-:Y:S04]  /*15ad00*/  STL [R1+0x5234], R3 ;  /* 0x0052340301007387 */ /* 0x000fe80000100800 */
[----:B------:R-:W2:Y:S04]  /*15ad10*/  LDL.LU R29, [R1+0xcf4] ;  /* 0x000cf400011d7983 */ /* 0x000ea80000300800 */
[----:B------:R-:W3:Y:S01]  /*15ad20*/  LDL.LU R6, [R1+0xcfc] ;  /* 0x000cfc0001067983 */ /* 0x000ee20000300800 */
[----:B------:R-:W-:-:S05]  /*15ad30*/  F2FP.SATFINITE.E4M3.F32.PACK_AB_MERGE_C R0, R26, R27, RZ ;  /* 0x0000001b1a00723e */ /* 0x000fca00048070ff */
[----:B------:R-:W-:Y:S04]  /*15ad40*/  STL [R1+0x3f4], R0 ;  /* 0x0003f40001007387 */ /* 0x000fe80000100800 */
[----:B---3--:R0:W-:Y:S04]  /*15ad50*/  STL [R1+0x5288], R6 ;  /* 0x0052880601007387 */ /* 0x0081e80000100800 */
[----:B0-----:R-:W2:Y:S04]  /*15ad60*/  LDL.LU R6, [R1+0xcf0] ;  /* 0x000cf00001067983 */ /* 0x001ea80000300800 */
[----:B------:R-:W3:Y:S04]  /*15ad70*/  LDL.LU R2, [R1+0xcd4] ;  /* 0x000cd40001027983 */ /* 0x000ee80000300800 */
[----:B---3--:R0:W-:Y:S04]  /*15ad80*/  STL [R1+0x5284], R2 ;  /* 0x0052840201007387 */ /* 0x0081e80000100800 */
[----:B0-----:R-:W3:Y:S04]  /*15ad90*/  LDL.LU R2, [R1+0xcf8] ;  /* 0x000cf80001027983 */ /* 0x001ee80000300800 */
[----:B------:R-:W4:Y:S04]  /*15ada0*/  LDL.LU R26, [R1+0xcdc] ;  /* 0x000cdc00011a7983 */ /* 0x000f280000300800 */
[----:B----4-:R0:W-:Y:S04]  /*15adb0*/  STL [R1+0x5280], R26 ;  /* 0x0052801a01007387 */ /* 0x0101e80000100800 */
[----:B0-----:R-:W4:Y:S04]  /*15adc0*/  LDL.LU R26, [R1+0xcd0] ;  /* 0x000cd000011a7983 */ /* 0x001f280000300800 */
[----:B------:R-:W2:Y:S04]  /*15add0*/  LDL.LU R5, [R1+0xcb4] ;  /* 0x000cb40001057983 */ /* 0x000ea80000300800 */
[----:B--2---:R0:W-:Y:S04]  /*15ade0*/  STL [R1+0x527c], R5 ;  /* 0x00527c0501007387 */ /* 0x0041e80000100800 */
[----:B0-----:R-:W2:Y:S04]  /*15adf0*/  LDL.LU R5, [R1+0xcd8] ;  /* 0x000cd80001057983 */ /* 0x001ea80000300800 */
        /* <DEDUP_REMOVED lines=55> */
[----:B------:R-:W4:Y:S04]  /*15b170*/  LDL.LU R2, [R1+0x5284] ;  /* 0x0052840001027983 */ /* 0x000f280000300800 */
[----:B------:R0:W-:Y:S04]  /*15b180*/  STL [R1+0x5240], R6 ;  /* 0x0052400601007387 */ /* 0x0001e80000100800 */
[----:B0-----:R-:W3:Y:S01]  /*15b190*/  LDL.LU R6, [R1+0xbf8] ;  /* 0x000bf80001067983 */ /* 0x001ee20000300800 */
[----:B----4-:R-:W-:-:S03]  /*15b1a0*/  F2FP.SATFINITE.E4M3.F32.PACK_AB_MERGE_C R2, R2, R26, RZ ;  /* 0x0000001a0202723e */ /* 0x010fc600048070ff */
[----:B------:R-:W4:Y:S02]  /*15b1b0*/  LDL.LU R26, [R1+0x5280] ;  /* 0x00528000011a7983 */ /* 0x000f240000300800 */
[----:B----4-:R-:W-:Y:S02]  /*15b1c0*/  F2FP.SATFINITE.E4M3.F32.PACK_AB_MERGE_C R26, R26, R5, RZ ;  /* 0x000000051a1a723e */ /* 0x010fe400048070ff */
[----:B------:R-:W4:Y:S04]  /*15b1d0*/  LDL.LU R5, [R1+0x527c] ;  /* 0x00527c0001057983 */ /* 0x000f280000300800 */
[----:B------:R0:W-:Y:S04]  /*15b1e0*/  STL [R1+0x5138], R26 ;  /* 0x0051381a01007387 */ /* 0x0001e80000100800 */
[----:B0-----:R-:W2:Y:S01]  /*15b1f0*/  LDL.LU R26, [R1+0xbf0] ;  /* 0x000bf000011a7983 */ /* 0x001ea20000300800 */
[----:B----4-:R-:W-:-:S03]  /*15b200*/  F2FP.SATFINITE.E4M3.F32.PACK_AB_MERGE_C R5, R5, R4, RZ ;  /* 0x000000040505723e */ /* 0x010fc600048070ff */
[----:B------:R-:W4:Y:S02]  /*15b210*/  LDL.LU R4, [R1+0x5278] ;  /* 0x0052780001047983 */ /* 0x000f240000300800 */
[----:B----4-:R-:W-:Y:S02]  /*15b220*/  F2FP.SATFINITE.E4M3.F32.PACK_AB_MERGE_C R4, R4, R10, RZ ;  /* 0x0000000a0404723e */ /* 0x010fe400048070ff */
[----:B------:R-:W4:Y:S02]  /*15b230*/  LDL.LU R10, [R1+0x5274] ;  /* 0x00527400010a7983 */ /* 0x000f240000300800 */
[----:B----4-:R-:W-:Y:S02]  /*15b240*/  F2FP.SATFINITE.E4M3.F32.PACK_AB_MERGE_C R10, R10, R7, RZ ;  /* 0x000000070a0a723e */ /* 0x010fe400048070ff */
[----:B------:R-:W4:Y:S02]  /*15b250*/  LDL.LU R7, [R1+0x5270] ;  /* 0x0052700001077983 */ /* 0x000f240000300800 */
[----:B----4-:R-:W-:-:S02]  /*15b260*/  F2FP.SATFINITE.E4M3.F32.PACK_AB_MERGE_C R7, R7, R8, RZ ;  /* 0x000000080707723e */ /* 0x010fc400048070ff */
[----:B------:R-:W4:Y:S04]  /*15b270*/  LDL.LU R8, [R1+0x526c] ;  /* 0x00526c0001087983 */ /* 0x000f280000300800 */
[----:B------:R0:W-:Y:S04]  /*15b280*/  STL [R1+0x404], R7 ;  /* 0x0004040701007387 */ /* 0x0001e80000100800 */
[----:B0-----:R-:W4:Y:S02]  /*15b290*/  LDL.LU R7, [R1+0x5268] ;  /* 0x0052680001077983 */ /* 0x001f240000300800 */
[----:B----4-:R-:W-:-:S02]  /*15b2a0*/  F2FP.SATFINITE.E4M3.F32.PACK_AB_MERGE_C R7, R7, R8, RZ ;  /* 0x000000080707723e */ /* 0x010fc400048070ff */
        /* <DEDUP_REMOVED lines=8> */
[----:B0-----:R-:W2:Y:S01]  /*15b330*/  LDL.LU R27, [R1+0xc1c] ;  /* 0x000c1c00011b7983 */ /* 0x001ea20000300800 */
[----:B----4-:R-:W-:-:S03]  /*15b340*/  F2FP.SATFINITE.E4M3.F32.PACK_AB_MERGE_C R14, R14, R12, RZ ;  /* 0x0000000c0e0e723e */ /* 0x010fc600048070ff */
[----:B------:R-:W4:Y:S02]  /*15b350*/  LDL.LU R12, [R1+0x5254] ;  /* 0x00525400010c7983 */ /* 0x000f240000300800 */
[----:B----4-:R-:W-:Y:S02]  /*15b360*/  F2FP.SATFINITE.E4M3.F32.PACK_AB_MERGE_C R12, R12, R15, RZ ;  /* 0x0000000f0c0c723e */ /* 0x010fe400048070ff */
[----:B------:R-:W2:Y:S02]  /*15b370*/  LDL.LU R15, [R1+0x5250] ;  /* 0x00525000010f7983 */ /* 0x000ea40000300800 */
[----:B--2---:R-:W-:Y:S02]  /*15b380*/  F2FP.SATFINITE.E4M3.F32.PACK_AB_MERGE_C R15, R15, R11, RZ ;  /* 0x0000000b0f0f723e */ /* 0x004fe400048070ff */
[----:B------:R-:W2:Y:S01]  /*15b390*/  LDL.LU R11, [R1+0x524c] ;  /* 0x00524c00010b7983 */ /* 0x000ea20000300800 */
[----:B------:R-:W-:Y:S02]  /*15b3a0*/  F2FP.SATFINITE.E4M3.F32.PACK_AB_MERGE_C R3, R25, R3, RZ ;  /* 0x000000031903723e */ /* 0x000fe400048070ff */
[----:B--2---:R-:W-:-:S02]  /*15b3b0*/  F2FP.SATFINITE.E4M3.F32.PACK_AB_MERGE_C R27, R27, R11, RZ ;  /* 0x0000000b1b1b723e */ /* 0x004fc400048070ff */
[----:B------:R-:W2:Y:S04]  /*15b3c0*/  LDL.LU R11, [R1+0x5248] ;  /* 0x00524800010b7983 */ /* 0x000ea80000300800 */
[----:B------:R-:W-:Y:S01]  /*15b3d0*/  STL [R1+0xc10], R27 ;  /* 0x000c101b01007387 */ /* 0x000fe20000100800 */
[----:B------:R-:W-:Y:S02]  /*15b3e0*/  LOP3.LUT R25, R19, 0xffff, RZ, 0xc0, !PT ;  /* 0x0000ffff13197812 */ /* 0x000fe400078ec0ff */
[----:B------:R-:W-:Y:S01]  /*15b3f0*/  F2FP.SATFINITE.E4M3.F32.PACK_AB_MERGE_C R23, R23, R13, RZ ;  /* 0x0000000d1717723e */ /* 0x000fe200048070ff */
[----:B------:R0:W-:Y:S01]  /*15b400*/  STL [R1+0xbdc], R3 ;  /* 0x000bdc0301007387 */ /* 0x0001e20000100800 */
[----:B------:R-:W-:-:S03]  /*15b410*/  F2FP.SATFINITE.E4M3.F32.PACK_AB_MERGE_C R0, R0, R22, RZ ;  /* 0x000000160000723e */ /* 0x000fc600048070ff */
[----:B------:R-:W4:Y:S01]  /*15b420*/  LDL.LU R13, [R1+0x2d20] ;  /* 0x002d2000010d7983 */ /* 0x000f220000300800 */
[----:B---3--:R-:W-:-:S03]  /*15b430*/  F2FP.SATFINITE.E4M3.F32.PACK_AB_MERGE_C R28, R28, R6, RZ ;  /* 0x000000061c1c723e */ /* 0x008fc600048070ff */
[----:B------:R-:W3:Y:S01]  /*15b440*/  LDL.LU R22, [R1+0x2d1c] ;  /* 0x002d1c0001167983 */ /* 0x000ee20000300800 */
[----:B------:R-:W-:Y:S02]  /*15b450*/  F2FP.SATFINITE.E4M3.F32.PACK_AB_MERGE_C R24, R24, R29, RZ ;  /* 0x0000001d1818723e */ /* 0x000fe400048070ff */
[----:B------:R-:W-:Y:S02]  /*15b460*/  LOP3.LUT R6, R18, 0xffff, RZ, 0xc0, !PT ;  /* 0x0000ffff12067812 */ /* 0x000fe400078ec0ff */
[----:B------:R-:W-:Y:S02]  /*15b470*/  LOP3.LUT R29, R21, 0xffff, RZ, 0xc0, !PT ;  /* 0x0000ffff151d7812 */ /* 0x000fe400078ec0ff */
[----:B0-----:R-:W-:Y:S02]  /*15b480*/  LOP3.LUT R3, R20, 0xffff, RZ, 0xc0, !PT ;  /* 0x0000ffff14037812 */ /* 0x001fe400078ec0ff */
[----:B------:R-:W-:Y:S02]  /*15b490*/  LOP3.LUT R17, R17, 0xffff, RZ, 0xc0, !PT ;  /* 0x0000ffff11117812 */ /* 0x000fe400078ec0ff */
[----:B------:R-:W-:-:S02]  /*15b4a0*/  LOP3.LUT R23, R23, 0xffff, RZ, 0xc0, !PT ;  /* 0x0000ffff17177812 */ /* 0x000fc400078ec0ff */
[----:B------:R-:W-:Y:S02]  /*15b4b0*/  LOP3.LUT R0, R0, 0xffff, RZ, 0xc0, !PT ;  /* 0x0000ffff00007812 */ /* 0x000fe400078ec0ff */
[----:B--2---:R-:W-:Y:S02]  /*15b4c0*/  F2FP.SATFINITE.E4M3.F32.PACK_AB_MERGE_C R11, R11, R26, RZ ;  /* 0x0000001a0b0b723e */ /* 0x004fe400048070ff */
[----:B------:R-:W-:Y:S02]  /*15b4d0*/  LOP3.LUT R26, R16, 0xffff, RZ, 0xc0, !PT ;  /* 0x0000ffff101a7812 */ /* 0x000fe400078ec0ff */
[----:B------:R-:W2:Y:S04]  /*15b4e0*/  LDL.LU R16, [R1+0x2cf4] ;  /* 0x002cf40001107983 */ /* 0x000ea80000300800 */
[----:B------:R-:W2:Y:S01]  /*15b4f0*/  LDL.LU R18, [R1+0x2cdc] ;  /* 0x002cdc0001127983 */ /* 0x000ea20000300800 */
[----:B------:R-:W-:-:S02]  /*15b500*/  SHF.R.U32.HI R27, RZ, 0x8, R26 ;  /* 0x00000008ff1b7819 */ /* 0x000fc4000001161a */
[--C-:B------:R-:W-:Y:S01]  /*15b510*/  PRMT R26, R26, 0x3340, R25.reuse ;  /* 0x000033401a1a7816 */ /* 0x100fe20000000019 */
[----:B------:R-:W2:Y:S04]  /*15b520*/  LDL.LU R21, [R1+0x258] ;  /* 0x0002580001157983 */ /* 0x000ea80000300800 */
[----:B------:R-:W2:Y:S04]  /*15b530*/  LDL.LU R19, [R1+0x254] ;  /* 0x0002540001137983 */ /* 0x000ea80000300800 */
[----:B------:R-:W2:Y:S04]  /*15b540*/  LDL.LU R20, [R1+0x1ac] ;  /* 0x0001ac0001147983 */ /* 0x000ea80000300800 */
[----:B------:R0:W-:Y:S02]  /*15b550*/  STL [R1+0x1860], R26 ;  /* 0x0018601a01007387 */ /* 0x0001e40000100800 */
[----:B0-----:R-:W-:-:S02]  /*15b560*/  SHF.R.U32.HI R26, RZ, 0x8, R25 ;  /* 0x00000008ff1a7819 */ /* 0x001fc40000011619 */
[----:B------:R-:W-:Y:S02]  /*15b570*/  SHF.R.U32.HI R25, RZ, 0x8, R6 ;  /* 0x00000008ff197819 */ /* 0x000fe40000011606 */
[----:B------:R-:W-:-:S05]  /*15b580*/  PRMT R6, R6, 0x3340, R3 ;  /* 0x0000334006067816 */ /* 0x000fca0000000003 */
[----:B------:R0:W-:Y:S02]  /*15b590*/  STL [R1+0x185c], R6 ;  /* 0x00185c0601007387 */ /* 0x0001e40000100800 */
[----:B0-----:R-:W-:Y:S02]  /*15b5a0*/  SHF.R.U32.HI R6, RZ, 0x8, R3 ;  /* 0x00000008ff067819 */ /* 0x001fe40000011603 */
[----:B------:R-:W-:Y:S02]  /*15b5b0*/  SHF.R.U32.HI R3, RZ, 0x8, R17 ;  /* 0x00000008ff037819 */ /* 0x000fe40000011611 */
[----:B------:R-:W-:-:S05]  /*15b5c0*/  PRMT R17, R17, 0x3340, R23 ;  /* 0x0000334011117816 */ /* 0x000fca0000000017 */
[----:B------:R0:W-:Y:S01]  /*15b5d0*/  STL [R1+0x1858], R17 ;  /* 0x0018581101007387 */ /* 0x0001e20000100800 */
[----:B------:R-:W-:Y:S02]  /*15b5e0*/  SHF.R.U32.HI R23, RZ, 0x8, R23 ;  /* 0x00000008ff177819 */ /* 0x000fe40000011617 */
[----:B0-----:R-:W-:Y:S02]  /*15b5f0*/  SHF.R.U32.HI R17, RZ, 0x8, R29 ;  /* 0x00000008ff117819 */ /* 0x001fe4000001161d */
[----:B------:R-:W-:-:S05]  /*15b600*/  PRMT R29, R29, 0x3340, R0 ;  /* 0x000033401d1d7816 */ /* 0x000fca0000000000 */
[----:B------:R0:W-:Y:S02]  /*15b610*/  STL [R1+0x1854], R29 ;  /* 0x0018541d01007387 */ /* 0x0001e40000100800 */
[----:B0-----:R-:W-:Y:S02]  /*15b620*/  LOP3.LUT R29, R26, 0xffff, RZ, 0xc0, !PT ;  /* 0x0000ffff1a1d7812 */ /* 0x001fe400078ec0ff */
[----:B------:R-:W-:Y:S02]  /*15b630*/  LOP3.LUT R26, R6, 0xffff, RZ, 0xc0, !PT ;  /* 0x0000ffff061a7812 */ /* 0x000fe400078ec0ff */
[----:B------:R-:W-:Y:S02]  /*15b640*/  LOP3.LUT R6, R23, 0xffff, RZ, 0xc0, !PT ;  /* 0x0000ffff17067812 */ /* 0x000fe400078ec0ff */
[----:B------:R-:W-:Y:S02]  /*15b650*/  LOP3.LUT R23, R17, 0xffff, RZ, 0xc0, !PT ;  /* 0x0000ffff11177812 */ /* 0x000fe400078ec0ff */
[----:B------:R-:W2:Y:S01]  /*15b660*/  LDL.LU R17, [R1+0x5244] ;  /* 0x0052440001117983 */ /* 0x000ea20000300800 */
[----:B------:R-:W-:-:S02]  /*15b670*/  SHF.R.U32.HI R0, RZ, 0x8, R0 ;  /* 0x00000008ff007819 */ /* 0x000fc40000011600 */
[----:B------:R-:W-:Y:S02]  /*15b680*/  LOP3.LUT R27, R27, 0xffff, RZ, 0xc0, !PT ;  /* 0x0000ffff1b1b7812 */ /* 0x000fe400078ec0ff */
[----:B------:R-:W-:Y:S02]  /*15b690*/  LOP3.LUT R25, R25, 0xffff, RZ, 0xc0, !PT ;  /* 0x0000ffff19197812 */ /* 0x000fe400078ec0ff */
[----:B------:R-:W-:Y:S02]  /*15b6a0*/  LOP3.LUT R3, R3, 0xffff, RZ, 0xc0, !PT ;  /* 0x0000ffff03037812 */ /* 0x000fe400078ec0ff */
[----:B------:R-:W-:Y:S02]  /*15b6b0*/  LOP3.LUT R0, R0, 0xffff, RZ, 0xc0, !PT ;  /* 0x0000ffff00007812 */ /* 0x000fe400078ec0ff */
[----:B------:R-:W-:Y:S02]  /*15b6c0*/  PRMT R27, R27, 0x3340, R29 ;  /* 0x000033401b1b7816 */ /* 0x000fe4000000001d */
[----:B------:R-:W-:-:S02]  /*15b6d0*/  PRMT R25, R25, 0x3340, R26 ;  /* 0x0000334019197816 */ /* 0x000fc4000000001a */
[----:B------:R-:W-:Y:S02]  /*15b6e0*/  PRMT R3, R3, 0x3340, R6 ;  /* 0x0000334003037816 */ /* 0x000fe40000000006 */
[----:B------:R-:W-:Y:S01]  /*15b6f0*/  PRMT R0, R23, 0x3340, R0 ;  /* 0x0000334017007816 */ /* 0x000fe20000000000 */
[----:B------:R-:W-:Y:S04]  /*15b700*/  STL [R1+0x16d0], R27 ;  /* 0x0016d01b01007387 */ /* 0x000fe80000100800 */
[----:B------:R0:W-:Y:S01]  /*15b710*/  STL [R1+0x16cc], R25 ;  /* 0x0016cc1901007387 */ /* 0x0001e20000100800 */
[----:B----4-:R-:W-:-:S03]  /*15b720*/  LOP3.LUT R26, R13, 0xffff, RZ, 0xc0, !PT ;  /* 0x0000ffff0d1a7812 */ /* 0x010fc600078ec0ff */
[----:B------:R4:W-:Y:S01]  /*15b730*/  STL [R1+0x16c8], R3 ;  /* 0x0016c80301007387 */ /* 0x0009e20000100800 */
[----:B---3--:R-:W-:-:S03]  /*15b740*/  LOP3.LUT R13, R22, 0xffff, RZ, 0xc0, !PT ;  /* 0x0000ffff160d7812 */ /* 0x008fc600078ec0ff */
[----:B------:R3:W-:Y:S04]  /*15b750*/  STL [R1+0x16c4], R0 ;  /* 0x0016c40001007387 */ /* 0x0007e80000100800 */
[----:B------:R-:W2:Y:S02]  /*15b760*/  LDL.LU R22, [R1+0x2d30] ;  /* 0x002d300001167983 */ /* 0x000ea40000300800 */
[----:B--2---:R-:W-:Y:S02]  /*15b770*/  LOP3.LUT R6, R16, 0xffff, RZ, 0xc0, !PT ;  /* 0x0000ffff10067812 */ /* 0x004fe400078ec0ff */
[----:B------:R-:W-:Y:S02]  /*15b780*/  LOP3.LUT R29, R18, 0xffff, RZ, 0xc0, !PT ;  /* 0x0000ffff121d7812 */ /* 0x000fe400078ec0ff */
[----:B0-----:R-:W-:-:S02]  /*15b790*/  LOP3.LUT R25, R21, 0xffff, RZ, 0xc0, !PT ;  /* 0x0000ffff15197812 */ /* 0x001fc400078ec0ff */
[----:B----4-:R-:W-:Y:S02]  /*15b7a0*/  LOP3.LUT R3, R19, 0xffff, RZ, 0xc0, !PT ;  /* 0x0000ffff13037812 */ /* 0x010fe400078ec0ff */
[----:B------:R-:W-:Y:S02]  /*15b7b0*/  LOP3.LUT R23, R20, 0xffff, RZ, 0xc0, !PT ;  /* 0x0000ffff14177812 */ /* 0x000fe400078ec0ff */
[----:B---3--:R-:W-:Y:S02]  /*15b7c0*/  LOP3.LUT R0, R17, 0xffff, RZ, 0xc0, !PT ;  /* 0x0000ffff11007812 */ /* 0x008fe400078ec0ff */
[----:B------:R-:W2:Y:S04]  /*15b7d0*/  LDL.LU R17, [R1+0x2d2c] ;  /* 0x002d2c0001117983 */ /* 0x000ea80000300800 */
[----:B------:R-:W3:Y:S04]  /*15b7e0*/  LDL.LU R16, [R1+0x2ce0] ;  /* 0x002ce00001107983 */ /* 0x000ee80000300800 */
[----:B------:R-:W4:Y:S04]  /*15b7f0*/  LDL.LU R18, [R1+0x320] ;  /* 0x0003200001127983 */ /* 0x000f280000300800 */
[----:B------:R-:W3:Y:S04]  /*15b800*/  LDL.LU R21, [R1+0x260] ;  /* 0x0002600001157983 */ /* 0x000ee80000300800 */
[----:B------:R-:W4:Y:S04]  /*15b810*/  LDL.LU R19, [R1+0x25c] ;  /* 0x00025c0001137983 */ /* 0x000f280000300800 */
[----:B------:R-:W4:Y:S01]  /*15b820*/  LDL.LU R20, [R1+0xb4] ;  /* 0x0000b40001147983 */ /* 0x000f220000300800 */
[----:B------:R-:W-:-:S02]  /*15b830*/  SHF.R.U32.HI R27, RZ, 0x8, R26 ;  /* 0x00000008ff1b7819 */ /* 0x000fc4000001161a */
[----:B------:R-:W-:-:S05]  /*15b840*/  PRMT R26, R26, 0x3340, R25 ;  /* 0x000033401a1a7816 */ /* 0x000fca0000000019 */
[----:B------:R0:W-:Y:S02]  /*15b850*/  STL [R1+0x184c], R26 ;  /* 0x00184c1a01007387 */ /* 0x0001e40000100800 */
[----:B0-----:R-:W-:Y:S02]  /*15b860*/  SHF.R.U32.HI R26, RZ, 0x8, R25 ;  /* 0x00000008ff1a7819 */ /* 0x001fe40000011619 */
        /* <DEDUP_REMOVED lines=8> */
[----:B------:R-:W-:Y:S02]  /*15b8f0*/  LOP3.LUT R27, R27, 0xffff, RZ, 0xc0, !PT ;  /* 0x0000ffff1b1b7812 */ /* 0x000fe400078ec0ff */
[----:B0-----:R-:W-:Y:S02]  /*15b900*/  SHF.R.U32.HI R6, RZ, 0x8, R29 ;  /* 0x00000008ff067819 */ /* 0x001fe4000001161d */
[--C-:B------:R-:W-:Y:S02]  /*15b910*/  PRMT R29, R29, 0x3340, R0.reuse ;  /* 0x000033401d1d7816 */ /* 0x100fe40000000000 */
[----:B------:R-:W-:Y:S02]  /*15b920*/  SHF.R.U32.HI R0, RZ, 0x8, R0 ;  /* 0x00000008ff007819 */ /* 0x000fe40000011600 */
[----:B------:R-:W-:Y:S01]  /*15b930*/  LOP3.LUT R25, R25, 0xffff, RZ, 0xc0, !PT ;  /* 0x0000ffff19197812 */ /* 0x000fe200078ec0ff */
[----:B------:R0:W-:Y:S01]  /*15b940*/  STL [R1+0x1840], R29 ;  /* 0x0018401d01007387 */ /* 0x0001e20000100800 */
[----:B------:R-:W-:-:S02]  /*15b950*/  LOP3.LUT R3, R3, 0xffff, RZ, 0xc0, !PT ;  /* 0x0000ffff03037812 */ /* 0x000fc400078ec0ff */
[----:B------:R-:W-:Y:S02]  /*15b960*/  LOP3.LUT R0, R0, 0xffff, RZ, 0xc0, !PT ;  /* 0x0000ffff00007812 */ /* 0x000fe400078ec0ff */
[----:B0-----:R-:W-:Y:S02]  /*15b970*/  LOP3.LUT R29, R26, 0xffff, RZ, 0xc0, !PT ;  /* 0x0000ffff1a1d7812 */ /* 0x001fe400078ec0ff */
[----:B------:R-:W-:Y:S02]  /*15b980*/  LOP3.LUT R26, R13, 0xffff, RZ, 0xc0, !PT ;  /* 0x0000ffff0d1a7812 */ /* 0x000fe400078ec0ff */
[----:B------:R-:W-:Y:S02]  /*15b990*/  LOP3.LUT R13, R23, 0xffff, RZ, 0xc0, !PT ;  /* 0x0000ffff170d7812 */ /* 0x000fe400078ec0ff */
[----:B------:R-:W-:Y:S02]  /*15b9a0*/  LOP3.LUT R23, R6, 0xffff, RZ, 0xc0, !PT ;  /* 0x0000ffff06177812 */ /* 0x000fe400078ec0ff */
[----:B------:R-:W-:-:S02]  /*15b9b0*/  PRMT R27, R27, 0x3340, R29 ;  /* 0x000033401b1b7816 */ /* 0x000fc4000000001d */
[----:B------:R-:W-:Y:S02]  /*15b9c0*/  PRMT R25, R25, 0x3340, R26 ;  /* 0x0000334019197816 */ /* 0x000fe4000000001a */
[----:B------:R-:W-:Y:S01]  /*15b9d0*/  PRMT R3, R3, 0x3340, R13 ;  /* 0x0000334003037816 */ /* 0x000fe2000000000d */
[----:B------:R-:W4:Y:S01]  /*15b9e0*/  LDL.LU R6, [R1+0x5240] ;  /* 0x0052400001067983 */ /* 0x000f220000300800 */
[----:B------:R-:W-:-:S03]  /*15b9f0*/  PRMT R0, R23, 0x3340, R0 ;  /* 0x0000334017007816 */ /* 0x000fc60000000000 */
[----:B------:R-:W-:Y:S04]  /*15ba00*/  STL [R1+0x16c0], R27 ;  /* 0x0016c01b01007387 */ /* 0x000fe80000100800 */
[----:B------:R-:W-:Y:S01]  /*15ba10*/  STL [R1+0x16bc], R25 ;  /* 0x0016bc1901007387 */ /* 0x000fe20000100800 */
[----:B------:R-:W-:-:S03]  /*15ba20*/  LOP3.LUT R26, R22, 0xffff, RZ, 0xc0, !PT ;  /* 0x0000ffff161a7812 */ /* 0x000fc600078ec0ff */
[----:B------:R0:W-:Y:S04]  /*15ba30*/  STL [R1+0x16b8], R3 ;  /* 0x0016b80301007387 */ /* 0x0001e80000100800 */
[----:B------:R1:W-:Y:S04]  /*15ba40*/  STL [R1+0x16b4], R0 ;  /* 0x0016b40001007387 */ /* 0x0003e80000100800 */
[----:B------:R-:W4:Y:S01]  /*15ba50*/  LDL.LU R22, [R1+0x2d04] ;  /* 0x002d040001167983 */ /* 0x000f220000300800 */
[----:B0-----:R-:W-:Y:S02]  /*15ba60*/  SHF.R.U32.HI R3, RZ, 0x8, R26 ;  /* 0x00000008ff037819 */ /* 0x001fe4000001161a */
[----:B------:R-:W-:-:S02]  /*15ba70*/  LOP3.LUT R24, R24, 0xffff, RZ, 0xc0, !PT ;  /* 0x0000ffff18187812 */ /* 0x000fc400078ec0ff */
[----:B--2---:R-:W-:Y:S02]  /*15ba80*/  LOP3.LUT R17, R17, 0xffff, RZ, 0xc0, !PT ;  /* 0x0000ffff11117812 */ /* 0x004fe400078ec0ff */
[----:B---3--:R-:W-:Y:S02]  /*15ba90*/  LOP3.LUT R25, R21, 0xffff, RZ, 0xc0, !PT ;  /* 0x0000ffff15197812 */ /* 0x008fe400078ec0ff */
[----:B----4-:R-:W-:Y:S02]  /*15baa0*/  LOP3.LUT R23, R19, 0xffff, RZ, 0xc0, !PT ;  /* 0x0000ffff13177812 */ /* 0x010fe400078ec0ff */
[----:B------:R-:W-:Y:S02]  /*15bab0*/  LOP3.LUT R13, R16, 0xffff, RZ, 0xc0, !PT ;  /* 0x0000ffff100d7812 */ /* 0x000fe400078ec0ff */
[----:B------:R-:W-:Y:S01]  /*15bac0*/  LOP3.LUT R27, R18, 0xffff, RZ, 0xc0, !PT ;  /* 0x0000ffff121b7812 */ /* 0x000fe200078ec0ff */
[----:B------:R-:W2:Y:S01]  /*15bad0*/  LDL.LU R16, [R1+0x2d00] ;  /* 0x002d000001107983 */ /* 0x000ea20000300800 */
[----:B------:R-:W-:-:S03]  /*15bae0*/  PRMT R26, R26, 0x3340, R25 ;  /* 0x000033401a1a7816 */ /* 0x000fc60000000019 */
[----:B------:R-:W3:Y:S01]  /*15baf0*/  LDL.LU R18, [R1+0x2ce8] ;  /* 0x002ce80001127983 */ /* 0x000ee20000300800 */
[----:B------:R-:W-:-:S03]  /*15bb00*/  SHF.R.U32.HI R29, RZ, 0x8, R17 ;  /* 0x00000008ff1d7819 */ /* 0x000fc60000011611 */
[----:B------:R-:W4:Y:S01]  /*15bb10*/  LDL.LU R21, [R1+0x2ce4] ;  /* 0x002ce40001157983 */ /* 0x000f220000300800 */
[--C-:B------:R-:W-:Y:S02]  /*15bb20*/  PRMT R17, R17, 0x3340, R23.reuse ;  /* 0x0000334011117816 */ /* 0x100fe40000000017 */
[----:B-1----:R-:W-:Y:S01]  /*15bb30*/  LOP3.LUT R0, R20, 0xffff, RZ, 0xc0, !PT ;  /* 0x0000ffff14007812 */ /* 0x002fe200078ec0ff */
[----:B------:R-:W4:Y:S04]  /*15bb40*/  LDL.LU R19, [R1+0x1b4] ;  /* 0x0001b40001137983 */ /* 0x000f280000300800 */
[----:B------:R-:W4:Y:S04]  /*15bb50*/  LDL.LU R20, [R1+0x1b0] ;  /* 0x0001b00001147983 */ /* 0x000f280000300800 */
[----:B------:R0:W-:Y:S04]  /*15bb60*/  STL [R1+0x183c], R26 ;  /* 0x00183c1a01007387 */ /* 0x0001e80000100800 */
[----:B0-----:R-:W4:Y:S04]  /*15bb70*/  LDL.LU R26, [R1+0xbc] ;  /* 0x0000bc00011a7983 */ /* 0x001f280000300800 */
[----:B------:R0:W-:Y:S02]  /*15bb80*/  STL [R1+0x1838], R17 ;  /* 0x0018381101007387 */ /* 0x0001e40000100800 */
[----:B0-----:R-:W-:-:S02]  /*15bb90*/  SHF.R.U32.HI R17, RZ, 0x8, R23 ;  /* 0x00000008ff117819 */ /* 0x001fc40000011617 */
[----:B------:R-:W-:Y:S02]  /*15bba0*/  SHF.R.U32.HI R23, RZ, 0x8, R13 ;  /* 0x00000008ff177819 */ /* 0x000fe4000001160d */
[----:B------:R-:W-:-:S05]  /*15bbb0*/  PRMT R13, R13, 0x3340, R0 ;  /* 0x000033400d0d7816 */ /* 0x000fca0000000000 */
[----:B------:R0:W-:Y:S01]  /*15bbc0*/  STL [R1+0x1834], R13 ;  /* 0x0018340d01007387 */ /* 0x0001e20000100800 */
[----:B------:R-:W-:Y:S02]  /*15bbd0*/  SHF.R.U32.HI R25, RZ, 0x8, R25 ;  /* 0x00000008ff197819 */ /* 0x000fe40000011619 */
[----:B------:R-:W-:Y:S02]  /*15bbe0*/  SHF.R.U32.HI R0, RZ, 0x8, R0 ;  /* 0x00000008ff007819 */ /* 0x000fe40000011600 */
[----:B0-----:R-:W-:Y:S02]  /*15bbf0*/  SHF.R.U32.HI R13, RZ, 0x8, R27 ;  /* 0x00000008ff0d7819 */ /* 0x001fe4000001161b */
[--C-:B------:R-:W-:Y:S02]  /*15bc00*/  PRMT R27, R27, 0x3340, R24.reuse ;  /* 0x000033401b1b7816 */ /* 0x100fe40000000018 */
[----:B------:R-:W-:-:S03]  /*15bc10*/  SHF.R.U32.HI R24, RZ, 0x8, R24 ;  /* 0x00000008ff187819 */ /* 0x000fc60000011618 */
[----:B------:R0:W-:Y:S02]  /*15bc20*/  STL [R1+0x182c], R27 ;  /* 0x00182c1b01007387 */ /* 0x0001e40000100800 */
[----:B0-----:R-:W-:Y:S01]  /*15bc30*/  LOP3.LUT R27, R23, 0xffff, RZ, 0xc0, !PT ;  /* 0x0000ffff171b7812 */ /* 0x001fe200078ec0ff */
[----:B------:R-:W-:Y:S01]  /*15bc40*/  IMAD.MOV.U32 R23, RZ, RZ, R29 ;  /* 0x000000ffff177224 */ /* 0x000fe200078e001d */
[----:B------:R-:W-:Y:S01]  /*15bc50*/  LOP3.LUT R29, R0, 0xffff, RZ, 0xc0, !PT ;  /* 0x0000ffff001d7812 */ /* 0x000fe200078ec0ff */
[----:B------:R-:W-:Y:S01]  /*15bc60*/  IMAD.MOV.U32 R0, RZ, RZ, R25 ;  /* 0x000000ffff007224 */ /* 0x000fe200078e0019 */
[----:B------:R-:W-:-:S04]  /*15bc70*/  LOP3.LUT R25, R24, 0xffff, RZ, 0xc0, !PT ;  /* 0x0000ffff18197812 */ /* 0x000fc800078ec0ff */
[----:B------:R-:W-:Y:S02]  /*15bc80*/  LOP3.LUT R24, R0, 0xffff, RZ, 0xc0, !PT ;  /* 0x0000ffff00187812 */ /* 0x000fe400078ec0ff */
[----:B------:R-:W-:Y:S02]  /*15bc90*/  LOP3.LUT R0, R17, 0xffff, RZ, 0xc0, !PT ;  /* 0x0000ffff11007812 */ /* 0x000fe400078ec0ff */
[----:B------:R-:W4:Y:S01]  /*15bca0*/  LDL.LU R17, [R1+0x523c] ;  /* 0x00523c0001117983 */ /* 0x000f220000300800 */
[----:B------:R-:W-:Y:S02]  /*15bcb0*/  LOP3.LUT R13, R13, 0xffff, RZ, 0xc0, !PT ;  /* 0x0000ffff0d0d7812 */ /* 0x000fe400078ec0ff */
[----:B------:R-:W-:Y:S02]  /*15bcc0*/  LOP3.LUT R3, R3, 0xffff, RZ, 0xc0, !PT ;  /* 0x0000ffff03037812 */ /* 0x000fe400078ec0ff */
[----:B------:R-:W-:Y:S02]  /*15bcd0*/  LOP3.LUT R23, R23, 0xffff, RZ, 0xc0, !PT ;  /* 0x0000ffff17177812 */ /* 0x000fe400078ec0ff */
[----:B------:R-:W-:-:S02]  /*15bce0*/  PRMT R27, R27, 0x3340, R29 ;  /* 0x000033401b1b7816 */ /* 0x000fc4000000001d */
[----:B------:R-:W-:Y:S02]  /*15bcf0*/  PRMT R13, R13, 0x3340, R25 ;  /* 0x000033400d0d7816 */ /* 0x000fe40000000019 */
[----:B------:R-:W-:Y:S02]  /*15bd00*/  PRMT R3, R3, 0x3340, R24 ;  /* 0x0000334003037816 */ /* 0x000fe40000000018 */
[----:B------:R-:W-:Y:S01]  /*15bd10*/  PRMT R0, R23, 0x3340, R0 ;  /* 0x0000334017007816 */ /* 0x000fe20000000000 */
[----:B------:R-:W-:Y:S04]  /*15bd20*/  STL [R1+0x16b0], R27 ;  /* 0x0016b01b01007387 */ /* 0x000fe80000100800 */
[----:B------:R2:W-:Y:S04]  /*15bd30*/  STL [R1+0x16ac], R13 ;  /* 0x0016ac0d01007387 */ /* 0x0005e80000100800 */
[----:B------:R4:W-:Y:S04]  /*15bd40*/  STL [R1+0x16a8], R3 ;  /* 0x0016a80301007387 */ /* 0x0009e80000100800 */
[----:B------:R0:W-:Y:S01]  /*15bd50*/  STL [R1+0x16a4], R0 ;  /* 0x0016a40001007387 */ /* 0x0001e20000100800 */
[----:B------:R-:W-:-:S02]  /*15bd60*/  LOP3.LUT R25, R22, 0xffff, RZ, 0xc0, !PT ;  /* 0x0000ffff16197812 */ /* 0x000fc400078ec0ff */
[----:B--2---:R-:W-:Y:S02]  /*15bd70*/  LOP3.LUT R13, R16, 0xffff, RZ, 0xc0, !PT ;  /* 0x0000ffff100d7812 */ /* 0x004fe400078ec0ff */
[----:B---3--:R-:W-:Y:S01]  /*15bd80*/  LOP3.LUT R29, R18, 0xffff, RZ, 0xc0, !PT ;  /* 0x0000ffff121d7812 */ /* 0x008fe200078ec0ff */
[----:B------:R-:W2:Y:S04]  /*15bd90*/  LDL.LU R16, [R1+0x2d48] ;  /* 0x002d480001107983 */ /* 0x000ea80000300800 */
[----:B------:R-:W3:Y:S01]  /*15bda0*/  LDL.LU R18, [R1+0x2d44] ;  /* 0x002d440001127983 */ /* 0x000ee20000300800 */
[----:B----4-:R-:W-:Y:S02]  /*15bdb0*/  LOP3.LUT R3, R21, 0xffff, RZ, 0xc0, !PT ;  /* 0x0000ffff15037812 */ /* 0x010fe400078ec0ff */
[----:B------:R-:W-:-:S02]  /*15bdc0*/  LOP3.LUT R22, R19, 0xffff, RZ, 0xc0, !PT ;  /* 0x0000ffff13167812 */ /* 0x000fc400078ec0ff */
[----:B------:R-:W-:Y:S02]  /*15bdd0*/  LOP3.LUT R24, R20, 0xffff, RZ, 0xc0, !PT ;  /* 0x0000ffff14187812 */ /* 0x000fe400078ec0ff */
[----:B------:R-:W-:Y:S02]  /*15bde0*/  LOP3.LUT R23, R17, 0xffff, RZ, 0xc0, !PT ;  /* 0x0000ffff11177812 */ /* 0x000fe400078ec0ff */
[----:B------:R-:W4:Y:S04]  /*15bdf0*/  LDL.LU R17, [R1+0x328] ;  /* 0x0003280001117983 */ /* 0x000f280000300800 */
[----:B------:R-:W4:Y:S04]  /*15be00*/  LDL.LU R21, [R1+0x324] ;  /* 0x0003240001157983 */ /* 0x000f280000300800 */
[----:B------:R-:W4:Y:S04]  /*15be10*/  LDL.LU R19, [R1+0x268] ;  /* 0x0002680001137983 */ /* 0x000f280000300800 */
[----:B------:R-:W4:Y:S01]  /*15be20*/  LDL.LU R20, [R1+0x264] ;  /* 0x0002640001147983 */ /* 0x000f220000300800 */
[----:B0-----:R-:W-:-:S02]  /*15be30*/  LOP3.LUT R0, R26, 0xffff, RZ, 0xc0, !PT ;  /* 0x0000ffff1a007812 */ /* 0x001fc400078ec0ff */
[----:B------:R-:W-:Y:S02]  /*15be40*/  SHF.R.U32.HI R26, RZ, 0x8, R25 ;  /* 0x00000008ff1a7819 */ /* 0x000fe40000011619 */
[--C-:B------:R-:W-:Y:S02]  /*15be50*/  PRMT R25, R25, 0x3340, R22.reuse ;  /* 0x0000334019197816 */ /* 0x100fe40000000016 */
[----:B------:R-:W-:Y:S02]  /*15be60*/  SHF.R.U32.HI R27, RZ, 0x8, R22 ;  /* 0x00000008ff1b7819 */ /* 0x000fe40000011616 */
[----:B------:R-:W-:Y:S02]  /*15be70*/  SHF.R.U32.HI R22, RZ, 0x8, R13 ;  /* 0x00000008ff167819 */ /* 0x000fe4000001160d */
[--C-:B------:R-:W-:Y:S01]  /*15be80*/  PRMT R13, R13, 0x3340, R24.reuse ;  /* 0x000033400d0d7816 */ /* 0x100fe20000000018 */
[----:B------:R0:W-:Y:S04]  /*15be90*/  STL [R1+0x1828], R25 ;  /* 0x0018281901007387 */ /* 0x0001e80000100800 */
[----:B------:R1:W-:Y:S01]  /*15bea0*/  STL [R1+0x1824], R13 ;  /* 0x0018240d01007387 */ /* 0x0003e20000100800 */
[----:B0-----:R-:W-:-:S02]  /*15beb0*/  SHF.R.U32.HI R25, RZ, 0x8, R24 ;  /* 0x00000008ff197819 */ /* 0x001fc40000011618 */
[----:B------:R-:W-:Y:S02]  /*15bec0*/  PRMT R24, R29, 0x3340, R23 ;  /* 0x000033401d187816 */ /* 0x000fe40000000017 */
[----:B-1----:R-:W-:Y:S02]  /*15bed0*/  SHF.R.U32.HI R13, RZ, 0x8, R29 ;  /* 0x00000008ff0d7819 */ /* 0x002fe4000001161d */
[----:B------:R-:W4:Y:S04]  /*15bee0*/  LDL.LU R29, [R1+0x5238] ;  /* 0x00523800011d7983 */ /* 0x000f280000300800 */
[----:B------:R0:W-:Y:S01]  /*15bef0*/  STL [R1+0x1820], R24 ;  /* 0x0018201801007387 */ /* 0x0001e20000100800 */
[----:B------:R-:W-:Y:S02]  /*15bf00*/  LOP3.LUT R26, R26, 0xffff, RZ, 0xc0, !PT ;  /* 0x0000ffff1a1a7812 */ /* 0x000fe400078ec0ff */
[----:B------:R-:W-:-:S02]  /*15bf10*/  LOP3.LUT R27, R27, 0xffff, RZ, 0xc0, !PT ;  /* 0x0000ffff1b1b7812 */ /* 0x000fc400078ec0ff */
[----:B------:R-:W-:Y:S02]  /*15bf20*/  LOP3.LUT R22, R22, 0xffff, RZ, 0xc0, !PT ;  /* 0x0000ffff16167812 */ /* 0x000fe400078ec0ff */
[----:B------:R-:W-:Y:S02]  /*15bf30*/  LOP3.LUT R25, R25, 0xffff, RZ, 0xc0, !PT ;  /* 0x0000ffff19197812 */ /* 0x000fe400078ec0ff */
[----:B0-----:R-:W-:Y:S02]  /*15bf40*/  SHF.R.U32.HI R24, RZ, 0x8, R23 ;  /* 0x00000008ff187819 */ /* 0x001fe40000011617 */
[----:B------:R-:W-:Y:S02]  /*15bf50*/  SHF.R.U32.HI R23, RZ, 0x8, R3 ;  /* 0x00000008ff177819 */ /* 0x000fe40000011603 */
[--C-:B------:R-:W-:Y:S02]  /*15bf60*/  PRMT R3, R3, 0x3340, R0.reuse ;  /* 0x0000334003037816 */ /* 0x100fe40000000000 */
[----:B------:R-:W-:-:S02]  /*15bf70*/  SHF.R.U32.HI R0, RZ, 0x8, R0 ;  /* 0x00000008ff007819 */ /* 0x000fc40000011600 */
[----:B------:R-:W-:Y:S02]  /*15bf80*/  LOP3.LUT R13, R13, 0xffff, RZ, 0xc0, !PT ;  /* 0x0000ffff0d0d7812 */ /* 0x000fe400078ec0ff */
[----:B------:R-:W-:Y:S02]  /*15bf90*/  LOP3.LUT R24, R24, 0xffff, RZ, 0xc0, !PT ;  /* 0x0000ffff18187812 */ /* 0x000fe400078ec0ff */
[----:B------:R-:W-:Y:S02]  /*15bfa0*/  LOP3.LUT R23, R23, 0xffff, RZ, 0xc0, !PT ;  /* 0x0000ffff17177812 */ /* 0x000fe400078ec0ff */
[----:B------:R-:W-:Y:S02]  /*15bfb0*/  LOP3.LUT R0, R0, 0xffff, RZ, 0xc0, !PT ;  /* 0x0000ffff00007812 */ /* 0x000fe400078ec0ff */
[----:B------:R-:W-:Y:S02]  /*15bfc0*/  PRMT R26, R26, 0x3340, R27 ;  /* 0x000033401a1a7816 */ /* 0x000fe4000000001b */
[----:B------:R-:W-:-:S02]  /*15bfd0*/  PRMT R25, R22, 0x3340, R25 ;  /* 0x0000334016197816 */ /* 0x000fc40000000019 */
[----:B------:R-:W-:Y:S01]  /*15bfe0*/  PRMT R22, R13, 0x3340, R24 ;  /* 0x000033400d167816 */ /* 0x000fe20000000018 */
[----:B------:R0:W-:Y:S01]  /*15bff0*/  STL [R1+0x181c], R3 ;  /* 0x00181c0301007387 */ /* 0x0001e20000100800 */
[----:B------:R-:W-:-:S03]  /*15c000*/  PRMT R0, R23, 0x3340, R0 ;  /* 0x0000334017007816 */ /* 0x000fc60000000000 */
[----:B0-----:R-:W4:Y:S04]  /*15c010*/  LDL.LU R3, [R1+0x5234] ;  /* 0x0052340001037983 */ /* 0x001f280000300800 */
[----:B------:R-:W-:Y:S04]  /*15c020*/  STL [R1+0x16a0], R26 ;  /* 0x0016a01a01007387 */ /* 0x000fe80000100800 */
[----:B------:R-:W-:Y:S04]  /*15c030*/  STL [R1+0x169c], R25 ;  /* 0x00169c1901007387 */ /* 0x000fe80000100800 */
[----:B------:R0:W-:Y:S04]  /*15c040*/  STL [R1+0x1698], R22 ;  /* 0x0016981601007387 */ /* 0x0001e80000100800 */
[----:B------:R1:W-:Y:S04]  /*15c050*/  STL [R1+0x1694], R0 ;  /* 0x0016940001007387 */ /* 0x0003e80000100800 */
[----:B0-----:R-:W4:Y:S01]  /*15c060*/  LDL.LU R22, [R1+0x2d10] ;  /* 0x002d100001167983 */ /* 0x001f220000300800 */
[----:B-1----:R-:W-:-:S02]  /*15c070*/  LOP3.LUT R0, R11, 0xffff, RZ, 0xc0, !PT ;  /* 0x0000ffff0b007812 */ /* 0x002fc400078ec0ff */
[----:B--2---:R-:W-:Y:S02]  /*15c080*/  LOP3.LUT R13, R16, 0xffff, RZ, 0xc0, !PT ;  /* 0x0000ffff100d7812 */ /* 0x004fe400078ec0ff */
[----:B---3--:R-:W-:Y:S01]  /*15c090*/  LOP3.LUT R27, R18, 0xffff, RZ, 0xc0, !PT ;  /* 0x0000ffff121b7812 */ /* 0x008fe200078ec0ff */
[----:B------:R-:W2:Y:S04]  /*15c0a0*/  LDL.LU R16, [R1+0x2cf0] ;  /* 0x002cf00001107983 */ /* 0x000ea80000300800 */
[----:B------:R-:W3:Y:S01]  /*15c0b0*/  LDL.LU R18, [R1+0x2cec] ;  /* 0x002cec0001127983 */ /* 0x000ee20000300800 */
[----:B------:R-:W-:Y:S02]  /*15c0c0*/  SHF.R.U32.HI R11, RZ, 0x8, R13 ;  /* 0x00000008ff0b7819 */ /* 0x000fe4000001160d */
[----:B----4-:R-:W-:-:S02]  /*15c0d0*/  LOP3.LUT R24, R19, 0xffff, RZ, 0xc0, !PT ;  /* 0x0000ffff13187812 */ /* 0x010fc400078ec0ff */
[----:B------:R-:W-:Y:S02]  /*15c0e0*/  LOP3.LUT R23, R20, 0xffff, RZ, 0xc0, !PT ;  /* 0x0000ffff14177812 */ /* 0x000fe400078ec0ff */
[----:B------:R-:W-:Y:S02]  /*15c0f0*/  LOP3.LUT R25, R21, 0xffff, RZ, 0xc0, !PT ;  /* 0x0000ffff15197812 */ /* 0x000fe400078ec0ff */
[--C-:B------:R-:W-:Y:S02]  /*15c100*/  PRMT R26, R13, 0x3340, R24.reuse ;  /* 0x000033400d1a7816 */ /* 0x100fe40000000018 */
[----:B------:R-:W-:Y:S01]  /*15c110*/  SHF.R.U32.HI R13, RZ, 0x8, R24 ;  /* 0x00000008ff0d7819 */ /* 0x000fe20000011618 */
[----:B------:R-:W4:Y:S01]  /*15c120*/  LDL.LU R21, [R1+0x32c] ;  /* 0x00032c0001157983 */ /* 0x000f220000300800 */
[----:B------:R-:W-:Y:S02]  /*15c130*/  PRMT R24, R27, 0x3340, R23 ;  /* 0x000033401b187816 */ /* 0x000fe40000000017 */
[----:B------:R-:W-:Y:S01]  /*15c140*/  LOP3.LUT R17, R17, 0xffff, RZ, 0xc0, !PT ;  /* 0x0000ffff11117812 */ /* 0x000fe200078ec0ff */
[----:B------:R-:W4:Y:S04]  /*15c150*/  LDL.LU R19, [R1+0x1b8] ;  /* 0x0001b80001137983 */ /* 0x000f280000300800 */
[----:B------:R-:W4:Y:S04]  /*15c160*/  LDL.LU R20, [R1+0xc8] ;  /* 0x0000c80001147983 */ /* 0x000f280000300800 */
[----:B------:R0:W-:Y:S04]  /*15c170*/  STL [R1+0x1818], R26 ;  /* 0x0018181a01007387 */ /* 0x0001e80000100800 */
[----:B------:R1:W-:Y:S01]  /*15c180*/  STL [R1+0x1814], R24 ;  /* 0x0018141801007387 */ /* 0x0003e20000100800 */
[----:B0-----:R-:W-:-:S02]  /*15c190*/  SHF.R.U32.HI R26, RZ, 0x8, R27 ;  /* 0x00000008ff1a7819 */ /* 0x001fc4000001161b */
[----:B------:R-:W-:Y:S02]  /*15c1a0*/  SHF.R.U32.HI R27, RZ, 0x8, R23 ;  /* 0x00000008ff1b7819 */ /* 0x000fe40000011617 */
[----:B------:R-:W-:Y:S02]  /*15c1b0*/  SHF.R.U32.HI R23, RZ, 0x8, R17 ;  /* 0x00000008ff177819 */ /* 0x000fe40000011611 */
[----:B-1----:R-:W-:Y:S02]  /*15c1c0*/  PRMT R24, R17, 0x3340, R0 ;  /* 0x0000334011187816 */ /* 0x002fe40000000000 */
[----:B------:R-:W4:Y:S01]  /*15c1d0*/  LDL.LU R17, [R1+0x5230] ;  /* 0x0052300001117983 */ /* 0x000f220000300800 */
[----:B------:R-:W-:-:S03]  /*15c1e0*/  LOP3.LUT R28, R28, 0xffff, RZ, 0xc0, !PT ;  /* 0x0000ffff1c1c7812 */ /* 0x000fc600078ec0ff */
[----:B------:R0:W-:Y:S01]  /*15c1f0*/  STL [R1+0x180c], R24 ;  /* 0x00180c1801007387 */ /* 0x0001e20000100800 */
[----:B------:R-:W-:Y:S02]  /*15c200*/  SHF.R.U32.HI R0, RZ, 0x8, R0 ;  /* 0x00000008ff007819 */ /* 0x000fe40000011600 */
[----:B0-----:R-:W-:Y:S02]  /*15c210*/  SHF.R.U32.HI R24, RZ, 0x8, R25 ;  /* 0x00000008ff187819 */ /* 0x001fe40000011619 */
[--C-:B------:R-:W-:Y:S02]  /*15c220*/  PRMT R25, R25, 0x3340, R28.reuse ;  /* 0x0000334019197816 */ /* 0x100fe4000000001c */
[----:B------:R-:W-:-:S03]  /*15c230*/  SHF.R.U32.HI R28, RZ, 0x8, R28 ;  /* 0x00000008ff1c7819 */ /* 0x000fc6000001161c */
[----:B------:R0:W-:Y:S01]  /*15c240*/  STL [R1+0x1808], R25 ;  /* 0x0018081901007387 */ /* 0x0001e20000100800 */
[----:B------:R-:W-:Y:S02]  /*15c250*/  LOP3.LUT R28, R28, 0xffff, RZ, 0xc0, !PT ;  /* 0x0000ffff1c1c7812 */ /* 0x000fe400078ec0ff */
[----:B------:R-:W-:Y:S02]  /*15c260*/  LOP3.LUT R11, R11, 0xffff, RZ, 0xc0, !PT ;  /* 0x0000ffff0b0b7812 */ /* 0x000fe400078ec0ff */
[----:B0-----:R-:W-:Y:S01]  /*15c270*/  LOP3.LUT R25, R23, 0xffff, RZ, 0xc0, !PT ;  /* 0x0000ffff17197812 */ /* 0x001fe200078ec0ff */
[----:B------:R-:W-:Y:S01]  /*15c280*/  IMAD.MOV.U32 R23, RZ, RZ, R26 ;  /* 0x000000ffff177224 */ /* 0x000fe200078e001a */
[----:B------:R-:W-:Y:S01]  /*15c290*/  LOP3.LUT R26, R0, 0xffff, RZ, 0xc0, !PT ;  /* 0x0000ffff001a7812 */ /* 0x000fe200078ec0ff */
[----:B------:R-:W-:Y:S01]  /*15c2a0*/  IMAD.MOV.U32 R0, RZ, RZ, R13 ;  /* 0x000000ffff007224 */ /* 0x000fe200078e000d */
[----:B------:R-:W-:Y:S02]  /*15c2b0*/  LOP3.LUT R13, R24, 0xffff, RZ, 0xc0, !PT ;  /* 0x0000ffff180d7812 */ /* 0x000fe400078ec0ff */
[----:B------:R-:W-:-:S02]  /*15c2c0*/  LOP3.LUT R23, R23, 0xffff, RZ, 0xc0, !PT ;  /* 0x0000ffff17177812 */ /* 0x000fc400078ec0ff */
[----:B------:R-:W-:Y:S02]  /*15c2d0*/  LOP3.LUT R24, R0, 0xffff, RZ, 0xc0, !PT ;  /* 0x0000ffff00187812 */ /* 0x000fe400078ec0ff */
[----:B------:R-:W-:Y:S02]  /*15c2e0*/  LOP3.LUT R0, R27, 0xffff, RZ, 0xc0, !PT ;  /* 0x0000ffff1b007812 */ /* 0x000fe400078ec0ff */
[----:B------:R-:W-:Y:S02]  /*15c2f0*/  PRMT R25, R25, 0x3340, R26 ;  /* 0x0000334019197816 */ /* 0x000fe4000000001a */
[----:B------:R-:W-:Y:S02]  /*15c300*/  PRMT R13, R13, 0x3340, R28 ;  /* 0x000033400d0d7816 */ /* 0x000fe4000000001c */
[----:B------:R-:W-:Y:S02]  /*15c310*/  PRMT R11, R11, 0x3340, R24 ;  /* 0x000033400b0b7816 */ /* 0x000fe40000000018 */
[----:B------:R-:W-:Y:S01]  /*15c320*/  PRMT R0, R23, 0x3340, R0 ;  /* 0x0000334017007816 */ /* 0x000fe20000000000 */
[----:B------:R-:W-:Y:S04]  /*15c330*/  STL [R1+0x1690], R25 ;  /* 0x0016901901007387 */ /* 0x000fe80000100800 */
[----:B------:R0:W-:Y:S04]  /*15c340*/  STL [R1+0x168c], R13 ;  /* 0x00168c0d01007387 */ /* 0x0001e80000100800 */
[----:B------:R2:W-:Y:S04]  /*15c350*/  STL [R1+0x1688], R11 ;  /* 0x0016880b01007387 */ /* 0x0005e80000100800 */
[----:B------:R1:W-:Y:S01]  /*15c360*/  STL [R1+0x1684], R0 ;  /* 0x0016840001007387 */ /* 0x0003e20000100800 */
[----:B0-----:R-:W-:-:S03]  /*15c370*/  LOP3.LUT R13, R22, 0xffff, RZ, 0xc0, !PT ;  /* 0x0000ffff160d7812 */ /* 0x001fc600078ec0ff */
[----:B------:R-:W4:Y:S01]  /*15c380*/  LDL.LU R22, [R1+0x2d68] ;  /* 0x002d680001167983 */ /* 0x000f220000300800 */
[----:B--2---:R-:W-:Y:S02]  /*15c390*/  LOP3.LUT R11, R16, 0xffff, RZ, 0xc0, !PT ;  /* 0x0000ffff100b7812 */ /* 0x004fe400078ec0ff */
[----:B---3--:R-:W-:Y:S01]  /*15c3a0*/  LOP3.LUT R25, R18, 0xffff, RZ, 0xc0, !PT ;  /* 0x0000ffff12197812 */ /* 0x008fe200078ec0ff */
[----:B------:R-:W2:Y:S04]  /*15c3b0*/  LDL.LU R16, [R1+0x2d64] ;  /* 0x002d640001107983 */ /* 0x000ea80000300800 */
[----:B------:R-:W3:Y:S01]  /*15c3c0*/  LDL.LU R18, [R1+0x2d28] ;  /* 0x002d280001127983 */ /* 0x000ee20000300800 */
[----:B----4-:R-:W-:-:S03]  /*15c3d0*/  LOP3.LUT R27, R21, 0xffff, RZ, 0xc0, !PT ;  /* 0x0000ffff151b7812 */ /* 0x010fc600078ec0ff */
[----:B------:R-:W4:Y:S01]  /*15c3e0*/  LDL.LU R21, [R1+0x2d24] ;  /* 0x002d240001157983 */ /* 0x000f220000300800 */
[----:B------:R-:W-:Y:S02]  /*15c3f0*/  LOP3.LUT R28, R19, 0xffff, RZ, 0xc0, !PT ;  /* 0x0000ffff131c7812 */ /* 0x000fe400078ec0ff */
[----:B------:R-:W-:Y:S01]  /*15c400*/  LOP3.LUT R24, R20, 0xffff, RZ, 0xc0, !PT ;  /* 0x0000ffff14187812 */ /* 0x000fe200078ec0ff */
[----:B------:R-:W4:Y:S04]  /*15c410*/  LDL.LU R19, [R1+0x270] ;  /* 0x0002700001137983 */ /* 0x000f280000300800 */
[----:B------:R-:W4:Y:S01]  /*15c420*/  LDL.LU R20, [R1+0x26c] ;  /* 0x00026c0001147983 */ /* 0x000f220000300800 */
[----:B------:R-:W-:-:S03]  /*15c430*/  LOP3.LUT R23, R17, 0xffff, RZ, 0xc0, !PT ;  /* 0x0000ffff11177812 */ /* 0x000fc600078ec0ff */
[----:B------:R-:W4:Y:S01]  /*15c440*/  LDL.LU R17, [R1+0x1c0] ;  /* 0x0001c00001117983 */ /* 0x000f220000300800 */
[----:B------:R-:W-:Y:S02]  /*15c450*/  PRMT R26, R13, 0x3340, R28 ;  /* 0x000033400d1a7816 */ /* 0x000fe4000000001c */
[----:B-1----:R-:W-:Y:S02]  /*15c460*/  LOP3.LUT R0, R15, 0xffff, RZ, 0xc0, !PT ;  /* 0x0000ffff0f007812 */ /* 0x002fe400078ec0ff */
[----:B------:R-:W-:Y:S01]  /*15c470*/  SHF.R.U32.HI R15, RZ, 0x8, R13 ;  /* 0x00000008ff0f7819 */ /* 0x000fe2000001160d */
[----:B------:R0:W-:Y:S01]  /*15c480*/  STL [R1+0x1804], R26 ;  /* 0x0018041a01007387 */ /* 0x0001e20000100800 */
[----:B------:R-:W-:Y:S02]  /*15c490*/  SHF.R.U32.HI R13, RZ, 0x8, R11 ;  /* 0x00000008ff0d7819 */ /* 0x000fe4000001160b */
[--C-:B------:R-:W-:Y:S01]  /*15c4a0*/  PRMT R11, R11, 0x3340, R24.reuse ;  /* 0x000033400b0b7816 */ /* 0x100fe20000000018 */
[----:B0-----:R-:W4:Y:S04]  /*15c4b0*/  LDL.LU R26, [R1+0x1bc] ;  /* 0x0001bc00011a7983 */ /* 0x001f280000300800 */
[----:B------:R0:W-:Y:S02]  /*15c4c0*/  STL [R1+0x1800], R11 ;  /* 0x0018000b01007387 */ /* 0x0001e40000100800 */
[----:B0-----:R-:W-:-:S02]  /*15c4d0*/  SHF.R.U32.HI R11, RZ, 0x8, R24 ;  /* 0x00000008ff0b7819 */ /* 0x001fc40000011618 */
[----:B------:R-:W-:Y:S02]  /*15c4e0*/  SHF.R.U32.HI R24, RZ, 0x8, R25 ;  /* 0x00000008ff187819 */ /* 0x000fe40000011619 */
[----:B------:R-:W-:-:S05]  /*15c4f0*/  PRMT R25, R25, 0x3340, R23 ;  /* 0x0000334019197816 */ /* 0x000fca0000000017 */
[----:B------:R0:W-:Y:S01]  /*15c500*/  STL [R1+0x17fc], R25 ;  /* 0x0017fc1901007387 */ /* 0x0001e20000100800 */
[----:B------:R-:W-:Y:S02]  /*15c510*/  SHF.R.U32.HI R28, RZ, 0x8, R28 ;  /* 0x00000008ff1c7819 */ /* 0x000fe4000001161c */
[----:B0-----:R-:W-:Y:S02]  /*15c520*/  SHF.R.U32.HI R25, RZ, 0x8, R27 ;  /* 0x00000008ff197819 */ /* 0x001fe4000001161b */
[----:B------:R-:W-:-:S05]  /*15c530*/  PRMT R27, R27, 0x3340, R0 ;  /* 0x000033401b1b7816 */ /* 0x000fca0000000000 */
[----:B------:R0:W-:Y:S01]  /*15c540*/  STL [R1+0x17f8], R27 ;  /* 0x0017f81b01007387 */ /* 0x0001e20000100800 */
[----:B------:R-:W-:Y:S02]  /*15c550*/  SHF.R.U32.HI R23, RZ, 0x8, R23 ;  /* 0x00000008ff177819 */ /* 0x000fe40000011617 */
[----:B------:R-:W-:Y:S02]  /*15c560*/  SHF.R.U32.HI R0, RZ, 0x8, R0 ;  /* 0x00000008ff007819 */ /* 0x000fe40000011600 */
[----:B------:R-:W-:Y:S02]  /*15c570*/  LOP3.LUT R13, R13, 0xffff, RZ, 0xc0, !PT ;  /* 0x0000ffff0d0d7812 */ /* 0x000fe400078ec0ff */
[----:B0-----:R-:W-:Y:S02]  /*15c580*/  LOP3.LUT R27, R15, 0xffff, RZ, 0xc0, !PT ;  /* 0x0000ffff0f1b7812 */ /* 0x001fe400078ec0ff */
[----:B------:R-:W-:Y:S01]  /*15c590*/  LOP3.LUT R15, R28, 0xffff, RZ, 0xc0, !PT ;  /* 0x0000ffff1c0f7812 */ /* 0x000fe200078ec0ff */
[----:B------:R-:W-:Y:S01]  /*15c5a0*/  IMAD.MOV.U32 R28, RZ, RZ, R11 ;  /* 0x000000ffff1c7224 */ /* 0x000fe200078e000b */
[----:B------:R-:W-:-:S02]  /*15c5b0*/  LOP3.LUT R11, R24, 0xffff, RZ, 0xc0, !PT ;  /* 0x0000ffff180b7812 */ /* 0x000fc400078ec0ff */
[----:B------:R-:W-:Y:S02]  /*15c5c0*/  LOP3.LUT R24, R23, 0xffff, RZ, 0xc0, !PT ;  /* 0x0000ffff17187812 */ /* 0x000fe400078ec0ff */
[----:B------:R-:W-:Y:S02]  /*15c5d0*/  LOP3.LUT R23, R25, 0xffff, RZ, 0xc0, !PT ;  /* 0x0000ffff19177812 */ /* 0x000fe400078ec0ff */
[----:B------:R-:W-:Y:S02]  /*15c5e0*/  LOP3.LUT R28, R28, 0xffff, RZ, 0xc0, !PT ;  /* 0x0000ffff1c1c7812 */ /* 0x000fe400078ec0ff */
[----:B------:R-:W-:Y:S02]  /*15c5f0*/  LOP3.LUT R0, R0, 0xffff, RZ, 0xc0, !PT ;  /* 0x0000ffff00007812 */ /* 0x000fe400078ec0ff */
[----:B------:R-:W-:Y:S02]  /*15c600*/  PRMT R27, R27, 0x3340, R15 ;  /* 0x000033401b1b7816 */ /* 0x000fe4000000000f */
[----:B------:R-:W-:-:S02]  /*15c610*/  PRMT R11, R11, 0x3340, R24 ;  /* 0x000033400b0b7816 */ /* 0x000fc40000000018 */
[----:B------:R-:W-:Y:S01]  /*15c620*/  PRMT R13, R13, 0x3340, R28 ;  /* 0x000033400d0d7816 */ /* 0x000fe2000000001c */
[----:B------:R-:W4:Y:S01]  /*15c630*/  LDL.LU R25, [R1+0x522c] ;  /* 0x00522c0001197983 */ /* 0x000f220000300800 */
[----:B------:R-:W-:-:S03]  /*15c640*/  PRMT R0, R23, 0x3340, R0 ;  /* 0x0000334017007816 */ /* 0x000fc60000000000 */
[----:B------:R-:W4:Y:S04]  /*15c650*/  LDL.LU R15, [R1+0x5228] ;  /* 0x00522800010f7983 */ /* 0x000f280000300800 */
[----:B------:R-:W-:Y:S04]  /*15c660*/  STL [R1+0x1680], R27 ;  /* 0x0016801b01007387 */ /* 0x000fe80000100800 */
[----:B------:R2:W-:Y:S04]  /*15c670*/  STL [R1+0x167c], R13 ;  /* 0x00167c0d01007387 */ /* 0x0005e80000100800 */
[----:B------:R3:W-:Y:S04]  /*15c680*/  STL [R1+0x1678], R11 ;  /* 0x0016780b01007387 */ /* 0x0007e80000100800 */
[----:B------:R0:W-:Y:S01]  /*15c690*/  STL [R1+0x1674], R0 ;  /* 0x0016740001007387 */ /* 0x0001e20000100800 */
[----:B--2---:R-:W-:-:S02]  /*15c6a0*/  LOP3.LUT R13, R16, 0xffff, RZ, 0xc0, !PT ;  /* 0x0000ffff100d7812 */ /* 0x004fc400078ec0ff */
[----:B---3--:R-:W-:Y:S01]  /*15c6b0*/  LOP3.LUT R11, R18, 0xffff, RZ, 0xc0, !PT ;  /* 0x0000ffff120b7812 */ /* 0x008fe200078ec0ff */
[----:B------:R-:W2:Y:S04]  /*15c6c0*/  LDL.LU R16, [R1+0x2cfc] ;  /* 0x002cfc0001107983 */ /* 0x000ea80000300800 */
[----:B------:R-:W3:Y:S01]  /*15c6d0*/  LDL.LU R18, [R1+0x2cf8] ;  /* 0x002cf80001127983 */ /* 0x000ee20000300800 */
[----:B----4-:R-:W-:Y:S02]  /*15c6e0*/  LOP3.LUT R27, R21, 0xffff, RZ, 0xc0, !PT ;  /* 0x0000ffff151b7812 */ /* 0x010fe400078ec0ff */
[----:B------:R-:W-:Y:S02]  /*15c6f0*/  LOP3.LUT R28, R19, 0xffff, RZ, 0xc0, !PT ;  /* 0x0000ffff131c7812 */ /* 0x000fe400078ec0ff */
[----:B------:R-:W-:-:S02]  /*15c700*/  LOP3.LUT R24, R20, 0xffff, RZ, 0xc0, !PT ;  /* 0x0000ffff14187812 */ /* 0x000fc400078ec0ff */
[----:B------:R-:W-:Y:S02]  /*15c710*/  LOP3.LUT R23, R17, 0xffff, RZ, 0xc0, !PT ;  /* 0x0000ffff11177812 */ /* 0x000fe400078ec0ff */
[----:B------:R-:W4:Y:S04]  /*15c720*/  LDL.LU R17, [R1+0x334] ;  /* 0x0003340001117983 */ /* 0x000f280000300800 */
[----:B------:R-:W4:Y:S04]  /*15c730*/  LDL.LU R21, [R1+0x330] ;  /* 0x0003300001157983 */ /* 0x000f280000300800 */
[----:B------:R-:W4:Y:S04]  /*15c740*/  LDL.LU R19, [R1+0xd0] ;  /* 0x0000d00001137983 */ /* 0x000f280000300800 */
[----:B------:R-:W4:Y:S01]  /*15c750*/  LDL.LU R20, [R1+0xcc] ;  /* 0x0000cc0001147983 */ /* 0x000f220000300800 */
[----:B------:R-:W-:-:S02]  /*15c760*/  LOP3.LUT R22, R22, 0xffff, RZ, 0xc0, !PT ;  /* 0x0000ffff16167812 */ /* 0x000fc400078ec0ff */
[----:B0-----:R-:W-:Y:S02]  /*15c770*/  LOP3.LUT R0, R26, 0xffff, RZ, 0xc0, !PT ;  /* 0x0000ffff1a007812 */ /* 0x001fe400078ec0ff */
[----:B------:R-:W-:Y:S02]  /*15c780*/  SHF.R.U32.HI R26, RZ, 0x8, R22 ;  /* 0x00000008ff1a7819 */ /* 0x000fe40000011616 */
[----:B------:R-:W-:-:S05]  /*15c790*/  PRMT R22, R22, 0x3340, R28 ;  /* 0x0000334016167816 */ /* 0x000fca000000001c */
[----:B------:R0:W-:Y:S02]  /*15c7a0*/  STL [R1+0x17f4], R22 ;  /* 0x0017f41601007387 */ /* 0x0001e40000100800 */
[----:B0-----:R-:W-:Y:S02]  /*15c7b0*/  SHF.R.U32.HI R22, RZ, 0x8, R13 ;  /* 0x00000008ff167819 */ /* 0x001fe4000001160d */
[----:B------:R-:W-:-:S05]  /*15c7c0*/  PRMT R13, R13, 0x3340, R24 ;  /* 0x000033400d0d7816 */ /* 0x000fca0000000018 */
[----:B------:R0:W-:Y:S02]  /*15c7d0*/  STL [R1+0x17ec], R13 ;  /* 0x0017ec0d01007387 */ /* 0x0001e40000100800 */
[----:B0-----:R-:W-:Y:S02]  /*15c7e0*/  SHF.R.U32.HI R13, RZ, 0x8, R24 ;  /* 0x00000008ff0d7819 */ /* 0x001fe40000011618 */
[----:B------:R-:W-:Y:S02]  /*15c7f0*/  SHF.R.U32.HI R24, RZ, 0x8, R11 ;  /* 0x00000008ff187819 */ /* 0x000fe4000001160b */
[----:B------:R-:W-:Y:S02]  /*15c800*/  PRMT R11, R11, 0x3340, R23 ;  /* 0x000033400b0b7816 */ /* 0x000fe40000000017 */
[----:B------:R-:W-:-:S03]  /*15c810*/  SHF.R.U32.HI R28, RZ, 0x8, R28 ;  /* 0x00000008ff1c7819 */ /* 0x000fc6000001161c */
[----:B------:R0:W-:Y:S02]  /*15c820*/  STL [R1+0x17e8], R11 ;  /* 0x0017e80b01007387 */ /* 0x0001e40000100800 */
[----:B0-----:R-:W-:Y:S02]  /*15c830*/  SHF.R.U32.HI R11, RZ, 0x8, R27 ;  /* 0x00000008ff0b7819 */ /* 0x001fe4000001161b */
[----:B------:R-:W-:-:S05]  /*15c840*/  PRMT R27, R27, 0x3340, R0 ;  /* 0x000033401b1b7816 */ /* 0x000fca0000000000 */
[----:B------:R0:W-:Y:S01]  /*15c850*/  STL [R1+0x17e4], R27 ;  /* 0x0017e41b01007387 */ /* 0x0001e20000100800 */
[----:B------:R-:W-:Y:S02]  /*15c860*/  SHF.R.U32.HI R23, RZ, 0x8, R23 ;  /* 0x00000008ff177819 */ /* 0x000fe40000011617 */
[----:B------:R-:W-:Y:S02]  /*15c870*/  SHF.R.U32.HI R0, RZ, 0x8, R0 ;  /* 0x00000008ff007819 */ /* 0x000fe40000011600 */
[----:B------:R-:W-:Y:S02]  /*15c880*/  LOP3.LUT R26, R26, 0xffff, RZ, 0xc0, !PT ;  /* 0x0000ffff1a1a7812 */ /* 0x000fe400078ec0ff */
[----:B------:R-:W-:Y:S02]  /*15c890*/  LOP3.LUT R22, R22, 0xffff, RZ, 0xc0, !PT ;  /* 0x0000ffff16167812 */ /* 0x000fe400078ec0ff */
[----:B0-----:R-:W-:Y:S01]  /*15c8a0*/  LOP3.LUT R27, R28, 0xffff, RZ, 0xc0, !PT ;  /* 0x0000ffff1c1b7812 */ /* 0x001fe200078ec0ff */
        /* <DEDUP_REMOVED lines=11> */
[----:B------:R-:W-:Y:S04]  /*15c960*/  STL [R1+0x1670], R26 ;  /* 0x0016701a01007387 */ /* 0x000fe80000100800 */
[----:B------:R-:W-:Y:S04]  /*15c970*/  STL [R1+0x166c], R22 ;  /* 0x00166c1601007387 */ /* 0x000fe80000100800 */
[----:B------:R-:W-:Y:S04]  /*15c980*/  STL [R1+0x1668], R13 ;  /* 0x0016680d01007387 */ /* 0x000fe80000100800 */
[----:B------:R0:W-:Y:S01]  /*15c990*/  STL [R1+0x1664], R0 ;  /* 0x0016640001007387 */ /* 0x0001e20000100800 */
[----:B------:R-:W-:-:S03]  /*15c9a0*/  LOP3.LUT R23, R14, 0xffff, RZ, 0xc0, !PT ;  /* 0x0000ffff0e177812 */ /* 0x000fc600078ec0ff */
[----:B------:R-:W4:Y:S01]  /*15c9b0*/  LDL.LU R14, [R1+0x2d88] ;  /* 0x002d8800010e7983 */ /* 0x000f220000300800 */
[----:B0-----:R-:W-:Y:S02]  /*15c9c0*/  LOP3.LUT R0, R12, 0xffff, RZ, 0xc0, !PT ;  /* 0x0000ffff0c007812 */ /* 0x001fe400078ec0ff */
[----:B--2---:R-:W-:Y:S02]  /*15c9d0*/  LOP3.LUT R22, R16, 0xffff, RZ, 0xc0, !PT ;  /* 0x0000ffff10167812 */ /* 0x004fe400078ec0ff */
[----:B---3--:R-:W-:Y:S01]  /*15c9e0*/  LOP3.LUT R13, R18, 0xffff, RZ, 0xc0, !PT ;  /* 0x0000ffff120d7812 */ /* 0x008fe200078ec0ff */
[----:B------:R-:W2:Y:S04]  /*15c9f0*/  LDL.LU R16, [R1+0x2d84] ;  /* 0x002d840001107983 */ /* 0x000ea80000300800 */
[----:B------:R-:W3:Y:S01]  /*15ca00*/  LDL.LU R18, [R1+0x2d3c] ;  /* 0x002d3c0001127983 */ /* 0x000ee20000300800 */
[----:B------:R-:W-:-:S03]  /*15ca10*/  SHF.R.U32.HI R26, RZ, 0x8, R22 ;  /* 0x00000008ff1a7819 */ /* 0x000fc60000011616 */
[----:B------:R-:W3:Y:S01]  /*15ca20*/  LDL.LU R12, [R1+0x2d08] ;  /* 0x002d0800010c7983 */ /* 0x000ee20000300800 */
[----:B----4-:R-:W-:Y:S02]  /*15ca30*/  LOP3.LUT R28, R19, 0xffff, RZ, 0xc0, !PT ;  /* 0x0000ffff131c7812 */ /* 0x010fe400078ec0ff */
[----:B------:R-:W-:Y:S02]  /*15ca40*/  LOP3.LUT R27, R21, 0xffff, RZ, 0xc0, !PT ;  /* 0x0000ffff151b7812 */ /* 0x000fe400078ec0ff */
[----:B------:R-:W-:Y:S01]  /*15ca50*/  LOP3.LUT R24, R20, 0xffff, RZ, 0xc0, !PT ;  /* 0x0000ffff14187812 */ /* 0x000fe200078ec0ff */
[----:B------:R-:W4:Y:S01]  /*15ca60*/  LDL.LU R21, [R1+0x278] ;  /* 0x0002780001157983 */ /* 0x000f220000300800 */
[----:B------:R-:W-:-:S03]  /*15ca70*/  PRMT R22, R22, 0x3340, R28 ;  /* 0x0000334016167816 */ /* 0x000fc6000000001c */
[----:B------:R-:W4:Y:S04]  /*15ca80*/  LDL.LU R19, [R1+0x274] ;  /* 0x0002740001137983 */ /* 0x000f280000300800 */
[----:B------:R-:W4:Y:S04]  /*15ca90*/  LDL.LU R20, [R1+0x1c4] ;  /* 0x0001c40001147983 */ /* 0x000f280000300800 */
[----:B------:R0:W-:Y:S01]  /*15caa0*/  STL [R1+0x17e0], R22 ;  /* 0x0017e01601007387 */ /* 0x0001e20000100800 */
[----:B------:R-:W-:Y:S02]  /*15cab0*/  LOP3.LUT R17, R17, 0xffff, RZ, 0xc0, !PT ;  /* 0x0000ffff11117812 */ /* 0x000fe400078ec0ff */
[----:B0-----:R-:W-:-:S02]  /*15cac0*/  SHF.R.U32.HI R22, RZ, 0x8, R13 ;  /* 0x00000008ff167819 */ /* 0x001fc4000001160d */
[----:B------:R-:W-:-:S05]  /*15cad0*/  PRMT R13, R13, 0x3340, R24 ;  /* 0x000033400d0d7816 */ /* 0x000fca0000000018 */
[----:B------:R0:W-:Y:S02]  /*15cae0*/  STL [R1+0x17dc], R13 ;  /* 0x0017dc0d01007387 */ /* 0x0001e40000100800 */
[----:B0-----:R-:W-:Y:S02]  /*15caf0*/  SHF.R.U32.HI R13, RZ, 0x8, R24 ;  /* 0x00000008ff0d7819 */ /* 0x001fe40000011618 */
[----:B------:R-:W-:Y:S02]  /*15cb00*/  SHF.R.U32.HI R24, RZ, 0x8, R17 ;  /* 0x00000008ff187819 */ /* 0x000fe40000011611 */
[----:B------:R-:W-:Y:S02]  /*15cb10*/  PRMT R17, R17, 0x3340, R23 ;  /* 0x0000334011117816 */ /* 0x000fe40000000017 */
[----:B------:R-:W-:-:S03]  /*15cb20*/  SHF.R.U32.HI R28, RZ, 0x8, R28 ;  /* 0x00000008ff1c7819 */ /* 0x000fc6000001161c */
[----:B------:R0:W-:Y:S01]  /*15cb30*/  STL [R1+0x17d8], R17 ;  /* 0x0017d81101007387 */ /* 0x0001e20000100800 */
[----:B------:R-:W-:Y:S02]  /*15cb40*/  SHF.R.U32.HI R23, RZ, 0x8, R23 ;  /* 0x00000008ff177819 */ /* 0x000fe40000011617 */
[----:B0-----:R-:W-:Y:S02]  /*15cb50*/  SHF.R.U32.HI R17, RZ, 0x8, R27 ;  /* 0x00000008ff117819 */ /* 0x001fe4000001161b */
[----:B------:R-:W-:-:S05]  /*15cb60*/  PRMT R27, R27, 0x3340, R0 ;  /* 0x000033401b1b7816 */ /* 0x000fca0000000000 */
[----:B------:R0:W-:Y:S02]  /*15cb70*/  STL [R1+0x17d4], R27 ;  /* 0x0017d41b01007387 */ /* 0x0001e40000100800 */
[----:B0-----:R-:W-:Y:S01]  /*15cb80*/  LOP3.LUT R27, R28, 0xffff, RZ, 0xc0, !PT ;  /* 0x0000ffff1c1b7812 */ /* 0x001fe200078ec0ff */
[----:B------:R-:W-:Y:S01]  /*15cb90*/  IMAD.MOV.U32 R28, RZ, RZ, R13 ;  /* 0x000000ffff1c7224 */ /* 0x000fe200078e000d */
[----:B------:R-:W-:Y:S02]  /*15cba0*/  LOP3.LUT R13, R24, 0xffff, RZ, 0xc0, !PT ;  /* 0x0000ffff180d7812 */ /* 0x000fe400078ec0ff */
[----:B------:R-:W-:Y:S02]  /*15cbb0*/  LOP3.LUT R24, R23, 0xffff, RZ, 0xc0, !PT ;  /* 0x0000ffff17187812 */ /* 0x000fe400078ec0ff */
[----:B------:R-:W-:Y:S02]  /*15cbc0*/  LOP3.LUT R23, R17, 0xffff, RZ, 0xc0, !PT ;  /* 0x0000ffff11177812 */ /* 0x000fe400078ec0ff */
[----:B------:R-:W4:Y:S01]  /*15cbd0*/  LDL.LU R17, [R1+0x5220] ;  /* 0x0052200001117983 */ /* 0x000f220000300800 */
        /* <DEDUP_REMOVED lines=10> */
[----:B------:R-:W-:Y:S04]  /*15cc80*/  STL [R1+0x165c], R22 ;  /* 0x00165c1601007387 */ /* 0x000fe80000100800 */
[----:B------:R2:W-:Y:S04]  /*15cc90*/  STL [R1+0x1658], R13 ;  /* 0x0016580d01007387 */ /* 0x0005e80000100800 */
[----:B------:R0:W-:Y:S01]  /*15cca0*/  STL [R1+0x1654], R0 ;  /* 0x0016540001007387 */ /* 0x0001e20000100800 */
[----:B--2---:R-:W-:-:S02]  /*15ccb0*/  LOP3.LUT R13, R16, 0xffff, RZ, 0xc0, !PT ;  /* 0x0000ffff100d7812 */ /* 0x004fc400078ec0ff */
[----:B---3--:R-:W-:Y:S02]  /*15ccc0*/  LOP3.LUT R27, R18, 0xffff, RZ, 0xc0, !PT ;  /* 0x0000ffff121b7812 */ /* 0x008fe400078ec0ff */
[----:B------:R-:W-:Y:S02]  /*15ccd0*/  LOP3.LUT R26, R12, 0xffff, RZ, 0xc0, !PT ;  /* 0x0000ffff0c1a7812 */ /* 0x000fe400078ec0ff */
[----:B----4-:R-:W-:Y:S02]  /*15cce0*/  LOP3.LUT R28, R21, 0xffff, RZ, 0xc0, !PT ;  /* 0x0000ffff151c7812 */ /* 0x010fe400078ec0ff */
[----:B------:R-:W-:Y:S02]  /*15ccf0*/  LOP3.LUT R24, R19, 0xffff, RZ, 0xc0, !PT ;  /* 0x0000ffff13187812 */ /* 0x000fe400078ec0ff */
[----:B------:R-:W-:Y:S02]  /*15cd00*/  LOP3.LUT R23, R20, 0xffff, RZ, 0xc0, !PT ;  /* 0x0000ffff14177812 */ /* 0x000fe400078ec0ff */
[----:B0-----:R-:W-:-:S02]  /*15cd10*/  LOP3.LUT R0, R17, 0xffff, RZ, 0xc0, !PT ;  /* 0x0000ffff11007812 */ /* 0x001fc400078ec0ff */
[----:B------:R-:W2:Y:S04]  /*15cd20*/  LDL.LU R17, [R1+0x2d9c] ;  /* 0x002d9c0001117983 */ /* 0x000ea80000300800 */
[----:B------:R-:W3:Y:S04]  /*15cd30*/  LDL.LU R16, [R1+0x2d98] ;  /* 0x002d980001107983 */ /* 0x000ee80000300800 */
[----:B------:R-:W4:Y:S04]  /*15cd40*/  LDL.LU R18, [R1+0x2d0c] ;  /* 0x002d0c0001127983 */ /* 0x000f280000300800 */
[----:B------:R-:W4:Y:S04]  /*15cd50*/  LDL.LU R12, [R1+0x338] ;  /* 0x00033800010c7983 */ /* 0x000f280000300800 */
[----:B------:R-:W4:Y:S04]  /*15cd60*/  LDL.LU R21, [R1+0x280] ;  /* 0x0002800001157983 */ /* 0x000f280000300800 */
[----:B------:R-:W4:Y:S04]  /*15cd70*/  LDL.LU R19, [R1+0x27c] ;  /* 0x00027c0001137983 */ /* 0x000f280000300800 */
[----:B------:R-:W4:Y:S01]  /*15cd80*/  LDL.LU R20, [R1+0xd4] ;  /* 0x0000d40001147983 */ /* 0x000f220000300800 */
[----:B------:R-:W-:-:S04]  /*15cd90*/  LOP3.LUT R14, R14, 0xffff, RZ, 0xc0, !PT ;  /* 0x0000ffff0e0e7812 */ /* 0x000fc800078ec0ff */
        /* <DEDUP_REMOVED lines=12> */
[----:B------:R-:W-:Y:S02]  /*15ce60*/  PRMT R26, R26, 0x3340, R0 ;  /* 0x000033401a1a7816 */ /* 0x000fe40000000000 */
[----:B------:R-:W-:-:S03]  /*15ce70*/  SHF.R.U32.HI R23, RZ, 0x8, R23 ;  /* 0x00000008ff177819 */ /* 0x000fc60000011617 */
[----:B------:R0:W-:Y:S01]  /*15ce80*/  STL [R1+0x17c0], R26 ;  /* 0x0017c01a01007387 */ /* 0x0001e20000100800 */
[----:B------:R-:W-:Y:S02]  /*15ce90*/  SHF.R.U32.HI R0, RZ, 0x8, R0 ;  /* 0x00000008ff007819 */ /* 0x000fe40000011600 */
[----:B------:R-:W-:Y:S02]  /*15cea0*/  LOP3.LUT R22, R22, 0xffff, RZ, 0xc0, !PT ;  /* 0x0000ffff16167812 */ /* 0x000fe400078ec0ff */
[----:B------:R-:W-:Y:S02]  /*15ceb0*/  LOP3.LUT R14, R14, 0xffff, RZ, 0xc0, !PT ;  /* 0x0000ffff0e0e7812 */ /* 0x000fe400078ec0ff */
[----:B0-----:R-:W-:Y:S01]  /*15cec0*/  LOP3.LUT R26, R28, 0xffff, RZ, 0xc0, !PT ;  /* 0x0000ffff1c1a7812 */ /* 0x001fe200078ec0ff */
[----:B------:R-:W-:Y:S01]  /*15ced0*/  IMAD.MOV.U32 R28, RZ, RZ, R13 ;  /* 0x000000ffff1c7224 */ /* 0x000fe200078e000d */
[----:B------:R-:W-:Y:S02]  /*15cee0*/  LOP3.LUT R13, R24, 0xffff, RZ, 0xc0, !PT ;  /* 0x0000ffff180d7812 */ /* 0x000fe400078ec0ff */
[----:B------:R-:W-:-:S02]  /*15cef0*/  LOP3.LUT R24, R23, 0xffff, RZ, 0xc0, !PT ;  /* 0x0000ffff17187812 */ /* 0x000fc400078ec0ff */
[----:B------:R-:W-:Y:S02]  /*15cf00*/  LOP3.LUT R23, R27, 0xffff, RZ, 0xc0, !PT ;  /* 0x0000ffff1b177812 */ /* 0x000fe400078ec0ff */
[----:B------:R-:W-:Y:S02]  /*15cf10*/  LOP3.LUT R28, R28, 0xffff, RZ, 0xc0, !PT ;  /* 0x0000ffff1c1c7812 */ /* 0x000fe400078ec0ff */
[----:B------:R-:W-:Y:S02]  /*15cf20*/  LOP3.LUT R0, R0, 0xffff, RZ, 0xc0, !PT ;  /* 0x0000ffff00007812 */ /* 0x000fe400078ec0ff */
[----:B------:R-:W-:Y:S02]  /*15cf30*/  PRMT R22, R22, 0x3340, R26 ;  /* 0x0000334016167816 */ /* 0x000fe4000000001a */
[----:B------:R-:W-:Y:S02]  /*15cf40*/  PRMT R13, R13, 0x3340, R24 ;  /* 0x000033400d0d7816 */ /* 0x000fe40000000018 */
[----:B------:R-:W-:-:S02]  /*15cf50*/  PRMT R14, R14, 0x3340, R28 ;  /* 0x000033400e0e7816 */ /* 0x000fc4000000001c */
[----:B------:R-:W-:Y:S01]  /*15cf60*/  PRMT R0, R23, 0x3340, R0 ;  /* 0x0000334017007816 */ /* 0x000fe20000000000 */
[----:B------:R-:W-:Y:S04]  /*15cf70*/  STL [R1+0x1650], R22 ;  /* 0x0016501601007387 */ /* 0x000fe80000100800 */
[----:B------:R0:W-:Y:S04]  /*15cf80*/  STL [R1+0x164c], R14 ;  /* 0x00164c0e01007387 */ /* 0x0001e80000100800 */
[----:B------:R-:W-:Y:S04]  /*15cf90*/  STL [R1+0x1648], R13 ;  /* 0x0016480d01007387 */ /* 0x000fe80000100800 */
[----:B------:R1:W-:Y:S04]  /*15cfa0*/  STL [R1+0x1644], R0 ;  /* 0x0016440001007387 */ /* 0x0003e80000100800 */
[----:B0-----:R-:W4:Y:S01]  /*15cfb0*/  LDL.LU R14, [R1+0x2d5c] ;  /* 0x002d5c00010e7983 */ /* 0x001f220000300800 */
[----:B-1----:R-:W-:-:S02]  /*15cfc0*/  LOP3.LUT R0, R9, 0xffff, RZ, 0xc0, !PT ;  /* 0x0000ffff09007812 */ /* 0x002fc400078ec0ff */
[----:B--2---:R-:W-:Y:S02]  /*15cfd0*/  LOP3.LUT R17, R17, 0xffff, RZ, 0xc0, !PT ;  /* 0x0000ffff11117812 */ /* 0x004fe400078ec0ff */
[----:B---3--:R-:W-:Y:S02]  /*15cfe0*/  LOP3.LUT R16, R16, 0xffff, RZ, 0xc0, !PT ;  /* 0x0000ffff10107812 */ /* 0x008fe400078ec0ff */
[----:B----4-:R-:W-:Y:S02]  /*15cff0*/  LOP3.LUT R28, R21, 0xffff, RZ, 0xc0, !PT ;  /* 0x0000ffff151c7812 */ /* 0x010fe400078ec0ff */
[----:B------:R-:W-:Y:S02]  /*15d000*/  LOP3.LUT R24, R19, 0xffff, RZ, 0xc0, !PT ;  /* 0x0000ffff13187812 */ /* 0x000fe400078ec0ff */
[----:B------:R-:W-:Y:S02]  /*15d010*/  LOP3.LUT R22, R18, 0xffff, RZ, 0xc0, !PT ;  /* 0x0000ffff12167812 */ /* 0x000fe400078ec0ff */
[----:B------:R-:W-:-:S02]  /*15d020*/  SHF.R.U32.HI R9, RZ, 0x8, R17 ;  /* 0x00000008ff097819 */ /* 0x000fc40000011611 */
[----:B------:R-:W-:Y:S01]  /*15d030*/  LOP3.LUT R13, R12, 0xffff, RZ, 0xc0, !PT ;  /* 0x0000ffff0c0d7812 */ /* 0x000fe200078ec0ff */
[----:B------:R-:W2:Y:S01]  /*15d040*/  LDL.LU R18, [R1+0x2d58] ;  /* 0x002d580001127983 */ /* 0x000ea20000300800 */
[----:B------:R-:W-:-:S03]  /*15d050*/  PRMT R17, R17, 0x3340, R28 ;  /* 0x0000334011117816 */ /* 0x000fc6000000001c */
[----:B------:R-:W3:Y:S01]  /*15d060*/  LDL.LU R12, [R1+0x2d18] ;  /* 0x002d1800010c7983 */ /* 0x000ee20000300800 */
[----:B------:R-:W-:-:S03]  /*15d070*/  SHF.R.U32.HI R27, RZ, 0x8, R28 ;  /* 0x00000008ff1b7819 */ /* 0x000fc6000001161c */
[----:B------:R-:W4:Y:S01]  /*15d080*/  LDL.LU R21, [R1+0x2d14] ;  /* 0x002d140001157983 */ /* 0x000f220000300800 */
[----:B------:R-:W-:Y:S02]  /*15d090*/  PRMT R28, R16, 0x3340, R24 ;  /* 0x00003340101c7816 */ /* 0x000fe40000000018 */
[----:B------:R-:W-:Y:S01]  /*15d0a0*/  LOP3.LUT R23, R20, 0xffff, RZ, 0xc0, !PT ;  /* 0x0000ffff14177812 */ /* 0x000fe200078ec0ff */
[----:B------:R-:W4:Y:S04]  /*15d0b0*/  LDL.LU R19, [R1+0x1cc] ;  /* 0x0001cc0001137983 */ /* 0x000f280000300800 */
[----:B------:R-:W4:Y:S01]  /*15d0c0*/  LDL.LU R20, [R1+0x1c8] ;  /* 0x0001c80001147983 */ /* 0x000f220000300800 */
[----:B------:R-:W-:-:S03]  /*15d0d0*/  SHF.R.U32.HI R26, RZ, 0x8, R16 ;  /* 0x00000008ff1a7819 */ /* 0x000fc60000011610 */
[----:B------:R-:W-:Y:S04]  /*15d0e0*/  STL [R1+0x17bc], R17 ;  /* 0x0017bc1101007387 */ /* 0x000fe80000100800 */
[----:B------:R-:W4:Y:S04]  /*15d0f0*/  LDL.LU R16, [R1+0xdc] ;  /* 0x0000dc0001107983 */ /* 0x000f280000300800 */
[----:B------:R0:W-:Y:S02]  /*15d100*/  STL [R1+0x17b8], R28 ;  /* 0x0017b81c01007387 */ /* 0x0001e40000100800 */
[----:B0-----:R-:W-:-:S02]  /*15d110*/  PRMT R28, R22, 0x3340, R23 ;  /* 0x00003340161c7816 */ /* 0x001fc40000000017 */
[----:B------:R-:W-:Y:S02]  /*15d120*/  SHF.R.U32.HI R17, RZ, 0x8, R24 ;  /* 0x00000008ff117819 */ /* 0x000fe40000011618 */
[----:B------:R-:W-:Y:S01]  /*15d130*/  SHF.R.U32.HI R24, RZ, 0x8, R22 ;  /* 0x00000008ff187819 */ /* 0x000fe20000011616 */
[----:B------:R0:W-:Y:S01]  /*15d140*/  STL [R1+0x17b4], R28 ;  /* 0x0017b41c01007387 */ /* 0x0001e20000100800 */
[----:B------:R-:W-:Y:S02]  /*15d150*/  SHF.R.U32.HI R22, RZ, 0x8, R13 ;  /* 0x00000008ff167819 */ /* 0x000fe4000001160d */
[----:B------:R-:W-:Y:S02]  /*15d160*/  SHF.R.U32.HI R23, RZ, 0x8, R23 ;  /* 0x00000008ff177819 */ /* 0x000fe40000011617 */
[--C-:B0-----:R-:W-:Y:S02]  /*15d170*/  PRMT R28, R13, 0x3340, R0.reuse ;  /* 0x000033400d1c7816 */ /* 0x101fe40000000000 */
[----:B------:R-:W4:Y:S04]  /*15d180*/  LDL.LU R13, [R1+0x521c] ;  /* 0x00521c00010d7983 */ /* 0x000f280000300800 */
[----:B------:R0:W-:Y:S02]  /*15d190*/  STL [R1+0x17ac], R28 ;  /* 0x0017ac1c01007387 */ /* 0x0001e40000100800 */
[----:B0-----:R-:W-:Y:S01]  /*15d1a0*/  SHF.R.U32.HI R28, RZ, 0x8, R0 ;  /* 0x00000008ff1c7819 */ /* 0x001fe20000011600 */
[----:B------:R-:W-:Y:S01]  /*15d1b0*/  IMAD.MOV.U32 R0, RZ, RZ, R26 ;  /* 0x000000ffff007224 */ /* 0x000fe200078e001a */
[----:B------:R-:W-:Y:S01]  /*15d1c0*/  LOP3.LUT R26, R24, 0xffff, RZ, 0xc0, !PT ;  /* 0x0000ffff181a7812 */ /* 0x000fe200078ec0ff */
[----:B------:R-:W-:Y:S01]  /*15d1d0*/  IMAD.MOV.U32 R24, RZ, RZ, R27 ;  /* 0x000000ffff187224 */ /* 0x000fe200078e001b */
[----:B------:R-:W-:-:S02]  /*15d1e0*/  LOP3.LUT R27, R23, 0xffff, RZ, 0xc0, !PT ;  /* 0x0000ffff171b7812 */ /* 0x000fc400078ec0ff */
[----:B------:R-:W-:Y:S02]  /*15d1f0*/  LOP3.LUT R23, R0, 0xffff, RZ, 0xc0, !PT ;  /* 0x0000ffff00177812 */ /* 0x000fe400078ec0ff */
[----:B------:R-:W-:Y:S02]  /*15d200*/  LOP3.LUT R0, R17, 0xffff, RZ, 0xc0, !PT ;  /* 0x0000ffff11007812 */ /* 0x000fe400078ec0ff */
[----:B------:R-:W4:Y:S01]  /*15d210*/  LDL.LU R17, [R1+0x5218] ;  /* 0x0052180001117983 */ /* 0x000f220000300800 */
[----:B------:R-:W-:Y:S02]  /*15d220*/  LOP3.LUT R22, R22, 0xffff, RZ, 0xc0, !PT ;  /* 0x0000ffff16167812 */ /* 0x000fe400078ec0ff */
[----:B------:R-:W-:Y:S02]  /*15d230*/  LOP3.LUT R28, R28, 0xffff, RZ, 0xc0, !PT ;  /* 0x0000ffff1c1c7812 */ /* 0x000fe400078ec0ff */
[----:B------:R-:W-:Y:S02]  /*15d240*/  LOP3.LUT R9, R9, 0xffff, RZ, 0xc0, !PT ;  /* 0x0000ffff09097812 */ /* 0x000fe400078ec0ff */
[----:B------:R-:W-:-:S02]  /*15d250*/  LOP3.LUT R24, R24, 0xffff, RZ, 0xc0, !PT ;  /* 0x0000ffff18187812 */ /* 0x000fc400078ec0ff */
        /* <DEDUP_REMOVED lines=8> */
[----:B--2---:R-:W-:-:S02]  /*15d2e0*/  LOP3.LUT R22, R18, 0xffff, RZ, 0xc0, !PT ;  /* 0x0000ffff12167812 */ /* 0x004fc400078ec0ff */
[----:B---3--:R-:W-:Y:S02]  /*15d2f0*/  LOP3.LUT R9, R12, 0xffff, RZ, 0xc0, !PT ;  /* 0x0000ffff0c097812 */ /* 0x008fe400078ec0ff */
[----:B----4-:R-:W-:Y:S02]  /*15d300*/  LOP3.LUT R27, R21, 0xffff, RZ, 0xc0, !PT ;  /* 0x0000ffff151b7812 */ /* 0x010fe400078ec0ff */
[----:B------:R-:W-:Y:S02]  /*15d310*/  LOP3.LUT R28, R19, 0xffff, RZ, 0xc0, !PT ;  /* 0x0000ffff131c7812 */ /* 0x000fe400078ec0ff */
[----:B------:R-:W-:Y:S02]  /*15d320*/  LOP3.LUT R24, R20, 0xffff, RZ, 0xc0, !PT ;  /* 0x0000ffff14187812 */ /* 0x000fe400078ec0ff */
[----:B------:R-:W-:Y:S02]  /*15d330*/  LOP3.LUT R23, R17, 0xffff, RZ, 0xc0, !PT ;  /* 0x0000ffff11177812 */ /* 0x000fe400078ec0ff */
[----:B------:R-:W2:Y:S04]  /*15d340*/  LDL.LU R17, [R1+0x2db0] ;  /* 0x002db00001117983 */ /* 0x000ea80000300800 */
[----:B------:R-:W3:Y:S04]  /*15d350*/  LDL.LU R18, [R1+0x2dac] ;  /* 0x002dac0001127983 */ /* 0x000ee80000300800 */
[----:B------:R-:W4:Y:S04]  /*15d360*/  LDL.LU R12, [R1+0x340] ;  /* 0x00034000010c7983 */ /* 0x000f280000300800 */
[----:B------:R-:W4:Y:S04]  /*15d370*/  LDL.LU R21, [R1+0x33c] ;  /* 0x00033c0001157983 */ /* 0x000f280000300800 */
[----:B------:R-:W4:Y:S04]  /*15d380*/  LDL.LU R19, [R1+0x288] ;  /* 0x0002880001137983 */ /* 0x000f280000300800 */
[----:B------:R-:W4:Y:S01]  /*15d390*/  LDL.LU R20, [R1+0x284] ;  /* 0x0002840001147983 */ /* 0x000f220000300800 */
[----:B------:R-:W-:-:S04]  /*15d3a0*/  LOP3.LUT R14, R14, 0xffff, RZ, 0xc0, !PT ;  /* 0x0000ffff0e0e7812 */ /* 0x000fc800078ec0ff */
[----:B------:R-:W-:Y:S02]  /*15d3b0*/  SHF.R.U32.HI R26, RZ, 0x8, R14 ;  /* 0x00000008ff1a7819 */ /* 0x000fe4000001160e */
[--C-:B------:R-:W-:Y:S02]  /*15d3c0*/  PRMT R14, R14, 0x3340, R28.reuse ;  /* 0x000033400e0e7816 */ /* 0x100fe4000000001c */
[----:B0-----:R-:W-:Y:S02]  /*15d3d0*/  LOP3.LUT R0, R16, 0xffff, RZ, 0xc0, !PT ;  /* 0x0000ffff10007812 */ /* 0x001fe400078ec0ff */
[----:B------:R-:W-:Y:S01]  /*15d3e0*/  SHF.R.U32.HI R16, RZ, 0x8, R28 ;  /* 0x00000008ff107819 */ /* 0x000fe2000001161c */
[----:B------:R0:W-:Y:S01]  /*15d3f0*/  STL [R1+0x17a8], R14 ;  /* 0x0017a80e01007387 */ /* 0x0001e20000100800 */
[----:B------:R-:W-:Y:S02]  /*15d400*/  SHF.R.U32.HI R28, RZ, 0x8, R24 ;  /* 0x00000008ff1c7819 */ /* 0x000fe40000011618 */
[----:B0-----:R-:W-:-:S02]  /*15d410*/  SHF.R.U32.HI R14, RZ, 0x8, R22 ;  /* 0x00000008ff0e7819 */ /* 0x001fc40000011616 */
[----:B------:R-:W-:Y:S02]  /*15d420*/  PRMT R22, R22, 0x3340, R24 ;  /* 0x0000334016167816 */ /* 0x000fe40000000018 */
[----:B------:R-:W-:-:S03]  /*15d430*/  PRMT R24, R9, 0x3340, R23 ;  /* 0x0000334009187816 */ /* 0x000fc60000000017 */
[----:B------:R0:W-:Y:S02]  /*15d440*/  STL [R1+0x17a4], R22 ;  /* 0x0017a41601007387 */ /* 0x0001e40000100800 */
[----:B0-----:R-:W-:Y:S02]  /*15d450*/  SHF.R.U32.HI R22, RZ, 0x8, R9 ;  /* 0x00000008ff167819 */ /* 0x001fe40000011609 */
[----:B------:R-:W4:Y:S04]  /*15d460*/  LDL.LU R9, [R1+0x5214] ;  /* 0x0052140001097983 */ /* 0x000f280000300800 */
[----:B------:R0:W-:Y:S01]  /*15d470*/  STL [R1+0x17a0], R24 ;  /* 0x0017a01801007387 */ /* 0x0001e20000100800 */
[----:B------:R-:W-:Y:S02]  /*15d480*/  LOP3.LUT R26, R26, 0xffff, RZ, 0xc0, !PT ;  /* 0x0000ffff1a1a7812 */ /* 0x000fe400078ec0ff */
[----:B0-----:R-:W-:-:S02]  /*15d490*/  SHF.R.U32.HI R24, RZ, 0x8, R23 ;  /* 0x00000008ff187819 */ /* 0x001fc40000011617 */
[----:B------:R-:W-:Y:S02]  /*15d4a0*/  SHF.R.U32.HI R23, RZ, 0x8, R27 ;  /* 0x00000008ff177819 */ /* 0x000fe4000001161b */
[--C-:B------:R-:W-:Y:S02]  /*15d4b0*/  PRMT R27, R27, 0x3340, R0.reuse ;  /* 0x000033401b1b7816 */ /* 0x100fe40000000000 */
[----:B------:R-:W-:Y:S02]  /*15d4c0*/  SHF.R.U32.HI R0, RZ, 0x8, R0 ;  /* 0x00000008ff007819 */ /* 0x000fe40000011600 */
[----:B------:R-:W-:Y:S01]  /*15d4d0*/  LOP3.LUT R14, R14, 0xffff, RZ, 0xc0, !PT ;  /* 0x0000ffff0e0e7812 */ /* 0x000fe200078ec0ff */
[----:B------:R0:W-:Y:S01]  /*15d4e0*/  STL [R1+0x179c], R27 ;  /* 0x00179c1b01007387 */ /* 0x0001e20000100800 */
[----:B------:R-:W-:Y:S02]  /*15d4f0*/  LOP3.LUT R24, R24, 0xffff, RZ, 0xc0, !PT ;  /* 0x0000ffff18187812 */ /* 0x000fe400078ec0ff */
[----:B------:R-:W-:-:S02]  /*15d500*/  LOP3.LUT R23, R23, 0xffff, RZ, 0xc0, !PT ;  /* 0x0000ffff17177812 */ /* 0x000fc400078ec0ff */
[----:B------:R-:W-:Y:S02]  /*15d510*/  LOP3.LUT R0, R0, 0xffff, RZ, 0xc0, !PT ;  /* 0x0000ffff00007812 */ /* 0x000fe400078ec0ff */
[----:B0-----:R-:W-:Y:S02]  /*15d520*/  LOP3.LUT R27, R16, 0xffff, RZ, 0xc0, !PT ;  /* 0x0000ffff101b7812 */ /* 0x001fe400078ec0ff */
[----:B------:R-:W-:Y:S02]  /*15d530*/  LOP3.LUT R16, R28, 0xffff, RZ, 0xc0, !PT ;  /* 0x0000ffff1c107812 */ /* 0x000fe400078ec0ff */
[----:B------:R-:W-:Y:S02]  /*15d540*/  LOP3.LUT R28, R22, 0xffff, RZ, 0xc0, !PT ;  /* 0x0000ffff161c7812 */ /* 0x000fe400078ec0ff */
[----:B------:R-:W-:Y:S02]  /*15d550*/  PRMT R26, R26, 0x3340, R27 ;  /* 0x000033401a1a7816 */ /* 0x000fe4000000001b */
[----:B------:R-:W-:-:S02]  /*15d560*/  PRMT R16, R14, 0x3340, R16 ;  /* 0x000033400e107816 */ /* 0x000fc40000000010 */
[----:B------:R-:W-:Y:S02]  /*15d570*/  PRMT R14, R28, 0x3340, R24 ;  /* 0x000033401c0e7816 */ /* 0x000fe40000000018 */
[----:B------:R-:W-:Y:S01]  /*15d580*/  PRMT R0, R23, 0x3340, R0 ;  /* 0x0000334017007816 */ /* 0x000fe20000000000 */
[----:B------:R-:W4:Y:S04]  /*15d590*/  LDL.LU R22, [R1+0x5210] ;  /* 0x0052100001167983 */ /* 0x000f280000300800 */
[----:B------:R-:W-:Y:S04]  /*15d5a0*/  STL [R1+0x1630], R26 ;  /* 0x0016301a01007387 */ /* 0x000fe80000100800 */
[----:B------:R-:W-:Y:S04]  /*15d5b0*/  STL [R1+0x162c], R16 ;  /* 0x00162c1001007387 */ /* 0x000fe80000100800 */
[----:B------:R-:W-:Y:S04]  /*15d5c0*/  STL [R1+0x1628], R14 ;  /* 0x0016280e01007387 */ /* 0x000fe80000100800 */
[----:B------:R0:W-:Y:S01]  /*15d5d0*/  STL [R1+0x1624], R0 ;  /* 0x0016240001007387 */ /* 0x0001e20000100800 */
[----:B------:R-:W-:-:S02]  /*15d5e0*/  LOP3.LUT R23, R7, 0xffff, RZ, 0xc0, !PT ;  /* 0x0000ffff07177812 */ /* 0x000fc400078ec0ff */
[----:B0-----:R-:W-:Y:S02]  /*15d5f0*/  LOP3.LUT R0, R8, 0xffff, RZ, 0xc0, !PT ;  /* 0x0000ffff08007812 */ /* 0x001fe400078ec0ff */
[----:B--2---:R-:W-:Y:S02]  /*15d600*/  LOP3.LUT R17, R17, 0xffff, RZ, 0xc0, !PT ;  /* 0x0000ffff11117812 */ /* 0x004fe400078ec0ff */
[----:B---3--:R-:W-:Y:S02]  /*15d610*/  LOP3.LUT R16, R18, 0xffff, RZ, 0xc0, !PT ;  /* 0x0000ffff12107812 */ /* 0x008fe400078ec0ff */
[----:B----4-:R-:W-:Y:S02]  /*15d620*/  LOP3.LUT R28, R19, 0xffff, RZ, 0xc0, !PT ;  /* 0x0000ffff131c7812 */ /* 0x010fe400078ec0ff */
[----:B------:R-:W-:Y:S02]  /*15d630*/  LOP3.LUT R24, R20, 0xffff, RZ, 0xc0, !PT ;  /* 0x0000ffff14187812 */ /* 0x000fe400078ec0ff */
[----:B------:R-:W-:Y:S01]  /*15d640*/  LOP3.LUT R26, R12, 0xffff, RZ, 0xc0, !PT ;  /* 0x0000ffff0c1a7812 */ /* 0x000fe200078ec0ff */
[----:B------:R-:W2:Y:S01]  /*15d650*/  LDL.LU R18, [R1+0x2d78] ;  /* 0x002d780001127983 */ /* 0x000ea20000300800 */
[----:B------:R-:W-:-:S02]  /*15d660*/  SHF.R.U32.HI R8, RZ, 0x8, R17 ;  /* 0x00000008ff087819 */ /* 0x000fc40000011611 */
[--C-:B------:R-:W-:Y:S01]  /*15d670*/  PRMT R27, R17, 0x3340, R28.reuse ;  /* 0x00003340111b7816 */ /* 0x100fe2000000001c */
[----:B------:R-:W3:Y:S01]  /*15d680*/  LDL.LU R12, [R1+0x2d38] ;  /* 0x002d3800010c7983 */ /* 0x000ee20000300800 */
[----:B------:R-:W-:Y:S02]  /*15d690*/  SHF.R.U32.HI R17, RZ, 0x8, R28 ;  /* 0x00000008ff117819 */ /* 0x000fe4000001161c */
[----:B------:R-:W-:Y:S01]  /*15d6a0*/  LOP3.LUT R14, R21, 0xffff, RZ, 0xc0, !PT ;  /* 0x0000ffff150e7812 */ /* 0x000fe200078ec0ff */
[----:B------:R-:W4:Y:S01]  /*15d6b0*/  LDL.LU R7, [R1+0x2d34] ;  /* 0x002d340001077983 */ /* 0x000f220000300800 */
[----:B------:R-:W-:-:S03]  /*15d6c0*/  PRMT R28, R16, 0x3340, R24 ;  /* 0x00003340101c7816 */ /* 0x000fc60000000018 */
[----:B------:R-:W2:Y:S04]  /*15d6d0*/  LDL.LU R21, [R1+0x344] ;  /* 0x0003440001157983 */ /* 0x000ea80000300800 */
[----:B------:R-:W4:Y:S04]  /*15d6e0*/  LDL.LU R19, [R1+0x1d0] ;  /* 0x0001d00001137983 */ /* 0x000f280000300800 */
[----:B------:R-:W4:Y:S04]  /*15d6f0*/  LDL.LU R20, [R1+0xf0] ;  /* 0x0000f00001147983 */ /* 0x000f280000300800 */
[----:B------:R-:W-:Y:S04]  /*15d700*/  STL [R1+0x1798], R27 ;  /* 0x0017981b01007387 */ /* 0x000fe80000100800 */
[----:B------:R0:W-:Y:S02]  /*15d710*/  STL [R1+0x1794], R28 ;  /* 0x0017941c01007387 */ /* 0x0001e40000100800 */
[----:B0-----:R-:W-:-:S02]  /*15d720*/  PRMT R28, R26, 0x3340, R23 ;  /* 0x000033401a1c7816 */ /* 0x001fc40000000017 */
[----:B------:R-:W-:Y:S02]  /*15d730*/  SHF.R.U32.HI R27, RZ, 0x8, R16 ;  /* 0x00000008ff1b7819 */ /* 0x000fe40000011610 */
[----:B------:R-:W-:Y:S01]  /*15d740*/  SHF.R.U32.HI R16, RZ, 0x8, R24 ;  /* 0x00000008ff107819 */ /* 0x000fe20000011618 */
[----:B------:R0:W-:Y:S01]  /*15d750*/  STL [R1+0x178c], R28 ;  /* 0x00178c1c01007387 */ /* 0x0001e20000100800 */
[----:B------:R-:W-:Y:S02]  /*15d760*/  SHF.R.U32.HI R24, RZ, 0x8, R26 ;  /* 0x00000008ff187819 */ /* 0x000fe4000001161a */
[----:B------:R-:W-:Y:S02]  /*15d770*/  SHF.R.U32.HI R26, RZ, 0x8, R14 ;  /* 0x00000008ff1a7819 */ /* 0x000fe4000001160e */
[----:B------:R-:W-:Y:S02]  /*15d780*/  SHF.R.U32.HI R23, RZ, 0x8, R23 ;  /* 0x00000008ff177819 */ /* 0x000fe40000011617 */
[----:B0-----:R-:W-:-:S02]  /*15d790*/  PRMT R28, R14, 0x3340, R0 ;  /* 0x000033400e1c7816 */ /* 0x001fc40000000000 */
        /* <DEDUP_REMOVED lines=9> */
[----:B------:R-:W-:Y:S01]  /*15d830*/  PRMT R27, R27, 0x3340, R17 ;  /* 0x000033401b1b7816 */ /* 0x000fe20000000011 */
[----:B------:R-:W4:Y:S04]  /*15d840*/  LDL.LU R16, [R1+0x5208] ;  /* 0x0052080001107983 */ /* 0x000f280000300800 */
[----:B------:R-:W4:Y:S01]  /*15d850*/  LDL.LU R17, [R1+0x5204] ;  /* 0x0052040001117983 */ /* 0x000f220000300800 */
[----:B------:R-:W-:-:S02]  /*15d860*/  LOP3.LUT R26, R26, 0xffff, RZ, 0xc0, !PT ;  /* 0x0000ffff1a1a7812 */ /* 0x000fc400078ec0ff */
[----:B------:R-:W-:Y:S02]  /*15d870*/  LOP3.LUT R28, R28, 0xffff, RZ, 0xc0, !PT ;  /* 0x0000ffff1c1c7812 */ /* 0x000fe400078ec0ff */
[----:B------:R-:W-:Y:S02]  /*15d880*/  LOP3.LUT R8, R8, 0xffff, RZ, 0xc0, !PT ;  /* 0x0000ffff08087812 */ /* 0x000fe400078ec0ff */
[----:B------:R-:W-:Y:S02]  /*15d890*/  LOP3.LUT R24, R24, 0xffff, RZ, 0xc0, !PT ;  /* 0x0000ffff18187812 */ /* 0x000fe400078ec0ff */
[----:B------:R-:W-:Y:S02]  /*15d8a0*/  PRMT R26, R26, 0x3340, R28 ;  /* 0x000033401a1a7816 */ /* 0x000fe4000000001c */
[----:B------:R-:W-:Y:S02]  /*15d8b0*/  PRMT R0, R23, 0x3340, R0 ;  /* 0x0000334017007816 */ /* 0x000fe40000000000 */
[----:B------:R-:W-:Y:S01]  /*15d8c0*/  PRMT R8, R8, 0x3340, R24 ;  /* 0x0000334008087816 */ /* 0x000fe20000000018 */
[----:B------:R-:W-:Y:S04]  /*15d8d0*/  STL [R1+0x1620], R27 ;  /* 0x0016201b01007387 */ /* 0x000fe80000100800 */
[----:B------:R-:W-:Y:S04]  /*15d8e0*/  STL [R1+0x161c], R26 ;  /* 0x00161c1a01007387 */ /* 0x000fe80000100800 */
[----:B------:R-:W-:Y:S04]  /*15d8f0*/  STL [R1+0x1618], R8 ;  /* 0x0016180801007387 */ /* 0x000fe80000100800 */
[----:B------:R0:W-:Y:S02]  /*15d900*/  STL [R1+0x1614], R0 ;  /* 0x0016140001007387 */ /* 0x0001e40000100800 */
[----:B0-----:R-:W-:-:S02]  /*15d910*/  LOP3.LUT R0, R10, 0xffff, RZ, 0xc0, !PT ;  /* 0x0000ffff0a007812 */ /* 0x001fc400078ec0ff */
[----:B---3--:R-:W-:Y:S02]  /*15d920*/  LOP3.LUT R8, R12, 0xffff, RZ, 0xc0, !PT ;  /* 0x0000ffff0c087812 */ /* 0x008fe400078ec0ff */
[----:B------:R-:W3:Y:S01]  /*15d930*/  LDL.LU R12, [R1+0x2dd8] ;  /* 0x002dd800010c7983 */ /* 0x000ee20000300800 */
[----:B--2---:R-:W-:Y:S02]  /*15d940*/  LOP3.LUT R27, R21, 0xffff, RZ, 0xc0, !PT ;  /* 0x0000ffff151b7812 */ /* 0x004fe400078ec0ff */
[----:B----4-:R-:W-:Y:S01]  /*15d950*/  LOP3.LUT R28, R19, 0xffff, RZ, 0xc0, !PT ;  /* 0x0000ffff131c7812 */ /* 0x010fe200078ec0ff */
[----:B------:R-:W2:Y:S01]  /*15d960*/  LDL.LU R21, [R1+0x2dd4] ;  /* 0x002dd40001157983 */ /* 0x000ea20000300800 */
[----:B------:R-:W-:-:S03]  /*15d970*/  LOP3.LUT R24, R20, 0xffff, RZ, 0xc0, !PT ;  /* 0x0000ffff14187812 */ /* 0x000fc600078ec0ff */
[----:B------:R-:W4:Y:S04]  /*15d980*/  LDL.LU R19, [R1+0x2d90] ;  /* 0x002d900001137983 */ /* 0x000f280000300800 */
[----:B------:R-:W3:Y:S01]  /*15d990*/  LDL.LU R20, [R1+0x2d8c] ;  /* 0x002d8c0001147983 */ /* 0x000ee20000300800 */
[----:B------:R-:W-:-:S03]  /*15d9a0*/  LOP3.LUT R23, R17, 0xffff, RZ, 0xc0, !PT ;  /* 0x0000ffff11177812 */ /* 0x000fc600078ec0ff */
[----:B------:R-:W3:Y:S01]  /*15d9b0*/  LDL.LU R17, [R1+0x290] ;  /* 0x0002900001117983 */ /* 0x000ee20000300800 */
[----:B------:R-:W-:Y:S02]  /*15d9c0*/  LOP3.LUT R18, R18, 0xffff, RZ, 0xc0, !PT ;  /* 0x0000ffff12127812 */ /* 0x000fe400078ec0ff */
[----:B------:R-:W-:Y:S02]  /*15d9d0*/  SHF.R.U32.HI R26, RZ, 0x8, R8 ;  /* 0x00000008ff1a7819 */ /* 0x000fe40000011608 */
[----:B------:R-:W-:Y:S02]  /*15d9e0*/  SHF.R.U32.HI R10, RZ, 0x8, R18 ;  /* 0x00000008ff0a7819 */ /* 0x000fe40000011612 */
[----:B------:R-:W-:Y:S02]  /*15d9f0*/  PRMT R18, R18, 0x3340, R28 ;  /* 0x0000334012127816 */ /* 0x000fe4000000001c */
[--C-:B------:R-:W-:Y:S02]  /*15da00*/  PRMT R8, R8, 0x3340, R24.reuse ;  /* 0x0000334008087816 */ /* 0x100fe40000000018 */
[----:B------:R-:W-:Y:S01]  /*15da10*/  LOP3.LUT R7, R7, 0xffff, RZ, 0xc0, !PT ;  /* 0x0000ffff07077812 */ /* 0x000fe200078ec0ff */
[----:B------:R0:W-:Y:S04]  /*15da20*/  STL [R1+0x1784], R18 ;  /* 0x0017841201007387 */ /* 0x0001e80000100800 */
[----:B0-----:R-:W3:Y:S04]  /*15da30*/  LDL.LU R18, [R1+0x1d4] ;  /* 0x0001d40001127983 */ /* 0x001ee80000300800 */
[----:B------:R0:W-:Y:S02]  /*15da40*/  STL [R1+0x1780], R8 ;  /* 0x0017800801007387 */ /* 0x0001e40000100800 */
[----:B0-----:R-:W-:-:S02]  /*15da50*/  SHF.R.U32.HI R8, RZ, 0x8, R24 ;  /* 0x00000008ff087819 */ /* 0x001fc40000011618 */
[----:B------:R-:W-:Y:S02]  /*15da60*/  SHF.R.U32.HI R24, RZ, 0x8, R7 ;  /* 0x00000008ff187819 */ /* 0x000fe40000011607 */
[----:B------:R-:W-:-:S05]  /*15da70*/  PRMT R7, R7, 0x3340, R23 ;  /* 0x0000334007077816 */ /* 0x000fca0000000017 */
[----:B------:R0:W-:Y:S01]  /*15da80*/  STL [R1+0x177c], R7 ;  /* 0x00177c0701007387 */ /* 0x0001e20000100800 */
[----:B------:R-:W-:Y:S02]  /*15da90*/  SHF.R.U32.HI R28, RZ, 0x8, R28 ;  /* 0x00000008ff1c7819 */ /* 0x000fe4000001161c */
[----:B0-----:R-:W-:Y:S02]  /*15daa0*/  SHF.R.U32.HI R7, RZ, 0x8, R27 ;  /* 0x00000008ff077819 */ /* 0x001fe4000001161b */
[----:B------:R-:W-:Y:S02]  /*15dab0*/  PRMT R27, R27, 0x3340, R0 ;  /* 0x000033401b1b7816 */ /* 0x000fe40000000000 */
[----:B------:R-:W-:-:S03]  /*15dac0*/  SHF.R.U32.HI R23, RZ, 0x8, R23 ;  /* 0x00000008ff177819 */ /* 0x000fc60000011617 */
[----:B------:R0:W-:Y:S01]  /*15dad0*/  STL [R1+0x1778], R27 ;  /* 0x0017781b01007387 */ /* 0x0001e20000100800 */
[----:B------:R-:W-:Y:S02]  /*15dae0*/  LOP3.LUT R26, R26, 0xffff, RZ, 0xc0, !PT ;  /* 0x0000ffff1a1a7812 */ /* 0x000fe400078ec0ff */
[----:B------:R-:W-:Y:S02]  /*15daf0*/  SHF.R.U32.HI R0, RZ, 0x8, R0 ;  /* 0x00000008ff007819 */ /* 0x000fe40000011600 */
[----:B0-----:R-:W-:Y:S02]  /*15db00*/  LOP3.LUT R27, R10, 0xffff, RZ, 0xc0, !PT ;  /* 0x0000ffff0a1b7812 */ /* 0x001fe400078ec0ff */
[----:B------:R-:W-:Y:S01]  /*15db10*/  LOP3.LUT R10, R28, 0xffff, RZ, 0xc0, !PT ;  /* 0x0000ffff1c0a7812 */ /* 0x000fe200078ec0ff */
[----:B------:R-:W-:Y:S01]  /*15db20*/  IMAD.MOV.U32 R28, RZ, RZ, R8 ;  /* 0x000000ffff1c7224 */ /* 0x000fe200078e0008 */
[----:B------:R-:W-:Y:S02]  /*15db30*/  LOP3.LUT R8, R24, 0xffff, RZ, 0xc0, !PT ;  /* 0x0000ffff18087812 */ /* 0x000fe400078ec0ff */
[----:B------:R-:W-:-:S02]  /*15db40*/  LOP3.LUT R24, R23, 0xffff, RZ, 0xc0, !PT ;  /* 0x0000ffff17187812 */ /* 0x000fc400078ec0ff */
[----:B------:R-:W-:Y:S02]  /*15db50*/  PRMT R27, R27, 0x3340, R10 ;  /* 0x000033401b1b7816 */ /* 0x000fe4000000000a */
[----:B------:R-:W-:Y:S02]  /*15db60*/  LOP3.LUT R23, R7, 0xffff, RZ, 0xc0, !PT ;  /* 0x0000ffff07177812 */ /* 0x000fe400078ec0ff */
[----:B------:R-:W-:Y:S01]  /*15db70*/  LOP3.LUT R28, R28, 0xffff, RZ, 0xc0, !PT ;  /* 0x0000ffff1c1c7812 */ /* 0x000fe200078ec0ff */
[----:B------:R-:W3:Y:S04]  /*15db80*/  LDL.LU R7, [R1+0x5200] ;  /* 0x0052000001077983 */ /* 0x000ee80000300800 */
[----:B------:R-:W3:Y:S04]  /*15db90*/  LDL.LU R10, [R1+0x51fc] ;  /* 0x0051fc00010a7983 */ /* 0x000ee80000300800 */
[----:B------:R0:W-:Y:S01]  /*15dba0*/  STL [R1+0x160c], R27 ;  /* 0x00160c1b01007387 */ /* 0x0001e20000100800 */
[----:B------:R-:W-:-:S02]  /*15dbb0*/  LOP3.LUT R0, R0, 0xffff, RZ, 0xc0, !PT ;  /* 0x0000ffff00007812 */ /* 0x000fc400078ec0ff */
[----:B0-----:R-:W-:Y:S02]  /*15dbc0*/  PRMT R27, R26, 0x3340, R28 ;  /* 0x000033401a1b7816 */ /* 0x001fe4000000001c */
[----:B------:R-:W-:Y:S02]  /*15dbd0*/  PRMT R26, R8, 0x3340, R24 ;  /* 0x00003340081a7816 */ /* 0x000fe40000000018 */
[----:B------:R-:W3:Y:S04]  /*15dbe0*/  LDL.LU R24, [R1+0x28c] ;  /* 0x00028c0001187983 */ /* 0x000ee80000300800 */
[----:B------:R-:W-:Y:S01]  /*15dbf0*/  STL [R1+0x1608], R27 ;  /* 0x0016081b01007387 */ /* 0x000fe20000100800 */
[----:B------:R-:W-:-:S03]  /*15dc00*/  PRMT R8, R23, 0x3340, R0 ;  /* 0x0000334017087816 */ /* 0x000fc60000000000 */
[----:B------:R-:W-:Y:S04]  /*15dc10*/  STL [R1+0x1604], R26 ;  /* 0x0016041a01007387 */ /* 0x000fe80000100800 */
[----:B------:R-:W3:Y:S04]  /*15dc20*/  LDL.LU R0, [R1+0x1d8] ;  /* 0x0001d80001007983 */ /* 0x000ee80000300800 */
[----:B------:R2:W-:Y:S02]  /*15dc30*/  STL [R1+0x1600], R8 ;  /* 0x0016000801007387 */ /* 0x0005e40000100800 */
[----:B--2---:R-:W-:-:S02]  /*15dc40*/  LOP3.LUT R8, R21, 0xffff, RZ, 0xc0, !PT ;  /* 0x0000ffff15087812 */ /* 0x004fc400078ec0ff */
[----:B----4-:R-:W-:Y:S01]  /*15dc50*/  LOP3.LUT R27, R19, 0xffff, RZ, 0xc0, !PT ;  /* 0x0000ffff131b7812 */ /* 0x010fe200078ec0ff */
[----:B------:R-:W2:Y:S01]  /*15dc60*/  LDL.LU R21, [R1+0x2d50] ;  /* 0x002d500001157983 */ /* 0x000ea20000300800 */
[----:B---3--:R-:W-:-:S03]  /*15dc70*/  LOP3.LUT R26, R20, 0xffff, RZ, 0xc0, !PT ;  /* 0x0000ffff141a7812 */ /* 0x008fc600078ec0ff */
[----:B------:R-:W3:Y:S04]  /*15dc80*/  LDL.LU R19, [R1+0x2d4c] ;  /* 0x002d4c0001137983 */ /* 0x000ee80000300800 */
[----:B------:R-:W4:Y:S01]  /*15dc90*/  LDL.LU R20, [R1+0x34c] ;  /* 0x00034c0001147983 */ /* 0x000f220000300800 */
[----:B------:R-:W-:-:S03]  /*15dca0*/  LOP3.LUT R28, R17, 0xffff, RZ, 0xc0, !PT ;  /* 0x0000ffff111c7812 */ /* 0x000fc600078ec0ff */
[----:B------:R-:W2:Y:S01]  /*15dcb0*/  LDL.LU R17, [R1+0x348] ;  /* 0x0003480001117983 */ /* 0x000ea20000300800 */
[----:B------:R-:W-:Y:S02]  /*15dcc0*/  LOP3.LUT R12, R12, 0xffff, RZ, 0xc0, !PT ;  /* 0x0000ffff0c0c7812 */ /* 0x000fe400078ec0ff */
[----:B------:R-:W-:Y:S02]  /*15dcd0*/  LOP3.LUT R23, R0, 0xffff, RZ, 0xc0, !PT ;  /* 0x0000ffff00177812 */ /* 0x000fe400078ec0ff */
[----:B------:R-:W-:Y:S02]  /*15dce0*/  LOP3.LUT R0, R18, 0xffff, RZ, 0xc0, !PT ;  /* 0x0000ffff12007812 */ /* 0x000fe400078ec0ff */
[----:B------:R-:W-:Y:S02]  /*15dcf0*/  SHF.R.U32.HI R18, RZ, 0x8, R12 ;  /* 0x00000008ff127819 */ /* 0x000fe4000001160c */
[----:B------:R-:W-:Y:S02]  /*15dd00*/  PRMT R12, R12, 0x3340, R28 ;  /* 0x000033400c0c7816 */ /* 0x000fe4000000001c */
[----:B------:R-:W-:-:S03]  /*15dd10*/  LOP3.LUT R24, R24, 0xffff, RZ, 0xc0, !PT ;  /* 0x0000ffff18187812 */ /* 0x000fc600078ec0ff */
        /* <DEDUP_REMOVED lines=30> */
[----:B------:R1:W-:Y:S01]  /*15df00*/  STL [R1+0x15e8], R0 ;  /* 0x0015e80001007387 */ /* 0x0003e20000100800 */
[----:B------:R-:W-:-:S02]  /*15df10*/  LOP3.LUT R24, R7, 0xffff, RZ, 0xc0, !PT ;  /* 0x0000ffff07187812 */ /* 0x000fc400078ec0ff */
[----:B------:R-:W-:Y:S01]  /*15df20*/  LOP3.LUT R28, R10, 0xffff, RZ, 0xc0, !PT ;  /* 0x0000ffff0a1c7812 */ /* 0x000fe200078ec0ff */
[----:B0-----:R-:W2:Y:S01]  /*15df30*/  LDL.LU R12, [R1+0x2df8] ;  /* 0x002df800010c7983 */ /* 0x001ea20000300800 */
[----:B-1----:R-:W-:Y:S02]  /*15df40*/  LOP3.LUT R0, R4, 0xffff, RZ, 0xc0, !PT ;  /* 0x0000ffff04007812 */ /* 0x002fe400078ec0ff */
[----:B---3--:R-:W-:Y:S02]  /*15df50*/  LOP3.LUT R18, R19, 0xffff, RZ, 0xc0, !PT ;  /* 0x0000ffff13127812 */ /* 0x008fe400078ec0ff */
[----:B----4-:R-:W-:Y:S01]  /*15df60*/  LOP3.LUT R8, R20, 0xffff, RZ, 0xc0, !PT ;  /* 0x0000ffff14087812 */ /* 0x010fe200078ec0ff */
[----:B------:R-:W3:Y:S04]  /*15df70*/  LDL.LU R19, [R1+0x2df4] ;  /* 0x002df40001137983 */ /* 0x000ee80000300800 */
[----:B------:R-:W4:Y:S04]  /*15df80*/  LDL.LU R20, [R1+0x2da8] ;  /* 0x002da80001147983 */ /* 0x000f280000300800 */
[----:B------:R-:W4:Y:S04]  /*15df90*/  LDL.LU R4, [R1+0x2d60] ;  /* 0x002d600001047983 */ /* 0x000f280000300800 */
[----:B------:R-:W4:Y:S04]  /*15dfa0*/  LDL.LU R7, [R1+0x298] ;  /* 0x0002980001077983 */ /* 0x000f280000300800 */
[----:B------:R-:W4:Y:S01]  /*15dfb0*/  LDL.LU R10, [R1+0x294] ;  /* 0x00029400010a7983 */ /* 0x000f220000300800 */
[----:B--2---:R-:W-:-:S03]  /*15dfc0*/  LOP3.LUT R27, R17, 0xffff, RZ, 0xc0, !PT ;  /* 0x0000ffff111b7812 */ /* 0x004fc600078ec0ff */
[----:B------:R-:W2:Y:S01]  /*15dfd0*/  LDL.LU R17, [R1+0x1dc] ;  /* 0x0001dc0001117983 */ /* 0x000ea20000300800 */
[----:B------:R-:W-:Y:S02]  /*15dfe0*/  LOP3.LUT R21, R21, 0xffff, RZ, 0xc0, !PT ;  /* 0x0000ffff15157812 */ /* 0x000fe400078ec0ff */
[----:B------:R-:W-:Y:S02]  /*15dff0*/  LOP3.LUT R23, R5, 0xffff, RZ, 0xc0, !PT ;  /* 0x0000ffff05177812 */ /* 0x000fe400078ec0ff */
[----:B------:R-:W-:Y:S02]  /*15e000*/  SHF.R.U32.HI R5, RZ, 0x8, R21 ;  /* 0x00000008ff057819 */ /* 0x000fe40000011615 */
[----:B------:R-:W-:Y:S02]  /*15e010*/  PRMT R21, R21, 0x3340, R28 ;  /* 0x0000334015157816 */ /* 0x000fe4000000001c */
[----:B------:R-:W-:Y:S02]  /*15e020*/  SHF.R.U32.HI R26, RZ, 0x8, R18 ;  /* 0x00000008ff1a7819 */ /* 0x000fe40000011612 */
[--C-:B------:R-:W-:Y:S01]  /*15e030*/  PRMT R18, R18, 0x3340, R24.reuse ;  /* 0x0000334012127816 */ /* 0x100fe20000000018 */
[----:B------:R0:W-:Y:S04]  /*15e040*/  STL [R1+0x1760], R21 ;  /* 0x0017601501007387 */ /* 0x0001e80000100800 */
[----:B0-----:R-:W2:Y:S04]  /*15e050*/  LDL.LU R21, [R1+0x100] ;  /* 0x0001000001157983 */ /* 0x001ea80000300800 */
        /* <DEDUP_REMOVED lines=23> */
[----:B------:R-:W2:Y:S01]  /*15e1d0*/  LDL.LU R8, [R1+0x51f8] ;  /* 0x0051f80001087983 */ /* 0x000ea20000300800 */
[----:B------:R-:W-:-:S03]  /*15e1e0*/  PRMT R0, R23, 0x3340, R0 ;  /* 0x0000334017007816 */ /* 0x000fc60000000000 */
[----:B------:R-:W2:Y:S04]  /*15e1f0*/  LDL.LU R5, [R1+0x51f4] ;  /* 0x0051f40001057983 */ /* 0x000ea80000300800 */
[----:B------:R4:W-:Y:S04]  /*15e200*/  STL [R1+0x15cc], R27 ;  /* 0x0015cc1b01007387 */ /* 0x0009e80000100800 */
[----:B------:R0:W-:Y:S04]  /*15e210*/  STL [R1+0x15c8], R26 ;  /* 0x0015c81a01007387 */ /* 0x0001e80000100800 */
[----:B------:R1:W-:Y:S04]  /*15e220*/  STL [R1+0x15c4], R24 ;  /* 0x0015c41801007387 */ /* 0x0003e80000100800 */
[----:B------:R0:W-:Y:S01]  /*15e230*/  STL [R1+0x15c0], R0 ;  /* 0x0015c00001007387 */ /* 0x0001e20000100800 */
[----:B------:R-:W-:-:S02]  /*15e240*/  LOP3.LUT R18, R12, 0xffff, RZ, 0xc0, !PT ;  /* 0x0000ffff0c127812 */ /* 0x000fc400078ec0ff */
[----:B---3--:R-:W-:Y:S02]  /*15e250*/  LOP3.LUT R12, R19, 0xffff, RZ, 0xc0, !PT ;  /* 0x0000ffff130c7812 */ /* 0x008fe400078ec0ff */
[----:B----4-:R-:W-:Y:S02]  /*15e260*/  LOP3.LUT R27, R20, 0xffff, RZ, 0xc0, !PT ;  /* 0x0000ffff141b7812 */ /* 0x010fe400078ec0ff */
[----:B0-----:R-:W-:Y:S01]  /*15e270*/  LOP3.LUT R26, R4, 0xffff, RZ, 0xc0, !PT ;  /* 0x0000ffff041a7812 */ /* 0x001fe200078ec0ff */
[----:B------:R-:W3:Y:S04]  /*15e280*/  LDL.LU R19, [R1+0x2e08] ;  /* 0x002e080001137983 */ /* 0x000ee80000300800 */
[----:B------:R-:W4:Y:S01]  /*15e290*/  LDL.LU R4, [R1+0x2e04] ;  /* 0x002e040001047983 */ /* 0x000f220000300800 */
[----:B------:R-:W-:-:S03]  /*15e2a0*/  LOP3.LUT R28, R7, 0xffff, RZ, 0xc0, !PT ;  /* 0x0000ffff071c7812 */ /* 0x000fc600078ec0ff */
[----:B------:R-:W4:Y:S01]  /*15e2b0*/  LDL.LU R20, [R1+0x2d6c] ;  /* 0x002d6c0001147983 */ /* 0x000f220000300800 */
[----:B-1----:R-:W-:-:S03]  /*15e2c0*/  LOP3.LUT R24, R10, 0xffff, RZ, 0xc0, !PT ;  /* 0x0000ffff0a187812 */ /* 0x002fc600078ec0ff */
[----:B------:R-:W4:Y:S04]  /*15e2d0*/  LDL.LU R7, [R1+0x350] ;  /* 0x0003500001077983 */ /* 0x000f280000300800 */
[----:B------:R-:W4:Y:S01]  /*15e2e0*/  LDL.LU R10, [R1+0x2a0] ;  /* 0x0002a000010a7983 */ /* 0x000f220000300800 */
[----:B--2---:R-:W-:-:S03]  /*15e2f0*/  LOP3.LUT R23, R17, 0xffff, RZ, 0xc0, !PT ;  /* 0x0000ffff11177812 */ /* 0x004fc600078ec0ff */
[----:B------:R-:W2:Y:S01]  /*15e300*/  LDL.LU R17, [R1+0x29c] ;  /* 0x00029c0001117983 */ /* 0x000ea20000300800 */
[----:B------:R-:W-:Y:S02]  /*15e310*/  LOP3.LUT R0, R21, 0xffff, RZ, 0xc0, !PT ;  /* 0x0000ffff15007812 */ /* 0x000fe400078ec0ff */
        /* <DEDUP_REMOVED lines=30> */
[----:B------:R-:W-:Y:S04]  /*15e500*/  STL [R1+0x15ac], R18 ;  /* 0x0015ac1201007387 */ /* 0x000fe80000100800 */
[----:B------:R-:W-:Y:S04]  /*15e510*/  STL [R1+0x15a8], R12 ;  /* 0x0015a80c01007387 */ /* 0x000fe80000100800 */
[----:B------:R0:W-:Y:S01]  /*15e520*/  STL [R1+0x1590], R0 ;  /* 0x0015900001007387 */ /* 0x0001e20000100800 */
[----:B------:R-:W-:-:S02]  /*15e530*/  LOP3.LUT R23, R5, 0xffff, RZ, 0xc0, !PT ;  /* 0x0000ffff05177812 */ /* 0x000fc400078ec0ff */
[----:B0-----:R-:W-:Y:S02]  /*15e540*/  LOP3.LUT R0, R2, 0xffff, RZ, 0xc0, !PT ;  /* 0x0000ffff02007812 */ /* 0x001fe400078ec0ff */
[----:B---3--:R-:W-:Y:S02]  /*15e550*/  LOP3.LUT R21, R19, 0xffff, RZ, 0xc0, !PT ;  /* 0x0000ffff13157812 */ /* 0x008fe400078ec0ff */
[----:B----4-:R-:W-:Y:S02]  /*15e560*/  LOP3.LUT R4, R4, 0xffff, RZ, 0xc0, !PT ;  /* 0x0000ffff04047812 */ /* 0x010fe400078ec0ff */
[----:B------:R-:W-:Y:S02]  /*15e570*/  LOP3.LUT R28, R10, 0xffff, RZ, 0xc0, !PT ;  /* 0x0000ffff0a1c7812 */ /* 0x000fe400078ec0ff */
[----:B------:R-:W-:Y:S02]  /*15e580*/  LOP3.LUT R18, R7, 0xffff, RZ, 0xc0, !PT ;  /* 0x0000ffff07127812 */ /* 0x000fe400078ec0ff */
[----:B------:R-:W-:Y:S01]  /*15e590*/  SHF.R.U32.HI R2, RZ, 0x8, R21 ;  /* 0x00000008ff027819 */ /* 0x000fe20000011615 */
[----:B------:R-:W3:Y:S01]  /*15e5a0*/  LDL.LU R7, [R1+0x2dc8] ;  /* 0x002dc80001077983 */ /* 0x000ee20000300800 */
[----:B------:R-:W-:-:S03]  /*15e5b0*/  LOP3.LUT R12, R20, 0xffff, RZ, 0xc0, !PT ;  /* 0x0000ffff140c7812 */ /* 0x000fc600078ec0ff */
[----:B------:R-:W4:Y:S01]  /*15e5c0*/  LDL.LU R19, [R1+0x2dc4] ;  /* 0x002dc40001137983 */ /* 0x000f220000300800 */
[----:B------:R-:W-:-:S03]  /*15e5d0*/  PRMT R21, R21, 0x3340, R28 ;  /* 0x0000334015157816 */ /* 0x000fc6000000001c */
[----:B------:R-:W3:Y:S01]  /*15e5e0*/  LDL.LU R20, [R1+0x2d80] ;  /* 0x002d800001147983 */ /* 0x000ee20000300800 */
[----:B------:R-:W-:-:S03]  /*15e5f0*/  SHF.R.U32.HI R27, RZ, 0x8, R28 ;  /* 0x00000008ff1b7819 */ /* 0x000fc6000001161c */
[----:B------:R-:W3:Y:S01]  /*15e600*/  LDL.LU R10, [R1+0x2d7c] ;  /* 0x002d7c00010a7983 */ /* 0x000ee20000300800 */
[----:B------:R-:W-:Y:S02]  /*15e610*/  SHF.R.U32.HI R26, RZ, 0x8, R4 ;  /* 0x00000008ff1a7819 */ /* 0x000fe40000011604 */
[----:B--2---:R-:W-:Y:S02]  /*15e620*/  LOP3.LUT R24, R17, 0xffff, RZ, 0xc0, !PT ;  /* 0x0000ffff11187812 */ /* 0x004fe400078ec0ff */
[----:B------:R-:W2:Y:S04]  /*15e630*/  LDL.LU R17, [R1+0x1e4] ;  /* 0x0001e40001117983 */ /* 0x000ea80000300800 */
[----:B------:R-:W2:Y:S01]  /*15e640*/  LDL.LU R5, [R1+0x1e0] ;  /* 0x0001e00001057983 */ /* 0x000ea20000300800 */
[----:B------:R-:W-:-:S03]  /*15e650*/  PRMT R28, R4, 0x3340, R24 ;  /* 0x00003340041c7816 */ /* 0x000fc60000000018 */
[----:B------:R0:W-:Y:S01]  /*15e660*/  STL [R1+0x173c], R21 ;  /* 0x00173c1501007387 */ /* 0x0001e20000100800 */
[----:B------:R-:W-:-:S03]  /*15e670*/  SHF.R.U32.HI R4, RZ, 0x8, R24 ;  /* 0x00000008ff047819 */ /* 0x000fc60000011618 */
[----:B0-----:R-:W2:Y:S04]  /*15e680*/  LDL.LU R21, [R1+0x104] ;  /* 0x0001040001157983 */ /* 0x001ea80000300800 */
[----:B------:R0:W-:Y:S01]  /*15e690*/  STL [R1+0x1738], R28 ;  /* 0x0017381c01007387 */ /* 0x0001e20000100800 */
[----:B------:R-:W-:Y:S02]  /*15e6a0*/  SHF.R.U32.HI R24, RZ, 0x8, R12 ;  /* 0x00000008ff187819 */ /* 0x000fe4000001160c */
[----:B0-----:R-:W-:Y:S02]  /*15e6b0*/  PRMT R28, R12, 0x3340, R23 ;  /* 0x000033400c1c7816 */ /* 0x001fe40000000017 */
[----:B------:R-:W-:-:S03]  /*15e6c0*/  SHF.R.U32.HI R12, RZ, 0x8, R18 ;  /* 0x00000008ff0c7819 */ /* 0x000fc60000011612 */
[----:B------:R0:W-:Y:S01]  /*15e6d0*/  STL [R1+0x1734], R28 ;  /* 0x0017341c01007387 */ /* 0x0001e20000100800 */
[----:B------:R-:W-:Y:S02]  /*15e6e0*/  SHF.R.U32.HI R23, RZ, 0x8, R23 ;  /* 0x00000008ff177819 */ /* 0x000fe40000011617 */
[--C-:B0-----:R-:W-:Y:S02]  /*15e6f0*/  PRMT R28, R18, 0x3340, R0.reuse ;  /* 0x00003340121c7816 */ /* 0x101fe40000000000 */
[----:B------:R-:W2:Y:S04]  /*15e700*/  LDL.LU R18, [R1+0x51f0] ;  /* 0x0051f00001127983 */ /* 0x000ea80000300800 */
        /* <DEDUP_REMOVED lines=8> */
[----:B------:R-:W2:Y:S01]  /*15e790*/  LDL.LU R4, [R1+0x51ec] ;  /* 0x0051ec0001047983 */ /* 0x000ea20000300800 */
        /* <DEDUP_REMOVED lines=9> */
[----:B------:R-:W-:Y:S04]  /*15e830*/  STL [R1+0x1574], R12 ;  /* 0x0015740c01007387 */ /* 0x000fe80000100800 */
[----:B------:R4:W-:Y:S04]  /*15e840*/  STL [R1+0x1570], R2 ;  /* 0x0015700201007387 */ /* 0x0009e80000100800 */
[----:B------:R0:W-:Y:S01]  /*15e850*/  STL [R1+0x156c], R0 ;  /* 0x00156c0001007387 */ /* 0x0001e20000100800 */
[----:B----4-:R-:W-:-:S03]  /*15e860*/  LOP3.LUT R2, R19, 0xffff, RZ, 0xc0, !PT ;  /* 0x0000ffff13027812 */ /* 0x010fc600078ec0ff */
[----:B------:R-:W4:Y:S01]  /*15e870*/  LDL.LU R19, [R1+0x2e20] ;  /* 0x002e200001137983 */ /* 0x000f220000300800 */
[----:B---3--:R-:W-:Y:S02]  /*15e880*/  LOP3.LUT R12, R20, 0xffff, RZ, 0xc0, !PT ;  /* 0x0000ffff140c7812 */ /* 0x008fe400078ec0ff */
[----:B------:R-:W-:Y:S02]  /*15e890*/  LOP3.LUT R27, R10, 0xffff, RZ, 0xc0, !PT ;  /* 0x0000ffff0a1b7812 */ /* 0x000fe400078ec0ff */
[----:B--2---:R-:W-:Y:S02]  /*15e8a0*/  LOP3.LUT R28, R17, 0xffff, RZ, 0xc0, !PT ;  /* 0x0000ffff111c7812 */ /* 0x004fe400078ec0ff */
[----:B------:R-:W2:Y:S04]  /*15e8b0*/  LDL.LU R17, [R1+0x2e1c] ;  /* 0x002e1c0001117983 */ /* 0x000ea80000300800 */
[----:B------:R-:W3:Y:S04]  /*15e8c0*/  LDL.LU R20, [R1+0x2d40] ;  /* 0x002d400001147983 */ /* 0x000ee80000300800 */
[----:B------:R-:W3:Y:S01]  /*15e8d0*/  LDL.LU R10, [R1+0x354] ;  /* 0x00035400010a7983 */ /* 0x000ee20000300800 */
[----:B------:R-:W-:-:S02]  /*15e8e0*/  LOP3.LUT R24, R5, 0xffff, RZ, 0xc0, !PT ;  /* 0x0000ffff05187812 */ /* 0x000fc400078ec0ff */
[----:B------:R-:W-:Y:S02]  /*15e8f0*/  LOP3.LUT R23, R4, 0xffff, RZ, 0xc0, !PT ;  /* 0x0000ffff04177812 */ /* 0x000fe400078ec0ff */
[----:B------:R-:W3:Y:S04]  /*15e900*/  LDL.LU R4, [R1+0x2a8] ;  /* 0x0002a80001047983 */ /* 0x000ee80000300800 */
[----:B------:R-:W3:Y:S01]  /*15e910*/  LDL.LU R5, [R1+0x2a4] ;  /* 0x0002a40001057983 */ /* 0x000ee20000300800 */
[----:B------:R-:W-:Y:S02]  /*15e920*/  LOP3.LUT R7, R7, 0xffff, RZ, 0xc0, !PT ;  /* 0x0000ffff07077812 */ /* 0x000fe400078ec0ff */
[----:B0-----:R-:W-:Y:S02]  /*15e930*/  LOP3.LUT R0, R21, 0xffff, RZ, 0xc0, !PT ;  /* 0x0000ffff15007812 */ /* 0x001fe400078ec0ff */
[----:B------:R-:W-:-:S02]  /*15e940*/  PRMT R21, R7, 0x3340, R28 ;  /* 0x0000334007157816 */ /* 0x000fc4000000001c */
[----:B------:R-:W-:Y:S02]  /*15e950*/  SHF.R.U32.HI R26, RZ, 0x8, R7 ;  /* 0x00000008ff1a7819 */ /* 0x000fe40000011607 */
[----:B------:R-:W-:Y:S01]  /*15e960*/  SHF.R.U32.HI R7, RZ, 0x8, R28 ;  /* 0x00000008ff077819 */ /* 0x000fe2000001161c */
[----:B------:R0:W-:Y:S01]  /*15e970*/  STL [R1+0x172c], R21 ;  /* 0x00172c1501007387 */ /* 0x0001e20000100800 */
[----:B------:R-:W-:Y:S02]  /*15e980*/  SHF.R.U32.HI R28, RZ, 0x8, R24 ;  /* 0x00000008ff1c7819 */ /* 0x000fe40000011618 */
[----:B0-----:R-:W-:Y:S02]  /*15e990*/  SHF.R.U32.HI R21, RZ, 0x8, R2 ;  /* 0x00000008ff157819 */ /* 0x001fe40000011602 */
[----:B------:R-:W-:Y:S02]  /*15e9a0*/  PRMT R2, R2, 0x3340, R24 ;  /* 0x0000334002027816 */ /* 0x000fe40000000018 */
[----:B------:R-:W-:-:S03]  /*15e9b0*/  PRMT R24, R12, 0x3340, R23 ;  /* 0x000033400c187816 */ /* 0x000fc60000000017 */
[----:B------:R0:W-:Y:S02]  /*15e9c0*/  STL [R1+0x1728], R2 ;  /* 0x0017280201007387 */ /* 0x0001e40000100800 */
[----:B0-----:R-:W-:Y:S02]  /*15e9d0*/  SHF.R.U32.HI R2, RZ, 0x8, R12 ;  /* 0x00000008ff027819 */ /* 0x001fe4000001160c */
[----:B------:R-:W3:Y:S04]  /*15e9e0*/  LDL.LU R12, [R1+0x51e8] ;  /* 0x0051e800010c7983 */ /* 0x000ee80000300800 */
        /* <DEDUP_REMOVED lines=16> */
[----:B------:R-:W-:Y:S01]  /*15eaf0*/  PRMT R21, R28, 0x3340, R24 ;  /* 0x000033401c157816 */ /* 0x000fe20000000018 */
[----:B------:R-:W3:Y:S01]  /*15eb00*/  LDL.LU R2, [R1+0x51e4] ;  /* 0x0051e40001027983 */ /* 0x000ee20000300800 */
[----:B------:R-:W-:-:S03]  /*15eb10*/  PRMT R0, R23, 0x3340, R0 ;  /* 0x0000334017007816 */ /* 0x000fc60000000000 */
[----:B------:R-:W3:Y:S04]  /*15eb20*/  LDL.LU R7, [R1+0x51e0] ;  /* 0x0051e00001077983 */ /* 0x000ee80000300800 */
[----:B------:R-:W-:Y:S04]  /*15eb30*/  STL [R1+0x1558], R27 ;  /* 0x0015581b01007387 */ /* 0x000fe80000100800 */
[----:B------:R-:W-:Y:S04]  /*15eb40*/  STL [R1+0x1554], R26 ;  /* 0x0015541a01007387 */ /* 0x000fe80000100800 */
[----:B------:R0:W-:Y:S04]  /*15eb50*/  STL [R1+0x1528], R21 ;  /* 0x0015281501007387 */ /* 0x0001e80000100800 */
[----:B------:R1:W-:Y:S01]  /*15eb60*/  STL [R1+0x1524], R0 ;  /* 0x0015240001007387 */ /* 0x0003e20000100800 */
[----:B------:R-:W-:-:S03]  /*15eb70*/  LOP3.LUT R23, R29, 0xffff, RZ, 0xc0, !PT ;  /* 0x0000ffff1d177812 */ /* 0x000fc600078ec0ff */
[----:B0-----:R-:W3:Y:S01]  /*15eb80*/  LDL.LU R21, [R1+0x2de0] ;  /* 0x002de00001157983 */ /* 0x001ee20000300800 */
[----:B-1----:R-:W-:Y:S02]  /*15eb90*/  LOP3.LUT R0, R6, 0xffff, RZ, 0xc0, !PT ;  /* 0x0000ffff06007812 */ /* 0x002fe400078ec0ff */
[----:B----4-:R-:W-:-:S04]  /*15eba0*/  LOP3.LUT R27, R19, 0xffff, RZ, 0xc0, !PT ;  /* 0x0000ffff131b7812 */ /* 0x010fc800078ec0ff */
[----:B------:R-:W-:Y:S02]  /*15ebb0*/  SHF.R.U32.HI R6, RZ, 0x8, R27 ;  /* 0x00000008ff067819 */ /* 0x000fe4000001161b */
[----:B--2---:R-:W-:Y:S02]  /*15ebc0*/  LOP3.LUT R17, R17, 0xffff, RZ, 0xc0, !PT ;  /* 0x0000ffff11117812 */ /* 0x004fe400078ec0ff */
[----:B---3--:R-:W-:Y:S02]  /*15ebd0*/  LOP3.LUT R26, R20, 0xffff, RZ, 0xc0, !PT ;  /* 0x0000ffff141a7812 */ /* 0x008fe400078ec0ff */
[----:B------:R-:W-:Y:S02]  /*15ebe0*/  LOP3.LUT R10, R10, 0xffff, RZ, 0xc0, !PT ;  /* 0x0000ffff0a0a7812 */ /* 0x000fe400078ec0ff */
[----:B------:R-:W-:Y:S02]  /*15ebf0*/  LOP3.LUT R28, R4, 0xffff, RZ, 0xc0, !PT ;  /* 0x0000ffff041c7812 */ /* 0x000fe400078ec0ff */
[----:B------:R-:W-:-:S02]  /*15ec00*/  LOP3.LUT R24, R5, 0xffff, RZ, 0xc0, !PT ;  /* 0x0000ffff05187812 */ /* 0x000fc400078ec0ff */
[----:B------:R-:W2:Y:S01]  /*15ec10*/  LDL.LU R5, [R1+0x2da4] ;  /* 0x002da40001057983 */ /* 0x000ea20000300800 */
[--C-:B------:R-:W-:Y:S02]  /*15ec20*/  PRMT R27, R27, 0x3340, R28.reuse ;  /* 0x000033401b1b7816 */ /* 0x100fe4000000001c */
[----:B------:R-:W-:Y:S02]  /*15ec30*/  SHF.R.U32.HI R29, RZ, 0x8, R28 ;  /* 0x00000008ff1d7819 */ /* 0x000fe4000001161c */
[----:B------:R-:W-:Y:S01]  /*15ec40*/  PRMT R28, R17, 0x3340, R24 ;  /* 0x00003340111c7816 */ /* 0x000fe20000000018 */
[----:B------:R-:W3:Y:S04]  /*15ec50*/  LDL.LU R4, [R1+0x2da0] ;  /* 0x002da00001047983 */ /* 0x000ee80000300800 */
[----:B------:R-:W4:Y:S04]  /*15ec60*/  LDL.LU R19, [R1+0x2d54] ;  /* 0x002d540001137983 */ /* 0x000f280000300800 */
[----:B------:R-:W3:Y:S04]  /*15ec70*/  LDL.LU R20, [R1+0x1e8] ;  /* 0x0001e80001147983 */ /* 0x000ee80000300800 */
[----:B------:R-:W-:Y:S04]  /*15ec80*/  STL [R1+0x171c], R27 ;  /* 0x00171c1b01007387 */ /* 0x000fe80000100800 */
[----:B------:R0:W-:Y:S02]  /*15ec90*/  STL [R1+0x1718], R28 ;  /* 0x0017181c01007387 */ /* 0x0001e40000100800 */
[----:B0-----:R-:W-:-:S02]  /*15eca0*/  PRMT R28, R26, 0x3340, R23 ;  /* 0x000033401a1c7816 */ /* 0x001fc40000000017 */
[----:B------:R-:W-:Y:S02]  /*15ecb0*/  SHF.R.U32.HI R27, RZ, 0x8, R17 ;  /* 0x00000008ff1b7819 */ /* 0x000fe40000011611 */
[----:B------:R-:W-:Y:S02]  /*15ecc0*/  SHF.R.U32.HI R17, RZ, 0x8, R24 ;  /* 0x00000008ff117819 */ /* 0x000fe40000011618 */
[----:B------:R-:W-:Y:S02]  /*15ecd0*/  SHF.R.U32.HI R24, RZ, 0x8, R26 ;  /* 0x00000008ff187819 */ /* 0x000fe4000001161a */
[----:B------:R-:W-:Y:S01]  /*15ece0*/  SHF.R.U32.HI R26, RZ, 0x8, R10 ;  /* 0x00000008ff1a7819 */ /* 0x000fe2000001160a */
[----:B------:R0:W-:Y:S02]  /*15ecf0*/  STL [R1+0x1714], R28 ;  /* 0x0017141c01007387 */ /* 0x0001e40000100800 */
[----:B0-----:R-:W-:Y:S02]  /*15ed00*/  PRMT R28, R10, 0x3340, R0 ;  /* 0x000033400a1c7816 */ /* 0x001fe40000000000 */
[----:B------:R-:W4:Y:S04]  /*15ed10*/  LDL.LU R10, [R1+0x51dc] ;  /* 0x0051dc00010a7983 */ /* 0x000f280000300800 */
[----:B------:R0:W-:Y:S01]  /*15ed20*/  STL [R1+0x1710], R28 ;  /* 0x0017101c01007387 */ /* 0x0001e20000100800 */
[----:B------:R-:W-:-:S02]  /*15ed30*/  SHF.R.U32.HI R23, RZ, 0x8, R23 ;  /* 0x00000008ff177819 */ /* 0x000fc40000011617 */
[----:B------:R-:W-:Y:S02]  /*15ed40*/  LOP3.LUT R26, R26, 0xffff, RZ, 0xc0, !PT ;  /* 0x0000ffff1a1a7812 */ /* 0x000fe400078ec0ff */
[----:B0-----:R-:W-:Y:S01]  /*15ed50*/  SHF.R.U32.HI R28, RZ, 0x8, R0 ;  /* 0x00000008ff1c7819 */ /* 0x001fe20000011600 */
[----:B------:R-:W-:Y:S01]  /*15ed60*/  IMAD.MOV.U32 R0, RZ, RZ, R27 ;  /* 0x000000ffff007224 */ /* 0x000fe200078e001b */
[----:B------:R-:W-:Y:S01]  /*15ed70*/  LOP3.LUT R27, R24, 0xffff, RZ, 0xc0, !PT ;  /* 0x0000ffff181b7812 */ /* 0x000fe200078ec0ff */
[----:B------:R-:W-:Y:S01]  /*15ed80*/  IMAD.MOV.U32 R24, RZ, RZ, R29 ;  /* 0x000000ffff187224 */ /* 0x000fe200078e001d */
[----:B------:R-:W-:Y:S02]  /*15ed90*/  LOP3.LUT R29, R23, 0xffff, RZ, 0xc0, !PT ;  /* 0x0000ffff171d7812 */ /* 0x000fe400078ec0ff */
[----:B------:R-:W-:Y:S02]  /*15eda0*/  LOP3.LUT R28, R28, 0xffff, RZ, 0xc0, !PT ;  /* 0x0000ffff1c1c7812 */ /* 0x000fe400078ec0ff */
[----:B------:R-:W-:-:S02]  /*15edb0*/  LOP3.LUT R6, R6, 0xffff, RZ, 0xc0, !PT ;  /* 0x0000ffff06067812 */ /* 0x000fc400078ec0ff */
[----:B------:R-:W-:Y:S02]  /*15edc0*/  LOP3.LUT R23, R0, 0xffff, RZ, 0xc0, !PT ;  /* 0x0000ffff00177812 */ /* 0x000fe400078ec0ff */
[----:B------:R-:W-:Y:S02]  /*15edd0*/  LOP3.LUT R24, R24, 0xffff, RZ, 0xc0, !PT ;  /* 0x0000ffff18187812 */ /* 0x000fe400078ec0ff */
[----:B------:R-:W-:Y:S02]  /*15ede0*/  LOP3.LUT R0, R17, 0xffff, RZ, 0xc0, !PT ;  /* 0x0000ffff11007812 */ /* 0x000fe400078ec0ff */
[----:B------:R-:W-:Y:S02]  /*15edf0*/  PRMT R27, R27, 0x3340, R29 ;  /* 0x000033401b1b7816 */ /* 0x000fe4000000001d */
[----:B------:R-:W-:Y:S02]  /*15ee00*/  PRMT R26, R26, 0x3340, R28 ;  /* 0x000033401a1a7816 */ /* 0x000fe4000000001c */
[----:B------:R-:W-:Y:S01]  /*15ee10*/  PRMT R24, R6, 0x3340, R24 ;  /* 0x0000334006187816 */ /* 0x000fe20000000018 */
[----:B------:R-:W4:Y:S01]  /*15ee20*/  LDL.LU R17, [R1+0x51d8] ;  /* 0x0051d80001117983 */ /* 0x000f220000300800 */
[----:B------:R-:W-:-:S03]  /*15ee30*/  PRMT R0, R23, 0x3340, R0 ;  /* 0x0000334017007816 */ /* 0x000fc60000000000 */
[----:B------:R-:W4:Y:S04]  /*15ee40*/  LDL.LU R29, [R1+0x51d4] ;  /* 0x0051d400011d7983 */ /* 0x000f280000300800 */
[----:B------:R-:W-:Y:S04]  /*15ee50*/  STL [R1+0x1500], R27 ;  /* 0x0015001b01007387 */ /* 0x000fe80000100800 */
[----:B------:R-:W-:Y:S04]  /*15ee60*/  STL [R1+0x14fc], R26 ;  /* 0x0014fc1a01007387 */ /* 0x000fe80000100800 */
[----:B------:R-:W-:Y:S04]  /*15ee70*/  STL [R1+0x14f8], R24 ;  /* 0x0014f81801007387 */ /* 0x000fe80000100800 */
[----:B------:R0:W-:Y:S02]  /*15ee80*/  STL [R1+0x14f4], R0 ;  /* 0x0014f40001007387 */ /* 0x0001e40000100800 */
[----:B0-----:R-:W-:-:S02]  /*15ee90*/  LOP3.LUT R0, R3, 0xffff, RZ, 0xc0, !PT ;  /* 0x0000ffff03007812 */ /* 0x001fc400078ec0ff */
[----:B------:R-:W-:Y:S02]  /*15eea0*/  LOP3.LUT R23, R7, 0xffff, RZ, 0xc0, !PT ;  /* 0x0000ffff07177812 */ /* 0x000fe400078ec0ff */
[----:B------:R-:W-:-:S04]  /*15eeb0*/  LOP3.LUT R6, R21, 0xffff, RZ, 0xc0, !PT ;  /* 0x0000ffff15067812 */ /* 0x000fc800078ec0ff */
[----:B------:R-:W-:Y:S02]  /*15eec0*/  SHF.R.U32.HI R3, RZ, 0x8, R6 ;  /* 0x00000008ff037819 */ /* 0x000fe40000011606 */
[----:B--2---:R-:W-:Y:S02]  /*15eed0*/  LOP3.LUT R5, R5, 0xffff, RZ, 0xc0, !PT ;  /* 0x0000ffff05057812 */ /* 0x004fe400078ec0ff */
[----:B---3--:R-:W-:Y:S02]  /*15eee0*/  LOP3.LUT R28, R20, 0xffff, RZ, 0xc0, !PT ;  /* 0x0000ffff141c7812 */ /* 0x008fe400078ec0ff */
[----:B----4-:R-:W-:Y:S02]  /*15eef0*/  LOP3.LUT R27, R19, 0xffff, RZ, 0xc0, !PT ;  /* 0x0000ffff131b7812 */ /* 0x010fe400078ec0ff */
[----:B------:R-:W-:Y:S02]  /*15ef00*/  PRMT R6, R6, 0x3340, R28 ;  /* 0x0000334006067816 */ /* 0x000fe4000000001c */
[----:B------:R-:W-:-:S02]  /*15ef10*/  LOP3.LUT R4, R4, 0xffff, RZ, 0xc0, !PT ;  /* 0x0000ffff04047812 */ /* 0x000fc400078ec0ff */
[----:B------:R-:W-:Y:S02]  /*15ef20*/  SHF.R.U32.HI R26, RZ, 0x8, R5 ;  /* 0x00000008ff1a7819 */ /* 0x000fe40000011605 */
[----:B------:R-:W-:Y:S02]  /*15ef30*/  LOP3.LUT R24, R10, 0xffff, RZ, 0xc0, !PT ;  /* 0x0000ffff0a187812 */ /* 0x000fe400078ec0ff */
[----:B------:R-:W2:Y:S04]  /*15ef40*/  LDL.LU R10, [R1+0x51d0] ;  /* 0x0051d000010a7983 */ /* 0x000ea80000300800 */
[----:B------:R-:W3:Y:S04]  /*15ef50*/  LDL.LU R21, [R1+0x2e40] ;  /* 0x002e400001157983 */ /* 0x000ee80000300800 */
[----:B------:R-:W4:Y:S04]  /*15ef60*/  LDL.LU R19, [R1+0x2e3c] ;  /* 0x002e3c0001137983 */ /* 0x000f280000300800 */
[----:B------:R-:W2:Y:S04]  /*15ef70*/  LDL.LU R7, [R1+0x2e00] ;  /* 0x002e000001077983 */ /* 0x000ea80000300800 */
[----:B------:R-:W2:Y:S04]  /*15ef80*/  LDL.LU R20, [R1+0x2dfc] ;  /* 0x002dfc0001147983 */ /* 0x000ea80000300800 */
[----:B------:R0:W-:Y:S02]  /*15ef90*/  STL [R1+0x170c], R6 ;  /* 0x00170c0601007387 */ /* 0x0001e40000100800 */
[----:B0-----:R-:W-:-:S02]  /*15efa0*/  PRMT R6, R5, 0x3340, R24 ;  /* 0x0000334005067816 */ /* 0x001fc40000000018 */
[----:B------:R-:W2:Y:S04]  /*15efb0*/  LDL.LU R5, [R1+0x1ec] ;  /* 0x0001ec0001057983 */ /* 0x000ea80000300800 */
[----:B------:R0:W-:Y:S02]  /*15efc0*/  STL [R1+0x1708], R6 ;  /* 0x0017080601007387 */ /* 0x0001e40000100800 */
[----:B0-----:R-:W-:Y:S02]  /*15efd0*/  SHF.R.U32.HI R6, RZ, 0x8, R24 ;  /* 0x00000008ff067819 */ /* 0x001fe40000011618 */
[----:B------:R-:W-:Y:S02]  /*15efe0*/  SHF.R.U32.HI R24, RZ, 0x8, R4 ;  /* 0x00000008ff187819 */ /* 0x000fe40000011604 */
[----:B------:R-:W-:-:S05]  /*15eff0*/  PRMT R4, R4, 0x3340, R23 ;  /* 0x0000334004047816 */ /* 0x000fca0000000017 */
[----:B------:R0:W-:Y:S01]  /*15f000*/  STL [R1+0x1704], R4 ;  /* 0x0017040401007387 */ /* 0x0001e20000100800 */
[----:B------:R-:W-:Y:S02]  /*15f010*/  SHF.R.U32.HI R28, RZ, 0x8, R28 ;  /* 0x00000008ff1c7819 */ /* 0x000fe4000001161c */
[----:B------:R-:W-:Y:S02]  /*15f020*/  SHF.R.U32.HI R23, RZ, 0x8, R23 ;  /* 0x00000008ff177819 */ /* 0x000fe40000011617 */
[----:B0-----:R-:W-:Y:S02]  /*15f030*/  SHF.R.U32.HI R4, RZ, 0x8, R27 ;  /* 0x00000008ff047819 */ /* 0x001fe4000001161b */
[----:B------:R-:W-:-:S05]  /*15f040*/  PRMT R27, R27, 0x3340, R0 ;  /* 0x000033401b1b7816 */ /* 0x000fca0000000000 */
[----:B------:R0:W-:Y:S02]  /*15f050*/  STL [R1+0x1700], R27 ;  /* 0x0017001b01007387 */ /* 0x0001e40000100800 */
[----:B0-----:R-:W-:Y:S02]  /*15f060*/  LOP3.LUT R27, R3, 0xffff, RZ, 0xc0, !PT ;  /* 0x0000ffff031b7812 */ /* 0x001fe400078ec0ff */
[----:B------:R-:W-:Y:S01]  /*15f070*/  LOP3.LUT R3, R28, 0xffff, RZ, 0xc0, !PT ;  /* 0x0000ffff1c037812 */ /* 0x000fe200078ec0ff */
[----:B------:R-:W-:Y:S01]  /*15f080*/  IMAD.MOV.U32 R28, RZ, RZ, R6 ;  /* 0x000000ffff1c7224 */ /* 0x000fe200078e0006 */
[----:B------:R-:W-:Y:S02]  /*15f090*/  LOP3.LUT R6, R24, 0xffff, RZ, 0xc0, !PT ;  /* 0x0000ffff18067812 */ /* 0x000fe400078ec0ff */
[----:B------:R-:W-:Y:S02]  /*15f0a0*/  LOP3.LUT R24, R23, 0xffff, RZ, 0xc0, !PT ;  /* 0x0000ffff17187812 */ /* 0x000fe400078ec0ff */
[----:B------:R-:W-:-:S02]  /*15f0b0*/  LOP3.LUT R23, R4, 0xffff, RZ, 0xc0, !PT ;  /* 0x0000ffff04177812 */ /* 0x000fc400078ec0ff */
[----:B------:R-:W-:Y:S01]  /*15f0c0*/  PRMT R27, R27, 0x3340, R3 ;  /* 0x000033401b1b7816 */ /* 0x000fe20000000003 */
[----:B------:R-:W2:Y:S04]  /*15f0d0*/  LDL.LU R4, [R1+0x51cc] ;  /* 0x0051cc0001047983 */ /* 0x000ea80000300800 */
[----:B------:R-:W2:Y:S01]  /*15f0e0*/  LDL.LU R3, [R1+0x51c8] ;  /* 0x0051c80001037983 */ /* 0x000ea20000300800 */
[----:B------:R-:W-:Y:S02]  /*15f0f0*/  LOP3.LUT R26, R26, 0xffff, RZ, 0xc0, !PT ;  /* 0x0000ffff1a1a7812 */ /* 0x000fe400078ec0ff */
[----:B------:R-:W-:Y:S02]  /*15f100*/  LOP3.LUT R28, R28, 0xffff, RZ, 0xc0, !PT ;  /* 0x0000ffff1c1c7812 */ /* 0x000fe400078ec0ff */
[----:B------:R-:W-:Y:S01]  /*15f110*/  SHF.R.U32.HI R0, RZ, 0x8, R0 ;  /* 0x00000008ff007819 */ /* 0x000fe20000011600 */
[----:B------:R0:W-:Y:S03]  /*15f120*/  STL [R1+0x14e4], R27 ;  /* 0x0014e41b01007387 */ /* 0x0001e60000100800 */
[----:B------:R-:W-:-:S02]  /*15f130*/  LOP3.LUT R0, R0, 0xffff, RZ, 0xc0, !PT ;  /* 0x0000ffff00007812 */ /* 0x000fc400078ec0ff */
[----:B0-----:R-:W-:Y:S02]  /*15f140*/  PRMT R27, R26, 0x3340, R28 ;  /* 0x000033401a1b7816 */ /* 0x001fe4000000001c */
[----:B------:R-:W-:Y:S02]  /*15f150*/  PRMT R26, R6, 0x3340, R24 ;  /* 0x00003340061a7816 */ /* 0x000fe40000000018 */
[----:B------:R-:W2:Y:S04]  /*15f160*/  LDL.LU R24, [R1+0x2ac] ;  /* 0x0002ac0001187983 */ /* 0x000ea80000300800 */
[----:B------:R-:W-:Y:S01]  /*15f170*/  STL [R1+0x14d4], R27 ;  /* 0x0014d41b01007387 */ /* 0x000fe20000100800 */
[----:B------:R-:W-:-:S03]  /*15f180*/  PRMT R6, R23, 0x3340, R0 ;  /* 0x0000334017067816 */ /* 0x000fc60000000000 */
[----:B------:R3:W-:Y:S04]  /*15f190*/  STL [R1+0x14d0], R26 ;  /* 0x0014d01a01007387 */ /* 0x0007e80000100800 */
[----:B------:R-:W2:Y:S04]  /*15f1a0*/  LDL.LU R0, [R1+0x1f0] ;  /* 0x0001f00001007983 */ /* 0x000ea80000300800 */
[----:B------:R4:W-:Y:S01]  /*15f1b0*/  STL [R1+0x14cc], R6 ;  /* 0x0014cc0601007387 */ /* 0x0009e20000100800 */
[----:B---3--:R-:W-:Y:S02]  /*15f1c0*/  LOP3.LUT R26, R21, 0xffff, RZ, 0xc0, !PT ;  /* 0x0000ffff151a7812 */ /* 0x008fe400078ec0ff */
[----:B----4-:R-:W-:Y:S01]  /*15f1d0*/  LOP3.LUT R6, R19, 0xffff, RZ, 0xc0, !PT ;  /* 0x0000ffff13067812 */ /* 0x010fe200078ec0ff */
[----:B------:R-:W3:Y:S04]  /*15f1e0*/  LDL.LU R21, [R1+0x2dc0] ;  /* 0x002dc00001157983 */ /* 0x000ee80000300800 */
[----:B------:R-:W4:Y:S01]  /*15f1f0*/  LDL.LU R19, [R1+0x2dbc] ;  /* 0x002dbc0001137983 */ /* 0x000f220000300800 */
[----:B--2---:R-:W-:-:S02]  /*15f200*/  LOP3.LUT R27, R20, 0xffff, RZ, 0xc0, !PT ;  /* 0x0000ffff141b7812 */ /* 0x004fc400078ec0ff */
[----:B------:R-:W-:Y:S02]  /*15f210*/  LOP3.LUT R28, R3, 0xffff, RZ, 0xc0, !PT ;  /* 0x0000ffff031c7812 */ /* 0x000fe400078ec0ff */
[----:B------:R-:W2:Y:S04]  /*15f220*/  LDL.LU R3, [R1+0x2d74] ;  /* 0x002d740001037983 */ /* 0x000ea80000300800 */
[----:B------:R-:W2:Y:S01]  /*15f230*/  LDL.LU R20, [R1+0x2d70] ;  /* 0x002d700001147983 */ /* 0x000ea20000300800 */
[----:B------:R-:W-:Y:S02]  /*15f240*/  LOP3.LUT R7, R7, 0xffff, RZ, 0xc0, !PT ;  /* 0x0000ffff07077812 */ /* 0x000fe400078ec0ff */
[----:B------:R-:W-:Y:S02]  /*15f250*/  LOP3.LUT R23, R0, 0xffff, RZ, 0xc0, !PT ;  /* 0x0000ffff00177812 */ /* 0x000fe400078ec0ff */
[----:B------:R-:W-:-:S02]  /*15f260*/  LOP3.LUT R0, R5, 0xffff, RZ, 0xc0, !PT ;  /* 0x0000ffff05007812 */ /* 0x000fc400078ec0ff */
        /* <DEDUP_REMOVED lines=29> */
[----:B------:R-:W2:Y:S04]  /*15f440*/  LDL.LU R7, [R1+0x51c4] ;  /* 0x0051c40001077983 */ /* 0x000ea80000300800 */
[----:B------:R-:W2:Y:S01]  /*15f450*/  LDL.LU R5, [R1+0x51c0] ;  /* 0x0051c00001057983 */ /* 0x000ea20000300800 */
[----:B------:R-:W-:-:S03]  /*15f460*/  PRMT R0, R23, 0x3340, R0 ;  /* 0x0000334017007816 */ /* 0x000fc60000000000 */
[----:B------:R-:W-:Y:S04]  /*15f470*/  STL [R1+0x14b8], R27 ;  /* 0x0014b81b01007387 */ /* 0x000fe80000100800 */
[----:B------:R-:W-:Y:S04]  /*15f480*/  STL [R1+0x14b4], R26 ;  /* 0x0014b41a01007387 */ /* 0x000fe80000100800 */
[----:B------:R-:W-:Y:S01]  /*15f490*/  STL [R1+0x14b0], R6 ;  /* 0x0014b00601007387 */ /* 0x000fe20000100800 */
[----:B------:R-:W-:-:S03]  /*15f4a0*/  LOP3.LUT R28, R29, 0xffff, RZ, 0xc0, !PT ;  /* 0x0000ffff1d1c7812 */ /* 0x000fc600078ec0ff */
[----:B------:R0:W-:Y:S01]  /*15f4b0*/  STL [R1+0x14ac], R0 ;  /* 0x0014ac0001007387 */ /* 0x0001e20000100800 */
[----:B------:R-:W-:Y:S02]  /*15f4c0*/  LOP3.LUT R24, R17, 0xffff, RZ, 0xc0, !PT ;  /* 0x0000ffff11187812 */ /* 0x000fe400078ec0ff */
[----:B------:R-:W-:Y:S02]  /*15f4d0*/  LOP3.LUT R23, R15, 0xffff, RZ, 0xc0, !PT ;  /* 0x0000ffff0f177812 */ /* 0x000fe400078ec0ff */
[----:B0-----:R-:W-:Y:S02]  /*15f4e0*/  LOP3.LUT R0, R25, 0xffff, RZ, 0xc0, !PT ;  /* 0x0000ffff19007812 */ /* 0x001fe400078ec0ff */
[----:B---3--:R-:W-:Y:S02]  /*15f4f0*/  LOP3.LUT R21, R21, 0xffff, RZ, 0xc0, !PT ;  /* 0x0000ffff15157812 */ /* 0x008fe400078ec0ff */
[----:B----4-:R-:W-:Y:S02]  /*15f500*/  LOP3.LUT R6, R19, 0xffff, RZ, 0xc0, !PT ;  /* 0x0000ffff13067812 */ /* 0x010fe400078ec0ff */
[----:B------:R-:W3:Y:S01]  /*15f510*/  LDL.LU R19, [R1+0x2e5c] ;  /* 0x002e5c0001137983 */ /* 0x000ee20000300800 */
[----:B------:R-:W-:-:S02]  /*15f520*/  SHF.R.U32.HI R26, RZ, 0x8, R21 ;  /* 0x00000008ff1a7819 */ /* 0x000fc40000011615 */
[----:B------:R-:W-:Y:S01]  /*15f530*/  PRMT R25, R21, 0x3340, R28 ;  /* 0x0000334015197816 */ /* 0x000fe2000000001c */
[----:B------:R-:W4:Y:S01]  /*15f540*/  LDL.LU R15, [R1+0x2e58] ;  /* 0x002e5800010f7983 */ /* 0x000f220000300800 */
[----:B------:R-:W-:-:S03]  /*15f550*/  SHF.R.U32.HI R21, RZ, 0x8, R6 ;  /* 0x00000008ff157819 */ /* 0x000fc60000011606 */
[----:B------:R-:W4:Y:S01]  /*15f560*/  LDL.LU R17, [R1+0x2e18] ;  /* 0x002e180001117983 */ /* 0x000f220000300800 */
[----:B------:R-:W-:Y:S02]  /*15f570*/  PRMT R6, R6, 0x3340, R24 ;  /* 0x0000334006067816 */ /* 0x000fe40000000018 */
[----:B------:R-:W-:Y:S02]  /*15f580*/  SHF.R.U32.HI R28, RZ, 0x8, R28 ;  /* 0x00000008ff1c7819 */ /* 0x000fe4000001161c */
[----:B--2---:R-:W-:Y:S02]  /*15f590*/  LOP3.LUT R27, R20, 0xffff, RZ, 0xc0, !PT ;  /* 0x0000ffff141b7812 */ /* 0x004fe400078ec0ff */
[----:B------:R-:W2:Y:S04]  /*15f5a0*/  LDL.LU R20, [R1+0x2dd0] ;  /* 0x002dd00001147983 */ /* 0x000ea80000300800 */
[----:B------:R-:W2:Y:S01]  /*15f5b0*/  LDL.LU R29, [R1+0x2b8] ;  /* 0x0002b800011d7983 */ /* 0x000ea20000300800 */
[----:B------:R-:W-:-:S03]  /*15f5c0*/  LOP3.LUT R3, R3, 0xffff, RZ, 0xc0, !PT ;  /* 0x0000ffff03037812 */ /* 0x000fc600078ec0ff */
        /* <DEDUP_REMOVED lines=28> */
[----:B------:R-:W-:Y:S04]  /*15f790*/  STL [R1+0x1490], R21 ;  /* 0x0014901501007387 */ /* 0x000fe80000100800 */
[----:B------:R0:W-:Y:S02]  /*15f7a0*/  STL [R1+0x148c], R0 ;  /* 0x00148c0001007387 */ /* 0x0001e40000100800 */
[----:B0-----:R-:W-:-:S02]  /*15f7b0*/  LOP3.LUT R0, R4, 0xffff, RZ, 0xc0, !PT ;  /* 0x0000ffff04007812 */ /* 0x001fc400078ec0ff */
[----:B---3--:R-:W-:-:S04]  /*15f7c0*/  LOP3.LUT R6, R19, 0xffff, RZ, 0xc0, !PT ;  /* 0x0000ffff13067812 */ /* 0x008fc800078ec0ff */
[----:B------:R-:W-:Y:S02]  /*15f7d0*/  SHF.R.U32.HI R26, RZ, 0x8, R6 ;  /* 0x00000008ff1a7819 */ /* 0x000fe40000011606 */
[----:B----4-:R-:W-:Y:S02]  /*15f7e0*/  LOP3.LUT R15, R15, 0xffff, RZ, 0xc0, !PT ;  /* 0x0000ffff0f0f7812 */ /* 0x010fe400078ec0ff */
[----:B------:R-:W-:Y:S02]  /*15f7f0*/  LOP3.LUT R17, R17, 0xffff, RZ, 0xc0, !PT ;  /* 0x0000ffff11117812 */ /* 0x000fe400078ec0ff */
[----:B--2---:R-:W-:Y:S02]  /*15f800*/  LOP3.LUT R28, R29, 0xffff, RZ, 0xc0, !PT ;  /* 0x0000ffff1d1c7812 */ /* 0x004fe400078ec0ff */
[----:B------:R-:W-:Y:S02]  /*15f810*/  LOP3.LUT R27, R20, 0xffff, RZ, 0xc0, !PT ;  /* 0x0000ffff141b7812 */ /* 0x000fe400078ec0ff */
[----:B------:R-:W-:-:S02]  /*15f820*/  PRMT R6, R6, 0x3340, R28 ;  /* 0x0000334006067816 */ /* 0x000fc4000000001c */
[----:B------:R-:W-:Y:S02]  /*15f830*/  LOP3.LUT R23, R25, 0xffff, RZ, 0xc0, !PT ;  /* 0x0000ffff19177812 */ /* 0x000fe400078ec0ff */
[----:B------:R-:W-:Y:S02]  /*15f840*/  SHF.R.U32.HI R25, RZ, 0x8, R28 ;  /* 0x00000008ff197819 */ /* 0x000fe4000001161c */
[----:B------:R-:W-:Y:S02]  /*15f850*/  LOP3.LUT R24, R3, 0xffff, RZ, 0xc0, !PT ;  /* 0x0000ffff03187812 */ /* 0x000fe400078ec0ff */
[----:B------:R-:W2:Y:S04]  /*15f860*/  LDL.LU R3, [R1+0x2e88] ;  /* 0x002e880001037983 */ /* 0x000ea80000300800 */
[----:B------:R-:W3:Y:S04]  /*15f870*/  LDL.LU R21, [R1+0x2e84] ;  /* 0x002e840001157983 */ /* 0x000ee80000300800 */
[----:B------:R-:W4:Y:S04]  /*15f880*/  LDL.LU R19, [R1+0x2ddc] ;  /* 0x002ddc0001137983 */ /* 0x000f280000300800 */
[----:B------:R-:W2:Y:S04]  /*15f890*/  LDL.LU R20, [R1+0x2d94] ;  /* 0x002d940001147983 */ /* 0x000ea80000300800 */
[----:B------:R-:W2:Y:S04]  /*15f8a0*/  LDL.LU R29, [R1+0x2c0] ;  /* 0x0002c000011d7983 */ /* 0x000ea80000300800 */
[----:B------:R-:W2:Y:S04]  /*15f8b0*/  LDL.LU R4, [R1+0x51b8] ;  /* 0x0051b80001047983 */ /* 0x000ea80000300800 */
[----:B------:R0:W-:Y:S01]  /*15f8c0*/  STL [R1+0x16dc], R6 ;  /* 0x0016dc0601007387 */ /* 0x0001e20000100800 */
[----:B------:R-:W-:-:S02]  /*15f8d0*/  SHF.R.U32.HI R28, RZ, 0x8, R24 ;  /* 0x00000008ff1c7819 */ /* 0x000fc40000011618 */
[----:B0-----:R-:W-:Y:S02]  /*15f8e0*/  SHF.R.U32.HI R6, RZ, 0x8, R15 ;  /* 0x00000008ff067819 */ /* 0x001fe4000001160f */
[----:B------:R-:W-:Y:S02]  /*15f8f0*/  PRMT R15, R15, 0x3340, R24 ;  /* 0x000033400f0f7816 */ /* 0x000fe40000000018 */
[----:B------:R-:W-:-:S03]  /*15f900*/  PRMT R24, R17, 0x3340, R23 ;  /* 0x0000334011187816 */ /* 0x000fc60000000017 */
[----:B------:R0:W-:Y:S02]  /*15f910*/  STL [R1+0x16d8], R15 ;  /* 0x0016d80f01007387 */ /* 0x0001e40000100800 */
[----:B0-----:R-:W-:Y:S02]  /*15f920*/  SHF.R.U32.HI R15, RZ, 0x8, R17 ;  /* 0x00000008ff0f7819 */ /* 0x001fe40000011611 */
[----:B------:R-:W2:Y:S04]  /*15f930*/  LDL.LU R17, [R1+0x51b4] ;  /* 0x0051b40001117983 */ /* 0x000ea80000300800 */
[----:B------:R0:W-:Y:S02]  /*15f940*/  STL [R1+0x16d4], R24 ;  /* 0x0016d41801007387 */ /* 0x0001e40000100800 */
[----:B0-----:R-:W-:-:S02]  /*15f950*/  SHF.R.U32.HI R24, RZ, 0x8, R23 ;  /* 0x00000008ff187819 */ /* 0x001fc40000011617 */
[----:B------:R-:W-:Y:S02]  /*15f960*/  SHF.R.U32.HI R23, RZ, 0x8, R27 ;  /* 0x00000008ff177819 */ /* 0x000fe4000001161b */
[----:B------:R-:W-:-:S05]  /*15f970*/  PRMT R27, R27, 0x3340, R0 ;  /* 0x000033401b1b7816 */ /* 0x000fca0000000000 */
[----:B------:R0:W-:Y:S02]  /*15f980*/  STL [R1+0x15d0], R27 ;  /* 0x0015d01b01007387 */ /* 0x0001e40000100800 */
[----:B0-----:R-:W-:Y:S02]  /*15f990*/  LOP3.LUT R27, R25, 0xffff, RZ, 0xc0, !PT ;  /* 0x0000ffff191b7812 */ /* 0x001fe400078ec0ff */
[----:B------:R-:W-:Y:S02]  /*15f9a0*/  LOP3.LUT R25, R28, 0xffff, RZ, 0xc0, !PT ;  /* 0x0000ffff1c197812 */ /* 0x000fe400078ec0ff */
[----:B------:R-:W-:Y:S02]  /*15f9b0*/  LOP3.LUT R28, R15, 0xffff, RZ, 0xc0, !PT ;  /* 0x0000ffff0f1c7812 */ /* 0x000fe400078ec0ff */
[----:B------:R-:W2:Y:S01]  /*15f9c0*/  LDL.LU R15, [R1+0x51b0] ;  /* 0x0051b000010f7983 */ /* 0x000ea20000300800 */
[----:B------:R-:W-:Y:S02]  /*15f9d0*/  SHF.R.U32.HI R0, RZ, 0x8, R0 ;  /* 0x00000008ff007819 */ /* 0x000fe40000011600 */
[----:B------:R-:W-:-:S02]  /*15f9e0*/  LOP3.LUT R26, R26, 0xffff, RZ, 0xc0, !PT ;  /* 0x0000ffff1a1a7812 */ /* 0x000fc400078ec0ff */
        /* <DEDUP_REMOVED lines=16> */
[----:B--2---:R-:W-:Y:S01]  /*15faf0*/  LOP3.LUT R6, R20, 0xffff, RZ, 0xc0, !PT ;  /* 0x0000ffff14067812 */ /* 0x004fe200078ec0ff */
[----:B------:R-:W2:Y:S04]  /*15fb00*/  LDL.LU R19, [R1+0x2e38] ;  /* 0x002e380001137983 */ /* 0x000ea80000300800 */
[----:B------:R-:W3:Y:S01]  /*15fb10*/  LDL.LU R20, [R1+0x2e30] ;  /* 0x002e300001147983 */ /* 0x000ee20000300800 */
[----:B------:R-:W-:-:S02]  /*15fb20*/  LOP3.LUT R28, R29, 0xffff, RZ, 0xc0, !PT ;  /* 0x0000ffff1d1c7812 */ /* 0x000fc400078ec0ff */
[----:B------:R-:W-:Y:S02]  /*15fb30*/  LOP3.LUT R24, R15, 0xffff, RZ, 0xc0, !PT ;  /* 0x0000ffff0f187812 */ /* 0x000fe400078ec0ff */
[----:B------:R-:W4:Y:S04]  /*15fb40*/  LDL.LU R15, [R1+0x2de8] ;  /* 0x002de800010f7983 */ /* 0x000f280000300800 */
[----:B------:R-:W4:Y:S04]  /*15fb50*/  LDL.LU R10, [R1+0x2de4] ;  /* 0x002de400010a7983 */ /* 0x000f280000300800 */
[----:B------:R-:W4:Y:S04]  /*15fb60*/  LDL.LU R29, [R1+0x1fc] ;  /* 0x0001fc00011d7983 */ /* 0x000f280000300800 */
[----:B------:R-:W4:Y:S01]  /*15fb70*/  LDL.LU R11, [R1+0x51ac] ;  /* 0x0051ac00010b7983 */ /* 0x000f220000300800 */
[----:B------:R-:W-:-:S04]  /*15fb80*/  LOP3.LUT R3, R3, 0xffff, RZ, 0xc0, !PT ;  /* 0x0000ffff03037812 */ /* 0x000fc800078ec0ff */
[----:B------:R-:W-:Y:S02]  /*15fb90*/  SHF.R.U32.HI R25, RZ, 0x8, R3 ;  /* 0x00000008ff197819 */ /* 0x000fe40000011603 */
[----:B------:R-:W-:Y:S02]  /*15fba0*/  PRMT R3, R3, 0x3340, R28 ;  /* 0x0000334003037816 */ /* 0x000fe4000000001c */
[----:B------:R-:W-:-:S03]  /*15fbb0*/  SHF.R.U32.HI R26, RZ, 0x8, R27 ;  /* 0x00000008ff1a7819 */ /* 0x000fc6000001161b */
[----:B------:R0:W-:Y:S02]  /*15fbc0*/  STL [R1+0x5088], R3 ;  /* 0x0050880301007387 */ /* 0x0001e40000100800 */
[----:B0-----:R-:W-:Y:S01]  /*15fbd0*/  IMAD.MOV.U32 R3, RZ, RZ, R21 ;  /* 0x000000ffff037224 */ /* 0x001fe200078e0015 */
[----:B------:R-:W-:Y:S02]  /*15fbe0*/  SHF.R.U32.HI R21, RZ, 0x8, R28 ;  /* 0x00000008ff157819 */ /* 0x000fe4000001161c */
[--C-:B------:R-:W-:Y:S02]  /*15fbf0*/  PRMT R28, R27, 0x3340, R24.reuse ;  /* 0x000033401b1c7816 */ /* 0x100fe40000000018 */
[----:B------:R-:W-:Y:S02]  /*15fc00*/  SHF.R.U32.HI R27, RZ, 0x8, R24 ;  /* 0x00000008ff1b7819 */ /* 0x000fe40000011618 */
[----:B------:R-:W-:Y:S02]  /*15fc10*/  SHF.R.U32.HI R24, RZ, 0x8, R6 ;  /* 0x00000008ff187819 */ /* 0x000fe40000011606 */
[--C-:B------:R-:W-:Y:S01]  /*15fc20*/  PRMT R6, R6, 0x3340, R0.reuse ;  /* 0x0000334006067816 */ /* 0x100fe20000000000 */
[----:B------:R0:W-:Y:S04]  /*15fc30*/  STL [R1+0x15b8], R28 ;  /* 0x0015b81c01007387 */ /* 0x0001e80000100800 */
[----:B------:R1:W-:Y:S01]  /*15fc40*/  STL [R1+0x15a4], R6 ;  /* 0x0015a40601007387 */ /* 0x0003e20000100800 */
[----:B------:R-:W-:-:S02]  /*15fc50*/  SHF.R.U32.HI R0, RZ, 0x8, R0 ;  /* 0x00000008ff007819 */ /* 0x000fc40000011600 */
[----:B0-----:R-:W-:Y:S02]  /*15fc60*/  SHF.R.U32.HI R28, RZ, 0x8, R3 ;  /* 0x00000008ff1c7819 */ /* 0x001fe40000011603 */
[--C-:B------:R-:W-:Y:S02]  /*15fc70*/  PRMT R3, R3, 0x3340, R23.reuse ;  /* 0x0000334003037816 */ /* 0x100fe40000000017 */
[----:B------:R-:W-:Y:S02]  /*15fc80*/  SHF.R.U32.HI R23, RZ, 0x8, R23 ;  /* 0x00000008ff177819 */ /* 0x000fe40000011617 */
[----:B-1----:R-:W-:Y:S01]  /*15fc90*/  LOP3.LUT R6, R24, 0xffff, RZ, 0xc0, !PT ;  /* 0x0000ffff18067812 */ /* 0x002fe200078ec0ff */
[----:B------:R-:W-:Y:S01]  /*15fca0*/  IMAD.MOV.U32 R24, RZ, RZ, R25 ;  /* 0x000000ffff187224 */ /* 0x000fe200078e0019 */
[----:B------:R-:W-:Y:S01]  /*15fcb0*/  LOP3.LUT R25, R28, 0xffff, RZ, 0xc0, !PT ;  /* 0x0000ffff1c197812 */ /* 0x000fe200078ec0ff */
[----:B------:R-:W-:Y:S01]  /*15fcc0*/  IMAD.MOV.U32 R28, RZ, RZ, R26 ;  /* 0x000000ffff1c7224 */ /* 0x000fe200078e001a */
        /* <DEDUP_REMOVED lines=17> */
[----:B--2---:R-:W-:Y:S02]  /*15fde0*/  LOP3.LUT R26, R19, 0xffff, RZ, 0xc0, !PT ;  /* 0x0000ffff131a7812 */ /* 0x004fe400078ec0ff */
[----:B------:R-:W2:Y:S01]  /*15fdf0*/  LDL.LU R19, [R1+0x2ea0] ;  /* 0x002ea00001137983 */ /* 0x000ea20000300800 */
[----:B---3--:R-:W-:Y:S02]  /*15fe00*/  LOP3.LUT R21, R20, 0xffff, RZ, 0xc0, !PT ;  /* 0x0000ffff14157812 */ /* 0x008fe400078ec0ff */
[----:B------:R-:W-:Y:S02]  /*15fe10*/  SHF.R.U32.HI R25, RZ, 0x8, R26 ;  /* 0x00000008ff197819 */ /* 0x000fe4000001161a */
[----:B----4-:R-:W-:Y:S02]  /*15fe20*/  LOP3.LUT R28, R29, 0xffff, RZ, 0xc0, !PT ;  /* 0x0000ffff1d1c7812 */ /* 0x010fe400078ec0ff */
[----:B------:R-:W-:Y:S01]  /*15fe30*/  LOP3.LUT R6, R10, 0xffff, RZ, 0xc0, !PT ;  /* 0x0000ffff0a067812 */ /* 0x000fe200078ec0ff */
[----:B------:R-:W3:Y:S04]  /*15fe40*/  LDL.LU R29, [R1+0x2e9c] ;  /* 0x002e9c00011d7983 */ /* 0x000ee80000300800 */
[----:B------:R-:W4:Y:S01]  /*15fe50*/  LDL.LU R10, [R1+0x2db8] ;  /* 0x002db800010a7983 */ /* 0x000f220000300800 */
[----:B------:R-:W-:-:S02]  /*15fe60*/  PRMT R27, R26, 0x3340, R28 ;  /* 0x000033401a1b7816 */ /* 0x000fc4000000001c */
[----:B------:R-:W-:Y:S01]  /*15fe70*/  LOP3.LUT R24, R11, 0xffff, RZ, 0xc0, !PT ;  /* 0x0000ffff0b187812 */ /* 0x000fe200078ec0ff */
[----:B------:R-:W3:Y:S04]  /*15fe80*/  LDL.LU R20, [R1+0x2db4] ;  /* 0x002db40001147983 */ /* 0x000ee80000300800 */
[----:B------:R-:W3:Y:S04]  /*15fe90*/  LDL.LU R11, [R1+0x2c8] ;  /* 0x0002c800010b7983 */ /* 0x000ee80000300800 */
[----:B------:R-:W4:Y:S04]  /*15fea0*/  LDL.LU R5, [R1+0x51a8] ;  /* 0x0051a80001057983 */ /* 0x000f280000300800 */
[----:B------:R-:W4:Y:S04]  /*15feb0*/  LDL.LU R7, [R1+0x51a4] ;  /* 0x0051a40001077983 */ /* 0x000f280000300800 */
[----:B------:R0:W-:Y:S01]  /*15fec0*/  STL [R1+0x1584], R27 ;  /* 0x0015841b01007387 */ /* 0x0001e20000100800 */
[----:B------:R-:W-:-:S02]  /*15fed0*/  LOP3.LUT R15, R15, 0xffff, RZ, 0xc0, !PT ;  /* 0x0000ffff0f0f7812 */ /* 0x000fc400078ec0ff */
[----:B------:R-:W-:Y:S02]  /*15fee0*/  SHF.R.U32.HI R26, RZ, 0x8, R28 ;  /* 0x00000008ff1a7819 */ /* 0x000fe4000001161c */
[----:B------:R-:W-:Y:S02]  /*15fef0*/  SHF.R.U32.HI R28, RZ, 0x8, R21 ;  /* 0x00000008ff1c7819 */ /* 0x000fe40000011615 */
[--C-:B0-----:R-:W-:Y:S02]  /*15ff00*/  PRMT R27, R21, 0x3340, R24.reuse ;  /* 0x00003340151b7816 */ /* 0x101fe40000000018 */
[----:B------:R-:W-:Y:S02]  /*15ff10*/  SHF.R.U32.HI R21, RZ, 0x8, R24 ;  /* 0x00000008ff157819 */ /* 0x000fe40000011618 */
[----:B------:R-:W-:Y:S01]  /*15ff20*/  PRMT R24, R15, 0x3340, R23 ;  /* 0x000033400f187816 */ /* 0x000fe20000000017 */
[----:B------:R0:W-:Y:S02]  /*15ff30*/  STL [R1+0x1588], R27 ;  /* 0x0015881b01007387 */ /* 0x0001e40000100800 */
[----:B0-----:R-:W-:-:S02]  /*15ff40*/  SHF.R.U32.HI R27, RZ, 0x8, R15 ;  /* 0x00000008ff1b7819 */ /* 0x001fc4000001160f */
[----:B------:R-:W4:Y:S04]  /*15ff50*/  LDL.LU R15, [R1+0x51a0] ;  /* 0x0051a000010f7983 */ /* 0x000f280000300800 */
[----:B------:R0:W-:Y:S01]  /*15ff60*/  STL [R1+0x1580], R24 ;  /* 0x0015801801007387 */ /* 0x0001e20000100800 */
[----:B------:R-:W-:Y:S02]  /*15ff70*/  LOP3.LUT R25, R25, 0xffff, RZ, 0xc0, !PT ;  /* 0x0000ffff19197812 */ /* 0x000fe400078ec0ff */
[----:B------:R-:W-:Y:S02]  /*15ff80*/  LOP3.LUT R26, R26, 0xffff, RZ, 0xc0, !PT ;  /* 0x0000ffff1a1a7812 */ /* 0x000fe400078ec0ff */
[----:B0-----:R-:W-:Y:S02]  /*15ff90*/  SHF.R.U32.HI R24, RZ, 0x8, R23 ;  /* 0x00000008ff187819 */ /* 0x001fe40000011617 */
[----:B------:R-:W-:-:S02]  /*15ffa0*/  SHF.R.U32.HI R23, RZ, 0x8, R6 ;  /* 0x00000008ff177819 */ /* 0x000fc40000011606 */
[--C-:B------:R-:W-:Y:S02]  /*15ffb0*/  PRMT R6, R6, 0x3340, R0.reuse ;  /* 0x0000334006067816 */ /* 0x100fe40000000000 */
[----:B------:R-:W-:Y:S02]  /*15ffc0*/  SHF.R.U32.HI R0, RZ, 0x8, R0 ;  /* 0x00000008ff007819 */ /* 0x000fe40000011600 */
[----:B------:R-:W-:Y:S02]  /*15ffd0*/  LOP3.LUT R21, R21, 0xffff, RZ, 0xc0, !PT ;  /* 0x0000ffff15157812 */ /* 0x000fe400078ec0ff */
[----:B------:R-:W-:Y:S01]  /*15ffe0*/  LOP3.LUT R24, R24, 0xffff, RZ, 0xc0, !PT ;  /* 0x0000ffff18187812 */ /* 0x000fe200078ec0ff */
[----:B------:R0:W-:Y:S01]  /*15fff0*/  STL [R1+0x157c], R6 ;  /* 0x00157c0601007387 */ /* 0x0001e20000100800 */
[----:B------:R-:W-:Y:S02]  /*160000*/  LOP3.LUT R23, R23, 0xffff, RZ, 0xc0, !PT ;  /* 0x0000ffff17177812 */ /* 0x000fe400078ec0ff */
[----:B------:R-:W-:-:S02]  /*160010*/  LOP3.LUT R0, R0, 0xffff, RZ, 0xc0, !PT ;  /* 0x0000ffff00007812 */ /* 0x000fc400078ec0ff */
[----:B------:R-:W-:Y:S02]  /*160020*/  PRMT R25, R25, 0x3340, R26 ;  /* 0x0000334019197816 */ /* 0x000fe4000000001a */
[----:B0-----:R-:W-:Y:S02]  /*160030*/  LOP3.LUT R6, R28, 0xffff, RZ, 0xc0, !PT ;  /* 0x0000ffff1c067812 */ /* 0x001fe400078ec0ff */
[----:B------:R-:W-:Y:S02]  /*160040*/  LOP3.LUT R28, R27, 0xffff, RZ, 0xc0, !PT ;  /* 0x0000ffff1b1c7812 */ /* 0x000fe400078ec0ff */
[----:B------:R-:W-:Y:S02]  /*160050*/  PRMT R0, R23, 0x3340, R0 ;  /* 0x0000334017007816 */ /* 0x000fe40000000000 */
[----:B------:R-:W-:Y:S02]  /*160060*/  PRMT R6, R6, 0x3340, R21 ;  /* 0x0000334006067816 */ /* 0x000fe40000000015 */
[----:B------:R-:W-:Y:S01]  /*160070*/  PRMT R21, R28, 0x3340, R24 ;  /* 0x000033401c157816 */ /* 0x000fe20000000018 */
[----:B------:R-:W-:Y:S04]  /*160080*/  STL [R1+0x108], R25 ;  /* 0x0001081901007387 */ /* 0x000fe80000100800 */
[----:B------:R-:W-:Y:S04]  /*160090*/  STL [R1+0x104], R6 ;  /* 0x0001040601007387 */ /* 0x000fe80000100800 */
[----:B------:R0:W-:Y:S04]  /*1600a0*/  STL [R1+0x100], R21 ;  /* 0x0001001501007387 */ /* 0x0001e80000100800 */
[----:B------:R1:W-:Y:S04]  /*1600b0*/  STL [R1+0xfc], R0 ;  /* 0x0000fc0001007387 */ /* 0x0003e80000100800 */
[----:B0-----:R-:W4:Y:S01]  /*1600c0*/  LDL.LU R21, [R1+0x2e50] ;  /* 0x002e500001157983 */ /* 0x001f220000300800 */
[----:B--2---:R-:W-:-:S02]  /*1600d0*/  LOP3.LUT R6, R19, 0xffff, RZ, 0xc0, !PT ;  /* 0x0000ffff13067812 */ /* 0x004fc400078ec0ff */
[----:B---3--:R-:W-:Y:S02]  /*1600e0*/  LOP3.LUT R28, R11, 0xffff, RZ, 0xc0, !PT ;  /* 0x0000ffff0b1c7812 */ /* 0x008fe400078ec0ff */
[----:B------:R-:W-:Y:S02]  /*1600f0*/  LOP3.LUT R26, R20, 0xffff, RZ, 0xc0, !PT ;  /* 0x0000ffff141a7812 */ /* 0x000fe400078ec0ff */
[----:B----4-:R-:W-:Y:S02]  /*160100*/  LOP3.LUT R24, R15, 0xffff, RZ, 0xc0, !PT ;  /* 0x0000ffff0f187812 */ /* 0x010fe400078ec0ff */
[----:B------:R-:W2:Y:S04]  /*160110*/  LDL.LU R15, [R1+0x2e10] ;  /* 0x002e1000010f7983 */ /* 0x000ea80000300800 */
[----:B------:R-:W3:Y:S04]  /*160120*/  LDL.LU R11, [R1+0x2e0c] ;  /* 0x002e0c00010b7983 */ /* 0x000ee80000300800 */
[----:B------:R-:W4:Y:S04]  /*160130*/  LDL.LU R19, [R1+0x2dcc] ;  /* 0x002dcc0001137983 */ /* 0x000f280000300800 */
[----:B------:R-:W3:Y:S01]  /*160140*/  LDL.LU R20, [R1+0x200] ;  /* 0x0002000001147983 */ /* 0x000ee20000300800 */
[----:B------:R-:W-:-:S02]  /*160150*/  SHF.R.U32.HI R27, RZ, 0x8, R6 ;  /* 0x00000008ff1b7819 */ /* 0x000fc40000011606 */
[----:B------:R-:W-:Y:S02]  /*160160*/  PRMT R6, R6, 0x3340, R28 ;  /* 0x0000334006067816 */ /* 0x000fe4000000001c */
[----:B------:R-:W-:Y:S02]  /*160170*/  LOP3.LUT R29, R29, 0xffff, RZ, 0xc0, !PT ;  /* 0x0000ffff1d1d7812 */ /* 0x000fe400078ec0ff */
[----:B------:R-:W-:Y:S02]  /*160180*/  LOP3.LUT R23, R9, 0xffff, RZ, 0xc0, !PT ;  /* 0x0000ffff09177812 */ /* 0x000fe400078ec0ff */
[----:B-1----:R-:W-:Y:S01]  /*160190*/  LOP3.LUT R0, R13, 0xffff, RZ, 0xc0, !PT ;  /* 0x0000ffff0d007812 */ /* 0x002fe200078ec0ff */
[----:B------:R-:W4:Y:S01]  /*1601a0*/  LDL.LU R9, [R1+0x519c] ;  /* 0x00519c0001097983 */ /* 0x000f220000300800 */
[----:B------:R-:W-:-:S03]  /*1601b0*/  LOP3.LUT R10, R10, 0xffff, RZ, 0xc0, !PT ;  /* 0x0000ffff0a0a7812 */ /* 0x000fc600078ec0ff */
[----:B------:R-:W4:Y:S01]  /*1601c0*/  LDL.LU R13, [R1+0x5198] ;  /* 0x00519800010d7983 */ /* 0x000f220000300800 */
[----:B------:R-:W-:-:S03]  /*1601d0*/  SHF.R.U32.HI R25, RZ, 0x8, R28 ;  /* 0x00000008ff197819 */ /* 0x000fc6000001161c */
[----:B------:R0:W-:Y:S01]  /*1601e0*/  STL [R1+0x1560], R6 ;  /* 0x0015600601007387 */ /* 0x0001e20000100800 */
[----:B------:R-:W-:-:S05]  /*1601f0*/  PRMT R28, R29, 0x3340, R24 ;  /* 0x000033401d1c7816 */ /* 0x000fca0000000018 */
[----:B------:R1:W-:Y:S01]  /*160200*/  STL [R1+0x155c], R28 ;  /* 0x00155c1c01007387 */ /* 0x0003e20000100800 */
[----:B0-----:R-:W-:Y:S02]  /*160210*/  SHF.R.U32.HI R6, RZ, 0x8, R29 ;  /* 0x00000008ff067819 */ /* 0x001fe4000001161d */
[----:B------:R-:W-:Y:S02]  /*160220*/  SHF.R.U32.HI R29, RZ, 0x8, R24 ;  /* 0x00000008ff1d7819 */ /* 0x000fe40000011618 */
[--C-:B------:R-:W-:Y:S02]  /*160230*/  PRMT R24, R10, 0x3340, R23.reuse ;  /* 0x000033400a187816 */ /* 0x100fe40000000017 */
[----:B-1----:R-:W-:Y:S02]  /*160240*/  SHF.R.U32.HI R28, RZ, 0x8, R10 ;  /* 0x00000008ff1c7819 */ /* 0x002fe4000001160a */
[----:B------:R-:W4:Y:S04]  /*160250*/  LDL.LU R10, [R1+0x5194] ;  /* 0x00519400010a7983 */ /* 0x000f280000300800 */
[----:B------:R0:W-:Y:S01]  /*160260*/  STL [R1+0x1e0], R24 ;  /* 0x0001e01801007387 */ /* 0x0001e20000100800 */
[----:B------:R-:W-:-:S02]  /*160270*/  SHF.R.U32.HI R23, RZ, 0x8, R23 ;  /* 0x00000008ff177819 */ /* 0x000fc40000011617 */
[----:B0-----:R-:W-:Y:S02]  /*160280*/  SHF.R.U32.HI R24, RZ, 0x8, R26 ;  /* 0x00000008ff187819 */ /* 0x001fe4000001161a */
[----:B------:R-:W-:-:S05]  /*160290*/  PRMT R26, R26, 0x3340, R0 ;  /* 0x000033401a1a7816 */ /* 0x000fca0000000000 */
[----:B------:R0:W-:Y:S01]  /*1602a0*/  STL [R1+0x1dc], R26 ;  /* 0x0001dc1a01007387 */ /* 0x0001e20000100800 */
[----:B------:R-:W-:Y:S02]  /*1602b0*/  SHF.R.U32.HI R0, RZ, 0x8, R0 ;  /* 0x00000008ff007819 */ /* 0x000fe40000011600 */
[----:B0-----:R-:W-:Y:S01]  /*1602c0*/  LOP3.LUT R26, R28, 0xffff, RZ, 0xc0, !PT ;  /* 0x0000ffff1c1a7812 */ /* 0x001fe200078ec0ff */
[----:B------:R-:W-:Y:S01]  /*1602d0*/  IMAD.MOV.U32 R28, RZ, RZ, R27 ;  /* 0x000000ffff1c7224 */ /* 0x000fe200078e001b */
[----:B------:R-:W-:Y:S01]  /*1602e0*/  LOP3.LUT R27, R23, 0xffff, RZ, 0xc0, !PT ;  /* 0x0000ffff171b7812 */ /* 0x000fe200078ec0ff */
[----:B------:R-:W-:Y:S01]  /*1602f0*/  IMAD.MOV.U32 R23, RZ, RZ, R6 ;  /* 0x000000ffff177224 */ /* 0x000fe200078e0006 */
[----:B------:R-:W-:Y:S01]  /*160300*/  LOP3.LUT R6, R24, 0xffff, RZ, 0xc0, !PT ;  /* 0x0000ffff18067812 */ /* 0x000fe200078ec0ff */
        /* <DEDUP_REMOVED lines=10> */
[----:B------:R-:W4:Y:S04]  /*1603b0*/  LDL.LU R29, [R1+0x5190] ;  /* 0x00519000011d7983 */ /* 0x000f280000300800 */
[----:B------:R-:W-:Y:S04]  /*1603c0*/  STL [R1+0xf8], R26 ;  /* 0x0000f81a01007387 */ /* 0x000fe80000100800 */
[----:B------:R-:W-:Y:S01]  /*1603d0*/  STL [R1+0xf4], R25 ;  /* 0x0000f41901007387 */ /* 0x000fe20000100800 */
[----:B------:R-:W-:-:S03]  /*1603e0*/  LOP3.LUT R21, R21, 0xffff, RZ, 0xc0, !PT ;  /* 0x0000ffff15157812 */ /* 0x000fc600078ec0ff */
[----:B------:R0:W-:Y:S01]  /*1603f0*/  STL [R1+0xc0], R6 ;  /* 0x0000c00601007387 */ /* 0x0001e20000100800 */
[----:B------:R-:W-:-:S03]  /*160400*/  LOP3.LUT R24, R17, 0xffff, RZ, 0xc0, !PT ;  /* 0x0000ffff11187812 */ /* 0x000fc600078ec0ff */
[----:B------:R1:W-:Y:S01]  /*160410*/  STL [R1+0xc4], R0 ;  /* 0x0000c40001007387 */ /* 0x0003e20000100800 */
[----:B------:R-:W-:-:S03]  /*160420*/  LOP3.LUT R23, R4, 0xffff, RZ, 0xc0, !PT ;  /* 0x0000ffff04177812 */ /* 0x000fc600078ec0ff */
[----:B0-----:R-:W4:Y:S01]  /*160430*/  LDL.LU R6, [R1+0x2ec0] ;  /* 0x002ec00001067983 */ /* 0x001f220000300800 */
[----:B-1----:R-:W-:Y:S02]  /*160440*/  LOP3.LUT R0, R22, 0xffff, RZ, 0xc0, !PT ;  /* 0x0000ffff16007812 */ /* 0x002fe400078ec0ff */
[----:B------:R-:W-:Y:S02]  /*160450*/  SHF.R.U32.HI R26, RZ, 0x8, R21 ;  /* 0x00000008ff1a7819 */ /* 0x000fe40000011615 */
[----:B--2---:R-:W-:Y:S02]  /*160460*/  LOP3.LUT R15, R15, 0xffff, RZ, 0xc0, !PT ;  /* 0x0000ffff0f0f7812 */ /* 0x004fe400078ec0ff */
[----:B---3--:R-:W-:Y:S02]  /*160470*/  LOP3.LUT R28, R20, 0xffff, RZ, 0xc0, !PT ;  /* 0x0000ffff141c7812 */ /* 0x008fe400078ec0ff */
[----:B----4-:R-:W-:Y:S02]  /*160480*/  LOP3.LUT R27, R19, 0xffff, RZ, 0xc0, !PT ;  /* 0x0000ffff131b7812 */ /* 0x010fe400078ec0ff */
[----:B------:R-:W2:Y:S01]  /*160490*/  LDL.LU R19, [R1+0x2ebc] ;  /* 0x002ebc0001137983 */ /* 0x000ea20000300800 */
[----:B------:R-:W-:-:S02]  /*1604a0*/  PRMT R22, R21, 0x3340, R28 ;  /* 0x0000334015167816 */ /* 0x000fc4000000001c */
[----:B------:R-:W-:Y:S01]  /*1604b0*/  SHF.R.U32.HI R25, RZ, 0x8, R28 ;  /* 0x00000008ff197819 */ /* 0x000fe2000001161c */
[----:B------:R-:W3:Y:S01]  /*1604c0*/  LDL.LU R20, [R1+0x2e80] ;  /* 0x002e800001147983 */ /* 0x000ee20000300800 */
[----:B------:R-:W-:-:S03]  /*1604d0*/  PRMT R28, R15, 0x3340, R24 ;  /* 0x000033400f1c7816 */ /* 0x000fc60000000018 */
[----:B------:R-:W4:Y:S01]  /*1604e0*/  LDL.LU R17, [R1+0x2e7c] ;  /* 0x002e7c0001117983 */ /* 0x000f220000300800 */
[----:B------:R-:W-:-:S03]  /*1604f0*/  LOP3.LUT R11, R11, 0xffff, RZ, 0xc0, !PT ;  /* 0x0000ffff0b0b7812 */ /* 0x000fc600078ec0ff */
[----:B------:R-:W4:Y:S04]  /*160500*/  LDL.LU R4, [R1+0x518c] ;  /* 0x00518c0001047983 */ /* 0x000f280000300800 */
[----:B------:R-:W4:Y:S04]  /*160510*/  LDL.LU R21, [R1+0x2cc] ;  /* 0x0002cc0001157983 */ /* 0x000f280000300800 */
[----:B------:R-:W-:Y:S04]  /*160520*/  STL [R1+0x1d8], R22 ;  /* 0x0001d81601007387 */ /* 0x000fe80000100800 */
[----:B------:R0:W-:Y:S02]  /*160530*/  STL [R1+0x1d4], R28 ;  /* 0x0001d41c01007387 */ /* 0x0001e40000100800 */
[----:B0-----:R-:W-:-:S02]  /*160540*/  PRMT R28, R11, 0x3340, R23 ;  /* 0x000033400b1c7816 */ /* 0x001fc40000000017 */
[----:B------:R-:W-:Y:S02]  /*160550*/  SHF.R.U32.HI R22, RZ, 0x8, R15 ;  /* 0x00000008ff167819 */ /* 0x000fe4000001160f */
[----:B------:R-:W-:Y:S02]  /*160560*/  SHF.R.U32.HI R15, RZ, 0x8, R11 ;  /* 0x00000008ff0f7819 */ /* 0x000fe4000001160b */
[----:B------:R-:W4:Y:S04]  /*160570*/  LDL.LU R11, [R1+0x5188] ;  /* 0x00518800010b7983 */ /* 0x000f280000300800 */
[----:B------:R0:W-:Y:S01]  /*160580*/  STL [R1+0x1cc], R28 ;  /* 0x0001cc1c01007387 */ /* 0x0001e20000100800 */
[----:B------:R-:W-:Y:S02]  /*160590*/  SHF.R.U32.HI R24, RZ, 0x8, R24 ;  /* 0x00000008ff187819 */ /* 0x000fe40000011618 */
[----:B0-----:R-:W-:-:S02]  /*1605a0*/  SHF.R.U32.HI R28, RZ, 0x8, R27 ;  /* 0x00000008ff1c7819 */ /* 0x001fc4000001161b */
[----:B------:R-:W-:-:S05]  /*1605b0*/  PRMT R27, R27, 0x3340, R0 ;  /* 0x000033401b1b7816 */ /* 0x000fca0000000000 */
[----:B------:R0:W-:Y:S02]  /*1605c0*/  STL [R1+0x1d0], R27 ;  /* 0x0001d01b01007387 */ /* 0x0001e40000100800 */
[----:B0-----:R-:W-:Y:S02]  /*1605d0*/  LOP3.LUT R27, R25, 0xffff, RZ, 0xc0, !PT ;  /* 0x0000ffff191b7812 */ /* 0x001fe400078ec0ff */
[----:B------:R-:W-:Y:S02]  /*1605e0*/  LOP3.LUT R25, R24, 0xffff, RZ, 0xc0, !PT ;  /* 0x0000ffff18197812 */ /* 0x000fe400078ec0ff */
[----:B------:R-:W-:Y:S02]  /*1605f0*/  LOP3.LUT R24, R15, 0xffff, RZ, 0xc0, !PT ;  /* 0x0000ffff0f187812 */ /* 0x000fe400078ec0ff */
[----:B------:R-:W4:Y:S01]  /*160600*/  LDL.LU R15, [R1+0x5184] ;  /* 0x00518400010f7983 */ /* 0x000f220000300800 */
[----:B------:R-:W-:Y:S02]  /*160610*/  SHF.R.U32.HI R23, RZ, 0x8, R23 ;  /* 0x00000008ff177819 */ /* 0x000fe40000011617 */
[----:B------:R-:W-:-:S02]  /*160620*/  SHF.R.U32.HI R0, RZ, 0x8, R0 ;  /* 0x00000008ff007819 */ /* 0x000fc40000011600 */
[----:B------:R-:W-:Y:S02]  /*160630*/  LOP3.LUT R26, R26, 0xffff, RZ, 0xc0, !PT ;  /* 0x0000ffff1a1a7812 */ /* 0x000fe400078ec0ff */
[----:B------:R-:W-:Y:S02]  /*160640*/  LOP3.LUT R22, R22, 0xffff, RZ, 0xc0, !PT ;  /* 0x0000ffff16167812 */ /* 0x000fe400078ec0ff */
[----:B------:R-:W-:Y:S02]  /*160650*/  LOP3.LUT R23, R23, 0xffff, RZ, 0xc0, !PT ;  /* 0x0000ffff17177812 */ /* 0x000fe400078ec0ff */
[----:B------:R-:W-:Y:S02]  /*160660*/  LOP3.LUT R28, R28, 0xffff, RZ, 0xc0, !PT ;  /* 0x0000ffff1c1c7812 */ /* 0x000fe400078ec0ff */
[----:B------:R-:W-:Y:S02]  /*160670*/  LOP3.LUT R0, R0, 0xffff, RZ, 0xc0, !PT ;  /* 0x0000ffff00007812 */ /* 0x000fe400078ec0ff */
[----:B------:R-:W-:-:S02]  /*160680*/  PRMT R26, R26, 0x3340, R27 ;  /* 0x000033401a1a7816 */ /* 0x000fc4000000001b */
[----:B------:R-:W-:Y:S02]  /*160690*/  PRMT R25, R22, 0x3340, R25 ;  /* 0x0000334016197816 */ /* 0x000fe40000000019 */
[----:B------:R-:W-:Y:S02]  /*1606a0*/  PRMT R22, R24, 0x3340, R23 ;  /* 0x0000334018167816 */ /* 0x000fe40000000017 */
[----:B------:R-:W-:Y:S01]  /*1606b0*/  PRMT R0, R28, 0x3340, R0 ;  /* 0x000033401c007816 */ /* 0x000fe20000000000 */
[----:B------:R2:W-:Y:S04]  /*1606c0*/  STL [R1+0xc8], R26 ;  /* 0x0000c81a01007387 */ /* 0x0005e80000100800 */
[----:B------:R4:W-:Y:S04]  /*1606d0*/  STL [R1+0xb0], R25 ;  /* 0x0000b01901007387 */ /* 0x0009e80000100800 */
[----:B------:R0:W-:Y:S04]  /*1606e0*/  STL [R1+0xb4], R22 ;  /* 0x0000b41601007387 */ /* 0x0001e80000100800 */
[----:B------:R1:W-:Y:S01]  /*1606f0*/  STL [R1+0xb8], R0 ;  /* 0x0000b80001007387 */ /* 0x0003e20000100800 */
[----:B--2---:R-:W-:-:S03]  /*160700*/  LOP3.LUT R26, R19, 0xffff, RZ, 0xc0, !PT ;  /* 0x0000ffff131a7812 */ /* 0x004fc600078ec0ff */
[----:B------:R-:W2:Y:S01]  /*160710*/  LDL.LU R19, [R1+0x2e28] ;  /* 0x002e280001137983 */ /* 0x000ea20000300800 */
[----:B---3--:R-:W-:-:S03]  /*160720*/  LOP3.LUT R27, R20, 0xffff, RZ, 0xc0, !PT ;  /* 0x0000ffff141b7812 */ /* 0x008fc600078ec0ff */
[----:B------:R-:W3:Y:S01]  /*160730*/  LDL.LU R20, [R1+0x2e24] ;  /* 0x002e240001147983 */ /* 0x000ee20000300800 */
[----:B----4-:R-:W-:-:S03]  /*160740*/  LOP3.LUT R25, R17, 0xffff, RZ, 0xc0, !PT ;  /* 0x0000ffff11197812 */ /* 0x010fc600078ec0ff */
[----:B------:R-:W4:Y:S01]  /*160750*/  LDL.LU R17, [R1+0x2df0] ;  /* 0x002df00001117983 */ /* 0x000f220000300800 */
[----:B------:R-:W-:-:S03]  /*160760*/  LOP3.LUT R28, R15, 0xffff, RZ, 0xc0, !PT ;  /* 0x0000ffff0f1c7812 */ /* 0x000fc600078ec0ff */
[----:B------:R-:W2:Y:S01]  /*160770*/  LDL.LU R15, [R1+0x2dec] ;  /* 0x002dec00010f7983 */ /* 0x000ea20000300800 */
[----:B------:R-:W-:Y:S02]  /*160780*/  LOP3.LUT R6, R6, 0xffff, RZ, 0xc0, !PT ;  /* 0x0000ffff06067812 */ /* 0x000fe400078ec0ff */
[----:B------:R-:W-:Y:S02]  /*160790*/  LOP3.LUT R24, R21, 0xffff, RZ, 0xc0, !PT ;  /* 0x0000ffff15187812 */ /* 0x000fe400078ec0ff */
[----:B------:R-:W-:Y:S02]  /*1607a0*/  SHF.R.U32.HI R21, RZ, 0x8, R28 ;  /* 0x00000008ff157819 */ /* 0x000fe4000001161c */
[----:B0-----:R-:W-:Y:S02]  /*1607b0*/  SHF.R.U32.HI R22, RZ, 0x8, R6 ;  /* 0x00000008ff167819 */ /* 0x001fe40000011606 */
[----:B------:R-:W-:Y:S02]  /*1607c0*/  PRMT R6, R6, 0x3340, R28 ;  /* 0x0000334006067816 */ /* 0x000fe4000000001c */
[----:B------:R-:W-:-:S02]  /*1607d0*/  LOP3.LUT R23, R11, 0xffff, RZ, 0xc0, !PT ;  /* 0x0000ffff0b177812 */ /* 0x000fc400078ec0ff */
[----:B------:R-:W-:Y:S01]  /*1607e0*/  PRMT R28, R26, 0x3340, R24 ;  /* 0x000033401a1c7816 */ /* 0x000fe20000000018 */
[----:B------:R-:W2:Y:S01]  /*1607f0*/  LDL.LU R11, [R1+0x5180] ;  /* 0x00518000010b7983 */ /* 0x000ea20000300800 */
[----:B-1----:R-:W-:-:S03]  /*160800*/  LOP3.LUT R0, R4, 0xffff, RZ, 0xc0, !PT ;  /* 0x0000ffff04007812 */ /* 0x002fc600078ec0ff */
[----:B------:R-:W2:Y:S04]  /*160810*/  LDL.LU R4, [R1+0x517c] ;  /* 0x00517c0001047983 */ /* 0x000ea80000300800 */
[----:B------:R0:W-:Y:S04]  /*160820*/  STL [R1+0x1c4], R6 ;  /* 0x0001c40601007387 */ /* 0x0001e80000100800 */
[----:B------:R1:W-:Y:S01]  /*160830*/  STL [R1+0x1c8], R28 ;  /* 0x0001c81c01007387 */ /* 0x0003e20000100800 */
[----:B------:R-:W-:Y:S02]  /*160840*/  SHF.R.U32.HI R24, RZ, 0x8, R24 ;  /* 0x00000008ff187819 */ /* 0x000fe40000011618 */
[----:B0-----:R-:W-:-:S02]  /*160850*/  SHF.R.U32.HI R6, RZ, 0x8, R26 ;  /* 0x00000008ff067819 */ /* 0x001fc4000001161a */
[----:B------:R-:W-:Y:S02]  /*160860*/  SHF.R.U32.HI R26, RZ, 0x8, R27 ;  /* 0x00000008ff1a7819 */ /* 0x000fe4000001161b */
[----:B------:R-:W-:Y:S02]  /*160870*/  PRMT R27, R27, 0x3340, R23 ;  /* 0x000033401b1b7816 */ /* 0x000fe40000000017 */
[----:B-1----:R-:W-:Y:S02]  /*160880*/  SHF.R.U32.HI R28, RZ, 0x8, R25 ;  /* 0x00000008ff1c7819 */ /* 0x002fe40000011619 */
[--C-:B------:R-:W-:Y:S02]  /*160890*/  PRMT R25, R25, 0x3340, R0.reuse ;  /* 0x0000334019197816 */ /* 0x100fe40000000000 */
[----:B------:R-:W-:Y:S02]  /*1608a0*/  SHF.R.U32.HI R23, RZ, 0x8, R23 ;  /* 0x00000008ff177819 */ /* 0x000fe40000011617 */
[----:B------:R-:W-:Y:S01]  /*1608b0*/  SHF.R.U32.HI R0, RZ, 0x8, R0 ;  /* 0x00000008ff007819 */ /* 0x000fe20000011600 */
[----:B------:R-:W-:Y:S04]  /*1608c0*/  STL [R1+0x1bc], R27 ;  /* 0x0001bc1b01007387 */ /* 0x000fe80000100800 */
[----:B------:R0:W-:Y:S01]  /*1608d0*/  STL [R1+0x1c0], R25 ;  /* 0x0001c01901007387 */ /* 0x0001e20000100800 */
[----:B------:R-:W-:-:S02]  /*1608e0*/  LOP3.LUT R22, R22, 0xffff, RZ, 0xc0, !PT ;  /* 0x0000ffff16167812 */ /* 0x000fc400078ec0ff */
[----:B------:R-:W-:Y:S02]  /*1608f0*/  LOP3.LUT R6, R6, 0xffff, RZ, 0xc0, !PT ;  /* 0x0000ffff06067812 */ /* 0x000fe400078ec0ff */
[----:B------:R-:W-:Y:S02]  /*160900*/  LOP3.LUT R23, R23, 0xffff, RZ, 0xc0, !PT ;  /* 0x0000ffff17177812 */ /* 0x000fe400078ec0ff */
[----:B------:R-:W-:Y:S02]  /*160910*/  LOP3.LUT R28, R28, 0xffff, RZ, 0xc0, !PT ;  /* 0x0000ffff1c1c7812 */ /* 0x000fe400078ec0ff */
[----:B------:R-:W-:Y:S02]  /*160920*/  LOP3.LUT R0, R0, 0xffff, RZ, 0xc0, !PT ;  /* 0x0000ffff00007812 */ /* 0x000fe400078ec0ff */
[----:B0-----:R-:W-:Y:S02]  /*160930*/  LOP3.LUT R25, R21, 0xffff, RZ, 0xc0, !PT ;  /* 0x0000ffff15197812 */ /* 0x001fe400078ec0ff */
[----:B------:R-:W-:-:S02]  /*160940*/  LOP3.LUT R21, R24, 0xffff, RZ, 0xc0, !PT ;  /* 0x0000ffff18157812 */ /* 0x000fc400078ec0ff */
[----:B------:R-:W-:Y:S02]  /*160950*/  LOP3.LUT R24, R26, 0xffff, RZ, 0xc0, !PT ;  /* 0x0000ffff1a187812 */ /* 0x000fe400078ec0ff */
        /* <DEDUP_REMOVED lines=8> */
[----:B------:R-:W-:-:S03]  /*1609e0*/  LOP3.LUT R24, R5, 0xffff, RZ, 0xc0, !PT ;  /* 0x0000ffff05187812 */ /* 0x000fc600078ec0ff */
[----:B------:R-:W2:Y:S01]  /*1609f0*/  LDL.LU R5, [R1+0x2ed8] ;  /* 0x002ed80001057983 */ /* 0x000ea20000300800 */
[----:B------:R-:W-:Y:S02]  /*160a00*/  LOP3.LUT R28, R7, 0xffff, RZ, 0xc0, !PT ;  /* 0x0000ffff071c7812 */ /* 0x000fe400078ec0ff */
[----:B---3--:R-:W-:Y:S02]  /*160a10*/  LOP3.LUT R21, R20, 0xffff, RZ, 0xc0, !PT ;  /* 0x0000ffff14157812 */ /* 0x008fe400078ec0ff */
[----:B----4-:R-:W-:Y:S02]  /*160a20*/  LOP3.LUT R22, R17, 0xffff, RZ, 0xc0, !PT ;  /* 0x0000ffff11167812 */ /* 0x010fe400078ec0ff */
[----:B------:R-:W3:Y:S01]  /*160a30*/  LDL.LU R17, [R1+0x2ed4] ;  /* 0x002ed40001117983 */ /* 0x000ee20000300800 */
[----:B--2---:R-:W-:-:S03]  /*160a40*/  LOP3.LUT R20, R15, 0xffff, RZ, 0xc0, !PT ;  /* 0x0000ffff0f147812 */ /* 0x004fc600078ec0ff */
[----:B------:R-:W2:Y:S04]  /*160a50*/  LDL.LU R15, [R1+0x2e98] ;  /* 0x002e9800010f7983 */ /* 0x000ea80000300800 */
[----:B------:R-:W4:Y:S01]  /*160a60*/  LDL.LU R7, [R1+0x2e48] ;  /* 0x002e480001077983 */ /* 0x000f220000300800 */
[----:B------:R-:W-:-:S04]  /*160a70*/  LOP3.LUT R6, R19, 0xffff, RZ, 0xc0, !PT ;  /* 0x0000ffff13067812 */ /* 0x000fc800078ec0ff */
[----:B------:R-:W-:Y:S02]  /*160a80*/  SHF.R.U32.HI R19, RZ, 0x8, R6 ;  /* 0x00000008ff137819 */ /* 0x000fe40000011606 */
[--C-:B------:R-:W-:Y:S02]  /*160a90*/  PRMT R6, R6, 0x3340, R28.reuse ;  /* 0x0000334006067816 */ /* 0x100fe4000000001c */
[----:B0-----:R-:W-:Y:S02]  /*160aa0*/  LOP3.LUT R0, R14, 0xffff, RZ, 0xc0, !PT ;  /* 0x0000ffff0e007812 */ /* 0x001fe400078ec0ff */
[----:B------:R-:W-:Y:S01]  /*160ab0*/  LOP3.LUT R23, R16, 0xffff, RZ, 0xc0, !PT ;  /* 0x0000ffff10177812 */ /* 0x000fe200078ec0ff */
[----:B------:R-:W2:Y:S04]  /*160ac0*/  LDL.LU R14, [R1+0x2d4] ;  /* 0x0002d400010e7983 */ /* 0x000ea80000300800 */
[----:B------:R0:W-:Y:S01]  /*160ad0*/  STL [R1+0x1b8], R6 ;  /* 0x0001b80601007387 */ /* 0x0001e20000100800 */
[----:B------:R-:W-:-:S02]  /*160ae0*/  SHF.R.U32.HI R16, RZ, 0x8, R28 ;  /* 0x00000008ff107819 */ /* 0x000fc4000001161c */
[--C-:B------:R-:W-:Y:S02]  /*160af0*/  PRMT R25, R21, 0x3340, R24.reuse ;  /* 0x0000334015197816 */ /* 0x100fe40000000018 */
[----:B------:R-:W-:Y:S02]  /*160b00*/  SHF.R.U32.HI R28, RZ, 0x8, R24 ;  /* 0x00000008ff1c7819 */ /* 0x000fe40000011618 */
[----:B------:R-:W-:Y:S02]  /*160b10*/  SHF.R.U32.HI R24, RZ, 0x8, R23 ;  /* 0x00000008ff187819 */ /* 0x000fe40000011617 */
[----:B0-----:R-:W-:Y:S02]  /*160b20*/  SHF.R.U32.HI R6, RZ, 0x8, R21 ;  /* 0x00000008ff067819 */ /* 0x001fe40000011615 */
[----:B------:R-:W-:Y:S02]  /*160b30*/  SHF.R.U32.HI R21, RZ, 0x8, R22 ;  /* 0x00000008ff157819 */ /* 0x000fe40000011616 */
[----:B------:R-:W-:-:S02]  /*160b40*/  PRMT R22, R22, 0x3340, R23 ;  /* 0x0000334016167816 */ /* 0x000fc40000000017 */
[----:B------:R-:W-:Y:S02]  /*160b50*/  SHF.R.U32.HI R23, RZ, 0x8, R20 ;  /* 0x00000008ff177819 */ /* 0x000fe40000011614 */
[--C-:B------:R-:W-:Y:S01]  /*160b60*/  PRMT R20, R20, 0x3340, R0.reuse ;  /* 0x0000334014147816 */ /* 0x100fe20000000000 */
[----:B------:R-:W-:Y:S04]  /*160b70*/  STL [R1+0x1b4], R25 ;  /* 0x0001b41901007387 */ /* 0x000fe80000100800 */
[----:B------:R-:W-:Y:S01]  /*160b80*/  STL [R1+0x1b0], R22 ;  /* 0x0001b01601007387 */ /* 0x000fe20000100800 */
[----:B------:R-:W-:Y:S02]  /*160b90*/  SHF.R.U32.HI R0, RZ, 0x8, R0 ;  /* 0x00000008ff007819 */ /* 0x000fe40000011600 */
[----:B------:R-:W-:Y:S01]  /*160ba0*/  LOP3.LUT R19, R19, 0xffff, RZ, 0xc0, !PT ;  /* 0x0000ffff13137812 */ /* 0x000fe200078ec0ff */
[----:B------:R0:W-:Y:S01]  /*160bb0*/  STL [R1+0x1ac], R20 ;  /* 0x0001ac1401007387 */ /* 0x0001e20000100800 */
[----:B------:R-:W-:-:S02]  /*160bc0*/  LOP3.LUT R6, R6, 0xffff, RZ, 0xc0, !PT ;  /* 0x0000ffff06067812 */ /* 0x000fc400078ec0ff */
[----:B------:R-:W-:Y:S02]  /*160bd0*/  LOP3.LUT R24, R24, 0xffff, RZ, 0xc0, !PT ;  /* 0x0000ffff18187812 */ /* 0x000fe400078ec0ff */
[----:B------:R-:W-:Y:S02]  /*160be0*/  LOP3.LUT R23, R23, 0xffff, RZ, 0xc0, !PT ;  /* 0x0000ffff17177812 */ /* 0x000fe400078ec0ff */
[----:B------:R-:W-:Y:S02]  /*160bf0*/  LOP3.LUT R0, R0, 0xffff, RZ, 0xc0, !PT ;  /* 0x0000ffff00007812 */ /* 0x000fe400078ec0ff */
[----:B0-----:R-:W-:Y:S02]  /*160c00*/  LOP3.LUT R20, R16, 0xffff, RZ, 0xc0, !PT ;  /* 0x0000ffff10147812 */ /* 0x001fe400078ec0ff */
        /* <DEDUP_REMOVED lines=8> */
[----:B------:R-:W-:Y:S04]  /*160c90*/  STL [R1+0x38], R6 ;  /* 0x0000380601007387 */ /* 0x000fe80000100800 */
[----:B------:R0:W-:Y:S01]  /*160ca0*/  STL [R1+0x3c], R0 ;  /* 0x00003c0001007387 */ /* 0x0001e20000100800 */
[----:B------:R-:W-:-:S02]  /*160cb0*/  LOP3.LUT R28, R4, 0xffff, RZ, 0xc0, !PT ;  /* 0x0000ffff041c7812 */ /* 0x000fc400078ec0ff */
[----:B------:R-:W-:Y:S02]  /*160cc0*/  LOP3.LUT R23, R11, 0xffff, RZ, 0xc0, !PT ;  /* 0x0000ffff0b177812 */ /* 0x000fe400078ec0ff */
[----:B0-----:R-:W-:Y:S02]  /*160cd0*/  LOP3.LUT R0, R13, 0xffff, RZ, 0xc0, !PT ;  /* 0x0000ffff0d007812 */ /* 0x001fe400078ec0ff */
[----:B---3--:R-:W-:Y:S02]  /*160ce0*/  LOP3.LUT R19, R17, 0xffff, RZ, 0xc0, !PT ;  /* 0x0000ffff11137812 */ /* 0x008fe400078ec0ff */
[----:B----4-:R-:W-:Y:S02]  /*160cf0*/  LOP3.LUT R16, R7, 0xffff, RZ, 0xc0, !PT ;  /* 0x0000ffff07107812 */ /* 0x010fe400078ec0ff */
[----:B--2---:R-:W-:Y:S01]  /*160d00*/  LOP3.LUT R20, R15, 0xffff, RZ, 0xc0, !PT ;  /* 0x0000ffff0f147812 */ /* 0x004fe200078ec0ff */
[----:B------:R-:W2:Y:S04]  /*160d10*/  LDL.LU R7, [R1+0x2ef0] ;  /* 0x002ef00001077983 */ /* 0x000ea80000300800 */
[----:B------:R-:W3:Y:S04]  /*160d20*/  LDL.LU R17, [R1+0x2ee8] ;  /* 0x002ee80001117983 */ /* 0x000ee80000300800 */
[----:B------:R-:W4:Y:S04]  /*160d30*/  LDL.LU R15, [R1+0x2e4c] ;  /* 0x002e4c00010f7983 */ /* 0x000f280000300800 */
[----:B------:R-:W3:Y:S04]  /*160d40*/  LDL.LU R4, [R1+0x2e14] ;  /* 0x002e140001047983 */ /* 0x000ee80000300800 */
[----:B------:R-:W3:Y:S04]  /*160d50*/  LDL.LU R11, [R1+0x5178] ;  /* 0x00517800010b7983 */ /* 0x000ee80000300800 */
[----:B------:R-:W3:Y:S01]  /*160d60*/  LDL.LU R13, [R1+0x5174] ;  /* 0x00517400010d7983 */ /* 0x000ee20000300800 */
[----:B------:R-:W-:-:S02]  /*160d70*/  LOP3.LUT R5, R5, 0xffff, RZ, 0xc0, !PT ;  /* 0x0000ffff05057812 */ /* 0x000fc400078ec0ff */
[----:B------:R-:W-:Y:S02]  /*160d80*/  LOP3.LUT R24, R14, 0xffff, RZ, 0xc0, !PT ;  /* 0x0000ffff0e187812 */ /* 0x000fe400078ec0ff */
[--C-:B------:R-:W-:Y:S02]  /*160d90*/  PRMT R21, R5, 0x3340, R28.reuse ;  /* 0x0000334005157816 */ /* 0x100fe4000000001c */
[----:B------:R-:W-:Y:S02]  /*160da0*/  SHF.R.U32.HI R14, RZ, 0x8, R5 ;  /* 0x00000008ff0e7819 */ /* 0x000fe40000011605 */
[----:B------:R-:W-:Y:S02]  /*160db0*/  SHF.R.U32.HI R6, RZ, 0x8, R28 ;  /* 0x00000008ff067819 */ /* 0x000fe4000001161c */
[----:B------:R-:W-:Y:S01]  /*160dc0*/  SHF.R.U32.HI R5, RZ, 0x8, R19 ;  /* 0x00000008ff057819 */ /* 0x000fe20000011613 */
[----:B------:R0:W-:Y:S01]  /*160dd0*/  STL [R1+0x138], R21 ;  /* 0x0001381501007387 */ /* 0x0001e20000100800 */
[----:B------:R-:W-:-:S02]  /*160de0*/  SHF.R.U32.HI R28, RZ, 0x8, R24 ;  /* 0x00000008ff1c7819 */ /* 0x000fc40000011618 */
[----:B0-----:R-:W-:Y:S02]  /*160df0*/  PRMT R21, R19, 0x3340, R24 ;  /* 0x0000334013157816 */ /* 0x001fe40000000018 */
[----:B------:R-:W-:Y:S02]  /*160e00*/  SHF.R.U32.HI R19, RZ, 0x8, R20 ;  /* 0x00000008ff137819 */ /* 0x000fe40000011614 */
[--C-:B------:R-:W-:Y:S02]  /*160e10*/  PRMT R20, R20, 0x3340, R23.reuse ;  /* 0x0000334014147816 */ /* 0x100fe40000000017 */
[----:B------:R-:W-:Y:S02]  /*160e20*/  SHF.R.U32.HI R24, RZ, 0x8, R23 ;  /* 0x00000008ff187819 */ /* 0x000fe40000011617 */
[----:B------:R-:W-:Y:S02]  /*160e30*/  SHF.R.U32.HI R23, RZ, 0x8, R16 ;  /* 0x00000008ff177819 */ /* 0x000fe40000011610 */
[--C-:B------:R-:W-:Y:S01]  /*160e40*/  PRMT R16, R16, 0x3340, R0.reuse ;  /* 0x0000334010107816 */ /* 0x100fe20000000000 */
[----:B------:R-:W-:Y:S04]  /*160e50*/  STL [R1+0x134], R21 ;  /* 0x0001341501007387 */ /* 0x000fe80000100800 */
[----:B------:R-:W-:Y:S01]  /*160e60*/  STL [R1+0x130], R20 ;  /* 0x0001301401007387 */ /* 0x000fe20000100800 */
[----:B------:R-:W-:-:S02]  /*160e70*/  SHF.R.U32.HI R0, RZ, 0x8, R0 ;  /* 0x00000008ff007819 */ /* 0x000fc40000011600 */
[----:B------:R-:W-:Y:S01]  /*160e80*/  LOP3.LUT R14, R14, 0xffff, RZ, 0xc0, !PT ;  /* 0x0000ffff0e0e7812 */ /* 0x000fe200078ec0ff */
[----:B------:R0:W-:Y:S01]  /*160e90*/  STL [R1+0x12c], R16 ;  /* 0x00012c1001007387 */ /* 0x0001e20000100800 */
[----:B------:R-:W-:Y:S02]  /*160ea0*/  LOP3.LUT R5, R5, 0xffff, RZ, 0xc0, !PT ;  /* 0x0000ffff05057812 */ /* 0x000fe400078ec0ff */
[----:B------:R-:W-:Y:S02]  /*160eb0*/  LOP3.LUT R24, R24, 0xffff, RZ, 0xc0, !PT ;  /* 0x0000ffff18187812 */ /* 0x000fe400078ec0ff */
[----:B------:R-:W-:Y:S02]  /*160ec0*/  LOP3.LUT R23, R23, 0xffff, RZ, 0xc0, !PT ;  /* 0x0000ffff17177812 */ /* 0x000fe400078ec0ff */
[----:B------:R-:W-:Y:S02]  /*160ed0*/  LOP3.LUT R0, R0, 0xffff, RZ, 0xc0, !PT ;  /* 0x0000ffff00007812 */ /* 0x000fe400078ec0ff */
[----:B0-----:R-:W-:-:S02]  /*160ee0*/  LOP3.LUT R16, R6, 0xffff, RZ, 0xc0, !PT ;  /* 0x0000ffff06107812 */ /* 0x001fc400078ec0ff */
[----:B------:R-:W-:Y:S02]  /*160ef0*/  LOP3.LUT R6, R28, 0xffff, RZ, 0xc0, !PT ;  /* 0x0000ffff1c067812 */ /* 0x000fe400078ec0ff */
[----:B------:R-:W-:Y:S02]  /*160f00*/  LOP3.LUT R28, R19, 0xffff, RZ, 0xc0, !PT ;  /* 0x0000ffff131c7812 */ /* 0x000fe400078ec0ff */
        /* <DEDUP_REMOVED lines=8> */
[----:B------:R-:W-:-:S03]  /*160f90*/  LOP3.LUT R23, R9, 0xffff, RZ, 0xc0, !PT ;  /* 0x0000ffff09177812 */ /* 0x000fc600078ec0ff */
[----:B------:R-:W3:Y:S01]  /*160fa0*/  LDL.LU R9, [R1+0x2eb8] ;  /* 0x002eb80001097983 */ /* 0x000ee20000300800 */
[----:B0-----:R-:W-:Y:S02]  /*160fb0*/  LOP3.LUT R0, R8, 0xffff, RZ, 0xc0, !PT ;  /* 0x0000ffff08007812 */ /* 0x001fe400078ec0ff */
[----:B--2---:R-:W-:Y:S02]  /*160fc0*/  LOP3.LUT R7, R7, 0xffff, RZ, 0xc0, !PT ;  /* 0x0000ffff07077812 */ /* 0x004fe400078ec0ff */
[----:B----4-:R-:W-:Y:S02]  /*160fd0*/  LOP3.LUT R5, R15, 0xffff, RZ, 0xc0, !PT ;  /* 0x0000ffff0f057812 */ /* 0x010fe400078ec0ff */
[----:B---3--:R-:W-:Y:S02]  /*160fe0*/  LOP3.LUT R28, R13, 0xffff, RZ, 0xc0, !PT ;  /* 0x0000ffff0d1c7812 */ /* 0x008fe400078ec0ff */
[----:B------:R-:W-:Y:S02]  /*160ff0*/  SHF.R.U32.HI R22, RZ, 0x8, R7 ;  /* 0x00000008ff167819 */ /* 0x000fe40000011607 */
[----:B------:R-:W-:-:S02]  /*161000*/  PRMT R15, R7, 0x3340, R28 ;  /* 0x00003340070f7816 */ /* 0x000fc4000000001c */
[----:B------:R-:W2:Y:S04]  /*161010*/  LDL.LU R7, [R1+0x2eb4] ;  /* 0x002eb40001077983 */ /* 0x000ea80000300800 */
[----:B------:R-:W3:Y:S04]  /*161020*/  LDL.LU R14, [R1+0x2e78] ;  /* 0x002e7800010e7983 */ /* 0x000ee80000300800 */
[----:B------:R-:W4:Y:S04]  /*161030*/  LDL.LU R8, [R1+0x2e74] ;  /* 0x002e740001087983 */ /* 0x000f280000300800 */
[----:B------:R-:W2:Y:S04]  /*161040*/  LDL.LU R16, [R1+0x214] ;  /* 0x0002140001107983 */ /* 0x000ea80000300800 */
[----:B------:R-:W4:Y:S04]  /*161050*/  LDL.LU R19, [R1+0x210] ;  /* 0x0002100001137983 */ /* 0x000f280000300800 */
[----:B------:R-:W4:Y:S01]  /*161060*/  LDL.LU R20, [R1+0x148] ;  /* 0x0001480001147983 */ /* 0x000f220000300800 */
[----:B------:R-:W-:-:S02]  /*161070*/  LOP3.LUT R6, R17, 0xffff, RZ, 0xc0, !PT ;  /* 0x0000ffff11067812 */ /* 0x000fc400078ec0ff */
[----:B------:R-:W-:Y:S02]  /*161080*/  LOP3.LUT R24, R11, 0xffff, RZ, 0xc0, !PT ;  /* 0x0000ffff0b187812 */ /* 0x000fe400078ec0ff */
[----:B------:R-:W-:Y:S02]  /*161090*/  LOP3.LUT R4, R4, 0xffff, RZ, 0xc0, !PT ;  /* 0x0000ffff04047812 */ /* 0x000fe400078ec0ff */
[--C-:B------:R-:W-:Y:S02]  /*1610a0*/  PRMT R11, R6, 0x3340, R24.reuse ;  /* 0x00003340060b7816 */ /* 0x100fe40000000018 */
[----:B------:R-:W-:Y:S02]  /*1610b0*/  SHF.R.U32.HI R17, RZ, 0x8, R24 ;  /* 0x00000008ff117819 */ /* 0x000fe40000011618 */
[----:B------:R-:W-:Y:S02]  /*1610c0*/  SHF.R.U32.HI R24, RZ, 0x8, R4 ;  /* 0x00000008ff187819 */ /* 0x000fe40000011604 */
[----:B------:R-:W-:-:S02]  /*1610d0*/  PRMT R4, R4, 0x3340, R0 ;  /* 0x0000334004047816 */ /* 0x000fc40000000000 */
[----:B------:R-:W-:Y:S01]  /*1610e0*/  SHF.R.U32.HI R0, RZ, 0x8, R0 ;  /* 0x00000008ff007819 */ /* 0x000fe20000011600 */
[----:B------:R0:W-:Y:S01]  /*1610f0*/  STL [R1+0x507c], R15 ;  /* 0x00507c0f01007387 */ /* 0x0001e20000100800 */
[----:B------:R-:W-:Y:S02]  /*161100*/  SHF.R.U32.HI R21, RZ, 0x8, R28 ;  /* 0x00000008ff157819 */ /* 0x000fe4000001161c */
[----:B------:R-:W-:Y:S02]  /*161110*/  SHF.R.U32.HI R25, RZ, 0x8, R6 ;  /* 0x00000008ff197819 */ /* 0x000fe40000011606 */
[----:B------:R-:W-:Y:S02]  /*161120*/  SHF.R.U32.HI R28, RZ, 0x8, R5 ;  /* 0x00000008ff1c7819 */ /* 0x000fe40000011605 */
[----:B------:R-:W-:Y:S01]  /*161130*/  LOP3.LUT R6, R0, 0xffff, RZ, 0xc0, !PT ;  /* 0x0000ffff00067812 */ /* 0x000fe200078ec0ff */
[----:B------:R1:W-:Y:S01]  /*161140*/  STL [R1+0x5080], R11 ;  /* 0x0050800b01007387 */ /* 0x0003e20000100800 */
[----:B0-----:R-:W-:-:S02]  /*161150*/  PRMT R15, R5, 0x3340, R23 ;  /* 0x00003340050f7816 */ /* 0x001fc40000000017 */
[----:B------:R-:W-:Y:S02]  /*161160*/  SHF.R.U32.HI R23, RZ, 0x8, R23 ;  /* 0x00000008ff177819 */ /* 0x000fe40000011617 */
[----:B------:R-:W-:Y:S02]  /*161170*/  LOP3.LUT R5, R24, 0xffff, RZ, 0xc0, !PT ;  /* 0x0000ffff18057812 */ /* 0x000fe400078ec0ff */
[----:B------:R-:W-:Y:S02]  /*161180*/  LOP3.LUT R0, R17, 0xffff, RZ, 0xc0, !PT ;  /* 0x0000ffff11007812 */ /* 0x000fe400078ec0ff */
[----:B-1----:R-:W-:Y:S02]  /*161190*/  LOP3.LUT R11, R28, 0xffff, RZ, 0xc0, !PT ;  /* 0x0000ffff1c0b7812 */ /* 0x002fe400078ec0ff */
[----:B------:R-:W-:Y:S02]  /*1611a0*/  LOP3.LUT R13, R23, 0xffff, RZ, 0xc0, !PT ;  /* 0x0000ffff170d7812 */ /* 0x000fe400078ec0ff */
[----:B------:R-:W-:-:S02]  /*1611b0*/  LOP3.LUT R28, R25, 0xffff, RZ, 0xc0, !PT ;  /* 0x0000ffff191c7812 */ /* 0x000fc400078ec0ff */
[----:B------:R-:W-:Y:S02]  /*1611c0*/  LOP3.LUT R24, R22, 0xffff, RZ, 0xc0, !PT ;  /* 0x0000ffff16187812 */ /* 0x000fe400078ec0ff */
[----:B------:R-:W-:Y:S02]  /*1611d0*/  LOP3.LUT R23, R21, 0xffff, RZ, 0xc0, !PT ;  /* 0x0000ffff15177812 */ /* 0x000fe400078ec0ff */
[----:B------:R-:W-:Y:S02]  /*1611e0*/  PRMT R5, R5, 0x3340, R6 ;  /* 0x0000334005057816 */ /* 0x000fe40000000006 */
[----:B------:R-:W-:Y:S01]  /*1611f0*/  PRMT R11, R11, 0x3340, R13 ;  /* 0x000033400b0b7816 */ /* 0x000fe2000000000d */
[----:B------:R-:W4:Y:S04]  /*161200*/  LDL.LU R6, [R1+0x2f04] ;  /* 0x002f040001067983 */ /* 0x000f280000300800 */
[----:B------:R-:W4:Y:S01]  /*161210*/  LDL.LU R21, [R1+0x2ed0] ;  /* 0x002ed00001157983 */ /* 0x000f220000300800 */
[----:B------:R-:W-:-:S02]  /*161220*/  PRMT R13, R28, 0x3340, R0 ;  /* 0x000033401c0d7816 */ /* 0x000fc40000000000 */
[----:B------:R-:W-:Y:S02]  /*161230*/  PRMT R17, R24, 0x3340, R23 ;  /* 0x0000334018117816 */ /* 0x000fe40000000017 */
[----:B---3--:R-:W-:Y:S02]  /*161240*/  LOP3.LUT R27, R14, 0xffff, RZ, 0xc0, !PT ;  /* 0x0000ffff0e1b7812 */ /* 0x008fe400078ec0ff */
[----:B--2---:R-:W-:Y:S01]  /*161250*/  LOP3.LUT R28, R16, 0xffff, RZ, 0xc0, !PT ;  /* 0x0000ffff101c7812 */ /* 0x004fe200078ec0ff */
[----:B------:R-:W2:Y:S01]  /*161260*/  LDL.LU R14, [R1+0x2e34] ;  /* 0x002e3400010e7983 */ /* 0x000ea20000300800 */
[----:B----4-:R-:W-:-:S03]  /*161270*/  LOP3.LUT R24, R19, 0xffff, RZ, 0xc0, !PT ;  /* 0x0000ffff13187812 */ /* 0x010fc600078ec0ff */
[----:B------:R-:W3:Y:S01]  /*161280*/  LDL.LU R16, [R1+0x2e2c] ;  /* 0x002e2c0001107983 */ /* 0x000ee20000300800 */
[----:B------:R-:W-:-:S03]  /*161290*/  LOP3.LUT R23, R20, 0xffff, RZ, 0xc0, !PT ;  /* 0x0000ffff14177812 */ /* 0x000fc600078ec0ff */
[----:B------:R-:W4:Y:S04]  /*1612a0*/  LDL.LU R19, [R1+0x2e4] ;  /* 0x0002e40001137983 */ /* 0x000f280000300800 */
[----:B------:R-:W4:Y:S01]  /*1612b0*/  LDL.LU R20, [R1+0x218] ;  /* 0x0002180001147983 */ /* 0x000f220000300800 */
[----:B------:R-:W-:Y:S02]  /*1612c0*/  LOP3.LUT R9, R9, 0xffff, RZ, 0xc0, !PT ;  /* 0x0000ffff09097812 */ /* 0x000fe400078ec0ff */
[----:B------:R-:W-:Y:S02]  /*1612d0*/  SHF.R.U32.HI R26, RZ, 0x8, R27 ;  /* 0x00000008ff1a7819 */ /* 0x000fe4000001161b */
[----:B------:R-:W-:Y:S02]  /*1612e0*/  LOP3.LUT R7, R7, 0xffff, RZ, 0xc0, !PT ;  /* 0x0000ffff07077812 */ /* 0x000fe400078ec0ff */
[----:B------:R-:W-:-:S02]  /*1612f0*/  PRMT R27, R27, 0x3340, R23 ;  /* 0x000033401b1b7816 */ /* 0x000fc40000000017 */
[----:B------:R-:W-:Y:S02]  /*161300*/  LOP3.LUT R0, R10, 0xffff, RZ, 0xc0, !PT ;  /* 0x0000ffff0a007812 */ /* 0x000fe400078ec0ff */
[----:B------:R-:W-:Y:S02]  /*161310*/  LOP3.LUT R8, R8, 0xffff, RZ, 0xc0, !PT ;  /* 0x0000ffff08087812 */ /* 0x000fe400078ec0ff */
[----:B------:R-:W-:Y:S02]  /*161320*/  SHF.R.U32.HI R10, RZ, 0x8, R9 ;  /* 0x00000008ff0a7819 */ /* 0x000fe40000011609 */
[--C-:B------:R-:W-:Y:S02]  /*161330*/  PRMT R9, R9, 0x3340, R28.reuse ;  /* 0x0000334009097816 */ /* 0x100fe4000000001c */
[----:B------:R-:W-:Y:S02]  /*161340*/  SHF.R.U32.HI R25, RZ, 0x8, R28 ;  /* 0x00000008ff197819 */ /* 0x000fe4000001161c */
[----:B------:R-:W-:-:S02]  /*161350*/  SHF.R.U32.HI R28, RZ, 0x8, R7 ;  /* 0x00000008ff1c7819 */ /* 0x000fc40000011607 */
[--C-:B------:R-:W-:Y:S02]  /*161360*/  PRMT R7, R7, 0x3340, R24.reuse ;  /* 0x0000334007077816 */ /* 0x100fe40000000018 */
[----:B------:R-:W-:Y:S01]  /*161370*/  SHF.R.U32.HI R22, RZ, 0x8, R24 ;  /* 0x00000008ff167819 */ /* 0x000fe20000011618 */
[----:B------:R0:W-:Y:S01]  /*161380*/  STL [R1+0x1518], R27 ;  /* 0x0015181b01007387 */ /* 0x0001e20000100800 */
[----:B------:R-:W-:Y:S02]  /*161390*/  SHF.R.U32.HI R24, RZ, 0x8, R23 ;  /* 0x00000008ff187819 */ /* 0x000fe40000011617 */
[----:B------:R-:W-:Y:S02]  /*1613a0*/  SHF.R.U32.HI R23, RZ, 0x8, R8 ;  /* 0x00000008ff177819 */ /* 0x000fe40000011608 */
[----:B------:R-:W-:Y:S02]  /*1613b0*/  LOP3.LUT R22, R22, 0xffff, RZ, 0xc0, !PT ;  /* 0x0000ffff16167812 */ /* 0x000fe400078ec0ff */
[----:B------:R-:W-:-:S02]  /*1613c0*/  LOP3.LUT R24, R24, 0xffff, RZ, 0xc0, !PT ;  /* 0x0000ffff18187812 */ /* 0x000fc400078ec0ff */
[--C-:B0-----:R-:W-:Y:S02]  /*1613d0*/  PRMT R27, R8, 0x3340, R0.reuse ;  /* 0x00003340081b7816 */ /* 0x101fe40000000000 */
[----:B------:R-:W-:Y:S02]  /*1613e0*/  SHF.R.U32.HI R0, RZ, 0x8, R0 ;  /* 0x00000008ff007819 */ /* 0x000fe40000011600 */
[----:B------:R-:W-:Y:S02]  /*1613f0*/  LOP3.LUT R8, R28, 0xffff, RZ, 0xc0, !PT ;  /* 0x0000ffff1c087812 */ /* 0x000fe400078ec0ff */
[----:B------:R-:W-:Y:S02]  /*161400*/  LOP3.LUT R28, R26, 0xffff, RZ, 0xc0, !PT ;  /* 0x0000ffff1a1c7812 */ /* 0x000fe400078ec0ff */
[----:B------:R-:W-:Y:S02]  /*161410*/  LOP3.LUT R23, R23, 0xffff, RZ, 0xc0, !PT ;  /* 0x0000ffff17177812 */ /* 0x000fe400078ec0ff */
[----:B------:R-:W-:-:S02]  /*161420*/  LOP3.LUT R0, R0, 0xffff, RZ, 0xc0, !PT ;  /* 0x0000ffff00007812 */ /* 0x000fc400078ec0ff */
[----:B------:R-:W-:Y:S02]  /*161430*/  PRMT R8, R8, 0x3340, R22 ;  /* 0x0000334008087816 */ /* 0x000fe40000000016 */
[----:B------:R-:W-:Y:S02]  /*161440*/  PRMT R22, R28, 0x3340, R24 ;  /* 0x000033401c167816 */ /* 0x000fe40000000018 */
[----:B------:R-:W-:Y:S02]  /*161450*/  PRMT R0, R23, 0x3340, R0 ;  /* 0x0000334017007816 */ /* 0x000fe40000000000 */
[----:B------:R-:W-:Y:S02]  /*161460*/  LOP3.LUT R10, R10, 0xffff, RZ, 0xc0, !PT ;  /* 0x0000ffff0a0a7812 */ /* 0x000fe400078ec0ff */
[----:B------:R-:W-:Y:S01]  /*161470*/  LOP3.LUT R25, R25, 0xffff, RZ, 0xc0, !PT ;  /* 0x0000ffff19197812 */ /* 0x000fe200078ec0ff */
[----:B------:R-:W-:Y:S04]  /*161480*/  STL [R1+0x1514], R27 ;  /* 0x0015141b01007387 */ /* 0x000fe80000100800 */
[----:B------:R3:W-:Y:S01]  /*161490*/  STL [R1+0xc94], R22 ;  /* 0x000c941601007387 */ /* 0x0007e20000100800 */
[----:B------:R-:W-:-:S03]  /*1614a0*/  LOP3.LUT R26, R21, 0xffff, RZ, 0xc0, !PT ;  /* 0x0000ffff151a7812 */ /* 0x000fc600078ec0ff */
[----:B------:R0:W-:Y:S01]  /*1614b0*/  STL [R1+0x318], R0 ;  /* 0x0003180001007387 */ /* 0x0001e20000100800 */
[----:B------:R-:W-:Y:S02]  /*1614c0*/  PRMT R10, R10, 0x3340, R25 ;  /* 0x000033400a0a7816 */ /* 0x000fe40000000019 */
[----:B------:R-:W-:Y:S01]  /*1614d0*/  LOP3.LUT R23, R12, 0xffff, RZ, 0xc0, !PT ;  /* 0x0000ffff0c177812 */ /* 0x000fe200078ec0ff */
[----:B------:R-:W4:Y:S04]  /*1614e0*/  LDL.LU R21, [R1+0x2f18] ;  /* 0x002f180001157983 */ /* 0x000f280000300800 */
[----:B------:R-:W4:Y:S01]  /*1614f0*/  LDL.LU R12, [R1+0x2e94] ;  /* 0x002e9400010c7983 */ /* 0x000f220000300800 */
[----:B--2---:R-:W-:Y:S02]  /*161500*/  LOP3.LUT R25, R14, 0xffff, RZ, 0xc0, !PT ;  /* 0x0000ffff0e197812 */ /* 0x004fe400078ec0ff */
[----:B---3--:R-:W-:Y:S01]  /*161510*/  LOP3.LUT R22, R16, 0xffff, RZ, 0xc0, !PT ;  /* 0x0000ffff10167812 */ /* 0x008fe200078ec0ff */
[----:B------:R-:W2:Y:S01]  /*161520*/  LDL.LU R14, [R1+0x2e90] ;  /* 0x002e9000010e7983 */ /* 0x000ea20000300800 */
[----:B----4-:R-:W-:-:S03]  /*161530*/  LOP3.LUT R28, R19, 0xffff, RZ, 0xc0, !PT ;  /* 0x0000ffff131c7812 */ /* 0x010fc600078ec0ff */
[----:B------:R-:W3:Y:S01]  /*161540*/  LDL.LU R16, [R1+0x2e44] ;  /* 0x002e440001107983 */ /* 0x000ee20000300800 */
[----:B------:R-:W-:-:S03]  /*161550*/  LOP3.LUT R24, R20, 0xffff, RZ, 0xc0, !PT ;  /* 0x0000ffff14187812 */ /* 0x000fc600078ec0ff */
[----:B------:R-:W4:Y:S04]  /*161560*/  LDL.LU R19, [R1+0x2ec] ;  /* 0x0002ec0001137983 */ /* 0x000f280000300800 */
[----:B------:R-:W4:Y:S01]  /*161570*/  LDL.LU R20, [R1+0x150] ;  /* 0x0001500001147983 */ /* 0x000f220000300800 */
[----:B------:R-:W-:Y:S02]  /*161580*/  LOP3.LUT R6, R6, 0xffff, RZ, 0xc0, !PT ;  /* 0x0000ffff06067812 */ /* 0x000fe400078ec0ff */
[----:B0-----:R-:W-:Y:S02]  /*161590*/  LOP3.LUT R0, R18, 0xffff, RZ, 0xc0, !PT ;  /* 0x0000ffff12007812 */ /* 0x001fe400078ec0ff */
[----:B------:R-:W-:Y:S02]  /*1615a0*/  SHF.R.U32.HI R18, RZ, 0x8, R6 ;  /* 0x00000008ff127819 */ /* 0x000fe40000011606 */
[----:B------:R-:W-:-:S02]  /*1615b0*/  PRMT R27, R6, 0x3340, R28 ;  /* 0x00003340061b7816 */ /* 0x000fc4000000001c */
[----:B------:R-:W-:Y:S02]  /*1615c0*/  SHF.R.U32.HI R6, RZ, 0x8, R28 ;  /* 0x00000008ff067819 */ /* 0x000fe4000001161c */
[----:B------:R-:W-:Y:S01]  /*1615d0*/  PRMT R28, R26, 0x3340, R24 ;  /* 0x000033401a1c7816 */ /* 0x000fe20000000018 */
[----:B------:R-:W-:Y:S04]  /*1615e0*/  STL [R1+0x151c], R27 ;  /* 0x00151c1b01007387 */ /* 0x000fe80000100800 */
[----:B------:R0:W-:Y:S02]  /*1615f0*/  STL [R1+0x1610], R28 ;  /* 0x0016101c01007387 */ /* 0x0001e40000100800 */
[----:B0-----:R-:W-:Y:S02]  /*161600*/  SHF.R.U32.HI R28, RZ, 0x8, R25 ;  /* 0x00000008ff1c7819 */ /* 0x001fe40000011619 */
[----:B------:R-:W-:-:S02]  /*161610*/  PRMT R25, R25, 0x3340, R23 ;  /* 0x0000334019197816 */ /* 0x000fc40000000017 */
[----:B------:R-:W-:-:S03]  /*161620*/  SHF.R.U32.HI R23, RZ, 0x8, R23 ;  /* 0x00000008ff177819 */ /* 0x000fc60000011617 */
[----:B------:R0:W-:Y:S01]  /*161630*/  STL [R1+0x14ec], R25 ;  /* 0x0014ec1901007387 */ /* 0x0001e20000100800 */
[----:B------:R-:W-:Y:S02]  /*161640*/  SHF.R.U32.HI R27, RZ, 0x8, R26 ;  /* 0x00000008ff1b7819 */ /* 0x000fe4000001161a */
[----:B------:R-:W-:Y:S02]  /*161650*/  SHF.R.U32.HI R26, RZ, 0x8, R24 ;  /* 0x00000008ff1a7819 */ /* 0x000fe40000011618 */
[----:B------:R-:W-:Y:S02]  /*161660*/  SHF.R.U32.HI R24, RZ, 0x8, R22 ;  /* 0x00000008ff187819 */ /* 0x000fe40000011616 */
[--C-:B0-----:R-:W-:Y:S02]  /*161670*/  PRMT R25, R22, 0x3340, R0.reuse ;  /* 0x0000334016197816 */ /* 0x101fe40000000000 */
[----:B------:R-:W-:Y:S02]  /*161680*/  LOP3.LUT R22, R28, 0xffff, RZ, 0xc0, !PT ;  /* 0x0000ffff1c167812 */ /* 0x000fe400078ec0ff */
[----:B------:R-:W-:Y:S01]  /*161690*/  SHF.R.U32.HI R0, RZ, 0x8, R0 ;  /* 0x00000008ff007819 */ /* 0x000fe20000011600 */
[----:B------:R-:W-:Y:S01]  /*1616a0*/  IMAD.MOV.U32 R28, RZ, RZ, R18 ;  /* 0x000000ffff1c7224 */ /* 0x000fe200078e0012 */
[----:B------:R0:W-:Y:S02]  /*1616b0*/  STL [R1+0x14e8], R25 ;  /* 0x0014e81901007387 */ /* 0x0001e40000100800 */
[----:B------:R-:W-:-:S02]  /*1616c0*/  LOP3.LUT R18, R0, 0xffff, RZ, 0xc0, !PT ;  /* 0x0000ffff00127812 */ /* 0x000fc400078ec0ff */
[----:B------:R-:W-:Y:S02]  /*1616d0*/  LOP3.LUT R0, R26, 0xffff, RZ, 0xc0, !PT ;  /* 0x0000ffff1a007812 */ /* 0x000fe400078ec0ff */
[----:B------:R-:W-:Y:S02]  /*1616e0*/  LOP3.LUT R28, R28, 0xffff, RZ, 0xc0, !PT ;  /* 0x0000ffff1c1c7812 */ /* 0x000fe400078ec0ff */
[----:B0-----:R-:W-:Y:S01]  /*1616f0*/  LOP3.LUT R25, R23, 0xffff, RZ, 0xc0, !PT ;  /* 0x0000ffff17197812 */ /* 0x001fe200078ec0ff */
[----:B------:R-:W-:Y:S01]  /*161700*/  IMAD.MOV.U32 R23, RZ, RZ, R6 ;  /* 0x000000ffff177224 */ /* 0x000fe200078e0006 */
[----:B------:R-:W-:Y:S02]  /*161710*/  LOP3.LUT R6, R24, 0xffff, RZ, 0xc0, !PT ;  /* 0x0000ffff18067812 */ /* 0x000fe400078ec0ff */
[----:B------:R-:W-:Y:S02]  /*161720*/  PRMT R22, R22, 0x3340, R25 ;  /* 0x0000334016167816 */ /* 0x000fe40000000019 */
[----:B------:R-:W-:-:S02]  /*161730*/  LOP3.LUT R24, R23, 0xffff, RZ, 0xc0, !PT ;  /* 0x0000ffff17187812 */ /* 0x000fc400078ec0ff */
[----:B------:R-:W-:Y:S02]  /*161740*/  LOP3.LUT R23, R27, 0xffff, RZ, 0xc0, !PT ;  /* 0x0000ffff1b177812 */ /* 0x000fe400078ec0ff */
[----:B------:R-:W-:Y:S02]  /*161750*/  PRMT R6, R6, 0x3340, R18 ;  /* 0x0000334006067816 */ /* 0x000fe40000000012 */
[----:B------:R-:W-:Y:S02]  /*161760*/  PRMT R18, R28, 0x3340, R24 ;  /* 0x000033401c127816 */ /* 0x000fe40000000018 */
[----:B------:R-:W-:Y:S01]  /*161770*/  PRMT R0, R23, 0x3340, R0 ;  /* 0x0000334017007816 */ /* 0x000fe20000000000 */
[----:B------:R0:W-:Y:S04]  /*161780*/  STL [R1+0x2e4], R22 ;  /* 0x0002e41601007387 */ /* 0x0001e80000100800 */
[----:B------:R1:W-:Y:S04]  /*161790*/  STL [R1+0x2e0], R6 ;  /* 0x0002e00601007387 */ /* 0x0003e80000100800 */
[----:B------:R-:W-:Y:S04]  /*1617a0*/  STL [R1+0x31c], R18 ;  /* 0x00031c1201007387 */ /* 0x000fe80000100800 */
[----:B------:R1:W-:Y:S01]  /*1617b0*/  STL [R1+0xd5c], R0 ;  /* 0x000d5c0001007387 */ /* 0x0003e20000100800 */
[----:B------:R-:W-:-:S02]  /*1617c0*/  LOP3.LUT R23, R29, 0xffff, RZ, 0xc0, !PT ;  /* 0x0000ffff1d177812 */ /* 0x000fc400078ec0ff */
[----:B0-----:R-:W-:Y:S02]  /*1617d0*/  LOP3.LUT R22, R12, 0xffff, RZ, 0xc0, !PT ;  /* 0x0000ffff0c167812 */ /* 0x001fe400078ec0ff */
[----:B-1----:R-:W-:Y:S02]  /*1617e0*/  LOP3.LUT R6, R21, 0xffff, RZ, 0xc0, !PT ;  /* 0x0000ffff15067812 */ /* 0x002fe400078ec0ff */
[----:B------:R-:W-:Y:S02]  /*1617f0*/  LOP3.LUT R0, R2, 0xffff, RZ, 0xc0, !PT ;  /* 0x0000ffff02007812 */ /* 0x000fe400078ec0ff */
[----:B------:R-:W4:Y:S04]  /*161800*/  LDL.LU R2, [R1+0x2f28] ;  /* 0x002f280001027983 */ /* 0x000f280000300800 */
[----:B------:R-:W4:Y:S01]  /*161810*/  LDL.LU R12, [R1+0x2ef4] ;  /* 0x002ef400010c7983 */ /* 0x000f220000300800 */
[----:B--2---:R-:W-:-:S02]  /*161820*/  LOP3.LUT R21, R14, 0xffff, RZ, 0xc0, !PT ;  /* 0x0000ffff0e157812 */ /* 0x004fc400078ec0ff */
[----:B---3--:R-:W-:Y:S01]  /*161830*/  LOP3.LUT R27, R16, 0xffff, RZ, 0xc0, !PT ;  /* 0x0000ffff101b7812 */ /* 0x008fe200078ec0ff */
[----:B------:R-:W2:Y:S01]  /*161840*/  LDL.LU R14, [R1+0x2eec] ;  /* 0x002eec00010e7983 */ /* 0x000ea20000300800 */
[----:B----4-:R-:W-:-:S03]  /*161850*/  LOP3.LUT R28, R19, 0xffff, RZ, 0xc0, !PT ;  /* 0x0000ffff131c7812 */ /* 0x010fc600078ec0ff */
[----:B------:R-:W3:Y:S01]  /*161860*/  LDL.LU R16, [R1+0x2ea8] ;  /* 0x002ea80001107983 */ /* 0x000ee20000300800 */
[----:B------:R-:W-:-:S03]  /*161870*/  LOP3.LUT R24, R20, 0xffff, RZ, 0xc0, !PT ;  /* 0x0000ffff14187812 */ /* 0x000fc600078ec0ff */
[----:B------:R-:W4:Y:S04]  /*161880*/  LDL.LU R19, [R1+0x2e8] ;  /* 0x0002e80001137983 */ /* 0x000f280000300800 */
[----:B------:R-:W4:Y:S04]  /*161890*/  LDL.LU R20, [R1+0x220] ;  /* 0x0002200001147983 */ /* 0x000f280000300800 */
[----:B------:R-:W4:Y:S01]  /*1618a0*/  LDL.LU R29, [R1+0x21c] ;  /* 0x00021c00011d7983 */ /* 0x000f220000300800 */
[----:B------:R-:W-:Y:S02]  /*1618b0*/  PRMT R25, R6, 0x3340, R28 ;  /* 0x0000334006197816 */ /* 0x000fe4000000001c */
[----:B------:R-:W-:-:S02]  /*1618c0*/  SHF.R.U32.HI R26, RZ, 0x8, R6 ;  /* 0x00000008ff1a7819 */ /* 0x000fc40000011606 */
[----:B------:R-:W-:Y:S01]  /*1618d0*/  SHF.R.U32.HI R6, RZ, 0x8, R22 ;  /* 0x00000008ff067819 */ /* 0x000fe20000011616 */
[----:B------:R0:W-:Y:S01]  /*1618e0*/  STL [R1+0x15fc], R25 ;  /* 0x0015fc1901007387 */ /* 0x0001e20000100800 */
[----:B------:R-:W-:Y:S02]  /*1618f0*/  SHF.R.U32.HI R18, RZ, 0x8, R28 ;  /* 0x00000008ff127819 */ /* 0x000fe4000001161c */
[--C-:B0-----:R-:W-:Y:S02]  /*161900*/  PRMT R25, R22, 0x3340, R24.reuse ;  /* 0x0000334016197816 */ /* 0x101fe40000000018 */
[----:B------:R-:W4:Y:S01]  /*161910*/  LDL.LU R22, [R1+0x158] ;  /* 0x0001580001167983 */ /* 0x000f220000300800 */
[----:B------:R-:W-:Y:S02]  /*161920*/  SHF.R.U32.HI R28, RZ, 0x8, R24 ;  /* 0x00000008ff1c7819 */ /* 0x000fe40000011618 */
[----:B------:R-:W-:Y:S01]  /*161930*/  PRMT R24, R21, 0x3340, R23 ;  /* 0x0000334015187816 */ /* 0x000fe20000000017 */
[----:B------:R0:W-:Y:S04]  /*161940*/  STL [R1+0x15f4], R25 ;  /* 0x0015f41901007387 */ /* 0x0001e80000100800 */
[----:B------:R1:W-:Y:S01]  /*161950*/  STL [R1+0x15e4], R24 ;  /* 0x0015e41801007387 */ /* 0x0003e20000100800 */
[----:B0-----:R-:W-:-:S02]  /*161960*/  SHF.R.U32.HI R25, RZ, 0x8, R21 ;  /* 0x00000008ff197819 */ /* 0x001fc40000011615 */
[----:B------:R-:W-:Y:S02]  /*161970*/  SHF.R.U32.HI R21, RZ, 0x8, R23 ;  /* 0x00000008ff157819 */ /* 0x000fe40000011617 */
[----:B-1----:R-:W-:Y:S02]  /*161980*/  PRMT R24, R27, 0x3340, R0 ;  /* 0x000033401b187816 */ /* 0x002fe40000000000 */
[----:B------:R-:W-:Y:S02]  /*161990*/  SHF.R.U32.HI R23, RZ, 0x8, R27 ;  /* 0x00000008ff177819 */ /* 0x000fe4000001161b */
[----:B------:R-:W4:Y:S04]  /*1619a0*/  LDL.LU R27, [R1+0x5170] ;  /* 0x00517000011b7983 */ /* 0x000f280000300800 */
[----:B------:R0:W-:Y:S01]  /*1619b0*/  STL [R1+0x15e0], R24 ;  /* 0x0015e01801007387 */ /* 0x0001e20000100800 */
[----:B------:R-:W-:-:S02]  /*1619c0*/  LOP3.LUT R25, R25, 0xffff, RZ, 0xc0, !PT ;  /* 0x0000ffff19197812 */ /* 0x000fc400078ec0ff */
[----:B0-----:R-:W-:Y:S01]  /*1619d0*/  SHF.R.U32.HI R24, RZ, 0x8, R0 ;  /* 0x00000008ff187819 */ /* 0x001fe20000011600 */
[----:B------:R-:W-:Y:S01]  /*1619e0*/  IMAD.MOV.U32 R0, RZ, RZ, R26 ;  /* 0x000000ffff007224 */ /* 0x000fe200078e001a */
[----:B------:R-:W-:Y:S02]  /*1619f0*/  LOP3.LUT R26, R6, 0xffff, RZ, 0xc0, !PT ;  /* 0x0000ffff061a7812 */ /* 0x000fe400078ec0ff */
[----:B------:R-:W-:Y:S01]  /*161a00*/  LOP3.LUT R6, R28, 0xffff, RZ, 0xc0, !PT ;  /* 0x0000ffff1c067812 */ /* 0x000fe200078ec0ff */
[----:B------:R-:W-:Y:S01]  /*161a10*/  IMAD.MOV.U32 R28, RZ, RZ, R21 ;  /* 0x000000ffff1c7224 */ /* 0x000fe200078e0015 */
[----:B------:R-:W-:Y:S02]  /*161a20*/  LOP3.LUT R21, R23, 0xffff, RZ, 0xc0, !PT ;  /* 0x0000ffff17157812 */ /* 0x000fe400078ec0ff */
[----:B------:R-:W-:Y:S02]  /*161a30*/  LOP3.LUT R24, R24, 0xffff, RZ, 0xc0, !PT ;  /* 0x0000ffff18187812 */ /* 0x000fe400078ec0ff */
[----:B------:R-:W-:-:S02]  /*161a40*/  LOP3.LUT R23, R0, 0xffff, RZ, 0xc0, !PT ;  /* 0x0000ffff00177812 */ /* 0x000fc400078ec0ff */
        /* <DEDUP_REMOVED lines=8> */
[----:B------:R2:W-:Y:S04]  /*161ad0*/  STL [R1+0xd50], R26 ;  /* 0x000d501a01007387 */ /* 0x0005e80000100800 */
[----:B------:R3:W-:Y:S04]  /*161ae0*/  STL [R1+0xd3c], R25 ;  /* 0x000d3c1901007387 */ /* 0x0007e80000100800 */
[----:B------:R0:W-:Y:S04]  /*161af0*/  STL [R1+0xd38], R24 ;  /* 0x000d381801007387 */ /* 0x0001e80000100800 */
[----:B------:R1:W-:Y:S01]  /*161b00*/  STL [R1+0xd34], R0 ;  /* 0x000d340001007387 */ /* 0x0003e20000100800 */
[----:B------:R-:W-:-:S02]  /*161b10*/  LOP3.LUT R21, R2, 0xffff, RZ, 0xc0, !PT ;  /* 0x0000ffff02157812 */ /* 0x000fc400078ec0ff */
[----:B------:R-:W-:Y:S02]  /*161b20*/  LOP3.LUT R2, R12, 0xffff, RZ, 0xc0, !PT ;  /* 0x0000ffff0c027812 */ /* 0x000fe400078ec0ff */
[----:B------:R-:W4:Y:S01]  /*161b30*/  LDL.LU R12, [R1+0x2f34] ;  /* 0x002f3400010c7983 */ /* 0x000f220000300800 */
[----:B--2---:R-:W-:Y:S02]  /*161b40*/  LOP3.LUT R26, R14, 0xffff, RZ, 0xc0, !PT ;  /* 0x0000ffff0e1a7812 */ /* 0x004fe400078ec0ff */
[----:B---3--:R-:W-:Y:S01]  /*161b50*/  LOP3.LUT R25, R16, 0xffff, RZ, 0xc0, !PT ;  /* 0x0000ffff10197812 */ /* 0x008fe200078ec0ff */
[----:B------:R-:W2:Y:S04]  /*161b60*/  LDL.LU R14, [R1+0x2eb0] ;  /* 0x002eb000010e7983 */ /* 0x000ea80000300800 */
[----:B------:R-:W3:Y:S01]  /*161b70*/  LDL.LU R16, [R1+0x2e6c] ;  /* 0x002e6c0001107983 */ /* 0x000ee20000300800 */
[----:B----4-:R-:W-:-:S02]  /*161b80*/  LOP3.LUT R28, R19, 0xffff, RZ, 0xc0, !PT ;  /* 0x0000ffff131c7812 */ /* 0x010fc400078ec0ff */
[----:B------:R-:W-:Y:S02]  /*161b90*/  LOP3.LUT R23, R29, 0xffff, RZ, 0xc0, !PT ;  /* 0x0000ffff1d177812 */ /* 0x000fe400078ec0ff */
[----:B------:R-:W4:Y:S04]  /*161ba0*/  LDL.LU R29, [R1+0x2e68] ;  /* 0x002e6800011d7983 */ /* 0x000f280000300800 */
[----:B------:R-:W4:Y:S01]  /*161bb0*/  LDL.LU R19, [R1+0x2f4] ;  /* 0x0002f40001137983 */ /* 0x000f220000300800 */
[----:B0-----:R-:W-:-:S03]  /*161bc0*/  LOP3.LUT R24, R20, 0xffff, RZ, 0xc0, !PT ;  /* 0x0000ffff14187812 */ /* 0x001fc600078ec0ff */
[----:B------:R-:W4:Y:S01]  /*161bd0*/  LDL.LU R20, [R1+0x154] ;  /* 0x0001540001147983 */ /* 0x000f220000300800 */
[----:B-1----:R-:W-:Y:S02]  /*161be0*/  LOP3.LUT R0, R22, 0xffff, RZ, 0xc0, !PT ;  /* 0x0000ffff16007812 */ /* 0x002fe400078ec0ff */
        /* <DEDUP_REMOVED lines=29> */
[----:B------:R0:W-:Y:S04]  /*161dc0*/  STL [R1+0xd18], R22 ;  /* 0x000d181601007387 */ /* 0x0001e80000100800 */
[----:B------:R-:W-:Y:S04]  /*161dd0*/  STL [R1+0xd14], R21 ;  /* 0x000d141501007387 */ /* 0x000fe80000100800 */
[----:B------:R-:W-:Y:S04]  /*161de0*/  STL [R1+0xd10], R2 ;  /* 0x000d100201007387 */ /* 0x000fe80000100800 */
[----:B------:R1:W-:Y:S01]  /*161df0*/  STL [R1+0xcfc], R0 ;  /* 0x000cfc0001007387 */ /* 0x0003e20000100800 */
[----:B------:R-:W-:-:S02]  /*161e00*/  LOP3.LUT R23, R6, 0xffff, RZ, 0xc0, !PT ;  /* 0x0000ffff06177812 */ /* 0x000fc400078ec0ff */
[----:B0-----:R-:W-:Y:S02]  /*161e10*/  LOP3.LUT R22, R12, 0xffff, RZ, 0xc0, !PT ;  /* 0x0000ffff0c167812 */ /* 0x001fe400078ec0ff */
[----:B------:R-:W4:Y:S04]  /*161e20*/  LDL.LU R12, [R1+0x2f44] ;  /* 0x002f4400010c7983 */ /* 0x000f280000300800 */
[----:B------:R-:W4:Y:S01]  /*161e30*/  LDL.LU R6, [R1+0x2f00] ;  /* 0x002f000001067983 */ /* 0x000f220000300800 */
[----:B------:R-:W-:Y:S02]  /*161e40*/  SHF.R.U32.HI R25, RZ, 0x8, R22 ;  /* 0x00000008ff197819 */ /* 0x000fe40000011616 */
[----:B-1----:R-:W-:Y:S02]  /*161e50*/  LOP3.LUT R0, R18, 0xffff, RZ, 0xc0, !PT ;  /* 0x0000ffff12007812 */ /* 0x002fe400078ec0ff */
[----:B--2---:R-:W-:-:S02]  /*161e60*/  LOP3.LUT R2, R14, 0xffff, RZ, 0xc0, !PT ;  /* 0x0000ffff0e027812 */ /* 0x004fc400078ec0ff */
[----:B---3--:R-:W-:Y:S01]  /*161e70*/  LOP3.LUT R21, R16, 0xffff, RZ, 0xc0, !PT ;  /* 0x0000ffff10157812 */ /* 0x008fe200078ec0ff */
[----:B------:R-:W2:Y:S04]  /*161e80*/  LDL.LU R14, [R1+0x2ecc] ;  /* 0x002ecc00010e7983 */ /* 0x000ea80000300800 */
[----:B------:R-:W3:Y:S01]  /*161e90*/  LDL.LU R16, [R1+0x2ec8] ;  /* 0x002ec80001107983 */ /* 0x000ee20000300800 */
[----:B----4-:R-:W-:-:S03]  /*161ea0*/  LOP3.LUT R28, R19, 0xffff, RZ, 0xc0, !PT ;  /* 0x0000ffff131c7812 */ /* 0x010fc600078ec0ff */
[----:B------:R-:W4:Y:S01]  /*161eb0*/  LDL.LU R19, [R1+0x2f0] ;  /* 0x0002f00001137983 */ /* 0x000f220000300800 */
[--C-:B------:R-:W-:Y:S02]  /*161ec0*/  PRMT R22, R22, 0x3340, R28.reuse ;  /* 0x0000334016167816 */ /* 0x100fe4000000001c */
[----:B------:R-:W-:Y:S02]  /*161ed0*/  LOP3.LUT R24, R20, 0xffff, RZ, 0xc0, !PT ;  /* 0x0000ffff14187812 */ /* 0x000fe400078ec0ff */
[----:B------:R-:W4:Y:S04]  /*161ee0*/  LDL.LU R20, [R1+0x224] ;  /* 0x0002240001147983 */ /* 0x000f280000300800 */
[----:B------:R-:W4:Y:S04]  /*161ef0*/  LDL.LU R18, [R1+0x5164] ;  /* 0x0051640001127983 */ /* 0x000f280000300800 */
[----:B------:R0:W-:Y:S01]  /*161f00*/  STL [R1+0x159c], R22 ;  /* 0x00159c1601007387 */ /* 0x0001e20000100800 */
[----:B------:R-:W-:-:S02]  /*161f10*/  SHF.R.U32.HI R26, RZ, 0x8, R28 ;  /* 0x00000008ff1a7819 */ /* 0x000fc4000001161c */
[----:B------:R-:W-:Y:S02]  /*161f20*/  SHF.R.U32.HI R28, RZ, 0x8, R24 ;  /* 0x00000008ff1c7819 */ /* 0x000fe40000011618 */
[----:B------:R-:W-:Y:S02]  /*161f30*/  LOP3.LUT R29, R29, 0xffff, RZ, 0xc0, !PT ;  /* 0x0000ffff1d1d7812 */ /* 0x000fe400078ec0ff */
[----:B0-----:R-:W-:Y:S02]  /*161f40*/  SHF.R.U32.HI R22, RZ, 0x8, R2 ;  /* 0x00000008ff167819 */ /* 0x001fe40000011602 */
[----:B------:R-:W-:Y:S02]  /*161f50*/  PRMT R2, R2, 0x3340, R24 ;  /* 0x0000334002027816 */ /* 0x000fe40000000018 */
[----:B------:R-:W-:-:S03]  /*161f60*/  PRMT R24, R21, 0x3340, R23 ;  /* 0x0000334015187816 */ /* 0x000fc60000000017 */
[----:B------:R0:W-:Y:S04]  /*161f70*/  STL [R1+0x1598], R2 ;  /* 0x0015980201007387 */ /* 0x0001e80000100800 */
[----:B------:R1:W-:Y:S01]  /*161f80*/  STL [R1+0x1594], R24 ;  /* 0x0015941801007387 */ /* 0x0003e20000100800 */
[----:B0-----:R-:W-:Y:S02]  /*161f90*/  SHF.R.U32.HI R2, RZ, 0x8, R21 ;  /* 0x00000008ff027819 */ /* 0x001fe40000011615 */
[----:B------:R-:W-:Y:S02]  /*161fa0*/  SHF.R.U32.HI R21, RZ, 0x8, R29 ;  /* 0x00000008ff157819 */ /* 0x000fe4000001161d */
[----:B-1----:R-:W-:Y:S02]  /*161fb0*/  PRMT R24, R29, 0x3340, R0 ;  /* 0x000033401d187816 */ /* 0x002fe40000000000 */
[----:B------:R-:W4:Y:S04]  /*161fc0*/  LDL.LU R29, [R1+0x5160] ;  /* 0x00516000011d7983 */ /* 0x000f280000300800 */
[----:B------:R0:W-:Y:S01]  /*161fd0*/  STL [R1+0x158c], R24 ;  /* 0x00158c1801007387 */ /* 0x0001e20000100800 */
[----:B------:R-:W-:-:S02]  /*161fe0*/  SHF.R.U32.HI R23, RZ, 0x8, R23 ;  /* 0x00000008ff177819 */ /* 0x000fc40000011617 */
[----:B------:R-:W-:Y:S02]  /*161ff0*/  LOP3.LUT R22, R22, 0xffff, RZ, 0xc0, !PT ;  /* 0x0000ffff16167812 */ /* 0x000fe400078ec0ff */
[----:B------:R-:W-:Y:S02]  /*162000*/  LOP3.LUT R2, R2, 0xffff, RZ, 0xc0, !PT ;  /* 0x0000ffff02027812 */ /* 0x000fe400078ec0ff */
[----:B0-----:R-:W-:Y:S01]  /*162010*/  SHF.R.U32.HI R24, RZ, 0x8, R0 ;  /* 0x00000008ff187819 */ /* 0x001fe20000011600 */
        /* <DEDUP_REMOVED lines=14> */
[----:B------:R2:W-:Y:S04]  /*162100*/  STL [R1+0xcf0], R2 ;  /* 0x000cf00201007387 */ /* 0x0005e80000100800 */
[----:B------:R1:W-:Y:S01]  /*162110*/  STL [R1+0xcdc], R0 ;  /* 0x000cdc0001007387 */ /* 0x0003e20000100800 */
[----:B0-----:R-:W-:-:S02]  /*162120*/  LOP3.LUT R21, R12, 0xffff, RZ, 0xc0, !PT ;  /* 0x0000ffff0c157812 */ /* 0x001fc400078ec0ff */
[----:B------:R-:W-:Y:S02]  /*162130*/  LOP3.LUT R12, R6, 0xffff, RZ, 0xc0, !PT ;  /* 0x0000ffff060c7812 */ /* 0x000fe400078ec0ff */
[----:B------:R-:W4:Y:S01]  /*162140*/  LDL.LU R6, [R1+0x2f50] ;  /* 0x002f500001067983 */ /* 0x000f220000300800 */
[----:B------:R-:W-:Y:S02]  /*162150*/  SHF.R.U32.HI R25, RZ, 0x8, R21 ;  /* 0x00000008ff197819 */ /* 0x000fe40000011615 */
[----:B--2---:R-:W-:Y:S02]  /*162160*/  LOP3.LUT R2, R14, 0xffff, RZ, 0xc0, !PT ;  /* 0x0000ffff0e027812 */ /* 0x004fe400078ec0ff */
[----:B---3--:R-:W-:Y:S01]  /*162170*/  LOP3.LUT R26, R16, 0xffff, RZ, 0xc0, !PT ;  /* 0x0000ffff101a7812 */ /* 0x008fe200078ec0ff */
[----:B------:R-:W2:Y:S04]  /*162180*/  LDL.LU R14, [R1+0x2f4c] ;  /* 0x002f4c00010e7983 */ /* 0x000ea80000300800 */
[----:B------:R-:W3:Y:S01]  /*162190*/  LDL.LU R16, [R1+0x2f14] ;  /* 0x002f140001107983 */ /* 0x000ee20000300800 */
[----:B----4-:R-:W-:-:S03]  /*1621a0*/  LOP3.LUT R28, R19, 0xffff, RZ, 0xc0, !PT ;  /* 0x0000ffff131c7812 */ /* 0x010fc600078ec0ff */
[----:B------:R-:W4:Y:S01]  /*1621b0*/  LDL.LU R19, [R1+0x2e8c] ;  /* 0x002e8c0001137983 */ /* 0x000f220000300800 */
[--C-:B------:R-:W-:Y:S02]  /*1621c0*/  PRMT R21, R21, 0x3340, R28.reuse ;  /* 0x0000334015157816 */ /* 0x100fe4000000001c */
[----:B------:R-:W-:Y:S02]  /*1621d0*/  LOP3.LUT R24, R20, 0xffff, RZ, 0xc0, !PT ;  /* 0x0000ffff14187812 */ /* 0x000fe400078ec0ff */
[----:B-1----:R-:W-:Y:S01]  /*1621e0*/  LOP3.LUT R0, R18, 0xffff, RZ, 0xc0, !PT ;  /* 0x0000ffff12007812 */ /* 0x002fe200078ec0ff */
[----:B------:R-:W4:Y:S04]  /*1621f0*/  LDL.LU R20, [R1+0x2fc] ;  /* 0x0002fc0001147983 */ /* 0x000f280000300800 */
[----:B------:R-:W4:Y:S01]  /*162200*/  LDL.LU R18, [R1+0x2f8] ;  /* 0x0002f80001127983 */ /* 0x000f220000300800 */
[----:B------:R-:W-:-:S02]  /*162210*/  SHF.R.U32.HI R22, RZ, 0x8, R28 ;  /* 0x00000008ff167819 */ /* 0x000fc4000001161c */
[----:B------:R-:W-:Y:S02]  /*162220*/  SHF.R.U32.HI R28, RZ, 0x8, R24 ;  /* 0x00000008ff1c7819 */ /* 0x000fe40000011618 */
[----:B------:R-:W-:Y:S02]  /*162230*/  LOP3.LUT R23, R29, 0xffff, RZ, 0xc0, !PT ;  /* 0x0000ffff1d177812 */ /* 0x000fe400078ec0ff */
[----:B------:R-:W4:Y:S04]  /*162240*/  LDL.LU R29, [R1+0x22c] ;  /* 0x00022c00011d7983 */ /* 0x000f280000300800 */
[----:B------:R0:W-:Y:S02]  /*162250*/  STL [R1+0x1568], R21 ;  /* 0x0015681501007387 */ /* 0x0001e40000100800 */
        /* <DEDUP_REMOVED lines=26> */
[----:B------:R0:W-:Y:S01]  /*162400*/  STL [R1+0xcd4], R22 ;  /* 0x000cd41601007387 */ /* 0x0001e20000100800 */
[----:B------:R-:W-:-:S03]  /*162410*/  LOP3.LUT R26, R6, 0xffff, RZ, 0xc0, !PT ;  /* 0x0000ffff061a7812 */ /* 0x000fc600078ec0ff */
[----:B------:R3:W-:Y:S04]  /*162420*/  STL [R1+0xcd0], R21 ;  /* 0x000cd01501007387 */ /* 0x0007e80000100800 */
[----:B------:R1:W-:Y:S01]  /*162430*/  STL [R1+0xcbc], R0 ;  /* 0x000cbc0001007387 */ /* 0x0003e20000100800 */
[----:B0-----:R-:W-:Y:S02]  /*162440*/  SHF.R.U32.HI R22, RZ, 0x8, R26 ;  /* 0x00000008ff167819 */ /* 0x001fe4000001161a */
[----:B--2---:R-:W-:Y:S02]  /*162450*/  LOP3.LUT R25, R14, 0xffff, RZ, 0xc0, !PT ;  /* 0x0000ffff0e197812 */ /* 0x004fe400078ec0ff */
[----:B---3--:R-:W-:Y:S02]  /*162460*/  LOP3.LUT R21, R16, 0xffff, RZ, 0xc0, !PT ;  /* 0x0000ffff10157812 */ /* 0x008fe400078ec0ff */
[----:B----4-:R-:W-:-:S02]  /*162470*/  LOP3.LUT R28, R20, 0xffff, RZ, 0xc0, !PT ;  /* 0x0000ffff141c7812 */ /* 0x010fc400078ec0ff */
[----:B------:R-:W-:Y:S02]  /*162480*/  LOP3.LUT R24, R18, 0xffff, RZ, 0xc0, !PT ;  /* 0x0000ffff12187812 */ /* 0x000fe400078ec0ff */
[----:B------:R-:W-:Y:S02]  /*162490*/  LOP3.LUT R6, R19, 0xffff, RZ, 0xc0, !PT ;  /* 0x0000ffff13067812 */ /* 0x000fe400078ec0ff */
[--C-:B------:R-:W-:Y:S02]  /*1624a0*/  PRMT R26, R26, 0x3340, R28.reuse ;  /* 0x000033401a1a7816 */ /* 0x100fe4000000001c */
[----:B------:R-:W-:Y:S02]  /*1624b0*/  LOP3.LUT R23, R29, 0xffff, RZ, 0xc0, !PT ;  /* 0x0000ffff1d177812 */ /* 0x000fe400078ec0ff */
[----:B-1----:R-:W-:Y:S02]  /*1624c0*/  LOP3.LUT R0, R2, 0xffff, RZ, 0xc0, !PT ;  /* 0x0000ffff02007812 */ /* 0x002fe400078ec0ff */
[----:B------:R-:W2:Y:S04]  /*1624d0*/  LDL.LU R2, [R1+0x2f24] ;  /* 0x002f240001027983 */ /* 0x000ea80000300800 */
[----:B------:R-:W3:Y:S04]  /*1624e0*/  LDL.LU R18, [R1+0x2ee4] ;  /* 0x002ee40001127983 */ /* 0x000ee80000300800 */
[----:B------:R-:W4:Y:S04]  /*1624f0*/  LDL.LU R14, [R1+0x2ee0] ;  /* 0x002ee000010e7983 */ /* 0x000f280000300800 */
[----:B------:R-:W3:Y:S04]  /*162500*/  LDL.LU R29, [R1+0x2ea4] ;  /* 0x002ea400011d7983 */ /* 0x000ee80000300800 */
[----:B------:R-:W3:Y:S04]  /*162510*/  LDL.LU R16, [R1+0x228] ;  /* 0x0002280001107983 */ /* 0x000ee80000300800 */
[----:B------:R-:W3:Y:S04]  /*162520*/  LDL.LU R19, [R1+0x168] ;  /* 0x0001680001137983 */ /* 0x000ee80000300800 */
[----:B------:R-:W3:Y:S04]  /*162530*/  LDL.LU R20, [R1+0x164] ;  /* 0x0001640001147983 */ /* 0x000ee80000300800 */
        /* <DEDUP_REMOVED lines=13> */
[----:B0-----:R-:W-:Y:S01]  /*162610*/  SHF.R.U32.HI R21, RZ, 0x8, R23 ;  /* 0x00000008ff157819 */ /* 0x001fe20000011617 */
        /* <DEDUP_REMOVED lines=9> */
[----:B------:R-:W3:Y:S01]  /*1626b0*/  LDL.LU R6, [R1+0x5154] ;  /* 0x0051540001067983 */ /* 0x000ee20000300800 */
        /* <DEDUP_REMOVED lines=9> */
[----:B------:R1:W-:Y:S04]  /*162750*/  STL [R1+0xc98], R0 ;  /* 0x000c980001007387 */ /* 0x0003e80000100800 */
[----:B0-----:R-:W3:Y:S01]  /*162760*/  LDL.LU R21, [R1+0x2f70] ;  /* 0x002f700001157983 */ /* 0x001ee20000300800 */
[----:B--2---:R-:W-:-:S02]  /*162770*/  LOP3.LUT R22, R2, 0xffff, RZ, 0xc0, !PT ;  /* 0x0000ffff02167812 */ /* 0x004fc400078ec0ff */
[----:B----4-:R-:W-:Y:S02]  /*162780*/  LOP3.LUT R2, R14, 0xffff, RZ, 0xc0, !PT ;  /* 0x0000ffff0e027812 */ /* 0x010fe400078ec0ff */
[----:B------:R-:W2:Y:S01]  /*162790*/  LDL.LU R14, [R1+0x2f6c] ;  /* 0x002f6c00010e7983 */ /* 0x000ea20000300800 */
[----:B---3--:R-:W-:Y:S02]  /*1627a0*/  LOP3.LUT R28, R16, 0xffff, RZ, 0xc0, !PT ;  /* 0x0000ffff101c7812 */ /* 0x008fe400078ec0ff */
[----:B------:R-:W-:Y:S02]  /*1627b0*/  LOP3.LUT R24, R19, 0xffff, RZ, 0xc0, !PT ;  /* 0x0000ffff13187812 */ /* 0x000fe400078ec0ff */
[----:B------:R-:W-:Y:S02]  /*1627c0*/  LOP3.LUT R23, R20, 0xffff, RZ, 0xc0, !PT ;  /* 0x0000ffff14177812 */ /* 0x000fe400078ec0ff */
[----:B-1----:R-:W-:Y:S02]  /*1627d0*/  LOP3.LUT R0, R6, 0xffff, RZ, 0xc0, !PT ;  /* 0x0000ffff06007812 */ /* 0x002fe400078ec0ff */
[----:B------:R-:W3:Y:S04]  /*1627e0*/  LDL.LU R6, [R1+0x2f38] ;  /* 0x002f380001067983 */ /* 0x000ee80000300800 */
[----:B------:R-:W4:Y:S04]  /*1627f0*/  LDL.LU R16, [R1+0x2eac] ;  /* 0x002eac0001107983 */ /* 0x000f280000300800 */
[----:B------:R-:W4:Y:S04]  /*162800*/  LDL.LU R19, [R1+0x304] ;  /* 0x0003040001137983 */ /* 0x000f280000300800 */
[----:B------:R-:W4:Y:S01]  /*162810*/  LDL.LU R20, [R1+0x300] ;  /* 0x0003000001147983 */ /* 0x000f220000300800 */
[----:B------:R-:W-:-:S02]  /*162820*/  SHF.R.U32.HI R26, RZ, 0x8, R22 ;  /* 0x00000008ff1a7819 */ /* 0x000fc40000011616 */
[--C-:B------:R-:W-:Y:S02]  /*162830*/  PRMT R22, R22, 0x3340, R28.reuse ;  /* 0x0000334016167816 */ /* 0x100fe4000000001c */
[----:B------:R-:W-:Y:S02]  /*162840*/  LOP3.LUT R18, R18, 0xffff, RZ, 0xc0, !PT ;  /* 0x0000ffff12127812 */ /* 0x000fe400078ec0ff */
[----:B------:R-:W-:Y:S01]  /*162850*/  SHF.R.U32.HI R25, RZ, 0x8, R28 ;  /* 0x00000008ff197819 */ /* 0x000fe2000001161c */
[----:B------:R0:W-:Y:S01]  /*162860*/  STL [R1+0x14f0], R22 ;  /* 0x0014f01601007387 */ /* 0x0001e20000100800 */
[----:B------:R-:W-:Y:S02]  /*162870*/  SHF.R.U32.HI R28, RZ, 0x8, R24 ;  /* 0x00000008ff1c7819 */ /* 0x000fe40000011618 */
[----:B------:R-:W-:Y:S02]  /*162880*/  LOP3.LUT R29, R29, 0xffff, RZ, 0xc0, !PT ;  /* 0x0000ffff1d1d7812 */ /* 0x000fe400078ec0ff */
        /* <DEDUP_REMOVED lines=16> */
[----:B0-----:R-:W-:Y:S02]  /*162990*/  LOP3.LUT R29, R25, 0xffff, RZ, 0xc0, !PT ;  /* 0x0000ffff191d7812 */ /* 0x001fe400078ec0ff */
[----:B------:R-:W-:Y:S02]  /*1629a0*/  LOP3.LUT R25, R28, 0xffff, RZ, 0xc0, !PT ;  /* 0x0000ffff1c197812 */ /* 0x000fe400078ec0ff */
[----:B------:R-:W-:Y:S02]  /*1629b0*/  LOP3.LUT R28, R18, 0xffff, RZ, 0xc0, !PT ;  /* 0x0000ffff121c7812 */ /* 0x000fe400078ec0ff */
[----:B------:R-:W-:Y:S02]  /*1629c0*/  PRMT R26, R26, 0x3340, R29 ;  /* 0x000033401a1a7816 */ /* 0x000fe4000000001d */
[----:B------:R-:W-:Y:S01]  /*1629d0*/  PRMT R25, R22, 0x3340, R25 ;  /* 0x0000334016197816 */ /* 0x000fe20000000019 */
[----:B------:R-:W4:Y:S04]  /*1629e0*/  LDL.LU R18, [R1+0x514c] ;  /* 0x00514c0001127983 */ /* 0x000f280000300800 */
[----:B------:R-:W4:Y:S04]  /*1629f0*/  LDL.LU R29, [R1+0x5148] ;  /* 0x00514800011d7983 */ /* 0x000f280000300800 */
[----:B------:R-:W-:Y:S01]  /*162a00*/  STL [R1+0xc7c], R26 ;  /* 0x000c7c1a01007387 */ /* 0x000fe20000100800 */
[----:B------:R-:W-:-:S03]  /*162a10*/  PRMT R22, R23, 0x3340, R0 ;  /* 0x0000334017167816 */ /* 0x000fc60000000000 */
[----:B------:R2:W-:Y:S04]  /*162a20*/  STL [R1+0xc70], R25 ;  /* 0x000c701901007387 */ /* 0x0005e80000100800 */
[----:B------:R-:W4:Y:S01]  /*162a30*/  LDL.LU R0, [R1+0x230] ;  /* 0x0002300001007983 */ /* 0x000f220000300800 */
[----:B------:R-:W-:-:S04]  /*162a40*/  LOP3.LUT R24, R24, 0xffff, RZ, 0xc0, !PT ;  /* 0x0000ffff18187812 */ /* 0x000fc800078ec0ff */
[----:B------:R-:W-:-:S05]  /*162a50*/  PRMT R24, R28, 0x3340, R24 ;  /* 0x000033401c187816 */ /* 0x000fca0000000018 */
[----:B------:R-:W-:Y:S04]  /*162a60*/  STL [R1+0xc5c], R24 ;  /* 0x000c5c1801007387 */ /* 0x000fe80000100800 */
[----:B------:R4:W-:Y:S01]  /*162a70*/  STL [R1+0xc58], R22 ;  /* 0x000c581601007387 */ /* 0x0009e20000100800 */
[----:B--2---:R-:W-:-:S03]  /*162a80*/  LOP3.LUT R25, R14, 0xffff, RZ, 0xc0, !PT ;  /* 0x0000ffff0e197812 */ /* 0x004fc600078ec0ff */
[----:B------:R-:W2:Y:S01]  /*162a90*/  LDL.LU R14, [R1+0x2f84] ;  /* 0x002f8400010e7983 */ /* 0x000ea20000300800 */
[----:B---3--:R-:W-:Y:S02]  /*162aa0*/  LOP3.LUT R26, R6, 0xffff, RZ, 0xc0, !PT ;  /* 0x0000ffff061a7812 */ /* 0x008fe400078ec0ff */
[----:B----4-:R-:W-:Y:S01]  /*162ab0*/  LOP3.LUT R22, R16, 0xffff, RZ, 0xc0, !PT ;  /* 0x0000ffff10167812 */ /* 0x010fe200078ec0ff */
[----:B------:R-:W3:Y:S01]  /*162ac0*/  LDL.LU R6, [R1+0x2f0c] ;  /* 0x002f0c0001067983 */ /* 0x000ee20000300800 */
[----:B------:R-:W-:-:S03]  /*162ad0*/  LOP3.LUT R28, R19, 0xffff, RZ, 0xc0, !PT ;  /* 0x0000ffff131c7812 */ /* 0x000fc600078ec0ff */
[----:B------:R-:W4:Y:S01]  /*162ae0*/  LDL.LU R16, [R1+0x2f08] ;  /* 0x002f080001107983 */ /* 0x000f220000300800 */
[----:B------:R-:W-:-:S03]  /*162af0*/  LOP3.LUT R24, R20, 0xffff, RZ, 0xc0, !PT ;  /* 0x0000ffff14187812 */ /* 0x000fc600078ec0ff */
[----:B------:R-:W2:Y:S04]  /*162b00*/  LDL.LU R19, [R1+0x2ec4] ;  /* 0x002ec40001137983 */ /* 0x000ea80000300800 */
[----:B------:R-:W2:Y:S01]  /*162b10*/  LDL.LU R20, [R1+0x30c] ;  /* 0x00030c0001147983 */ /* 0x000ea20000300800 */
[----:B------:R-:W-:Y:S02]  /*162b20*/  LOP3.LUT R21, R21, 0xffff, RZ, 0xc0, !PT ;  /* 0x0000ffff15157812 */ /* 0x000fe400078ec0ff */
[----:B------:R-:W-:Y:S02]  /*162b30*/  LOP3.LUT R23, R0, 0xffff, RZ, 0xc0, !PT ;  /* 0x0000ffff00177812 */ /* 0x000fe400078ec0ff */
[----:B------:R-:W-:Y:S02]  /*162b40*/  LOP3.LUT R0, R12, 0xffff, RZ, 0xc0, !PT ;  /* 0x0000ffff0c007812 */ /* 0x000fe400078ec0ff */
[----:B------:R-:W-:-:S02]  /*162b50*/  SHF.R.U32.HI R12, RZ, 0x8, R21 ;  /* 0x00000008ff0c7819 */ /* 0x000fc40000011615 */
[----:B------:R-:W-:-:S05]  /*162b60*/  PRMT R21, R21, 0x3340, R28 ;  /* 0x0000334015157816 */ /* 0x000fca000000001c */
        /* <DEDUP_REMOVED lines=36> */
[----:B------:R-:W3:Y:S01]  /*162db0*/  LDL.LU R6, [R1+0x2f90] ;  /* 0x002f900001067983 */ /* 0x000ee20000300800 */
[----:B----4-:R-:W-:-:S03]  /*162dc0*/  LOP3.LUT R21, R16, 0xffff, RZ, 0xc0, !PT ;  /* 0x0000ffff10157812 */ /* 0x010fc600078ec0ff */
[----:B------:R-:W4:Y:S01]  /*162dd0*/  LDL.LU R2, [R1+0x2f58] ;  /* 0x002f580001027983 */ /* 0x000f220000300800 */
[----:B--2---:R-:W-:-:S03]  /*162de0*/  LOP3.LUT R12, R19, 0xffff, RZ, 0xc0, !PT ;  /* 0x0000ffff130c7812 */ /* 0x004fc600078ec0ff */
[----:B------:R-:W2:Y:S01]  /*162df0*/  LDL.LU R16, [R1+0x2f54] ;  /* 0x002f540001107983 */ /* 0x000ea20000300800 */
[----:B------:R-:W-:-:S03]  /*162e00*/  LOP3.LUT R28, R20, 0xffff, RZ, 0xc0, !PT ;  /* 0x0000ffff141c7812 */ /* 0x000fc600078ec0ff */
[----:B------:R-:W2:Y:S04]  /*162e10*/  LDL.LU R19, [R1+0x2f1c] ;  /* 0x002f1c0001137983 */ /* 0x000ea80000300800 */
[----:B------:R-:W2:Y:S04]  /*162e20*/  LDL.LU R20, [R1+0x308] ;  /* 0x0003080001147983 */ /* 0x000ea80000300800 */
[----:B------:R-:W2:Y:S01]  /*162e30*/  LDL.LU R18, [R1+0x238] ;  /* 0x0002380001127983 */ /* 0x000ea20000300800 */
[----:B------:R-:W-:Y:S02]  /*162e40*/  LOP3.LUT R14, R14, 0xffff, RZ, 0xc0, !PT ;  /* 0x0000ffff0e0e7812 */ /* 0x000fe400078ec0ff */
[----:B------:R-:W-:-:S02]  /*162e50*/  LOP3.LUT R24, R29, 0xffff, RZ, 0xc0, !PT ;  /* 0x0000ffff1d187812 */ /* 0x000fc400078ec0ff */
[----:B------:R-:W-:Y:S02]  /*162e60*/  PRMT R25, R14, 0x3340, R28 ;  /* 0x000033400e197816 */ /* 0x000fe4000000001c */
[----:B------:R-:W-:Y:S02]  /*162e70*/  SHF.R.U32.HI R29, RZ, 0x8, R14 ;  /* 0x00000008ff1d7819 */ /* 0x000fe4000001160e */
[----:B------:R-:W-:Y:S02]  /*162e80*/  SHF.R.U32.HI R14, RZ, 0x8, R28 ;  /* 0x00000008ff0e7819 */ /* 0x000fe4000001161c */
[----:B------:R-:W-:Y:S01]  /*162e90*/  SHF.R.U32.HI R28, RZ, 0x8, R24 ;  /* 0x00000008ff1c7819 */ /* 0x000fe20000011618 */
[----:B------:R0:W-:Y:S01]  /*162ea0*/  STL [R1+0x14a8], R25 ;  /* 0x0014a81901007387 */ /* 0x0001e20000100800 */
[----:B------:R-:W-:Y:S02]  /*162eb0*/  SHF.R.U32.HI R26, RZ, 0x8, R22 ;  /* 0x00000008ff1a7819 */ /* 0x000fe40000011616 */
[----:B0-----:R-:W-:-:S02]  /*162ec0*/  PRMT R25, R22, 0x3340, R24 ;  /* 0x0000334016197816 */ /* 0x001fc40000000018 */
[----:B------:R-:W-:Y:S01]  /*162ed0*/  PRMT R24, R21, 0x3340, R23 ;  /* 0x0000334015187816 */ /* 0x000fe20000000017 */
[----:B------:R-:W2:Y:S04]  /*162ee0*/  LDL.LU R22, [R1+0x178] ;  /* 0x0001780001167983 */ /* 0x000ea80000300800 */
[----:B------:R0:W-:Y:S04]  /*162ef0*/  STL [R1+0x14a4], R25 ;  /* 0x0014a41901007387 */ /* 0x0001e80000100800 */
[----:B------:R1:W-:Y:S01]  /*162f00*/  STL [R1+0x14a0], R24 ;  /* 0x0014a01801007387 */ /* 0x0003e20000100800 */
[----:B0-----:R-:W-:-:S02]  /*162f10*/  SHF.R.U32.HI R25, RZ, 0x8, R21 ;  /* 0x00000008ff197819 */ /* 0x001fc40000011615 */
[----:B------:R-:W-:Y:S02]  /*162f20*/  SHF.R.U32.HI R21, RZ, 0x8, R23 ;  /* 0x00000008ff157819 */ /* 0x000fe40000011617 */
[----:B-1----:R-:W-:Y:S02]  /*162f30*/  PRMT R24, R12, 0x3340, R0 ;  /* 0x000033400c187816 */ /* 0x002fe40000000000 */
[----:B------:R-:W-:Y:S02]  /*162f40*/  SHF.R.U32.HI R23, RZ, 0x8, R12 ;  /* 0x00000008ff177819 */ /* 0x000fe4000001160c */
[----:B------:R-:W2:Y:S04]  /*162f50*/  LDL.LU R12, [R1+0x5144] ;  /* 0x00514400010c7983 */ /* 0x000ea80000300800 */
[----:B------:R0:W-:Y:S01]  /*162f60*/  STL [R1+0x149c], R24 ;  /* 0x00149c1801007387 */ /* 0x0001e20000100800 */
[----:B------:R-:W-:-:S02]  /*162f70*/  LOP3.LUT R26, R26, 0xffff, RZ, 0xc0, !PT ;  /* 0x0000ffff1a1a7812 */ /* 0x000fc400078ec0ff */
[----:B------:R-:W-:Y:S02]  /*162f80*/  LOP3.LUT R25, R25, 0xffff, RZ, 0xc0, !PT ;  /* 0x0000ffff19197812 */ /* 0x000fe400078ec0ff */
[----:B0-----:R-:W-:Y:S01]  /*162f90*/  SHF.R.U32.HI R24, RZ, 0x8, R0 ;  /* 0x00000008ff187819 */ /* 0x001fe20000011600 */
[----:B------:R-:W-:Y:S01]  /*162fa0*/  IMAD.MOV.U32 R0, RZ, RZ, R29 ;  /* 0x000000ffff007224 */ /* 0x000fe200078e001d */
[----:B------:R-:W-:Y:S01]  /*162fb0*/  LOP3.LUT R29, R28, 0xffff, RZ, 0xc0, !PT ;  /* 0x0000ffff1c1d7812 */ /* 0x000fe200078ec0ff */
[----:B------:R-:W-:Y:S01]  /*162fc0*/  IMAD.MOV.U32 R28, RZ, RZ, R21 ;  /* 0x000000ffff1c7224 */ /* 0x000fe200078e0015 */
[----:B------:R-:W-:-:S04]  /*162fd0*/  LOP3.LUT R21, R23, 0xffff, RZ, 0xc0, !PT ;  /* 0x0000ffff17157812 */ /* 0x000fc800078ec0ff */
[----:B------:R-:W-:Y:S02]  /*162fe0*/  LOP3.LUT R28, R28, 0xffff, RZ, 0xc0, !PT ;  /* 0x0000ffff1c1c7812 */ /* 0x000fe400078ec0ff */
[----:B------:R-:W-:Y:S02]  /*162ff0*/  LOP3.LUT R23, R0, 0xffff, RZ, 0xc0, !PT ;  /* 0x0000ffff00177812 */ /* 0x000fe400078ec0ff */
[----:B------:R-:W-:Y:S02]  /*163000*/  PRMT R26, R26, 0x3340, R29 ;  /* 0x000033401a1a7816 */ /* 0x000fe4000000001d */
[----:B------:R-:W-:Y:S02]  /*163010*/  LOP3.LUT R0, R14, 0xffff, RZ, 0xc0, !PT ;  /* 0x0000ffff0e007812 */ /* 0x000fe400078ec0ff */
[----:B------:R-:W-:Y:S01]  /*163020*/  PRMT R25, R25, 0x3340, R28 ;  /* 0x0000334019197816 */ /* 0x000fe2000000001c */
[----:B------:R-:W2:Y:S04]  /*163030*/  LDL.LU R14, [R1+0x5140] ;  /* 0x00514000010e7983 */ /* 0x000ea80000300800 */
[----:B------:R-:W2:Y:S04]  /*163040*/  LDL.LU R29, [R1+0x513c] ;  /* 0x00513c00011d7983 */ /* 0x000ea80000300800 */
[----:B------:R-:W-:Y:S01]  /*163050*/  STL [R1+0xbd8], R26 ;  /* 0x000bd81a01007387 */ /* 0x000fe20000100800 */
[----:B------:R-:W-:-:S03]  /*163060*/  PRMT R23, R23, 0x3340, R0 ;  /* 0x0000334017177816 */ /* 0x000fc60000000000 */
[----:B------:R-:W-:Y:S04]  /*163070*/  STL [R1+0xbd4], R25 ;  /* 0x000bd41901007387 */ /* 0x000fe80000100800 */
[----:B------:R-:W2:Y:S01]  /*163080*/  LDL.LU R0, [R1+0x234] ;  /* 0x0002340001007983 */ /* 0x000ea20000300800 */
[----:B------:R-:W-:-:S04]  /*163090*/  LOP3.LUT R24, R24, 0xffff, RZ, 0xc0, !PT ;  /* 0x0000ffff18187812 */ /* 0x000fc800078ec0ff */
[----:B------:R-:W-:-:S05]  /*1630a0*/  PRMT R21, R21, 0x3340, R24 ;  /* 0x0000334015157816 */ /* 0x000fca0000000018 */
[----:B------:R3:W-:Y:S04]  /*1630b0*/  STL [R1+0xbd0], R21 ;  /* 0x000bd01501007387 */ /* 0x0007e80000100800 */
[----:B------:R0:W-:Y:S01]  /*1630c0*/  STL [R1+0xbbc], R23 ;  /* 0x000bbc1701007387 */ /* 0x0001e20000100800 */
[----:B---3--:R-:W-:Y:S02]  /*1630d0*/  LOP3.LUT R21, R6, 0xffff, RZ, 0xc0, !PT ;  /* 0x0000ffff06157812 */ /* 0x008fe400078ec0ff */
[----:B----4-:R-:W-:Y:S02]  /*1630e0*/  LOP3.LUT R6, R2, 0xffff, RZ, 0xc0, !PT ;  /* 0x0000ffff02067812 */ /* 0x010fe400078ec0ff */
[----:B--2---:R-:W-:Y:S02]  /*1630f0*/  LOP3.LUT R26, R16, 0xffff, RZ, 0xc0, !PT ;  /* 0x0000ffff101a7812 */ /* 0x004fe400078ec0ff */
[----:B------:R-:W-:-:S02]  /*163100*/  LOP3.LUT R24, R18, 0xffff, RZ, 0xc0, !PT ;  /* 0x0000ffff12187812 */ /* 0x000fc400078ec0ff */
[----:B------:R-:W2:Y:S04]  /*163110*/  LDL.LU R18, [R1+0x2fa4] ;  /* 0x002fa40001127983 */ /* 0x000ea80000300800 */
[----:B------:R-:W3:Y:S01]  /*163120*/  LDL.LU R2, [R1+0x2f2c] ;  /* 0x002f2c0001027983 */ /* 0x000ee20000300800 */
[----:B------:R-:W-:-:S03]  /*163130*/  LOP3.LUT R25, R19, 0xffff, RZ, 0xc0, !PT ;  /* 0x0000ffff13197812 */ /* 0x000fc600078ec0ff */
[----:B------:R-:W4:Y:S01]  /*163140*/  LDL.LU R16, [R1+0x2efc] ;  /* 0x002efc0001107983 */ /* 0x000f220000300800 */
[----:B------:R-:W-:-:S03]  /*163150*/  LOP3.LUT R28, R20, 0xffff, RZ, 0xc0, !PT ;  /* 0x0000ffff141c7812 */ /* 0x000fc600078ec0ff */
[----:B------:R-:W4:Y:S04]  /*163160*/  LDL.LU R19, [R1+0x2ef8] ;  /* 0x002ef80001137983 */ /* 0x000f280000300800 */
[----:B------:R-:W4:Y:S01]  /*163170*/  LDL.LU R20, [R1+0x314] ;  /* 0x0003140001147983 */ /* 0x000f220000300800 */
[----:B0-----:R-:W-:Y:S02]  /*163180*/  LOP3.LUT R23, R0, 0xffff, RZ, 0xc0, !PT ;  /* 0x0000ffff00177812 */ /* 0x001fe400078ec0ff */
        /* <DEDUP_REMOVED lines=37> */
[----:B------:R-:W4:Y:S04]  /*1633e0*/  LDL.LU R12, [R1+0x2fb4] ;  /* 0x002fb400010c7983 */ /* 0x000f280000300800 */
[----:B------:R-:W4:Y:S01]  /*1633f0*/  LDL.LU R14, [R1+0x2f74] ;  /* 0x002f7400010e7983 */ /* 0x000f220000300800 */
[----:B--2---:R-:W-:Y:S02]  /*163400*/  LOP3.LUT R18, R18, 0xffff, RZ, 0xc0, !PT ;  /* 0x0000ffff12127812 */ /* 0x004fe400078ec0ff */
[----:B---3--:R-:W-:-:S02]  /*163410*/  LOP3.LUT R2, R2, 0xffff, RZ, 0xc0, !PT ;  /* 0x0000ffff02027812 */ /* 0x008fc400078ec0ff */
[----:B----4-:R-:W-:Y:S02]  /*163420*/  LOP3.LUT R6, R16, 0xffff, RZ, 0xc0, !PT ;  /* 0x0000ffff10067812 */ /* 0x010fe400078ec0ff */
[----:B------:R-:W-:Y:S02]  /*163430*/  LOP3.LUT R28, R20, 0xffff, RZ, 0xc0, !PT ;  /* 0x0000ffff141c7812 */ /* 0x000fe400078ec0ff */
[----:B------:R-:W-:Y:S01]  /*163440*/  SHF.R.U32.HI R25, RZ, 0x8, R18 ;  /* 0x00000008ff197819 */ /* 0x000fe20000011612 */
[----:B------:R-:W2:Y:S01]  /*163450*/  LDL.LU R16, [R1+0x2f40] ;  /* 0x002f400001107983 */ /* 0x000ea20000300800 */
[----:B------:R-:W-:Y:S02]  /*163460*/  SHF.R.U32.HI R21, RZ, 0x8, R2 ;  /* 0x00000008ff157819 */ /* 0x000fe40000011602 */
[--C-:B------:R-:W-:Y:S02]  /*163470*/  PRMT R22, R18, 0x3340, R28.reuse ;  /* 0x0000334012167816 */ /* 0x100fe4000000001c */
[----:B------:R-:W-:-:S02]  /*163480*/  SHF.R.U32.HI R18, RZ, 0x8, R28 ;  /* 0x00000008ff127819 */ /* 0x000fc4000001161c */
[----:B------:R-:W-:Y:S01]  /*163490*/  LOP3.LUT R26, R19, 0xffff, RZ, 0xc0, !PT ;  /* 0x0000ffff131a7812 */ /* 0x000fe200078ec0ff */
[----:B------:R-:W3:Y:S01]  /*1634a0*/  LDL.LU R29, [R1+0x2f3c] ;  /* 0x002f3c00011d7983 */ /* 0x000ee20000300800 */
[--C-:B------:R-:W-:Y:S02]  /*1634b0*/  PRMT R2, R2, 0x3340, R24.reuse ;  /* 0x0000334002027816 */ /* 0x100fe40000000018 */
[----:B------:R-:W-:Y:S01]  /*1634c0*/  SHF.R.U32.HI R28, RZ, 0x8, R24 ;  /* 0x00000008ff1c7819 */ /* 0x000fe20000011618 */
[----:B------:R-:W4:Y:S01]  /*1634d0*/  LDL.LU R19, [R1+0x310] ;  /* 0x0003100001137983 */ /* 0x000f220000300800 */
[----:B------:R-:W-:-:S03]  /*1634e0*/  PRMT R24, R6, 0x3340, R23 ;  /* 0x0000334006187816 */ /* 0x000fc60000000017 */
[----:B------:R-:W3:Y:S04]  /*1634f0*/  LDL.LU R20, [R1+0x23c] ;  /* 0x00023c0001147983 */ /* 0x000ee80000300800 */
[----:B------:R0:W-:Y:S04]  /*163500*/  STL [R1+0x146c], R22 ;  /* 0x00146c1601007387 */ /* 0x0001e80000100800 */
[----:B0-----:R-:W3:Y:S04]  /*163510*/  LDL.LU R22, [R1+0x17c] ;  /* 0x00017c0001167983 */ /* 0x001ee80000300800 */
[----:B------:R-:W-:Y:S04]  /*163520*/  STL [R1+0x1468], R2 ;  /* 0x0014680201007387 */ /* 0x000fe80000100800 */
[----:B------:R0:W-:Y:S01]  /*163530*/  STL [R1+0x1464], R24 ;  /* 0x0014641801007387 */ /* 0x0001e20000100800 */
[----:B------:R-:W-:-:S02]  /*163540*/  SHF.R.U32.HI R23, RZ, 0x8, R23 ;  /* 0x00000008ff177819 */ /* 0x000fc40000011617 */
[----:B0-----:R-:W-:Y:S02]  /*163550*/  PRMT R24, R26, 0x3340, R0 ;  /* 0x000033401a187816 */ /* 0x001fe40000000000 */
[----:B------:R-:W-:Y:S02]  /*163560*/  SHF.R.U32.HI R2, RZ, 0x8, R6 ;  /* 0x00000008ff027819 */ /* 0x000fe40000011606 */
[----:B------:R-:W-:Y:S02]  /*163570*/  SHF.R.U32.HI R6, RZ, 0x8, R26 ;  /* 0x00000008ff067819 */ /* 0x000fe4000001161a */
[----:B------:R-:W3:Y:S04]  /*163580*/  LDL.LU R26, [R1+0x5138] ;  /* 0x00513800011a7983 */ /* 0x000ee80000300800 */
        /* <DEDUP_REMOVED lines=8> */
[----:B------:R-:W3:Y:S01]  /*163610*/  LDL.LU R18, [R1+0x5134] ;  /* 0x0051340001127983 */ /* 0x000ee20000300800 */
        /* <DEDUP_REMOVED lines=8> */
[----:B------:R0:W-:Y:S04]  /*1636a0*/  STL [R1+0x3e4], R21 ;  /* 0x0003e41501007387 */ /* 0x0001e80000100800 */
[----:B------:R-:W-:Y:S04]  /*1636b0*/  STL [R1+0x3d8], R6 ;  /* 0x0003d80601007387 */ /* 0x000fe80000100800 */
[----:B------:R1:W-:Y:S04]  /*1636c0*/  STL [R1+0x3d4], R2 ;  /* 0x0003d40201007387 */ /* 0x0003e80000100800 */
[----:B------:R0:W-:Y:S02]  /*1636d0*/  STL [R1+0x3d0], R0 ;  /* 0x0003d00001007387 */ /* 0x0001e40000100800 */
[----:B0-----:R-:W-:-:S02]  /*1636e0*/  LOP3.LUT R21, R12, 0xffff, RZ, 0xc0, !PT ;  /* 0x0000ffff0c157812 */ /* 0x001fc400078ec0ff */
[----:B-1----:R-:W-:Y:S01]  /*1636f0*/  LOP3.LUT R2, R14, 0xffff, RZ, 0xc0, !PT ;  /* 0x0000ffff0e027812 */ /* 0x002fe200078ec0ff */
[----:B------:R-:W3:Y:S04]  /*163700*/  LDL.LU R12, [R1+0x2fbc] ;  /* 0x002fbc00010c7983 */ /* 0x000ee80000300800 */
[----:B------:R-:W3:Y:S01]  /*163710*/  LDL.LU R14, [R1+0x2fb8] ;  /* 0x002fb800010e7983 */ /* 0x000ee20000300800 */
[----:B------:R-:W-:-:S04]  /*163720*/  SHF.R.U32.HI R25, RZ, 0x8, R21 ;  /* 0x00000008ff197819 */ /* 0x000fc80000011615 */
[----:B------:R-:W-:Y:S02]  /*163730*/  LOP3.LUT R25, R25, 0xffff, RZ, 0xc0, !PT ;  /* 0x0000ffff19197812 */ /* 0x000fe400078ec0ff */
[----:B--2---:R-:W-:Y:S02]  /*163740*/  LOP3.LUT R6, R16, 0xffff, RZ, 0xc0, !PT ;  /* 0x0000ffff10067812 */ /* 0x004fe400078ec0ff */
[----:B------:R-:W2:Y:S01]  /*163750*/  LDL.LU R16, [R1+0x2f88] ;  /* 0x002f880001107983 */ /* 0x000ea20000300800 */
[----:B----4-:R-:W-:Y:S02]  /*163760*/  LOP3.LUT R28, R19, 0xffff, RZ, 0xc0, !PT ;  /* 0x0000ffff131c7812 */ /* 0x010fe400078ec0ff */
[----:B---3--:R-:W-:Y:S02]  /*163770*/  LOP3.LUT R24, R20, 0xffff, RZ, 0xc0, !PT ;  /* 0x0000ffff14187812 */ /* 0x008fe400078ec0ff */
[----:B------:R-:W-:Y:S02]  /*163780*/  PRMT R21, R21, 0x3340, R28 ;  /* 0x0000334015157816 */ /* 0x000fe4000000001c */
[----:B------:R-:W-:-:S02]  /*163790*/  LOP3.LUT R0, R22, 0xffff, RZ, 0xc0, !PT ;  /* 0x0000ffff16007812 */ /* 0x000fc400078ec0ff */
[----:B------:R-:W-:Y:S02]  /*1637a0*/  SHF.R.U32.HI R22, RZ, 0x8, R28 ;  /* 0x00000008ff167819 */ /* 0x000fe4000001161c */
[--C-:B------:R-:W-:Y:S02]  /*1637b0*/  PRMT R28, R2, 0x3340, R24.reuse ;  /* 0x00003340021c7816 */ /* 0x100fe40000000018 */
[----:B------:R-:W-:Y:S02]  /*1637c0*/  LOP3.LUT R29, R29, 0xffff, RZ, 0xc0, !PT ;  /* 0x0000ffff1d1d7812 */ /* 0x000fe400078ec0ff */
[----:B------:R-:W-:Y:S02]  /*1637d0*/  SHF.R.U32.HI R24, RZ, 0x8, R24 ;  /* 0x00000008ff187819 */ /* 0x000fe40000011618 */
[----:B------:R-:W-:Y:S02]  /*1637e0*/  LOP3.LUT R23, R18, 0xffff, RZ, 0xc0, !PT ;  /* 0x0000ffff12177812 */ /* 0x000fe400078ec0ff */
        /* <DEDUP_REMOVED lines=8> */
[----:B------:R-:W3:Y:S04]  /*163870*/  LDL.LU R6, [R1+0x5130] ;  /* 0x0051300001067983 */ /* 0x000ee80000300800 */
[----:B------:R0:W-:Y:S02]  /*163880*/  STL [R1+0x1454], R28 ;  /* 0x0014541c01007387 */ /* 0x0001e40000100800 */
[----:B0-----:R-:W-:-:S02]  /*163890*/  SHF.R.U32.HI R28, RZ, 0x8, R29 ;  /* 0x00000008ff1c7819 */ /* 0x001fc4000001161d */
[----:B------:R-:W-:-:S05]  /*1638a0*/  PRMT R29, R29, 0x3340, R0 ;  /* 0x000033401d1d7816 */ /* 0x000fca0000000000 */
[----:B------:R0:W-:Y:S02]  /*1638b0*/  STL [R1+0x1450], R29 ;  /* 0x0014501d01007387 */ /* 0x0001e40000100800 */
[----:B0-----:R-:W-:Y:S02]  /*1638c0*/  LOP3.LUT R29, R22, 0xffff, RZ, 0xc0, !PT ;  /* 0x0000ffff161d7812 */ /* 0x001fe400078ec0ff */
[----:B------:R-:W-:Y:S02]  /*1638d0*/  LOP3.LUT R22, R24, 0xffff, RZ, 0xc0, !PT ;  /* 0x0000ffff18167812 */ /* 0x000fe400078ec0ff */
[----:B------:R-:W-:Y:S02]  /*1638e0*/  LOP3.LUT R24, R2, 0xffff, RZ, 0xc0, !PT ;  /* 0x0000ffff02187812 */ /* 0x000fe400078ec0ff */
[----:B------:R-:W3:Y:S01]  /*1638f0*/  LDL.LU R2, [R1+0x512c] ;  /* 0x00512c0001027983 */ /* 0x000ee20000300800 */
[----:B------:R-:W-:-:S03]  /*163900*/  PRMT R25, R25, 0x3340, R29 ;  /* 0x0000334019197816 */ /* 0x000fc6000000001d */
[----:B------:R-:W3:Y:S01]  /*163910*/  LDL.LU R29, [R1+0x5128] ;  /* 0x00512800011d7983 */ /* 0x000ee20000300800 */
[----:B------:R-:W-:Y:S02]  /*163920*/  SHF.R.U32.HI R23, RZ, 0x8, R23 ;  /* 0x00000008ff177819 */ /* 0x000fe40000011617 */
[----:B------:R-:W-:Y:S02]  /*163930*/  SHF.R.U32.HI R0, RZ, 0x8, R0 ;  /* 0x00000008ff007819 */ /* 0x000fe40000011600 */
[----:B------:R-:W-:Y:S02]  /*163940*/  LOP3.LUT R21, R21, 0xffff, RZ, 0xc0, !PT ;  /* 0x0000ffff15157812 */ /* 0x000fe400078ec0ff */
[----:B------:R-:W-:Y:S02]  /*163950*/  LOP3.LUT R28, R28, 0xffff, RZ, 0xc0, !PT ;  /* 0x0000ffff1c1c7812 */ /* 0x000fe400078ec0ff */
[----:B------:R-:W-:Y:S02]  /*163960*/  LOP3.LUT R23, R23, 0xffff, RZ, 0xc0, !PT ;  /* 0x0000ffff17177812 */ /* 0x000fe400078ec0ff */
[----:B------:R-:W-:-:S02]  /*163970*/  LOP3.LUT R0, R0, 0xffff, RZ, 0xc0, !PT ;  /* 0x0000ffff00007812 */ /* 0x000fc400078ec0ff */
[----:B------:R-:W-:Y:S02]  /*163980*/  PRMT R22, R21, 0x3340, R22 ;  /* 0x0000334015167816 */ /* 0x000fe40000000016 */
[----:B------:R-:W-:Y:S02]  /*163990*/  PRMT R21, R24, 0x3340, R23 ;  /* 0x0000334018157816 */ /* 0x000fe40000000017 */
[----:B------:R-:W-:Y:S01]  /*1639a0*/  PRMT R0, R28, 0x3340, R0 ;  /* 0x000033401c007816 */ /* 0x000fe20000000000 */
[----:B------:R0:W-:Y:S04]  /*1639b0*/  STL [R1+0x3bc], R25 ;  /* 0x0003bc1901007387 */ /* 0x0001e80000100800 */
[----:B------:R1:W-:Y:S04]  /*1639c0*/  STL [R1+0x3b4], R22 ;  /* 0x0003b41601007387 */ /* 0x0003e80000100800 */
[----:B------:R2:W-:Y:S04]  /*1639d0*/  STL [R1+0x394], R21 ;  /* 0x0003941501007387 */ /* 0x0005e80000100800 */
[----:B------:R0:W-:Y:S02]  /*1639e0*/  STL [R1+0x390], R0 ;  /* 0x0003900001007387 */ /* 0x0001e40000100800 */
[----:B0-----:R-:W-:-:S02]  /*1639f0*/  LOP3.LUT R25, R12, 0xffff, RZ, 0xc0, !PT ;  /* 0x0000ffff0c197812 */ /* 0x001fc400078ec0ff */
[----:B-1----:R-:W-:Y:S01]  /*163a00*/  LOP3.LUT R22, R14, 0xffff, RZ, 0xc0, !PT ;  /* 0x0000ffff0e167812 */ /* 0x002fe200078ec0ff */
[----:B------:R-:W3:Y:S04]  /*163a10*/  LDL.LU R12, [R1+0x2f94] ;  /* 0x002f9400010c7983 */ /* 0x000ee80000300800 */
[----:B------:R-:W3:Y:S01]  /*163a20*/  LDL.LU R14, [R1+0x2f60] ;  /* 0x002f6000010e7983 */ /* 0x000ee20000300800 */
[----:B--2---:R-:W-:Y:S02]  /*163a30*/  LOP3.LUT R21, R16, 0xffff, RZ, 0xc0, !PT ;  /* 0x0000ffff10157812 */ /* 0x004fe400078ec0ff */
[----:B----4-:R-:W-:Y:S02]  /*163a40*/  LOP3.LUT R28, R19, 0xffff, RZ, 0xc0, !PT ;  /* 0x0000ffff131c7812 */ /* 0x010fe400078ec0ff */
[----:B---3--:R-:W-:-:S02]  /*163a50*/  LOP3.LUT R24, R20, 0xffff, RZ, 0xc0, !PT ;  /* 0x0000ffff14187812 */ /* 0x008fc400078ec0ff */
[----:B------:R-:W-:Y:S02]  /*163a60*/  LOP3.LUT R18, R18, 0xffff, RZ, 0xc0, !PT ;  /* 0x0000ffff12127812 */ /* 0x000fe400078ec0ff */
[----:B------:R-:W-:Y:S02]  /*163a70*/  LOP3.LUT R0, R6, 0xffff, RZ, 0xc0, !PT ;  /* 0x0000ffff06007812 */ /* 0x000fe400078ec0ff */
[----:B------:R-:W-:Y:S02]  /*163a80*/  SHF.R.U32.HI R6, RZ, 0x8, R25 ;  /* 0x00000008ff067819 */ /* 0x000fe40000011619 */
[----:B------:R-:W-:Y:S02]  /*163a90*/  PRMT R25, R25, 0x3340, R28 ;  /* 0x0000334019197816 */ /* 0x000fe4000000001c */
[----:B------:R-:W-:Y:S02]  /*163aa0*/  LOP3.LUT R23, R29, 0xffff, RZ, 0xc0, !PT ;  /* 0x0000ffff1d177812 */ /* 0x000fe400078ec0ff */
[----:B------:R-:W2:Y:S04]  /*163ab0*/  LDL.LU R29, [R1+0x2f5c] ;  /* 0x002f5c00011d7983 */ /* 0x000ea80000300800 */
[----:B------:R-:W3:Y:S04]  /*163ac0*/  LDL.LU R16, [R1+0x2f20] ;  /* 0x002f200001107983 */ /* 0x000ee80000300800 */
[----:B------:R-:W4:Y:S04]  /*163ad0*/  LDL.LU R19, [R1+0x240] ;  /* 0x0002400001137983 */ /* 0x000f280000300800 */
[----:B------:R-:W2:Y:S04]  /*163ae0*/  LDL.LU R20, [R1+0x188] ;  /* 0x0001880001147983 */ /* 0x000ea80000300800 */
[----:B------:R0:W-:Y:S02]  /*163af0*/  STL [R1+0x13fc], R25 ;  /* 0x0013fc1901007387 */ /* 0x0001e40000100800 */
[----:B0-----:R-:W-:-:S02]  /*163b00*/  SHF.R.U32.HI R25, RZ, 0x8, R22 ;  /* 0x00000008ff197819 */ /* 0x001fc40000011616 */
        /* <DEDUP_REMOVED lines=8> */
[----:B------:R-:W-:Y:S02]  /*163b90*/  PRMT R21, R21, 0x3340, R23 ;  /* 0x0000334015157816 */ /* 0x000fe40000000017 */
[----:B------:R-:W-:-:S03]  /*163ba0*/  SHF.R.U32.HI R28, RZ, 0x8, R28 ;  /* 0x00000008ff1c7819 */ /* 0x000fc6000001161c */
        /* <DEDUP_REMOVED lines=18> */
[----:B------:R0:W-:Y:S04]  /*163cd0*/  STL [R1+0x384], R22 ;  /* 0x0003841601007387 */ /* 0x0001e80000100800 */
[----:B------:R-:W-:Y:S01]  /*163ce0*/  STL [R1+0x380], R21 ;  /* 0x0003801501007387 */ /* 0x000fe20000100800 */
[----:B------:R-:W-:-:S03]  /*163cf0*/  LOP3.LUT R12, R12, 0xffff, RZ, 0xc0, !PT ;  /* 0x0000ffff0c0c7812 */ /* 0x000fc600078ec0ff */
[----:B------:R1:W-:Y:S04]  /*163d00*/  STL [R1+0x37c], R6 ;  /* 0x00037c0601007387 */ /* 0x0003e80000100800 */
[----:B------:R1:W-:Y:S01]  /*163d10*/  STL [R1+0x378], R0 ;  /* 0x0003780001007387 */ /* 0x0003e20000100800 */
[----:B0-----:R-:W-:Y:S02]  /*163d20*/  SHF.R.U32.HI R22, RZ, 0x8, R12 ;  /* 0x00000008ff167819 */ /* 0x001fe4000001160c */
[----:B-1----:R-:W-:Y:S02]  /*163d30*/  LOP3.LUT R6, R14, 0xffff, RZ, 0xc0, !PT ;  /* 0x0000ffff0e067812 */ /* 0x002fe400078ec0ff */
[----:B------:R-:W-:Y:S02]  /*163d40*/  LOP3.LUT R0, R2, 0xffff, RZ, 0xc0, !PT ;  /* 0x0000ffff02007812 */ /* 0x000fe400078ec0ff */
[----:B------:R-:W3:Y:S04]  /*163d50*/  LDL.LU R2, [R1+0x2fdc] ;  /* 0x002fdc0001027983 */ /* 0x000ee80000300800 */
[----:B------:R-:W3:Y:S01]  /*163d60*/  LDL.LU R14, [R1+0x2fd8] ;  /* 0x002fd800010e7983 */ /* 0x000ee20000300800 */
[----:B----4-:R-:W-:-:S02]  /*163d70*/  LOP3.LUT R28, R19, 0xffff, RZ, 0xc0, !PT ;  /* 0x0000ffff131c7812 */ /* 0x010fc400078ec0ff */
[----:B--2---:R-:W-:Y:S02]  /*163d80*/  LOP3.LUT R24, R20, 0xffff, RZ, 0xc0, !PT ;  /* 0x0000ffff14187812 */ /* 0x004fe400078ec0ff */
[----:B---3--:R-:W-:Y:S02]  /*163d90*/  LOP3.LUT R25, R16, 0xffff, RZ, 0xc0, !PT ;  /* 0x0000ffff10197812 */ /* 0x008fe400078ec0ff */
[----:B------:R-:W-:Y:S02]  /*163da0*/  PRMT R21, R12, 0x3340, R28 ;  /* 0x000033400c157816 */ /* 0x000fe4000000001c */
[----:B------:R-:W-:Y:S02]  /*163db0*/  SHF.R.U32.HI R12, RZ, 0x8, R6 ;  /* 0x00000008ff0c7819 */ /* 0x000fe40000011606 */
        /* <DEDUP_REMOVED lines=24> */
[----:B------:R-:W3:Y:S01]  /*163f40*/  LDL.LU R29, [R1+0x5120] ;  /* 0x00512000011d7983 */ /* 0x000ee20000300800 */
        /* <DEDUP_REMOVED lines=9> */
[----:B------:R0:W-:Y:S04]  /*163fe0*/  STL [R1+0x374], R22 ;  /* 0x0003741601007387 */ /* 0x0001e80000100800 */
[----:B------:R1:W-:Y:S04]  /*163ff0*/  STL [R1+0x2ac], R12 ;  /* 0x0002ac0c01007387 */ /* 0x0003e80000100800 */
[----:B------:R3:W-:Y:S04]  /*164000*/  STL [R1+0x2a8], R6 ;  /* 0x0002a80601007387 */ /* 0x0007e80000100800 */
[----:B------:R2:W-:Y:S01]  /*164010*/  STL [R1+0x2a4], R0 ;  /* 0x0002a40001007387 */ /* 0x0005e20000100800 */
[----:B0-----:R-:W-:-:S02]  /*164020*/  LOP3.LUT R22, R2, 0xffff, RZ, 0xc0, !PT ;  /* 0x0000ffff02167812 */ /* 0x001fc400078ec0ff */
[----:B-1----:R-:W-:Y:S01]  /*164030*/  LOP3.LUT R12, R14, 0xffff, RZ, 0xc0, !PT ;  /* 0x0000ffff0e0c7812 */ /* 0x002fe200078ec0ff */
[----:B------:R-:W3:Y:S04]  /*164040*/  LDL.LU R2, [R1+0x2ff0] ;  /* 0x002ff00001027983 */ /* 0x000ee80000300800 */
[----:B------:R-:W3:Y:S01]  /*164050*/  LDL.LU R14, [R1+0x2f7c] ;  /* 0x002f7c00010e7983 */ /* 0x000ee20000300800 */
[----:B----4-:R-:W-:Y:S02]  /*164060*/  LOP3.LUT R28, R19, 0xffff, RZ, 0xc0, !PT ;  /* 0x0000ffff131c7812 */ /* 0x010fe400078ec0ff */
[----:B--2---:R-:W-:Y:S02]  /*164070*/  LOP3.LUT R24, R20, 0xffff, RZ, 0xc0, !PT ;  /* 0x0000ffff14187812 */ /* 0x004fe400078ec0ff */
[----:B---3--:R-:W-:-:S02]  /*164080*/  LOP3.LUT R6, R16, 0xffff, RZ, 0xc0, !PT ;  /* 0x0000ffff10067812 */ /* 0x008fc400078ec0ff */
[----:B------:R-:W-:Y:S02]  /*164090*/  PRMT R25, R22, 0x3340, R28 ;  /* 0x0000334016197816 */ /* 0x000fe4000000001c */
[----:B------:R-:W-:Y:S02]  /*1640a0*/  LOP3.LUT R0, R21, 0xffff, RZ, 0xc0, !PT ;  /* 0x0000ffff15007812 */ /* 0x000fe400078ec0ff */
[----:B------:R-:W-:Y:S02]  /*1640b0*/  SHF.R.U32.HI R21, RZ, 0x8, R22 ;  /* 0x00000008ff157819 */ /* 0x000fe40000011616 */
[----:B------:R-:W-:Y:S02]  /*1640c0*/  SHF.R.U32.HI R22, RZ, 0x8, R28 ;  /* 0x00000008ff167819 */ /* 0x000fe4000001161c */
[----:B------:R-:W-:Y:S02]  /*1640d0*/  PRMT R28, R12, 0x3340, R24 ;  /* 0x000033400c1c7816 */ /* 0x000fe40000000018 */
[----:B------:R-:W-:-:S02]  /*1640e0*/  LOP3.LUT R18, R18, 0xffff, RZ, 0xc0, !PT ;  /* 0x0000ffff12127812 */ /* 0x000fc400078ec0ff */
[----:B------:R-:W-:Y:S02]  /*1640f0*/  LOP3.LUT R23, R29, 0xffff, RZ, 0xc0, !PT ;  /* 0x0000ffff1d177812 */ /* 0x000fe400078ec0ff */
[----:B------:R-:W2:Y:S04]  /*164100*/  LDL.LU R29, [R1+0x2f78] ;  /* 0x002f7800011d7983 */ /* 0x000ea80000300800 */
[----:B------:R-:W3:Y:S04]  /*164110*/  LDL.LU R16, [R1+0x2f48] ;  /* 0x002f480001107983 */ /* 0x000ee80000300800 */
[----:B------:R-:W4:Y:S04]  /*164120*/  LDL.LU R19, [R1+0x3c8] ;  /* 0x0003c80001137983 */ /* 0x000f280000300800 */
[----:B------:R-:W2:Y:S04]  /*164130*/  LDL.LU R20, [R1+0x190] ;  /* 0x0001900001147983 */ /* 0x000ea80000300800 */
[----:B------:R0:W-:Y:S04]  /*164140*/  STL [R1+0x13dc], R25 ;  /* 0x0013dc1901007387 */ /* 0x0001e80000100800 */
[----:B------:R1:W-:Y:S01]  /*164150*/  STL [R1+0x13d8], R28 ;  /* 0x0013d81c01007387 */ /* 0x0003e20000100800 */
[----:B0-----:R-:W-:-:S02]  /*164160*/  SHF.R.U32.HI R25, RZ, 0x8, R12 ;  /* 0x00000008ff197819 */ /* 0x001fc4000001160c */
[----:B-1----:R-:W-:Y:S02]  /*164170*/  PRMT R28, R6, 0x3340, R0 ;  /* 0x00003340061c7816 */ /* 0x002fe40000000000 */
[----:B------:R-:W-:Y:S02]  /*164180*/  SHF.R.U32.HI R12, RZ, 0x8, R24 ;  /* 0x00000008ff0c7819 */ /* 0x000fe40000011618 */
[----:B------:R-:W-:Y:S02]  /*164190*/  SHF.R.U32.HI R24, RZ, 0x8, R6 ;  /* 0x00000008ff187819 */ /* 0x000fe40000011606 */
[----:B------:R-:W2:Y:S04]  /*1641a0*/  LDL.LU R6, [R1+0x511c] ;  /* 0x00511c0001067983 */ /* 0x000ea80000300800 */
[----:B------:R0:W-:Y:S02]  /*1641b0*/  STL [R1+0x13d0], R28 ;  /* 0x0013d01c01007387 */ /* 0x0001e40000100800 */
[----:B0-----:R-:W-:-:S02]  /*1641c0*/  SHF.R.U32.HI R28, RZ, 0x8, R18 ;  /* 0x00000008ff1c7819 */ /* 0x001fc40000011612 */
[----:B------:R-:W-:Y:S02]  /*1641d0*/  PRMT R18, R18, 0x3340, R23 ;  /* 0x0000334012127816 */ /* 0x000fe40000000017 */
[----:B------:R-:W-:-:S03]  /*1641e0*/  SHF.R.U32.HI R0, RZ, 0x8, R0 ;  /* 0x00000008ff007819 */ /* 0x000fc60000011600 */
[----:B------:R0:W-:Y:S02]  /*1641f0*/  STL [R1+0x13d4], R18 ;  /* 0x0013d41201007387 */ /* 0x0001e40000100800 */
[----:B0-----:R-:W-:Y:S01]  /*164200*/  SHF.R.U32.HI R18, RZ, 0x8, R23 ;  /* 0x00000008ff127819 */ /* 0x001fe20000011617 */
[----:B------:R-:W-:Y:S01]  /*164210*/  IMAD.MOV.U32 R23, RZ, RZ, R25 ;  /* 0x000000ffff177224 */ /* 0x000fe200078e0019 */
[----:B------:R-:W-:-:S03]  /*164220*/  LOP3.LUT R25, R24, 0xffff, RZ, 0xc0, !PT ;  /* 0x0000ffff18197812 */ /* 0x000fc600078ec0ff */
[----:B------:R-:W-:Y:S01]  /*164230*/  IMAD.MOV.U32 R24, RZ, RZ, R18 ;  /* 0x000000ffff187224 */ /* 0x000fe200078e0012 */
[----:B------:R-:W-:-:S03]  /*164240*/  LOP3.LUT R18, R0, 0xffff, RZ, 0xc0, !PT ;  /* 0x0000ffff00127812 */ /* 0x000fc600078ec0ff */
[----:B------:R-:W-:Y:S01]  /*164250*/  IMAD.MOV.U32 R0, RZ, RZ, R24 ;  /* 0x000000ffff007224 */ /* 0x000fe200078e0018 */
[----:B------:R-:W-:Y:S02]  /*164260*/  LOP3.LUT R24, R23, 0xffff, RZ, 0xc0, !PT ;  /* 0x0000ffff17187812 */ /* 0x000fe400078ec0ff */
[----:B------:R-:W-:Y:S02]  /*164270*/  LOP3.LUT R23, R12, 0xffff, RZ, 0xc0, !PT ;  /* 0x0000ffff0c177812 */ /* 0x000fe400078ec0ff */
[----:B------:R-:W-:Y:S01]  /*164280*/  PRMT R25, R25, 0x3340, R18 ;  /* 0x0000334019197816 */ /* 0x000fe20000000012 */
[----:B------:R-:W2:Y:S04]  /*164290*/  LDL.LU R12, [R1+0x5118] ;  /* 0x00511800010c7983 */ /* 0x000ea80000300800 */
[----:B------:R-:W2:Y:S01]  /*1642a0*/  LDL.LU R18, [R1+0x5114] ;  /* 0x0051140001127983 */ /* 0x000ea20000300800 */
[----:B------:R-:W-:-:S02]  /*1642b0*/  LOP3.LUT R21, R21, 0xffff, RZ, 0xc0, !PT ;  /* 0x0000ffff15157812 */ /* 0x000fc400078ec0ff */
[----:B------:R-:W-:Y:S02]  /*1642c0*/  LOP3.LUT R22, R22, 0xffff, RZ, 0xc0, !PT ;  /* 0x0000ffff16167812 */ /* 0x000fe400078ec0ff */
[----:B------:R-:W-:Y:S02]  /*1642d0*/  LOP3.LUT R28, R28, 0xffff, RZ, 0xc0, !PT ;  /* 0x0000ffff1c1c7812 */ /* 0x000fe400078ec0ff */
[----:B------:R-:W-:Y:S02]  /*1642e0*/  LOP3.LUT R0, R0, 0xffff, RZ, 0xc0, !PT ;  /* 0x0000ffff00007812 */ /* 0x000fe400078ec0ff */
[----:B------:R-:W-:Y:S02]  /*1642f0*/  PRMT R22, R21, 0x3340, R22 ;  /* 0x0000334015167816 */ /* 0x000fe40000000016 */
[----:B------:R-:W-:Y:S02]  /*164300*/  PRMT R21, R24, 0x3340, R23 ;  /* 0x0000334018157816 */ /* 0x000fe40000000017 */
[----:B------:R-:W-:Y:S01]  /*164310*/  PRMT R0, R28, 0x3340, R0 ;  /* 0x000033401c007816 */ /* 0x000fe20000000000 */
[----:B------:R-:W-:Y:S01]  /*164320*/  STL [R1+0x2a0], R25 ;  /* 0x0002a01901007387 */ /* 0x000fe20000100800 */
[----:B------:R-:W-:-:S03]  /*164330*/  LOP3.LUT R2, R2, 0xffff, RZ, 0xc0, !PT ;  /* 0x0000ffff02027812 */ /* 0x000fc600078ec0ff */
[----:B------:R0:W-:Y:S04]  /*164340*/  STL [R1+0x29c], R22 ;  /* 0x00029c1601007387 */ /* 0x0001e80000100800 */
[----:B------:R1:W-:Y:S04]  /*164350*/  STL [R1+0x298], R21 ;  /* 0x0002981501007387 */ /* 0x0003e80000100800 */
[----:B------:R2:W-:Y:S01]  /*164360*/  STL [R1+0x294], R0 ;  /* 0x0002940001007387 */ /* 0x0005e20000100800 */
[----:B0-----:R-:W-:Y:S02]  /*164370*/  LOP3.LUT R22, R14, 0xffff, RZ, 0xc0, !PT ;  /* 0x0000ffff0e167812 */ /* 0x001fe400078ec0ff */
[----:B-1----:R-:W-:-:S02]  /*164380*/  SHF.R.U32.HI R21, RZ, 0x8, R2 ;  /* 0x00000008ff157819 */ /* 0x002fc40000011602 */
[----:B----4-:R-:W-:Y:S02]  /*164390*/  LOP3.LUT R28, R19, 0xffff, RZ, 0xc0, !PT ;  /* 0x0000ffff131c7812 */ /* 0x010fe400078ec0ff */
[----:B---3--:R-:W-:Y:S02]  /*1643a0*/  LOP3.LUT R14, R16, 0xffff, RZ, 0xc0, !PT ;  /* 0x0000ffff100e7812 */ /* 0x008fe400078ec0ff */
[----:B--2---:R-:W-:Y:S01]  /*1643b0*/  LOP3.LUT R24, R20, 0xffff, RZ, 0xc0, !PT ;  /* 0x0000ffff14187812 */ /* 0x004fe200078ec0ff */
[----:B------:R-:W2:Y:S01]  /*1643c0*/  LDL.LU R16, [R1+0x3004] ;  /* 0x0030040001107983 */ /* 0x000ea20000300800 */
[----:B------:R-:W-:-:S03]  /*1643d0*/  PRMT R25, R2, 0x3340, R28 ;  /* 0x0000334002197816 */ /* 0x000fc6000000001c */
[----:B------:R-:W3:Y:S01]  /*1643e0*/  LDL.LU R19, [R1+0x2fcc] ;  /* 0x002fcc0001137983 */ /* 0x000ee20000300800 */
[----:B------:R-:W-:Y:S02]  /*1643f0*/  SHF.R.U32.HI R2, RZ, 0x8, R28 ;  /* 0x00000008ff027819 */ /* 0x000fe4000001161c */
[----:B------:R-:W-:Y:S02]  /*164400*/  PRMT R28, R22, 0x3340, R24 ;  /* 0x00003340161c7816 */ /* 0x000fe40000000018 */
[----:B------:R-:W-:Y:S02]  /*164410*/  LOP3.LUT R29, R29, 0xffff, RZ, 0xc0, !PT ;  /* 0x0000ffff1d1d7812 */ /* 0x000fe400078ec0ff */
[----:B------:R-:W-:Y:S02]  /*164420*/  LOP3.LUT R0, R6, 0xffff, RZ, 0xc0, !PT ;  /* 0x0000ffff06007812 */ /* 0x000fe400078ec0ff */
[----:B------:R-:W-:Y:S02]  /*164430*/  LOP3.LUT R23, R18, 0xffff, RZ, 0xc0, !PT ;  /* 0x0000ffff12177812 */ /* 0x000fe400078ec0ff */
[----:B------:R-:W4:Y:S04]  /*164440*/  LDL.LU R18, [R1+0x2fc8] ;  /* 0x002fc80001127983 */ /* 0x000f280000300800 */
[----:B------:R-:W4:Y:S04]  /*164450*/  LDL.LU R20, [R1+0x2f8c] ;  /* 0x002f8c0001147983 */ /* 0x000f280000300800 */
[----:B------:R-:W4:Y:S04]  /*164460*/  LDL.LU R6, [R1+0x3e8] ;  /* 0x0003e80001067983 */ /* 0x000f280000300800 */
[----:B------:R0:W-:Y:S02]  /*164470*/  STL [R1+0x13cc], R25 ;  /* 0x0013cc1901007387 */ /* 0x0001e40000100800 */
[----:B0-----:R-:W-:-:S02]  /*164480*/  SHF.R.U32.HI R25, RZ, 0x8, R22 ;  /* 0x00000008ff197819 */ /* 0x001fc40000011616 */
[----:B------:R-:W4:Y:S04]  /*164490*/  LDL.LU R22, [R1+0x198] ;  /* 0x0001980001167983 */ /* 0x000f280000300800 */
        /* <DEDUP_REMOVED lines=9> */
[----:B------:R-:W-:Y:S02]  /*164530*/  LOP3.LUT R25, R25, 0xffff, RZ, 0xc0, !PT ;  /* 0x0000ffff19197812 */ /* 0x000fe400078ec0ff */
[----:B------:R-:W-:Y:S02]  /*164540*/  SHF.R.U32.HI R0, RZ, 0x8, R0 ;  /* 0x00000008ff007819 */ /* 0x000fe40000011600 */
[----:B0-----:R-:W-:Y:S01]  /*164550*/  LOP3.LUT R14, R24, 0xffff, RZ, 0xc0, !PT ;  /* 0x0000ffff180e7812 */ /* 0x001fe200078ec0ff */
[----:B------:R-:W-:Y:S01]  /*164560*/  IMAD.MOV.U32 R24, RZ, RZ, R29 ;  /* 0x000000ffff187224 */ /* 0x000fe200078e001d */
[----:B------:R-:W-:Y:S01]  /*164570*/  LOP3.LUT R29, R28, 0xffff, RZ, 0xc0, !PT ;  /* 0x0000ffff1c1d7812 */ /* 0x000fe200078ec0ff */
[----:B------:R-:W-:Y:S01]  /*164580*/  IMAD.MOV.U32 R28, RZ, RZ, R21 ;  /* 0x000000ffff1c7224 */ /* 0x000fe200078e0015 */
[----:B------:R-:W-:Y:S02]  /*164590*/  LOP3.LUT R21, R23, 0xffff, RZ, 0xc0, !PT ;  /* 0x0000ffff17157812 */ /* 0x000fe400078ec0ff */
[----:B------:R-:W-:Y:S01]  /*1645a0*/  PRMT R25, R25, 0x3340, R29 ;  /* 0x0000334019197816 */ /* 0x000fe2000000001d */
[----:B------:R-:W-:Y:S01]  /*1645b0*/  IMAD.MOV.U32 R23, RZ, RZ, R28 ;  /* 0x000000ffff177224 */ /* 0x000fe200078e001c */
[----:B------:R-:W-:-:S02]  /*1645c0*/  LOP3.LUT R28, R24, 0xffff, RZ, 0xc0, !PT ;  /* 0x0000ffff181c7812 */ /* 0x000fc400078ec0ff */
[----:B------:R-:W-:Y:S02]  /*1645d0*/  LOP3.LUT R24, R0, 0xffff, RZ, 0xc0, !PT ;  /* 0x0000ffff00187812 */ /* 0x000fe400078ec0ff */
[----:B------:R-:W-:Y:S02]  /*1645e0*/  LOP3.LUT R0, R2, 0xffff, RZ, 0xc0, !PT ;  /* 0x0000ffff02007812 */ /* 0x000fe400078ec0ff */
[----:B------:R-:W4:Y:S04]  /*1645f0*/  LDL.LU R2, [R1+0x5110] ;  /* 0x0051100001027983 */ /* 0x000f280000300800 */
[----:B------:R-:W4:Y:S04]  /*164600*/  LDL.LU R29, [R1+0x510c] ;  /* 0x00510c00011d7983 */ /* 0x000f280000300800 */
[----:B------:R0:W-:Y:S01]  /*164610*/  STL [R1+0x290], R25 ;  /* 0x0002901901007387 */ /* 0x0001e20000100800 */
[----:B------:R-:W-:-:S02]  /*164620*/  LOP3.LUT R23, R23, 0xffff, RZ, 0xc0, !PT ;  /* 0x0000ffff17177812 */ /* 0x000fc400078ec0ff */
[----:B0-----:R-:W-:Y:S02]  /*164630*/  PRMT R25, R14, 0x3340, R21 ;  /* 0x000033400e197816 */ /* 0x001fe40000000015 */
[----:B------:R-:W-:-:S03]  /*164640*/  PRMT R14, R23, 0x3340, R0 ;  /* 0x00003340170e7816 */ /* 0x000fc60000000000 */
[----:B------:R-:W-:Y:S04]  /*164650*/  STL [R1+0x28c], R25 ;  /* 0x00028c1901007387 */ /* 0x000fe80000100800 */
[----:B------:R-:W4:Y:S01]  /*164660*/  LDL.LU R0, [R1+0x24c] ;  /* 0x00024c0001007983 */ /* 0x000f220000300800 */
[----:B------:R-:W-:-:S05]  /*164670*/  PRMT R21, R28, 0x3340, R24 ;  /* 0x000033401c157816 */ /* 0x000fca0000000018 */
[----:B------:R2:W-:Y:S04]  /*164680*/  STL [R1+0x288], R21 ;  /* 0x0002881501007387 */ /* 0x0005e80000100800 */
[----:B------:R3:W-:Y:S01]  /*164690*/  STL [R1+0x284], R14 ;  /* 0x0002840e01007387 */ /* 0x0007e20000100800 */
[----:B--2---:R-:W-:Y:S02]  /*1646a0*/  LOP3.LUT R21, R16, 0xffff, RZ, 0xc0, !PT ;  /* 0x0000ffff10157812 */ /* 0x004fe400078ec0ff */
[----:B---3--:R-:W-:Y:S02]  /*1646b0*/  LOP3.LUT R14, R19, 0xffff, RZ, 0xc0, !PT ;  /* 0x0000ffff130e7812 */ /* 0x008fe400078ec0ff */
[----:B----4-:R-:W-:Y:S02]  /*1646c0*/  LOP3.LUT R28, R6, 0xffff, RZ, 0xc0, !PT ;  /* 0x0000ffff061c7812 */ /* 0x010fe400078ec0ff */
[----:B------:R-:W2:Y:S04]  /*1646d0*/  LDL.LU R6, [R1+0x3014] ;  /* 0x0030140001067983 */ /* 0x000ea80000300800 */
[----:B------:R-:W3:Y:S01]  /*1646e0*/  LDL.LU R16, [R1+0x2f9c] ;  /* 0x002f9c0001107983 */ /* 0x000ee20000300800 */
[----:B------:R-:W-:-:S03]  /*1646f0*/  LOP3.LUT R25, R20, 0xffff, RZ, 0xc0, !PT ;  /* 0x0000ffff14197812 */ /* 0x000fc600078ec0ff */
[----:B------:R-:W4:Y:S04]  /*164700*/  LDL.LU R19, [R1+0x2f68] ;  /* 0x002f680001137983 */ /* 0x000f280000300800 */
[----:B------:R-:W4:Y:S01]  /*164710*/  LDL.LU R20, [R1+0x2f64] ;  /* 0x002f640001147983 */ /* 0x000f220000300800 */
[----:B------:R-:W-:Y:S02]  /*164720*/  LOP3.LUT R18, R18, 0xffff, RZ, 0xc0, !PT ;  /* 0x0000ffff12127812 */ /* 0x000fe400078ec0ff */
[----:B------:R-:W-:Y:S02]  /*164730*/  LOP3.LUT R24, R29, 0xffff, RZ, 0xc0, !PT ;  /* 0x0000ffff1d187812 */ /* 0x000fe400078ec0ff */
[----:B------:R-:W4:Y:S01]  /*164740*/  LDL.LU R29, [R1+0x3f8] ;  /* 0x0003f800011d7983 */ /* 0x000f220000300800 */
[----:B------:R-:W-:-:S02]  /*164750*/  LOP3.LUT R23, R0, 0xffff, RZ, 0xc0, !PT ;  /* 0x0000ffff00177812 */ /* 0x000fc400078ec0ff */
        /* <DEDUP_REMOVED lines=22> */
[----:B------:R-:W-:-:S02]  /*1648c0*/  LOP3.LUT R22, R22, 0xffff, RZ, 0xc0, !PT ;  /* 0x0000ffff16167812 */ /* 0x000fc400078ec0ff */
[----:B------:R-:W-:Y:S02]  /*1648d0*/  SHF.R.U32.HI R0, RZ, 0x8, R0 ;  /* 0x00000008ff007819 */ /* 0x000fe40000011600 */
[----:B------:R-:W-:Y:S02]  /*1648e0*/  LOP3.LUT R21, R21, 0xffff, RZ, 0xc0, !PT ;  /* 0x0000ffff15157812 */ /* 0x000fe400078ec0ff */
[----:B------:R-:W-:Y:S02]  /*1648f0*/  LOP3.LUT R28, R28, 0xffff, RZ, 0xc0, !PT ;  /* 0x0000ffff1c1c7812 */ /* 0x000fe400078ec0ff */
[----:B------:R-:W-:Y:S02]  /*164900*/  PRMT R22, R22, 0x3340, R25 ;  /* 0x0000334016167816 */ /* 0x000fe40000000019 */
[----:B------:R-:W-:Y:S02]  /*164910*/  LOP3.LUT R0, R0, 0xffff, RZ, 0xc0, !PT ;  /* 0x0000ffff00007812 */ /* 0x000fe400078ec0ff */
[----:B------:R-:W-:-:S02]  /*164920*/  PRMT R14, R14, 0x3340, R24 ;  /* 0x000033400e0e7816 */ /* 0x000fc40000000018 */
[----:B------:R-:W-:Y:S01]  /*164930*/  PRMT R21, R21, 0x3340, R28 ;  /* 0x0000334015157816 */ /* 0x000fe2000000001c */
[----:B------:R-:W-:Y:S01]  /*164940*/  STL [R1+0x280], R22 ;  /* 0x0002801601007387 */ /* 0x000fe20000100800 */
[----:B------:R-:W-:-:S03]  /*164950*/  PRMT R0, R23, 0x3340, R0 ;  /* 0x0000334017007816 */ /* 0x000fc60000000000 */
[----:B------:R-:W-:Y:S04]  /*164960*/  STL [R1+0x27c], R21 ;  /* 0x00027c1501007387 */ /* 0x000fe80000100800 */
[----:B------:R-:W-:Y:S01]  /*164970*/  STL [R1+0x278], R14 ;  /* 0x0002780e01007387 */ /* 0x000fe20000100800 */
[----:B------:R-:W-:-:S03]  /*164980*/  LOP3.LUT R23, R2, 0xffff, RZ, 0xc0, !PT ;  /* 0x0000ffff02177812 */ /* 0x000fc600078ec0ff */
[----:B------:R0:W-:Y:S02]  /*164990*/  STL [R1+0x274], R0 ;  /* 0x0002740001007387 */ /* 0x0001e40000100800 */
[----:B0-----:R-:W-:Y:S02]  /*1649a0*/  LOP3.LUT R0, R12, 0xffff, RZ, 0xc0, !PT ;  /* 0x0000ffff0c007812 */ /* 0x001fe400078ec0ff */
[----:B--2---:R-:W-:Y:S02]  /*1649b0*/  LOP3.LUT R6, R6, 0xffff, RZ, 0xc0, !PT ;  /* 0x0000ffff06067812 */ /* 0x004fe400078ec0ff */
[----:B---3--:R-:W-:Y:S02]  /*1649c0*/  LOP3.LUT R14, R16, 0xffff, RZ, 0xc0, !PT ;  /* 0x0000ffff100e7812 */ /* 0x008fe400078ec0ff */
[----:B----4-:R-:W-:Y:S02]  /*1649d0*/  LOP3.LUT R21, R19, 0xffff, RZ, 0xc0, !PT ;  /* 0x0000ffff13157812 */ /* 0x010fe400078ec0ff */
[----:B------:R-:W-:Y:S01]  /*1649e0*/  LOP3.LUT R25, R20, 0xffff, RZ, 0xc0, !PT ;  /* 0x0000ffff14197812 */ /* 0x000fe200078ec0ff */
[----:B------:R-:W2:Y:S01]  /*1649f0*/  LDL.LU R16, [R1+0x3020] ;  /* 0x0030200001107983 */ /* 0x000ea20000300800 */
[----:B------:R-:W-:-:S03]  /*164a00*/  SHF.R.U32.HI R22, RZ, 0x8, R6 ;  /* 0x00000008ff167819 */ /* 0x000fc60000011606 */
[----:B------:R-:W3:Y:S01]  /*164a10*/  LDL.LU R20, [R1+0x2fe4] ;  /* 0x002fe40001147983 */ /* 0x000ee20000300800 */
[----:B------:R-:W-:-:S03]  /*164a20*/  SHF.R.U32.HI R12, RZ, 0x8, R14 ;  /* 0x00000008ff0c7819 */ /* 0x000fc6000001160e */
[----:B------:R-:W4:Y:S01]  /*164a30*/  LDL.LU R2, [R1+0x2fb0] ;  /* 0x002fb00001027983 */ /* 0x000f220000300800 */
[----:B------:R-:W-:-:S03]  /*164a40*/  LOP3.LUT R28, R29, 0xffff, RZ, 0xc0, !PT ;  /* 0x0000ffff1d1c7812 */ /* 0x000fc600078ec0ff */
[----:B------:R-:W4:Y:S01]  /*164a50*/  LDL.LU R29, [R1+0x2fac] ;  /* 0x002fac00011d7983 */ /* 0x000f220000300800 */
[--C-:B------:R-:W-:Y:S02]  /*164a60*/  PRMT R19, R6, 0x3340, R28.reuse ;  /* 0x0000334006137816 */ /* 0x100fe4000000001c */
[----:B------:R-:W-:Y:S02]  /*164a70*/  SHF.R.U32.HI R6, RZ, 0x8, R28 ;  /* 0x00000008ff067819 */ /* 0x000fe4000001161c */
[----:B------:R-:W-:Y:S02]  /*164a80*/  LOP3.LUT R24, R18, 0xffff, RZ, 0xc0, !PT ;  /* 0x0000ffff12187812 */ /* 0x000fe400078ec0ff */
[----:B------:R-:W4:Y:S02]  /*164a90*/  LDL.LU R18, [R1+0xde4] ;  /* 0x000de40001127983 */ /* 0x000f240000300800 */
[--C-:B------:R-:W-:Y:S02]  /*164aa0*/  PRMT R14, R14, 0x3340, R24.reuse ;  /* 0x000033400e0e7816 */ /* 0x100fe40000000018 */
[----:B------:R-:W-:-:S02]  /*164ab0*/  SHF.R.U32.HI R28, RZ, 0x8, R24 ;  /* 0x00000008ff1c7819 */ /* 0x000fc40000011618 */
[--C-:B------:R-:W-:Y:S01]  /*164ac0*/  PRMT R24, R21, 0x3340, R23.reuse ;  /* 0x0000334015187816 */ /* 0x100fe20000000017 */
[----:B------:R0:W-:Y:S04]  /*164ad0*/  STL [R1+0xd7c], R19 ;  /* 0x000d7c1301007387 */ /* 0x0001e80000100800 */
[----:B0-----:R-:W4:Y:S04]  /*164ae0*/  LDL.LU R19, [R1+0x19c] ;  /* 0x00019c0001137983 */ /* 0x001f280000300800 */
[----:B------:R-:W-:Y:S04]  /*164af0*/  STL [R1+0xd78], R14 ;  /* 0x000d780e01007387 */ /* 0x000fe80000100800 */
[----:B------:R0:W-:Y:S01]  /*164b00*/  STL [R1+0xd74], R24 ;  /* 0x000d741801007387 */ /* 0x0001e20000100800 */
[----:B------:R-:W-:-:S02]  /*164b10*/  SHF.R.U32.HI R23, RZ, 0x8, R23 ;  /* 0x00000008ff177819 */ /* 0x000fc40000011617 */
[--C-:B0-----:R-:W-:Y:S02]  /*164b20*/  PRMT R24, R25, 0x3340, R0.reuse ;  /* 0x0000334019187816 */ /* 0x101fe40000000000 */
[----:B------:R-:W-:Y:S02]  /*164b30*/  SHF.R.U32.HI R14, RZ, 0x8, R21 ;  /* 0x00000008ff0e7819 */ /* 0x000fe40000011615 */
[----:B------:R-:W-:Y:S02]  /*164b40*/  SHF.R.U32.HI R21, RZ, 0x8, R25 ;  /* 0x00000008ff157819 */ /* 0x000fe40000011619 */
[----:B------:R-:W4:Y:S04]  /*164b50*/  LDL.LU R25, [R1+0x5104] ;  /* 0x0051040001197983 */ /* 0x000f280000300800 */
[----:B------:R0:W-:Y:S02]  /*164b60*/  STL [R1+0xd70], R24 ;  /* 0x000d701801007387 */ /* 0x0001e40000100800 */
[----:B0-----:R-:W-:Y:S01]  /*164b70*/  SHF.R.U32.HI R24, RZ, 0x8, R0 ;  /* 0x00000008ff187819 */ /* 0x001fe20000011600 */
[----:B------:R-:W-:Y:S01]  /*164b80*/  IMAD.MOV.U32 R0, RZ, RZ, R22 ;  /* 0x000000ffff007224 */ /* 0x000fe200078e0016 */
[----:B------:R-:W-:-:S02]  /*164b90*/  LOP3.LUT R22, R12, 0xffff, RZ, 0xc0, !PT ;  /* 0x0000ffff0c167812 */ /* 0x000fc400078ec0ff */
[----:B------:R-:W-:Y:S01]  /*164ba0*/  LOP3.LUT R12, R28, 0xffff, RZ, 0xc0, !PT ;  /* 0x0000ffff1c0c7812 */ /* 0x000fe200078ec0ff */
[----:B------:R-:W-:Y:S01]  /*164bb0*/  IMAD.MOV.U32 R28, RZ, RZ, R21 ;  /* 0x000000ffff1c7224 */ /* 0x000fe200078e0015 */
[----:B------:R-:W-:Y:S02]  /*164bc0*/  LOP3.LUT R21, R23, 0xffff, RZ, 0xc0, !PT ;  /* 0x0000ffff17157812 */ /* 0x000fe400078ec0ff */
        /* <DEDUP_REMOVED lines=18> */
[----:B------:R-:W-:Y:S01]  /*164cf0*/  SHF.R.U32.HI R16, RZ, 0x8, R14 ;  /* 0x00000008ff107819 */ /* 0x000fe2000001160e */
[----:B------:R-:W2:Y:S03]  /*164d00*/  LDL.LU R2, [R1+0x3034] ;  /* 0x0030340001027983 */ /* 0x000ea60000300800 */
[----:B------:R-:W-:Y:S02]  /*164d10*/  LOP3.LUT R16, R16, 0xffff, RZ, 0xc0, !PT ;  /* 0x0000ffff10107812 */ /* 0x000fe400078ec0ff */
[----:B------:R-:W-:-:S02]  /*164d20*/  LOP3.LUT R29, R29, 0xffff, RZ, 0xc0, !PT ;  /* 0x0000ffff1d1d7812 */ /* 0x000fc400078ec0ff */
[----:B------:R-:W-:Y:S02]  /*164d30*/  LOP3.LUT R28, R18, 0xffff, RZ, 0xc0, !PT ;  /* 0x0000ffff121c7812 */ /* 0x000fe400078ec0ff */
[----:B0-----:R-:W-:Y:S02]  /*164d40*/  LOP3.LUT R0, R19, 0xffff, RZ, 0xc0, !PT ;  /* 0x0000ffff13007812 */ /* 0x001fe400078ec0ff */
[--C-:B------:R-:W-:Y:S02]  /*164d50*/  PRMT R19, R14, 0x3340, R28.reuse ;  /* 0x000033400e137816 */ /* 0x100fe4000000001c */
[----:B------:R-:W-:-:S04]  /*164d60*/  SHF.R.U32.HI R14, RZ, 0x8, R28 ;  /* 0x00000008ff0e7819 */ /* 0x000fc8000001161c */
[----:B------:R-:W-:-:S04]  /*164d70*/  LOP3.LUT R14, R14, 0xffff, RZ, 0xc0, !PT ;  /* 0x0000ffff0e0e7812 */ /* 0x000fc800078ec0ff */
[----:B------:R-:W-:Y:S02]  /*164d80*/  PRMT R16, R16, 0x3340, R14 ;  /* 0x0000334010107816 */ /* 0x000fe4000000000e */
[----:B------:R-:W-:Y:S02]  /*164d90*/  LOP3.LUT R24, R12, 0xffff, RZ, 0xc0, !PT ;  /* 0x0000ffff0c187812 */ /* 0x000fe400078ec0ff */
[----:B------:R-:W-:Y:S01]  /*164da0*/  LOP3.LUT R23, R6, 0xffff, RZ, 0xc0, !PT ;  /* 0x0000ffff06177812 */ /* 0x000fe200078ec0ff */
[----:B------:R-:W3:Y:S04]  /*164db0*/  LDL.LU R12, [R1+0x3030] ;  /* 0x00303000010c7983 */ /* 0x000ee80000300800 */
[----:B------:R-:W4:Y:S01]  /*164dc0*/  LDL.LU R20, [R1+0x2ffc] ;  /* 0x002ffc0001147983 */ /* 0x000f220000300800 */
[----:B------:R-:W-:-:S03]  /*164dd0*/  PRMT R28, R21, 0x3340, R24 ;  /* 0x00003340151c7816 */ /* 0x000fc60000000018 */
        /* <DEDUP_REMOVED lines=11> */
[----:B------:R-:W-:Y:S02]  /*164e90*/  PRMT R29, R29, 0x3340, R0 ;  /* 0x000033401d1d7816 */ /* 0x000fe40000000000 */
[----:B------:R-:W-:-:S03]  /*164ea0*/  SHF.R.U32.HI R23, RZ, 0x8, R23 ;  /* 0x00000008ff177819 */ /* 0x000fc60000011617 */
[----:B------:R0:W-:Y:S01]  /*164eb0*/  STL [R1+0xd1c], R29 ;  /* 0x000d1c1d01007387 */ /* 0x0001e20000100800 */
[----:B------:R-:W-:Y:S02]  /*164ec0*/  LOP3.LUT R23, R23, 0xffff, RZ, 0xc0, !PT ;  /* 0x0000ffff17177812 */ /* 0x000fe400078ec0ff */
[----:B0-----:R-:W-:Y:S02]  /*164ed0*/  LOP3.LUT R29, R19, 0xffff, RZ, 0xc0, !PT ;  /* 0x0000ffff131d7812 */ /* 0x001fe400078ec0ff */
[----:B------:R-:W-:Y:S02]  /*164ee0*/  LOP3.LUT R19, R24, 0xffff, RZ, 0xc0, !PT ;  /* 0x0000ffff18137812 */ /* 0x000fe400078ec0ff */
[----:B------:R-:W-:Y:S02]  /*164ef0*/  LOP3.LUT R24, R21, 0xffff, RZ, 0xc0, !PT ;  /* 0x0000ffff15187812 */ /* 0x000fe400078ec0ff */
[----:B------:R-:W4:Y:S01]  /*164f00*/  LDL.LU R21, [R1+0x50f4] ;  /* 0x0050f40001157983 */ /* 0x000f220000300800 */
[----:B------:R-:W-:-:S03]  /*164f10*/  PRMT R29, R29, 0x3340, R19 ;  /* 0x000033401d1d7816 */ /* 0x000fc60000000013 */
[----:B------:R-:W4:Y:S04]  /*164f20*/  LDL.LU R14, [R1+0x50f0] ;  /* 0x0050f000010e7983 */ /* 0x000f280000300800 */
[----:B------:R0:W-:Y:S01]  /*164f30*/  STL [R1+0x260], R16 ;  /* 0x0002601001007387 */ /* 0x0001e20000100800 */
[----:B------:R-:W-:-:S03]  /*164f40*/  PRMT R24, R24, 0x3340, R23 ;  /* 0x0000334018187816 */ /* 0x000fc60000000017 */
[----:B0-----:R-:W4:Y:S04]  /*164f50*/  LDL.LU R16, [R1+0x50ec] ;  /* 0x0050ec0001107983 */ /* 0x001f280000300800 */
[----:B------:R-:W4:Y:S04]  /*164f60*/  LDL.LU R19, [R1+0x50e8] ;  /* 0x0050e80001137983 */ /* 0x000f280000300800 */
[----:B------:R0:W-:Y:S04]  /*164f70*/  STL [R1+0x25c], R29 ;  /* 0x00025c1d01007387 */ /* 0x0001e80000100800 */
[----:B0-----:R-:W4:Y:S04]  /*164f80*/  LDL.LU R29, [R1+0x50e4] ;  /* 0x0050e400011d7983 */ /* 0x001f280000300800 */
[----:B------:R-:W4:Y:S01]  /*164f90*/  LDL.LU R23, [R1+0x1540] ;  /* 0x0015400001177983 */ /* 0x000f220000300800 */
[----:B------:R-:W-:-:S02]  /*164fa0*/  SHF.R.U32.HI R0, RZ, 0x8, R0 ;  /* 0x00000008ff007819 */ /* 0x000fc40000011600 */
[----:B------:R-:W-:Y:S02]  /*164fb0*/  LOP3.LUT R28, R28, 0xffff, RZ, 0xc0, !PT ;  /* 0x0000ffff1c1c7812 */ /* 0x000fe400078ec0ff */
[----:B------:R-:W-:-:S04]  /*164fc0*/  LOP3.LUT R0, R0, 0xffff, RZ, 0xc0, !PT ;  /* 0x0000ffff00007812 */ /* 0x000fc800078ec0ff */
[----:B------:R-:W-:Y:S01]  /*164fd0*/  PRMT R0, R28, 0x3340, R0 ;  /* 0x000033401c007816 */ /* 0x000fe20000000000 */
[----:B------:R4:W-:Y:S04]  /*164fe0*/  STL [R1+0x258], R24 ;  /* 0x0002581801007387 */ /* 0x0009e80000100800 */
[----:B------:R0:W-:Y:S01]  /*164ff0*/  STL [R1+0x254], R0 ;  /* 0x0002540001007387 */ /* 0x0001e20000100800 */
[----:B--2---:R-:W-:Y:S02]  /*165000*/  LOP3.LUT R2, R2, 0xffff, RZ, 0xc0, !PT ;  /* 0x0000ffff02027812 */ /* 0x004fe400078ec0ff */
[----:B---3--:R-:W-:Y:S02]  /*165010*/  LOP3.LUT R12, R12, 0xffff, RZ, 0xc0, !PT ;  /* 0x0000ffff0c0c7812 */ /* 0x008fe400078ec0ff */
[----:B----4-:R-:W-:-:S02]  /*165020*/  LOP3.LUT R24, R18, 0xffff, RZ, 0xc0, !PT ;  /* 0x0000ffff12187812 */ /* 0x010fc400078ec0ff */
[----:B------:R-:W-:Y:S02]  /*165030*/  LOP3.LUT R6, R6, 0xffff, RZ, 0xc0, !PT ;  /* 0x0000ffff06067812 */ /* 0x000fe400078ec0ff */
[----:B------:R-:W-:Y:S02]  /*165040*/  LOP3.LUT R20, R20, 0xffff, RZ, 0xc0, !PT ;  /* 0x0000ffff14147812 */ /* 0x000fe400078ec0ff */
[----:B0-----:R-:W-:Y:S02]  /*165050*/  LOP3.LUT R0, R14, 0xffff, RZ, 0xc0, !PT ;  /* 0x0000ffff0e007812 */ /* 0x001fe400078ec0ff */
[----:B------:R-:W-:Y:S02]  /*165060*/  SHF.R.U32.HI R14, RZ, 0x8, R2 ;  /* 0x00000008ff0e7819 */ /* 0x000fe40000011602 */
[----:B------:R-:W-:-:S04]  /*165070*/  LOP3.LUT R28, R23, 0xffff, RZ, 0xc0, !PT ;  /* 0x0000ffff171c7812 */ /* 0x000fc800078ec0ff */
[----:B------:R-:W-:Y:S02]  /*165080*/  PRMT R18, R2, 0x3340, R28 ;  /* 0x0000334002127816 */ /* 0x000fe4000000001c */
[----:B------:R-:W-:Y:S02]  /*165090*/  SHF.R.U32.HI R2, RZ, 0x8, R12 ;  /* 0x00000008ff027819 */ /* 0x000fe4000001160c */
[----:B------:R-:W-:Y:S01]  /*1650a0*/  PRMT R12, R12, 0x3340, R24 ;  /* 0x000033400c0c7816 */ /* 0x000fe20000000018 */
[----:B------:R-:W-:Y:S04]  /*1650b0*/  STL [R1+0x314], R18 ;  /* 0x0003141201007387 */ /* 0x000fe80000100800 */
[----:B------:R0:W-:Y:S01]  /*1650c0*/  STL [R1+0x310], R12 ;  /* 0x0003100c01007387 */ /* 0x0001e20000100800 */
[----:B------:R-:W-:-:S02]  /*1650d0*/  LOP3.LUT R23, R29, 0xffff, RZ, 0xc0, !PT ;  /* 0x0000ffff1d177812 */ /* 0x000fc400078ec0ff */
[----:B0-----:R-:W-:Y:S02]  /*1650e0*/  PRMT R12, R6, 0x3340, R0 ;  /* 0x00003340060c7816 */ /* 0x001fe40000000000 */
[----:B------:R-:W-:Y:S02]  /*1650f0*/  SHF.R.U32.HI R18, RZ, 0x8, R24 ;  /* 0x00000008ff127819 */ /* 0x000fe40000011618 */
[----:B------:R-:W-:Y:S02]  /*165100*/  SHF.R.U32.HI R24, RZ, 0x8, R6 ;  /* 0x00000008ff187819 */ /* 0x000fe40000011606 */
[----:B------:R-:W2:Y:S04]  /*165110*/  LDL.LU R6, [R1+0x2fd4] ;  /* 0x002fd40001067983 */ /* 0x000ea80000300800 */
[----:B------:R0:W-:Y:S01]  /*165120*/  STL [R1+0x308], R12 ;  /* 0x0003080c01007387 */ /* 0x0001e20000100800 */
[----:B------:R-:W-:-:S02]  /*165130*/  PRMT R29, R20, 0x3340, R23 ;  /* 0x00003340141d7816 */ /* 0x000fc40000000017 */
[----:B------:R-:W-:Y:S02]  /*165140*/  SHF.R.U32.HI R0, RZ, 0x8, R0 ;  /* 0x00000008ff007819 */ /* 0x000fe40000011600 */
[----:B------:R-:W-:Y:S02]  /*165150*/  SHF.R.U32.HI R28, RZ, 0x8, R28 ;  /* 0x00000008ff1c7819 */ /* 0x000fe4000001161c */
[----:B0-----:R-:W-:Y:S02]  /*165160*/  SHF.R.U32.HI R12, RZ, 0x8, R20 ;  /* 0x00000008ff0c7819 */ /* 0x001fe40000011614 */
[----:B------:R-:W-:-:S03]  /*165170*/  SHF.R.U32.HI R20, RZ, 0x8, R23 ;  /* 0x00000008ff147819 */ /* 0x000fc60000011617 */
[----:B------:R-:W-:Y:S01]  /*165180*/  IMAD.MOV.U32 R23, RZ, RZ, R12 ;  /* 0x000000ffff177224 */ /* 0x000fe200078e000c */
[----:B------:R-:W-:Y:S01]  /*165190*/  LOP3.LUT R12, R24, 0xffff, RZ, 0xc0, !PT ;  /* 0x0000ffff180c7812 */ /* 0x000fe200078ec0ff */
[----:B------:R-:W-:Y:S01]  /*1651a0*/  IMAD.MOV.U32 R24, RZ, RZ, R18 ;  /* 0x000000ffff187224 */ /* 0x000fe200078e0012 */
[----:B------:R-:W-:Y:S01]  /*1651b0*/  LOP3.LUT R18, R0, 0xffff, RZ, 0xc0, !PT ;  /* 0x0000ffff00127812 */ /* 0x000fe200078ec0ff */
[----:B------:R0:W-:Y:S01]  /*1651c0*/  STL [R1+0x30c], R29 ;  /* 0x00030c1d01007387 */ /* 0x0001e20000100800 */
[----:B------:R-:W-:-:S03]  /*1651d0*/  IMAD.MOV.U32 R0, RZ, RZ, R20 ;  /* 0x000000ffff007224 */ /* 0x000fc600078e0014 */
[----:B------:R-:W3:Y:S01]  /*1651e0*/  LDL.LU R20, [R1+0x2f98] ;  /* 0x002f980001147983 */ /* 0x000ee20000300800 */
[----:B------:R-:W-:Y:S02]  /*1651f0*/  PRMT R12, R12, 0x3340, R18 ;  /* 0x000033400c0c7816 */ /* 0x000fe40000000012 */
[----:B0-----:R-:W-:Y:S02]  /*165200*/  LOP3.LUT R29, R14, 0xffff, RZ, 0xc0, !PT ;  /* 0x0000ffff0e1d7812 */ /* 0x001fe400078ec0ff */
[----:B------:R-:W-:Y:S02]  /*165210*/  LOP3.LUT R14, R28, 0xffff, RZ, 0xc0, !PT ;  /* 0x0000ffff1c0e7812 */ /* 0x000fe400078ec0ff */
[----:B------:R-:W-:Y:S02]  /*165220*/  LOP3.LUT R28, R2, 0xffff, RZ, 0xc0, !PT ;  /* 0x0000ffff021c7812 */ /* 0x000fe400078ec0ff */
[----:B------:R-:W4:Y:S01]  /*165230*/  LDL.LU R2, [R1+0x50e0] ;  /* 0x0050e00001027983 */ /* 0x000f220000300800 */
[----:B------:R-:W-:-:S03]  /*165240*/  PRMT R29, R29, 0x3340, R14 ;  /* 0x000033401d1d7816 */ /* 0x000fc6000000000e */
[----:B------:R-:W3:Y:S01]  /*165250*/  LDL.LU R18, [R1+0x50dc] ;  /* 0x0050dc0001127983 */ /* 0x000ee20000300800 */
[----:B------:R-:W-:-:S03]  /*165260*/  LOP3.LUT R24, R24, 0xffff, RZ, 0xc0, !PT ;  /* 0x0000ffff18187812 */ /* 0x000fc600078ec0ff */
[----:B------:R0:W-:Y:S04]  /*165270*/  STL [R1+0x250], R12 ;  /* 0x0002500c01007387 */ /* 0x0001e80000100800 */
[----:B0-----:R-:W4:Y:S04]  /*165280*/  LDL.LU R12, [R1+0x50d8] ;  /* 0x0050d800010c7983 */ /* 0x001f280000300800 */
[----:B------:R-:W4:Y:S04]  /*165290*/  LDL.LU R14, [R1+0x50d4] ;  /* 0x0050d400010e7983 */ /* 0x000f280000300800 */
[----:B------:R0:W-:Y:S02]  /*1652a0*/  STL [R1+0x24c], R29 ;  /* 0x00024c1d01007387 */ /* 0x0001e40000100800 */
[----:B0-----:R-:W-:-:S02]  /*1652b0*/  PRMT R29, R28, 0x3340, R24 ;  /* 0x000033401c1d7816 */ /* 0x001fc40000000018 */
[----:B------:R-:W4:Y:S04]  /*1652c0*/  LDL.LU R28, [R1+0x300c] ;  /* 0x00300c00011c7983 */ /* 0x000f280000300800 */
[----:B------:R-:W4:Y:S01]  /*1652d0*/  LDL.LU R24, [R1+0x2fd0] ;  /* 0x002fd00001187983 */ /* 0x000f220000300800 */
[----:B------:R-:W-:Y:S02]  /*1652e0*/  LOP3.LUT R23, R23, 0xffff, RZ, 0xc0, !PT ;  /* 0x0000ffff17177812 */ /* 0x000fe400078ec0ff */
[----:B------:R-:W-:Y:S01]  /*1652f0*/  LOP3.LUT R0, R0, 0xffff, RZ, 0xc0, !PT ;  /* 0x0000ffff00007812 */ /* 0x000fe200078ec0ff */
[----:B------:R0:W-:Y:S03]  /*165300*/  STL [R1+0x248], R29 ;  /* 0x0002481d01007387 */ /* 0x0001e60000100800 */
[----:B------:R-:W-:Y:S01]  /*165310*/  PRMT R0, R23, 0x3340, R0 ;  /* 0x0000334017007816 */ /* 0x000fe20000000000 */
[----:B0-----:R-:W4:Y:S04]  /*165320*/  LDL R29, [R1+0xde0] ;  /* 0x000de000011d7983 */ /* 0x001f280000100800 */
[----:B------:R3:W-:Y:S01]  /*165330*/  STL [R1+0x244], R0 ;  /* 0x0002440001007387 */ /* 0x0007e20000100800 */
[----:B--2---:R-:W-:-:S02]  /*165340*/  LOP3.LUT R6, R6, 0xffff, RZ, 0xc0, !PT ;  /* 0x0000ffff06067812 */ /* 0x004fc400078ec0ff */
[----:B---3--:R-:W-:Y:S02]  /*165350*/  LOP3.LUT R0, R18, 0xffff, RZ, 0xc0, !PT ;  /* 0x0000ffff12007812 */ /* 0x008fe400078ec0ff */
[----:B----4-:R-:W-:Y:S02]  /*165360*/  LOP3.LUT R23, R12, 0xffff, RZ, 0xc0, !PT ;  /* 0x0000ffff0c177812 */ /* 0x010fe400078ec0ff */
[----:B------:R-:W2:Y:S01]  /*165370*/  LDL.LU R12, [R1+0x50d0] ;  /* 0x0050d000010c7983 */ /* 0x000ea20000300800 */
[----:B------:R-:W-:-:S04]  /*165380*/  LOP3.LUT R28, R28, 0xffff, RZ, 0xc0, !PT ;  /* 0x0000ffff1c1c7812 */ /* 0x000fc800078ec0ff */
[----:B------:R-:W-:Y:S02]  /*165390*/  SHF.R.U32.HI R18, RZ, 0x8, R28 ;  /* 0x00000008ff127819 */ /* 0x000fe4000001161c */
[----:B------:R-:W-:Y:S02]  /*1653a0*/  PRMT R28, R28, 0x3340, R23 ;  /* 0x000033401c1c7816 */ /* 0x000fe40000000017 */
[----:B------:R-:W-:-:S03]  /*1653b0*/  LOP3.LUT R24, R24, 0xffff, RZ, 0xc0, !PT ;  /* 0x0000ffff18187812 */ /* 0x000fc600078ec0ff */
[----:B------:R0:W-:Y:S02]  /*1653c0*/  STL [R1+0x304], R28 ;  /* 0x0003041c01007387 */ /* 0x0001e40000100800 */
[----:B0-----:R-:W-:Y:S01]  /*1653d0*/  SHF.R.U32.HI R28, RZ, 0x8, R23 ;  /* 0x00000008ff1c7819 */ /* 0x001fe20000011617 */
[----:B------:R-:W-:Y:S01]  /*1653e0*/  IMAD.MOV.U32 R23, RZ, RZ, R18 ;  /* 0x000000ffff177224 */ /* 0x000fe200078e0012 */
[----:B------:R-:W-:Y:S02]  /*1653f0*/  SHF.R.U32.HI R18, RZ, 0x8, R24 ;  /* 0x00000008ff127819 */ /* 0x000fe40000011618 */
[----:B------:R-:W-:-:S05]  /*165400*/  PRMT R24, R24, 0x3340, R0 ;  /* 0x0000334018187816 */ /* 0x000fca0000000000 */
[----:B------:R0:W-:Y:S01]  /*165410*/  STL [R1+0x300], R24 ;  /* 0x0003001801007387 */ /* 0x0001e20000100800 */
[----:B------:R-:W-:Y:S02]  /*165420*/  LOP3.LUT R23, R23, 0xffff, RZ, 0xc0, !PT ;  /* 0x0000ffff17177812 */ /* 0x000fe400078ec0ff */
[----:B------:R-:W-:Y:S01]  /*165430*/  LOP3.LUT R18, R18, 0xffff, RZ, 0xc0, !PT ;  /* 0x0000ffff12127812 */ /* 0x000fe200078ec0ff */
[----:B0-----:R-:W-:Y:S01]  /*165440*/  IMAD.MOV.U32 R24, RZ, RZ, R28 ;  /* 0x000000ffff187224 */ /* 0x001fe200078e001c */
[----:B------:R-:W-:-:S04]  /*165450*/  SHF.R.U32.HI R28, RZ, 0x8, R0 ;  /* 0x00000008ff1c7819 */ /* 0x000fc80000011600 */
[----:B------:R-:W-:Y:S02]  /*165460*/  LOP3.LUT R0, R24, 0xffff, RZ, 0xc0, !PT ;  /* 0x0000ffff18007812 */ /* 0x000fe400078ec0ff */
[----:B------:R-:W-:Y:S02]  /*165470*/  LOP3.LUT R28, R28, 0xffff, RZ, 0xc0, !PT ;  /* 0x0000ffff1c1c7812 */ /* 0x000fe400078ec0ff */
[----:B------:R-:W-:Y:S02]  /*165480*/  LOP3.LUT R24, R2, 0xffff, RZ, 0xc0, !PT ;  /* 0x0000ffff02187812 */ /* 0x000fe400078ec0ff */
[----:B------:R-:W-:Y:S02]  /*165490*/  PRMT R0, R23, 0x3340, R0 ;  /* 0x0000334017007816 */ /* 0x000fe40000000000 */
[----:B------:R-:W-:Y:S01]  /*1654a0*/  PRMT R23, R18, 0x3340, R28 ;  /* 0x0000334012177816 */ /* 0x000fe2000000001c */
[----:B------:R-:W3:Y:S04]  /*1654b0*/  LDL.LU R2, [R1+0x50cc] ;  /* 0x0050cc0001027983 */ /* 0x000ee80000300800 */
[----:B------:R0:W-:Y:S01]  /*1654c0*/  STL [R1+0x23c], R0 ;  /* 0x00023c0001007387 */ /* 0x0001e20000100800 */
[----:B------:R-:W-:-:S03]  /*1654d0*/  SHF.R.U32.HI R18, RZ, 0x8, R6 ;  /* 0x00000008ff127819 */ /* 0x000fc60000011606 */
[----:B------:R1:W-:Y:S01]  /*1654e0*/  STL [R1+0x230], R23 ;  /* 0x0002301701007387 */ /* 0x0003e20000100800 */
[----:B0-----:R-:W-:-:S03]  /*1654f0*/  PRMT R0, R6, 0x3340, R24 ;  /* 0x0000334006007816 */ /* 0x001fc60000000018 */
[----:B------:R-:W4:Y:S01]  /*165500*/  LDL.LU R6, [R1+0x50c8] ;  /* 0x0050c80001067983 */ /* 0x000f220000300800 */
[----:B-1----:R-:W-:-:S03]  /*165510*/  SHF.R.U32.HI R23, RZ, 0x8, R24 ;  /* 0x00000008ff177819 */ /* 0x002fc60000011618 */
[----:B------:R0:W-:Y:S01]  /*165520*/  STL [R1+0x2fc], R0 ;  /* 0x0002fc0001007387 */ /* 0x0001e20000100800 */
[----:B------:R-:W-:Y:S02]  /*165530*/  LOP3.LUT R28, R20, 0xffff, RZ, 0xc0, !PT ;  /* 0x0000ffff141c7812 */ /* 0x000fe400078ec0ff */
[----:B------:R-:W-:Y:S02]  /*165540*/  LOP3.LUT R24, R18, 0xffff, RZ, 0xc0, !PT ;  /* 0x0000ffff12187812 */ /* 0x000fe400078ec0ff */
[----:B------:R-:W-:Y:S02]  /*165550*/  LOP3.LUT R23, R23, 0xffff, RZ, 0xc0, !PT ;  /* 0x0000ffff17177812 */ /* 0x000fe400078ec0ff */
[----:B0-----:R-:W-:Y:S02]  /*165560*/  LOP3.LUT R0, R19, 0xffff, RZ, 0xc0, !PT ;  /* 0x0000ffff13007812 */ /* 0x001fe400078ec0ff */
[----:B------:R-:W-:Y:S02]  /*165570*/  PRMT R19, R24, 0x3340, R23 ;  /* 0x0000334018137816 */ /* 0x000fe40000000017 */
[----:B------:R-:W-:-:S05]  /*165580*/  PRMT R20, R28, 0x3340, R0 ;  /* 0x000033401c147816 */ /* 0x000fca0000000000 */
[----:B------:R-:W-:Y:S04]  /*165590*/  STL [R1+0x2f8], R20 ;  /* 0x0002f81401007387 */ /* 0x000fe80000100800 */
[----:B------:R0:W-:Y:S04]  /*1655a0*/  STL [R1+0x22c], R19 ;  /* 0x00022c1301007387 */ /* 0x0001e80000100800 */
[----:B0-----:R-:W3:Y:S04]  /*1655b0*/  LDL.LU R19, [R1+0x3040] ;  /* 0x0030400001137983 */ /* 0x001ee80000300800 */
[----:B------:R-:W3:Y:S01]  /*1655c0*/  LDL.LU R20, [R1+0x2fa0] ;  /* 0x002fa00001147983 */ /* 0x000ee20000300800 */
[----:B------:R-:W-:-:S02]  /*1655d0*/  SHF.R.U32.HI R18, RZ, 0x8, R28 ;  /* 0x00000008ff127819 */ /* 0x000fc4000001161c */
[----:B------:R-:W-:Y:S01]  /*1655e0*/  SHF.R.U32.HI R28, RZ, 0x8, R0 ;  /* 0x00000008ff1c7819 */ /* 0x000fe20000011600 */
[----:B------:R-:W-:-:S05]  /*1655f0*/  VIADD R0, R29, 0x115 ;  /* 0x000001151d007836 */ /* 0x000fca0000000000 */
[----:B------:R-:W-:Y:S02]  /*165600*/  ISETP.GE.AND P0, PT, R0, UR48, PT ;  /* 0x0000003000007c0c */ /* 0x000fe4000bf06270 */
[----:B------:R-:W-:Y:S02]  /*165610*/  LOP3.LUT R24, R18, 0xffff, RZ, 0xc0, !PT ;  /* 0x0000ffff12187812 */ /* 0x000fe400078ec0ff */
[----:B------:R-:W-:-:S04]  /*165620*/  LOP3.LUT R23, R28, 0xffff, RZ, 0xc0, !PT ;  /* 0x0000ffff1c177812 */ /* 0x000fc800078ec0ff */
[----:B------:R-:W-:Y:S01]  /*165630*/  PRMT R0, R24, 0x3340, R23 ;  /* 0x0000334018007816 */ /* 0x000fe20000000017 */
[----:B------:R-:W-:-:S04]  /*165640*/  UMOV UR48, UR46 ;  /* 0x0000002e00307c82 */ /* 0x000fc80008000000 */
[----:B------:R0:W-:Y:S02]  /*165650*/  STL [R1+0x228], R0 ;  /* 0x0002280001007387 */ /* 0x0001e40000100800 */
[C---:B0-----:R-:W-:Y:S01]  /*165660*/  VIADD R0, R29.reuse, 0x113 ;  /* 0x000001131d007836 */ /* 0x041fe20000000000 */
[----:B------:R-:W-:Y:S01]  /*165670*/  UMOV UR46, UR44 ;  /* 0x0000002c002e7c82 */ /* 0x000fe20008000000 */
[----:B------:R-:W-:Y:S01]  /*165680*/  UMOV UR44, UR42 ;  /* 0x0000002a002c7c82 */ /* 0x000fe20008000000 */
[----:B------:R-:W-:Y:S01]  /*165690*/  UMOV UR42, UR40 ;  /* 0x00000028002a7c82 */ /* 0x000fe20008000000 */
[----:B------:R-:W-:Y:S01]  /*1656a0*/  UMOV UR40, UR38 ;  /* 0x0000002600287c82 */ /* 0x000fe20008000000 */
[----:B------:R-:W-:Y:S01]  /*1656b0*/  UMOV UR38, UR32 ;  /* 0x0000002000267c82 */ /* 0x000fe20008000000 */
[----:B------:R-:W-:Y:S01]  /*1656c0*/  UMOV UR32, UR24 ;  /* 0x0000001800207c82 */ /* 0x000fe20008000000 */
[----:B------:R-:W-:Y:S01]  /*1656d0*/  UMOV UR24, UR10 ;  /* 0x0000000a00187c82 */ /* 0x000fe20008000000 */
[----:B------:R-:W0:Y:S01]  /*1656e0*/  LDCU UR10, c[0x0][0x398] ;  /* 0x00007300ff0a77ac */ /* 0x000e220008000800 */
[----:B------:R-:W-:-:S02]  /*1656f0*/  VIADD R23, R29, 0x10f ;  /* 0x0000010f1d177836 */ /* 0x000fc40000000000 */
[----:B------:R-:W-:Y:S01]  /*165700*/  VIADD R24, R29, 0x10d ;  /* 0x0000010d1d187836 */ /* 0x000fe20000000000 */
[----:B------:R-:W-:Y:S02]  /*165710*/  LOP3.LUT R18, R14, 0xffff, RZ, 0xc0, !PT ;  /* 0x0000ffff0e127812 */ /* 0x000fe400078ec0ff */
[----:B------:R-:W-:Y:S01]  /*165720*/  LOP3.LUT R28, R16, 0xffff, RZ, 0xc0, !PT ;  /* 0x0000ffff101c7812 */ /* 0x000fe200078ec0ff */
[----:B------:R-:W3:Y:S01]  /*165730*/  LDL.LU R14, [R1+0x50c4] ;  /* 0x0050c400010e7983 */ /* 0x000ee20000300800 */
[----:B--2---:R-:W-:Y:S02]  /*165740*/  LOP3.LUT R12, R12, 0xffffbfff, RZ, 0xc0, !PT ;  /* 0xffffbfff0c0c7812 */ /* 0x004fe400078ec0ff */
[----:B----4-:R-:W-:Y:S02]  /*165750*/  ISETP.LT.AND P1, PT, R6, UR6, !P0 ;  /* 0x0000000606007c0c */ /* 0x010fe4000c721270 */
[----:B---3--:R-:W-:Y:S01]  /*165760*/  ISETP.LT.AND P0, PT, R2, UR4, !P0 ;  /* 0x0000000402007c0c */ /* 0x008fe2000c701270 */
[----:B------:R-:W1:Y:S01]  /*165770*/  LDCU UR6, c[0x0][0x398] ;  /* 0x00007300ff0677ac */ /* 0x000e620008000800 */
[----:B------:R-:W2:Y:S09]  /*165780*/  LDCU UR4, c[0x0][0x398] ;  /* 0x00007300ff0477ac */ /* 0x000eb20008000800 */
[----:B------:R-:W-:-:S04]  /*165790*/  @P1 LOP3.LUT R12, R12, 0x4000, RZ, 0xfc, !PT ;  /* 0x000040000c0c1812 */ /* 0x000fc800078efcff */
[----:B------:R-:W-:-:S04]  /*1657a0*/  LOP3.LUT R12, R12, 0xffffdfff, RZ, 0xc0, !PT ;  /* 0xffffdfff0c0c7812 */ /* 0x000fc800078ec0ff */
[----:B------:R-:W-:Y:S02]  /*1657b0*/  @P0 LOP3.LUT R12, R12, 0x2000, RZ, 0xfc, !PT ;  /* 0x000020000c0c0812 */ /* 0x000fe400078efcff */
[----:B------:R-:W-:-:S04]  /*1657c0*/  ISETP.GE.AND P0, PT, R0, UR48, PT ;  /* 0x0000003000007c0c */ /* 0x000fc8000bf06270 */
[----:B-1----:R-:W-:Y:S02]  /*1657d0*/  ISETP.LT.AND P1, PT, R6, UR6, !P0 ;  /* 0x0000000606007c0c */ /* 0x002fe4000c721270 */
[----:B--2---:R-:W-:Y:S01]  /*1657e0*/  ISETP.LT.AND P0, PT, R2, UR4, !P0 ;  /* 0x0000000402007c0c */ /* 0x004fe2000c701270 */
[----:B------:R-:W-:Y:S01]  /*1657f0*/  UMOV UR48, UR46 ;  /* 0x0000002e00307c82 */ /* 0x000fe20008000000 */
[----:B------:R-:W-:Y:S01]  /*165800*/  LOP3.LUT R12, R12, 0xffffefff, RZ, 0xc0, !PT ;  /* 0xffffefff0c0c7812 */ /* 0x000fe200078ec0ff */
[----:B------:R-:W-:Y:S01]  /*165810*/  UMOV UR46, UR44 ;  /* 0x0000002c002e7c82 */ /* 0x000fe20008000000 */
[----:B------:R-:W-:Y:S01]  /*165820*/  UMOV UR44, UR42 ;  /* 0x0000002a002c7c82 */ /* 0x000fe20008000000 */
[----:B------:R-:W-:Y:S01]  /*165830*/  UMOV UR42, UR40 ;  /* 0x00000028002a7c82 */ /* 0x000fe20008000000 */
[----:B------:R-:W-:Y:S01]  /*165840*/  UMOV UR40, UR38 ;  /* 0x0000002600287c82 */ /* 0x000fe20008000000 */
[----:B------:R-:W-:Y:S01]  /*165850*/  UMOV UR38, UR24 ;  /* 0x0000001800267c82 */ /* 0x000fe20008000000 */
[----:B------:R-:W-:Y:S01]  /*165860*/  UMOV UR24, UR8 ;  /* 0x0000000800187c82 */ /* 0x000fe20008000000 */
[----:B------:R-:W1:Y:S01]  /*165870*/  LDCU UR8, c[0x0][0x398] ;  /* 0x00007300ff0877ac */ /* 0x000e620008000800 */
[----:B------:R-:W-:Y:S01]  /*165880*/  VIADD R0, R29, 0x111 ;  /* 0x000001111d007836 */ /* 0x000fe20000000000 */
[----:B------:R-:W2:Y:S01]  /*165890*/  LDCU UR4, c[0x0][0x398] ;  /* 0x00007300ff0477ac */ /* 0x000ea20008000800 */
[----:B------:R-:W-:Y:S01]  /*1658a0*/  @P1 LOP3.LUT R12, R12, 0x1000, RZ, 0xfc, !PT ;  /* 0x000010000c0c1812 */ /* 0x000fe200078efcff */
[----:B------:R-:W3:Y:S03]  /*1658b0*/  LDCU UR6, c[0x0][0x398] ;  /* 0x00007300ff0677ac */ /* 0x000ee60008000800 */
[----:B------:R-:W-:-:S04]  /*1658c0*/  LOP3.LUT R12, R12, 0xfffff7ff, RZ, 0xc0, !PT ;  /* 0xfffff7ff0c0c7812 */ /* 0x000fc800078ec0ff */
[----:B------:R-:W-:Y:S02]  /*1658d0*/  @P0 LOP3.LUT R12, R12, 0x800, RZ, 0xfc, !PT ;  /* 0x000008000c0c0812 */ /* 0x000fe400078efcff */
[----:B------:R-:W-:-:S04]  /*1658e0*/  ISETP.GE.AND P0, PT, R0, UR48, PT ;  /* 0x0000003000007c0c */ /* 0x000fc8000bf06270 */
[----:B0-----:R-:W-:Y:S02]  /*1658f0*/  ISETP.LT.AND P1, PT, R6, UR10, !P0 ;  /* 0x0000000a06007c0c */ /* 0x001fe4000c721270 */
[----:B------:R-:W-:Y:S02]  /*165900*/  LOP3.LUT R12, R12, 0xfffffbff, RZ, 0xc0, !PT ;  /* 0xfffffbff0c0c7812 */ /* 0x000fe400078ec0ff */
[----:B-1----:R-:W-:Y:S01]  /*165910*/  ISETP.LT.AND P0, PT, R2, UR8, !P0 ;  /* 0x0000000802007c0c */ /* 0x002fe2000c701270 */
[----:B------:R-:W-:Y:S01]  /*165920*/  UMOV UR50, UR46 ;  /* 0x0000002e00327c82 */ /* 0x000fe20008000000 */
[----:B------:R-:W-:Y:S01]  /*165930*/  UMOV UR48, UR44 ;  /* 0x0000002c00307c82 */ /* 0x000fe20008000000 */
[----:B------:R-:W-:Y:S02]  /*165940*/  LOP3.LUT R19, R19, 0xffff, RZ, 0xc0, !PT ;  /* 0x0000ffff13137812 */ /* 0x000fe400078ec0ff */
[----:B------:R-:W-:Y:S01]  /*165950*/  LOP3.LUT R20, R20, 0xffff, RZ, 0xc0, !PT ;  /* 0x0000ffff14147812 */ /* 0x000fe200078ec0ff */
[----:B------:R-:W0:Y:S03]  /*165960*/  LDCU UR10, c[0x0][0x398] ;  /* 0x00007300ff0a77ac */ /* 0x000e260008000800 */
[----:B------:R-:W-:Y:S01]  /*165970*/  @P1 LOP3.LUT R12, R12, 0x400, RZ, 0xfc, !PT ;  /* 0x000004000c0c1812 */ /* 0x000fe200078efcff */
[----:B------:R-:W1:Y:S03]  /*165980*/  LDCU UR8, c[0x0][0x398] ;  /* 0x00007300ff0877ac */ /* 0x000e660008000800 */
[----:B------:R-:W-:-:S04]  /*165990*/  LOP3.LUT R12, R12, 0xfffffdff, RZ, 0xc0, !PT ;  /* 0xfffffdff0c0c7812 */ /* 0x000fc800078ec0ff */
[----:B------:R-:W-:Y:S02]  /*1659a0*/  @P0 LOP3.LUT R12, R12, 0x200, RZ, 0xfc, !PT ;  /* 0x000002000c0c0812 */ /* 0x000fe400078efcff */
[----:B------:R-:W-:-:S04]  /*1659b0*/  ISETP.GE.AND P0, PT, R23, UR50, PT ;  /* 0x0000003217007c0c */ /* 0x000fc8000bf06270 */
[----:B--2---:R-:W-:Y:S01]  /*1659c0*/  ISETP.LT.AND P1, PT, R6, UR4, !P0 ;  /* 0x0000000406007c0c */ /* 0x004fe2000c721270 */
[----:B------:R-:W-:Y:S01]  /*1659d0*/  UMOV UR44, UR12 ;  /* 0x0000000c002c7c82 */ /* 0x000fe20008000000 */
[----:B------:R-:W2:Y:S01]  /*1659e0*/  LDCU UR12, c[0x0][0x398] ;  /* 0x00007300ff0c77ac */ /* 0x000ea20008000800 */
[----:B---3--:R-:W-:Y:S02]  /*1659f0*/  ISETP.LT.AND P0, PT, R2, UR6, !P0 ;  /* 0x0000000602007c0c */ /* 0x008fe4000c701270 */
[----:B------:R-:W-:Y:S02]  /*165a00*/  LOP3.LUT R12, R12, 0xfffffeff, RZ, 0xc0, !PT ;  /* 0xfffffeff0c0c7812 */ /* 0x000fe400078ec0ff */
[----:B------:R-:W-:Y:S02]  /*165a10*/  SHF.R.U32.HI R16, RZ, 0x8, R19 ;  /* 0x00000008ff107819 */ /* 0x000fe40000011613 */
[----:B------:R-:W-:Y:S01]  /*165a20*/  PRMT R0, R20, 0x3340, R28 ;  /* 0x0000334014007816 */ /* 0x000fe2000000001c */
[----:B------:R-:W-:Y:S01]  /*165a30*/  UMOV UR46, UR42 ;  /* 0x0000002a002e7c82 */ /* 0x000fe20008000000 */
[----:B------:R-:W3:Y:S01]  /*165a40*/  LDCU UR4, c[0x0][0x398] ;  /* 0x00007300ff0477ac */ /* 0x000ee20008000800 */
[----:B------:R-:W4:Y:S01]  /*165a50*/  LDCU UR6, c[0x0][0x398] ;  /* 0x00007300ff0677ac */ /* 0x000f220008000800 */
[----:B------:R-:W-:-:S04]  /*165a60*/  @P1 LOP3.LUT R12, R12, 0x100, RZ, 0xfc, !PT ;  /* 0x000001000c0c1812 */ /* 0x000fc800078efcff */
[----:B------:R-:W-:Y:S02]  /*165a70*/  LOP3.LUT R12, R12, 0xffffff7f, RZ, 0xc0, !PT ;  /* 0xffffff7f0c0c7812 */ /* 0x000fe400078ec0ff */
[----:B------:R-:W-:Y:S02]  /*165a80*/  PRMT R19, R19, 0x3340, R18 ;  /* 0x0000334013137816 */ /* 0x000fe40000000012 */
[----:B------:R-:W-:Y:S02]  /*165a90*/  @P0 LOP3.LUT R12, R12, 0x80, RZ, 0xfc, !PT ;  /* 0x000000800c0c0812 */ /* 0x000fe400078efcff */
[----:B------:R-:W-:Y:S01]  /*165aa0*/  ISETP.GE.AND P0, PT, R24, UR48, PT ;  /* 0x0000003018007c0c */ /* 0x000fe2000bf06270 */
[----:B------:R0:W-:Y:S04]  /*165ab0*/  STL [R1+0x2f4], R19 ;  /* 0x0002f41301007387 */ /* 0x0001e80000100800 */
[----:B------:R1:W-:Y:S01]  /*165ac0*/  STL [R1+0x2f0], R0 ;  /* 0x0002f00001007387 */ /* 0x0003e20000100800 */
[----:B--2---:R-:W-:Y:S01]  /*165ad0*/  ISETP.LT.AND P1, PT, R6, UR12, !P0 ;  /* 0x0000000c06007c0c */ /* 0x004fe2000c721270 */
[----:B------:R-:W-:Y:S01]  /*165ae0*/  UMOV UR42, UR14 ;  /* 0x0000000e002a7c82 */ /* 0x000fe20008000000 */
[----:B------:R-:W2:Y:S01]  /*165af0*/  LDCU UR14, c[0x0][0x398] ;  /* 0x00007300ff0e77ac */ /* 0x000ea20008000800 */
[----:B0-----:R-:W-:-:S02]  /*165b00*/  SHF.R.U32.HI R19, RZ, 0x8, R20 ;  /* 0x00000008ff137819 */ /* 0x001fc40000011614 */
[----:B-1----:R-:W-:Y:S02]  /*165b10*/  SHF.R.U32.HI R0, RZ, 0x8, R28 ;  /* 0x00000008ff007819 */ /* 0x002fe4000001161c */
[----:B------:R-:W-:Y:S02]  /*165b20*/  ISETP.LT.AND P0, PT, R2, UR8, !P0 ;  /* 0x0000000802007c0c */ /* 0x000fe4000c701270 */
[----:B------:R-:W-:Y:S02]  /*165b30*/  LOP3.LUT R12, R12, 0xffffffbf, RZ, 0xc0, !PT ;  /* 0xffffffbf0c0c7812 */ /* 0x000fe400078ec0ff */
[----:B------:R-:W-:Y:S02]  /*165b40*/  LOP3.LUT R28, R19, 0xffff, RZ, 0xc0, !PT ;  /* 0x0000ffff131c7812 */ /* 0x000fe400078ec0ff */
[----:B------:R-:W-:Y:S01]  /*165b50*/  LOP3.LUT R0, R0, 0xffff, RZ, 0xc0, !PT ;  /* 0x0000ffff00007812 */ /* 0x000fe200078ec0ff */
[----:B------:R-:W-:Y:S01]  /*165b60*/  UMOV UR48, UR44 ;  /* 0x0000002c00307c82 */ /* 0x000fe20008000000 */
[----:B------:R-:W-:Y:S01]  /*165b70*/  @P1 LOP3.LUT R12, R12, 0x40, RZ, 0xfc, !PT ;  /* 0x000000400c0c1812 */ /* 0x000fe200078efcff */
[----:B------:R-:W0:Y:S01]  /*165b80*/  LDCU UR8, c[0x0][0x398] ;  /* 0x00007300ff0877ac */ /* 0x000e220008000800 */
[----:B------:R-:W-:-:S02]  /*165b90*/  PRMT R0, R28, 0x3340, R0 ;  /* 0x000033401c007816 */ /* 0x000fc40000000000 */
[----:B------:R-:W-:Y:S02]  /*165ba0*/  SHF.R.U32.HI R18, RZ, 0x8, R18 ;  /* 0x00000008ff127819 */ /* 0x000fe40000011612 */
[----:B------:R-:W-:Y:S02]  /*165bb0*/  LOP3.LUT R12, R12, 0xffffffdf, RZ, 0xc0, !PT ;  /* 0xffffffdf0c0c7812 */ /* 0x000fe400078ec0ff */
[----:B------:R-:W-:Y:S01]  /*165bc0*/  LOP3.LUT R16, R16, 0xffff, RZ, 0xc0, !PT ;  /* 0x0000ffff10107812 */ /* 0x000fe200078ec0ff */
[----:B------:R-:W1:Y:S01]  /*165bd0*/  LDCU UR12, c[0x0][0x398] ;  /* 0x00007300ff0c77ac */ /* 0x000e620008000800 */
[----:B------:R0:W-:Y:S01]  /*165be0*/  STL [R1+0x21c], R0 ;  /* 0x00021c0001007387 */ /* 0x0001e20000100800 */
[----:B------:R-:W-:Y:S01]  /*165bf0*/  @P0 LOP3.LUT R12, R12, 0x20, RZ, 0xfc, !PT ;  /* 0x000000200c0c0812 */ /* 0x000fe200078efcff */
[----:B0-----:R-:W-:-:S05]  /*165c00*/  VIADD R0, R29, 0x10b ;  /* 0x0000010b1d007836 */ /* 0x001fca0000000000 */
[----:B------:R-:W-:-:S04]  /*165c10*/  ISETP.GE.AND P0, PT, R0, UR46, PT ;  /* 0x0000002e00007c0c */ /* 0x000fc8000bf06270 */
[----:B--2---:R-:W-:Y:S02]  /*165c20*/  ISETP.LT.AND P1, PT, R6, UR14, !P0 ;  /* 0x0000000e06007c0c */ /* 0x004fe4000c721270 */
[----:B---3--:R-:W-:Y:S02]  /*165c30*/  ISETP.LT.AND P0, PT, R2, UR4, !P0 ;  /* 0x0000000402007c0c */ /* 0x008fe4000c701270 */
[----:B------:R-:W-:Y:S01]  /*165c40*/  LOP3.LUT R12, R12, 0xffffffef, RZ, 0xc0, !PT ;  /* 0xffffffef0c0c7812 */ /* 0x000fe200078ec0ff */
[C---:B------:R-:W-:Y:S01]  /*165c50*/  VIADD R0, R29.reuse, 0x109 ;  /* 0x000001091d007836 */ /* 0x040fe20000000000 */
[----:B------:R-:W-:Y:S01]  /*165c60*/  LOP3.LUT R23, R18, 0xffff, RZ, 0xc0, !PT ;  /* 0x0000ffff12177812 */ /* 0x000fe200078ec0ff */
[----:B------:R-:W-:Y:S01]  /*165c70*/  UMOV UR44, UR16 ;  /* 0x00000010002c7c82 */ /* 0x000fe20008000000 */
[----:B------:R-:W0:Y:S01]  /*165c80*/  LDCU UR16, c[0x0][0x398] ;  /* 0x00007300ff1077ac */ /* 0x000e220008000800 */
[----:B------:R-:W2:Y:S01]  /*165c90*/  LDCU UR4, c[0x0][0x398] ;  /* 0x00007300ff0477ac */ /* 0x000ea20008000800 */
[----:B------:R-:W-:Y:S01]  /*165ca0*/  LOP3.LUT R14, R14, 0x7fffffff, RZ, 0xc0, !PT ;  /* 0x7fffffff0e0e7812 */ /* 0x000fe200078ec0ff */
[----:B------:R-:W-:Y:S01]  /*165cb0*/  UMOV UR50, UR42 ;  /* 0x0000002a00327c82 */ /* 0x000fe20008000000 */
[----:B------:R-:W-:Y:S01]  /*165cc0*/  UMOV UR46, UR40 ;  /* 0x00000028002e7c82 */ /* 0x000fe20008000000 */
[----:B------:R-:W-:-:S02]  /*165cd0*/  VIADD R24, R29, 0x101 ;  /* 0x000001011d187836 */ /* 0x000fc40000000000 */
[C---:B------:R-:W-:Y:S01]  /*165ce0*/  VIADD R28, R29.reuse, 0xff ;  /* 0x000000ff1d1c7836 */ /* 0x040fe20000000000 */
[----:B------:R-:W-:Y:S01]  /*165cf0*/  @P1 LOP3.LUT R12, R12, 0x10, RZ, 0xfc, !PT ;  /* 0x000000100c0c1812 */ /* 0x000fe200078efcff */
[----:B------:R-:W-:Y:S01]  /*165d00*/  VIADD R19, R29, 0xfd ;  /* 0x000000fd1d137836 */ /* 0x000fe20000000000 */
[----:B------:R-:W3:Y:S02]  /*165d10*/  LDCU UR14, c[0x0][0x398] ;  /* 0x00007300ff0e77ac */ /* 0x000ee40008000800 */
[----:B------:R-:W-:-:S04]  /*165d20*/  LOP3.LUT R12, R12, 0xfffffff7, RZ, 0xc0, !PT ;  /* 0xfffffff70c0c7812 */ /* 0x000fc800078ec0ff */
[----:B------:R-:W-:Y:S02]  /*165d30*/  @P0 LOP3.LUT R12, R12, 0x8, RZ, 0xfc, !PT ;  /* 0x000000080c0c0812 */ /* 0x000fe400078efcff */
[----:B------:R-:W-:-:S04]  /*165d40*/  ISETP.GE.AND P0, PT, R0, UR48, PT ;  /* 0x0000003000007c0c */ /* 0x000fc8000bf06270 */
[----:B----4-:R-:W-:Y:S02]  /*165d50*/  ISETP.LT.AND P1, PT, R6, UR6, !P0 ;  /* 0x0000000606007c0c */ /* 0x010fe4000c721270 */
[----:B------:R-:W-:Y:S02]  /*165d60*/  ISETP.LT.AND P0, PT, R2, UR10, !P0 ;  /* 0x0000000a02007c0c */ /* 0x000fe4000c701270 */
[----:B------:R-:W-:Y:S01]  /*165d70*/  LOP3.LUT R12, R12, 0xfffffffb, RZ, 0xc0, !PT ;  /* 0xfffffffb0c0c7812 */ /* 0x000fe200078ec0ff */
[C---:B------:R-:W-:Y:S01]  /*165d80*/  VIADD R0, R29.reuse, 0x107 ;  /* 0x000001071d007836 */ /* 0x040fe20000000000 */
[----:B------:R-:W-:Y:S01]  /*165d90*/  PRMT R18, R16, 0x3340, R23 ;  /* 0x0000334010127816 */ /* 0x000fe20000000017 */
[----:B------:R-:W-:Y:S01]  /*165da0*/  UMOV UR40, UR38 ;  /* 0x0000002600287c82 */ /* 0x000fe20008000000 */
[----:B------:R-:W4:Y:S04]  /*165db0*/  LDL.LU R16, [R1+0x3048] ;  /* 0x0030480001107983 */ /* 0x000f280000300800 */
[----:B------:R-:W3:Y:S01]  /*165dc0*/  LDL.LU R20, [R1+0x1548] ;  /* 0x0015480001147983 */ /* 0x000ee20000300800 */
[----:B------:R-:W-:Y:S01]  /*165dd0*/  UMOV UR42, UR24 ;  /* 0x00000018002a7c82 */ /* 0x000fe20008000000 */
[----:B------:R-:W0:Y:S01]  /*165de0*/  LDCU UR6, c[0x0][0x398] ;  /* 0x00007300ff0677ac */ /* 0x000e220008000800 */
[----:B------:R-:W-:Y:S01]  /*165df0*/  UMOV UR48, UR26 ;  /* 0x0000001a00307c82 */ /* 0x000fe20008000000 */
[----:B------:R-:W0:Y:S01]  /*165e00*/  LDCU UR10, c[0x0][0x398] ;  /* 0x00007300ff0a77ac */ /* 0x000e220008000800 */
[----:B------:R-:W-:Y:S01]  /*165e10*/  @P1 LOP3.LUT R12, R12, 0x4, RZ, 0xfc, !PT ;  /* 0x000000040c0c1812 */ /* 0x000fe200078efcff */
[----:B------:R1:W-:Y:S01]  /*165e20*/  STL [R1+0x220], R18 ;  /* 0x0002201201007387 */ /* 0x0003e20000100800 */
[----:B------:R-:W-:Y:S01]  /*165e30*/  UMOV UR38, UR22 ;  /* 0x0000001600267c82 */ /* 0x000fe20008000000 */
[----:B------:R-:W-:Y:S01]  /*165e40*/  VIADD R23, R29, 0x103 ;  /* 0x000001031d177836 */ /* 0x000fe20000000000 */
[----:B------:R-:W-:Y:S01]  /*165e50*/  LOP3.LUT R12, R12, 0xfffffffd, RZ, 0xc0, !PT ;  /* 0xfffffffd0c0c7812 */ /* 0x000fe200078ec0ff */
[----:B------:R-:W0:Y:S01]  /*165e60*/  LDCU UR24, c[0x0][0x398] ;  /* 0x00007300ff1877ac */ /* 0x000e220008000800 */
[----:B------:R-:W0:Y:S02]  /*165e70*/  LDCU UR26, c[0x0][0x398] ;  /* 0x00007300ff1a77ac */ /* 0x000e240008000800 */
[----:B------:R-:W-:-:S02]  /*165e80*/  @P0 LOP3.LUT R12, R12, 0x2, RZ, 0xfc, !PT ;  /* 0x000000020c0c0812 */ /* 0x000fc400078efcff */
[----:B------:R-:W-:Y:S01]  /*165e90*/  ISETP.GE.AND P0, PT, R0, UR52, PT ;  /* 0x0000003400007c0c */ /* 0x000fe2000bf06270 */
[----:B-1----:R-:W3:Y:S01]  /*165ea0*/  LDL.LU R18, [R1+0x400] ;  /* 0x0004000001127983 */ /* 0x002ee20000300800 */
[----:B------:R-:W-:Y:S02]  /*165eb0*/  LOP3.LUT R12, R12, 0xfffffffe, RZ, 0xc0, !PT ;  /* 0xfffffffe0c0c7812 */ /* 0x000fe400078ec0ff */
[----:B------:R-:W-:Y:S01]  /*165ec0*/  ISETP.LT.AND P1, PT, R6, UR8, !P0 ;  /* 0x0000000806007c0c */ /* 0x000fe2000c721270 */
[----:B------:R-:W-:Y:S01]  /*165ed0*/  VIADD R0, R29, 0x105 ;  /* 0x000001051d007836 */ /* 0x000fe20000000000 */
[----:B------:R-:W-:Y:S01]  /*165ee0*/  UMOV UR22, UR20 ;  /* 0x0000001400167c82 */ /* 0x000fe20008000000 */
[----:B------:R-:W-:Y:S01]  /*165ef0*/  ISETP.LT.AND P0, PT, R2, UR12, !P0 ;  /* 0x0000000c02007c0c */ /* 0x000fe2000c701270 */
[----:B------:R-:W1:Y:S01]  /*165f00*/  LDCU UR20, c[0x0][0x398] ;  /* 0x00007300ff1477ac */ /* 0x000e620008000800 */
[----:B------:R-:W0:Y:S01]  /*165f10*/  LDCU UR12, c[0x0][0x398] ;  /* 0x00007300ff0c77ac */ /* 0x000e220008000800 */
[----:B------:R-:W0:Y:S01]  /*165f20*/  LDCU UR8, c[0x0][0x398] ;  /* 0x00007300ff0877ac */ /* 0x000e220008000800 */
[----:B------:R-:W0:Y:S06]  /*165f30*/  LDCU UR52, c[0x0][0x398] ;  /* 0x00007300ff3477ac */ /* 0x000e2c0008000800 */
[----:B------:R-:W-:-:S05]  /*165f40*/  @P1 LOP3.LUT R12, R12, 0x1, RZ, 0xfc, !PT ;  /* 0x000000010c0c1812 */ /* 0x000fca00078efcff */
[----:B------:R0:W-:Y:S04]  /*165f50*/  STL [R1+0x4ffc], R12 ;  /* 0x004ffc0c01007387 */ /* 0x0001e80000100800 */
[----:B0-----:R-:W3:Y:S01]  /*165f60*/  LDL.LU R12, [R1+0x3028] ;  /* 0x00302800010c7983 */ /* 0x001ee20000300800 */
[----:B------:R-:W-:Y:S02]  /*165f70*/  @P0 LOP3.LUT R14, R14, 0x80000000, RZ, 0xfc, !PT ;  /* 0x800000000e0e0812 */ /* 0x000fe400078efcff */
[----:B------:R-:W-:-:S04]  /*165f80*/  ISETP.GE.AND P0, PT, R0, UR50, PT ;  /* 0x0000003200007c0c */ /* 0x000fc8000bf06270 */
[----:B------:R-:W-:Y:S02]  /*165f90*/  ISETP.LT.AND P1, PT, R6, UR16, !P0 ;  /* 0x0000001006007c0c */ /* 0x000fe4000c721270 */
[----:B--2---:R-:W-:Y:S02]  /*165fa0*/  ISETP.LT.AND P0, PT, R2, UR4, !P0 ;  /* 0x0000000402007c0c */ /* 0x004fe4000c701270 */
[----:B------:R-:W-:Y:S01]  /*165fb0*/  LOP3.LUT R14, R14, 0xbfffffff, RZ, 0xc0, !PT ;  /* 0xbfffffff0e0e7812 */ /* 0x000fe200078ec0ff */
[----:B------:R-:W0:Y:S01]  /*165fc0*/  LDCU UR4, c[0x0][0x398] ;  /* 0x00007300ff0477ac */ /* 0x000e220008000800 */
[----:B------:R-:W2:Y:S07]  /*165fd0*/  LDCU UR16, c[0x0][0x398] ;  /* 0x00007300ff1077ac */ /* 0x000eae0008000800 */
[----:B------:R-:W-:-:S04]  /*165fe0*/  @P1 LOP3.LUT R14, R14, 0x40000000, RZ, 0xfc, !PT ;  /* 0x400000000e0e1812 */ /* 0x000fc800078efcff */
[----:B------:R-:W-:-:S04]  /*165ff0*/  LOP3.LUT R14, R14, 0xdfffffff, RZ, 0xc0, !PT ;  /* 0xdfffffff0e0e7812 */ /* 0x000fc800078ec0ff */
[----:B------:R-:W-:Y:S02]  /*166000*/  @P0 LOP3.LUT R14, R14, 0x20000000, RZ, 0xfc, !PT ;  /* 0x200000000e0e0812 */ /* 0x000fe400078efcff */
[----:B------:R-:W-:-:S04]  /*166010*/  ISETP.GE.AND P0, PT, R23, UR46, PT ;  /* 0x0000002e17007c0c */ /* 0x000fc8000bf06270 */
[----:B-1----:R-:W-:Y:S02]  /*166020*/  ISETP.LT.AND P1, PT, R6, UR20, !P0 ;  /* 0x0000001406007c0c */ /* 0x002fe4000c721270 */
[----:B------:R-:W-:Y:S02]  /*166030*/  ISETP.LT.AND P0, PT, R2, UR18, !P0 ;  /* 0x0000001202007c0c */ /* 0x000fe4000c701270 */
[----:B------:R-:W-:Y:S01]  /*166040*/  LOP3.LUT R14, R14, 0xefffffff, RZ, 0xc0, !PT ;  /* 0xefffffff0e0e7812 */ /* 0x000fe200078ec0ff */
[----:B------:R-:W-:Y:S01]  /*166050*/  UMOV UR46, UR40 ;  /* 0x00000028002e7c82 */ /* 0x000fe20008000000 */
[----:B------:R-:W1:Y:S01]  /*166060*/  LDCU UR18, c[0x0][0x398] ;  /* 0x00007300ff1277ac */ /* 0x000e620008000800 */
[----:B------:R-:W0:Y:S06]  /*166070*/  LDCU UR20, c[0x0][0x398] ;  /* 0x00007300ff1477ac */ /* 0x000e2c0008000800 */
[----:B------:R-:W-:-:S04]  /*166080*/  @P1 LOP3.LUT R14, R14, 0x10000000, RZ, 0xfc, !PT ;  /* 0x100000000e0e1812 */ /* 0x000fc800078efcff */
[----:B------:R-:W-:-:S04]  /*166090*/  LOP3.LUT R14, R14, 0xf7ffffff, RZ, 0xc0, !PT ;  /* 0xf7ffffff0e0e7812 */ /* 0x000fc800078ec0ff */
[----:B------:R-:W-:Y:S02]  /*1660a0*/  @P0 LOP3.LUT R14, R14, 0x8000000, RZ, 0xfc, !PT ;  /* 0x080000000e0e0812 */ /* 0x000fe400078efcff */
[----:B------:R-:W-:-:S04]  /*1660b0*/  ISETP.GE.AND P0, PT, R24, UR48, PT ;  /* 0x0000003018007c0c */ /* 0x000fc8000bf06270 */
[----:B------:R-:W-:Y:S02]  /*1660c0*/  ISETP.LT.AND P1, PT, R6, UR24, !P0 ;  /* 0x0000001806007c0c */ /* 0x000fe4000c721270 */
[----:B------:R-:W-:Y:S02]  /*1660d0*/  ISETP.LT.AND P0, PT, R2, UR6, !P0 ;  /* 0x0000000602007c0c */ /* 0x000fe4000c701270 */
[----:B------:R-:W-:Y:S01]  /*1660e0*/  LOP3.LUT R14, R14, 0xfbffffff, RZ, 0xc0, !PT ;  /* 0xfbffffff0e0e7812 */ /* 0x000fe200078ec0ff */
[----:B------:R-:W-:Y:S01]  /*1660f0*/  UMOV UR48, UR44 ;  /* 0x0000002c00307c82 */ /* 0x000fe20008000000 */
[----:B------:R-:W-:Y:S01]  /*166100*/  UMOV UR40, UR38 ;  /* 0x0000002600287c82 */ /* 0x000fe20008000000 */
[----:B------:R-:W0:Y:S01]  /*166110*/  LDCU UR6, c[0x0][0x398] ;  /* 0x00007300ff0677ac */ /* 0x000e220008000800 */
[----:B------:R-:W0:Y:S05]  /*166120*/  LDCU UR24, c[0x0][0x398] ;  /* 0x00007300ff1877ac */ /* 0x000e2a0008000800 */
        /* <DEDUP_REMOVED lines=8> */
[----:B----4-:R-:W-:Y:S02]  /*1661b0*/  LOP3.LUT R16, R16, 0xffff, RZ, 0xc0, !PT ;  /* 0x0000ffff10107812 */ /* 0x010fe400078ec0ff */
[----:B---3--:R-:W-:-:S05]  /*1661c0*/  LOP3.LUT R20, R20, 0xffff, RZ, 0xc0, !PT ;  /* 0x0000ffff14147812 */ /* 0x008fca00078ec0ff */
[----:B------:R-:W-:Y:S02]  /*1661d0*/  @P1 LOP3.LUT R14, R14, 0x1000000, RZ, 0xfc, !PT ;  /* 0x010000000e0e1812 */ /* 0x000fe400078efcff */
[----:B------:R-:W-:Y:S02]  /*1661e0*/  LOP3.LUT R0, R18, 0xffff, RZ, 0xc0, !PT ;  /* 0x0000ffff12007812 */ /* 0x000fe400078ec0ff */
[----:B------:R-:W-:Y:S02]  /*1661f0*/  PRMT R23, R16, 0x3340, R20 ;  /* 0x0000334010177816 */ /* 0x000fe40000000014 */
[----:B------:R-:W-:Y:S02]  /*166200*/  SHF.R.U32.HI R18, RZ, 0x8, R16 ;  /* 0x00000008ff127819 */ /* 0x000fe40000011610 */
[----:B------:R-:W-:Y:S01]  /*166210*/  LOP3.LUT R12, R12, 0xffff, RZ, 0xc0, !PT ;  /* 0x0000ffff0c0c7812 */ /* 0x000fe200078ec0ff */
[----:B------:R-:W3:Y:S04]  /*166220*/  LDL.LU R16, [R1+0x50c0] ;  /* 0x0050c00001107983 */ /* 0x000ee80000300800 */
[----:B------:R4:W-:Y:S01]  /*166230*/  STL [R1+0x2ec], R23 ;  /* 0x0002ec1701007387 */ /* 0x0009e20000100800 */
[----:B------:R-:W-:-:S02]  /*166240*/  SHF.R.U32.HI R20, RZ, 0x8, R20 ;  /* 0x00000008ff147819 */ /* 0x000fc40000011614 */
[----:B------:R-:W-:Y:S01]  /*166250*/  SHF.R.U32.HI R24, RZ, 0x8, R0 ;  /* 0x00000008ff187819 */ /* 0x000fe20000011600 */
[----:B------:R-:W-:Y:S01]  /*166260*/  UMOV UR44, UR36 ;  /* 0x00000024002c7c82 */ /* 0x000fe20008000000 */
[----:B------:R-:W0:Y:S01]  /*166270*/  LDCU UR22, c[0x0][0x398] ;  /* 0x00007300ff1677ac */ /* 0x000e220008000800 */
[----:B------:R-:W-:Y:S01]  /*166280*/  UMOV UR46, UR40 ;  /* 0x00000028002e7c82 */ /* 0x000fe20008000000 */
[----:B------:R-:W0:Y:S01]  /*166290*/  LDCU UR12, c[0x0][0x398] ;  /* 0x00007300ff0c77ac */ /* 0x000e220008000800 */
[----:B------:R-:W-:Y:S01]  /*1662a0*/  VIADD R28, R29, 0xef ;  /* 0x000000ef1d1c7836 */ /* 0x000fe20000000000 */
[----:B------:R-:W0:Y:S01]  /*1662b0*/  LDCU UR26, c[0x0][0x398] ;  /* 0x00007300ff1a77ac */ /* 0x000e220008000800 */
[----:B----4-:R-:W-:Y:S02]  /*1662c0*/  SHF.R.U32.HI R23, RZ, 0x8, R12 ;  /* 0x00000008ff177819 */ /* 0x010fe4000001160c */
[----:B------:R-:W-:Y:S02]  /*1662d0*/  PRMT R12, R12, 0x3340, R0 ;  /* 0x000033400c0c7816 */ /* 0x000fe40000000000 */
[----:B------:R-:W-:-:S02]  /*1662e0*/  LOP3.LUT R0, R20, 0xffff, RZ, 0xc0, !PT ;  /* 0x0000ffff14007812 */ /* 0x000fc400078ec0ff */
[----:B------:R-:W-:Y:S01]  /*1662f0*/  LOP3.LUT R14, R14, 0xff7fffff, RZ, 0xc0, !PT ;  /* 0xff7fffff0e0e7812 */ /* 0x000fe200078ec0ff */
[----:B------:R-:W-:Y:S01]  /*166300*/  UMOV UR50, UR38 ;  /* 0x0000002600327c82 */ /* 0x000fe20008000000 */
[----:B------:R-:W-:Y:S01]  /*166310*/  UMOV UR36, UR34 ;  /* 0x0000002200247c82 */ /* 0x000fe20008000000 */
[----:B------:R4:W-:Y:S01]  /*166320*/  STL [R1+0x2e8], R12 ;  /* 0x0002e80c01007387 */ /* 0x0009e20000100800 */
[----:B------:R-:W-:Y:S01]  /*166330*/  @P0 LOP3.LUT R14, R14, 0x800000, RZ, 0xfc, !PT ;  /* 0x008000000e0e0812 */ /* 0x000fe200078efcff */
[----:B------:R-:W0:Y:S01]  /*166340*/  LDCU UR34, c[0x0][0x398] ;  /* 0x00007300ff2277ac */ /* 0x000e220008000800 */
[----:B------:R-:W0:Y:S01]  /*166350*/  LDCU UR40, c[0x0][0x398] ;  /* 0x00007300ff2877ac */ /* 0x000e220008000800 */
[----:B------:R-:W-:Y:S01]  /*166360*/  LOP3.LUT R24, R24, 0xffff, RZ, 0xc0, !PT ;  /* 0x0000ffff18187812 */ /* 0x000fe200078ec0ff */
[----:B------:R-:W0:Y:S01]  /*166370*/  LDCU UR38, c[0x0][0x398] ;  /* 0x00007300ff2677ac */ /* 0x000e220008000800 */
[----:B----4-:R-:W-:Y:S02]  /*166380*/  LOP3.LUT R12, R23, 0xffff, RZ, 0xc0, !PT ;  /* 0x0000ffff170c7812 */ /* 0x010fe400078ec0ff */
[----:B------:R-:W-:-:S02]  /*166390*/  LOP3.LUT R23, R18, 0xffff, RZ, 0xc0, !PT ;  /* 0x0000ffff12177812 */ /* 0x000fc400078ec0ff */
[----:B------:R-:W-:Y:S01]  /*1663a0*/  ISETP.GE.AND P0, PT, R19, UR48, PT ;  /* 0x0000003013007c0c */ /* 0x000fe2000bf06270 */
[----:B------:R-:W4:Y:S01]  /*1663b0*/  LDL.LU R18, [R1+0x50bc] ;  /* 0x0050bc0001127983 */ /* 0x000f220000300800 */
[----:B------:R-:W-:-:S05]  /*1663c0*/  PRMT R0, R23, 0x3340, R0 ;  /* 0x0000334017007816 */ /* 0x000fca0000000000 */
[----:B------:R0:W-:Y:S04]  /*1663d0*/  STL [R1+0x214], R0 ;  /* 0x0002140001007387 */ /* 0x0001e80000100800 */
[----:B------:R-:W4:Y:S04]  /*1663e0*/  LDL.LU R19, [R1+0x2ff8] ;  /* 0x002ff80001137983 */ /* 0x000f280000300800 */
[----:B------:R-:W4:Y:S01]  /*1663f0*/  LDL.LU R20, [R1+0x2ff4] ;  /* 0x002ff40001147983 */ /* 0x000f220000300800 */
[----:B------:R-:W-:Y:S02]  /*166400*/  ISETP.LT.AND P1, PT, R6, UR8, !P0 ;  /* 0x0000000806007c0c */ /* 0x000fe4000c721270 */
[----:B------:R-:W-:-:S02]  /*166410*/  ISETP.LT.AND P0, PT, R2, UR10, !P0 ;  /* 0x0000000a02007c0c */ /* 0x000fc4000c701270 */
[----:B------:R-:W-:Y:S01]  /*166420*/  LOP3.LUT R14, R14, 0xffbfffff, RZ, 0xc0, !PT ;  /* 0xffbfffff0e0e7812 */ /* 0x000fe200078ec0ff */
[----:B------:R-:W-:Y:S01]  /*166430*/  UMOV UR48, UR44 ;  /* 0x0000002c00307c82 */ /* 0x000fe20008000000 */
[C---:B------:R-:W-:Y:S01]  /*166440*/  VIADD R23, R29.reuse, 0xf3 ;  /* 0x000000f31d177836 */ /* 0x040fe20000000000 */
[----:B------:R-:W-:Y:S01]  /*166450*/  PRMT R12, R12, 0x3340, R24 ;  /* 0x000033400c0c7816 */ /* 0x000fe20000000018 */
[----:B------:R-:W1:Y:S01]  /*166460*/  LDCU UR10, c[0x0][0x398] ;  /* 0x00007300ff0a77ac */ /* 0x000e620008000800 */
[----:B0-----:R-:W-:Y:S01]  /*166470*/  VIADD R0, R29, 0xfb ;  /* 0x000000fb1d007836 */ /* 0x001fe20000000000 */
[----:B------:R-:W0:Y:S03]  /*166480*/  LDCU UR8, c[0x0][0x398] ;  /* 0x00007300ff0877ac */ /* 0x000e260008000800 */
[----:B------:R-:W-:-:S04]  /*166490*/  @P1 LOP3.LUT R14, R14, 0x400000, RZ, 0xfc, !PT ;  /* 0x004000000e0e1812 */ /* 0x000fc800078efcff */
[----:B------:R-:W-:-:S04]  /*1664a0*/  LOP3.LUT R14, R14, 0xffdfffff, RZ, 0xc0, !PT ;  /* 0xffdfffff0e0e7812 */ /* 0x000fc800078ec0ff */
[----:B------:R-:W-:Y:S02]  /*1664b0*/  @P0 LOP3.LUT R14, R14, 0x200000, RZ, 0xfc, !PT ;  /* 0x002000000e0e0812 */ /* 0x000fe400078efcff */
[----:B------:R-:W-:-:S04]  /*1664c0*/  ISETP.GE.AND P0, PT, R0, UR50, PT ;  /* 0x0000003200007c0c */ /* 0x000fc8000bf06270 */
[----:B------:R-:W-:Y:S02]  /*1664d0*/  ISETP.LT.AND P1, PT, R6, UR4, !P0 ;  /* 0x0000000406007c0c */ /* 0x000fe4000c721270 */
[----:B------:R-:W-:Y:S02]  /*1664e0*/  ISETP.LT.AND P0, PT, R2, UR14, !P0 ;  /* 0x0000000e02007c0c */ /* 0x000fe4000c701270 */
[----:B------:R-:W-:Y:S01]  /*1664f0*/  LOP3.LUT R14, R14, 0xffefffff, RZ, 0xc0, !PT ;  /* 0xffefffff0e0e7812 */ /* 0x000fe200078ec0ff */
[C---:B------:R-:W-:Y:S01]  /*166500*/  VIADD R0, R29.reuse, 0xf9 ;  /* 0x000000f91d007836 */ /* 0x040fe20000000000 */
[----:B------:R-:W-:Y:S01]  /*166510*/  UMOV UR44, UR42 ;  /* 0x0000002a002c7c82 */ /* 0x000fe20008000000 */
[----:B------:R-:W-:Y:S01]  /*166520*/  VIADD R24, R29, 0xf1 ;  /* 0x000000f11d187836 */ /* 0x000fe20000000000 */
[----:B------:R-:W0:Y:S01]  /*166530*/  LDCU UR42, c[0x0][0x398] ;  /* 0x00007300ff2a77ac */ /* 0x000e220008000800 */
[----:B------:R0:W-:Y:S01]  /*166540*/  STL [R1+0x218], R12 ;  /* 0x0002180c01007387 */ /* 0x0001e20000100800 */
[----:B------:R-:W0:Y:S01]  /*166550*/  LDCU UR4, c[0x0][0x398] ;  /* 0x00007300ff0477ac */ /* 0x000e220008000800 */
[----:B------:R-:W-:Y:S01]  /*166560*/  UMOV UR50, UR36 ;  /* 0x0000002400327c82 */ /* 0x000fe20008000000 */
[----:B------:R-:W0:Y:S01]  /*166570*/  LDCU UR14, c[0x0][0x398] ;  /* 0x00007300ff0e77ac */ /* 0x000e220008000800 */
[----:B------:R-:W0:Y:S01]  /*166580*/  LDCU UR36, c[0x0][0x398] ;  /* 0x00007300ff2477ac */ /* 0x000e220008000800 */
[----:B------:R-:W-:-:S04]  /*166590*/  @P1 LOP3.LUT R14, R14, 0x100000, RZ, 0xfc, !PT ;  /* 0x001000000e0e1812 */ /* 0x000fc800078efcff */
[----:B------:R-:W-:-:S04]  /*1665a0*/  LOP3.LUT R14, R14, 0xfff7ffff, RZ, 0xc0, !PT ;  /* 0xfff7ffff0e0e7812 */ /* 0x000fc800078ec0ff */
[----:B------:R-:W-:Y:S02]  /*1665b0*/  @P0 LOP3.LUT R14, R14, 0x80000, RZ, 0xfc, !PT ;  /* 0x000800000e0e0812 */ /* 0x000fe400078efcff */
[----:B------:R-:W-:-:S04]  /*1665c0*/  ISETP.GE.AND P0, PT, R0, UR48, PT ;  /* 0x0000003000007c0c */ /* 0x000fc8000bf06270 */
[----:B--2---:R-:W-:Y:S02]  /*1665d0*/  ISETP.LT.AND P1, PT, R6, UR16, !P0 ;  /* 0x0000001006007c0c */ /* 0x004fe4000c721270 */
[----:B-1----:R-:W-:Y:S02]  /*1665e0*/  ISETP.LT.AND P0, PT, R2, UR18, !P0 ;  /* 0x0000001202007c0c */ /* 0x002fe4000c701270 */
[----:B------:R-:W-:Y:S01]  /*1665f0*/  LOP3.LUT R14, R14, 0xfffbffff, RZ, 0xc0, !PT ;  /* 0xfffbffff0e0e7812 */ /* 0x000fe200078ec0ff */
[C---:B------:R-:W-:Y:S01]  /*166600*/  VIADD R0, R29.reuse, 0xf7 ;  /* 0x000000f71d007836 */ /* 0x040fe20000000000 */
[----:B------:R-:W-:Y:S01]  /*166610*/  UMOV UR48, UR28 ;  /* 0x0000001c00307c82 */ /* 0x000fe20008000000 */
[----:B0-----:R-:W-:Y:S01]  /*166620*/  VIADD R12, R29, 0xed ;  /* 0x000000ed1d0c7836 */ /* 0x001fe20000000000 */
[----:B------:R-:W0:Y:S01]  /*166630*/  LDCU UR18, c[0x0][0x398] ;  /* 0x00007300ff1277ac */ /* 0x000e220008000800 */
[----:B------:R-:W1:Y:S01]  /*166640*/  LDCU UR28, c[0x0][0x398] ;  /* 0x00007300ff1c77ac */ /* 0x000e620008000800 */
[----:B------:R-:W2:Y:S03]  /*166650*/  LDCU UR16, c[0x0][0x398] ;  /* 0x00007300ff1077ac */ /* 0x000ea60008000800 */
[----:B------:R-:W-:-:S04]  /*166660*/  @P1 LOP3.LUT R14, R14, 0x40000, RZ, 0xfc, !PT ;  /* 0x000400000e0e1812 */ /* 0x000fc800078efcff */
[----:B------:R-:W-:-:S04]  /*166670*/  LOP3.LUT R14, R14, 0xfffdffff, RZ, 0xc0, !PT ;  /* 0xfffdffff0e0e7812 */ /* 0x000fc800078ec0ff */
[----:B------:R-:W-:Y:S02]  /*166680*/  @P0 LOP3.LUT R14, R14, 0x20000, RZ, 0xfc, !PT ;  /* 0x000200000e0e0812 */ /* 0x000fe400078efcff */
[----:B------:R-:W-:-:S04]  /*166690*/  ISETP.GE.AND P0, PT, R0, UR44, PT ;  /* 0x0000002c00007c0c */ /* 0x000fc8000bf06270 */
[----:B------:R-:W-:Y:S02]  /*1666a0*/  ISETP.LT.AND P1, PT, R6, UR20, !P0 ;  /* 0x0000001406007c0c */ /* 0x000fe4000c721270 */
[----:B------:R-:W-:Y:S02]  /*1666b0*/  ISETP.LT.AND P0, PT, R2, UR22, !P0 ;  /* 0x0000001602007c0c */ /* 0x000fe4000c701270 */
[----:B------:R-:W-:Y:S01]  /*1666c0*/  LOP3.LUT R14, R14, 0xfffeffff, RZ, 0xc0, !PT ;  /* 0xfffeffff0e0e7812 */ /* 0x000fe200078ec0ff */
[----:B------:R-:W-:Y:S01]  /*1666d0*/  VIADD R0, R29, 0xf5 ;  /* 0x000000f51d007836 */ /* 0x000fe20000000000 */
[----:B------:R-:W-:Y:S01]  /*1666e0*/  UMOV UR44, UR30 ;  /* 0x0000001e002c7c82 */ /* 0x000fe20008000000 */
[----:B------:R-:W0:Y:S01]  /*1666f0*/  LDCU UR30, c[0x0][0x398] ;  /* 0x00007300ff1e77ac */ /* 0x000e220008000800 */
[----:B------:R-:W0:Y:S01]  /*166700*/  LDCU UR20, c[0x0][0x398] ;  /* 0x00007300ff1477ac */ /* 0x000e220008000800 */
[----:B------:R-:W0:Y:S04]  /*166710*/  LDCU UR22, c[0x0][0x398] ;  /* 0x00007300ff1677ac */ /* 0x000e280008000800 */
        /* <DEDUP_REMOVED lines=8> */
[----:B------:R-:W0:Y:S01]  /*1667a0*/  LDCU UR32, c[0x0][0x398] ;  /* 0x00007300ff2077ac */ /* 0x000e220008000800 */
[----:B------:R-:W0:Y:S01]  /*1667b0*/  LDCU UR24, c[0x0][0x398] ;  /* 0x00007300ff1877ac */ /* 0x000e220008000800 */
[----:B------:R-:W0:Y:S05]  /*1667c0*/  LDCU UR6, c[0x0][0x398] ;  /* 0x00007300ff0677ac */ /* 0x000e2a0008000800 */
[----:B------:R-:W-:-:S04]  /*1667d0*/  @P1 LOP3.LUT R14, R14, 0x4000, RZ, 0xfc, !PT ;  /* 0x000040000e0e1812 */ /* 0x000fc800078efcff */
[----:B------:R-:W-:-:S04]  /*1667e0*/  LOP3.LUT R14, R14, 0xffffdfff, RZ, 0xc0, !PT ;  /* 0xffffdfff0e0e7812 */ /* 0x000fc800078ec0ff */
[----:B------:R-:W-:Y:S02]  /*1667f0*/  @P0 LOP3.LUT R14, R14, 0x2000, RZ, 0xfc, !PT ;  /* 0x000020000e0e0812 */ /* 0x000fe400078efcff */
[----:B------:R-:W-:Y:S01]  /*166800*/  ISETP.GE.AND P0, PT, R23, UR48, PT ;  /* 0x0000003017007c0c */ /* 0x000fe2000bf06270 */
[----:B------:R-:W0:Y:S03]  /*166810*/  LDCU UR48, c[0x0][0x398] ;  /* 0x00007300ff3077ac */ /* 0x000e260008000800 */
[----:B------:R-:W-:Y:S02]  /*166820*/  ISETP.LT.AND P1, PT, R6, UR34, !P0 ;  /* 0x0000002206007c0c */ /* 0x000fe4000c721270 */
[----:B------:R-:W-:Y:S02]  /*166830*/  ISETP.LT.AND P0, PT, R2, UR12, !P0 ;  /* 0x0000000c02007c0c */ /* 0x000fe4000c701270 */
[----:B------:R-:W-:Y:S01]  /*166840*/  LOP3.LUT R14, R14, 0xffffefff, RZ, 0xc0, !PT ;  /* 0xffffefff0e0e7812 */ /* 0x000fe200078ec0ff */
[----:B------:R-:W0:Y:S01]  /*166850*/  LDCU UR34, c[0x0][0x398] ;  /* 0x00007300ff2277ac */ /* 0x000e220008000800 */
[----:B------:R-:W0:Y:S07]  /*166860*/  LDCU UR12, c[0x0][0x398] ;  /* 0x00007300ff0c77ac */ /* 0x000e2e0008000800 */
        /* <DEDUP_REMOVED lines=17> */
[----:B------:R-:W-:-:S02]  /*166980*/  LOP3.LUT R14, R14, 0xfffffeff, RZ, 0xc0, !PT ;  /* 0xfffffeff0e0e7812 */ /* 0x000fc400078ec0ff */
[----:B---3--:R-:W-:-:S07]  /*166990*/  LOP3.LUT R0, R16, 0xffff, RZ, 0xc0, !PT ;  /* 0x0000ffff10007812 */ /* 0x008fce00078ec0ff */
[----:B------:R-:W-:Y:S02]  /*1669a0*/  @P1 LOP3.LUT R14, R14, 0x100, RZ, 0xfc, !PT ;  /* 0x000001000e0e1812 */ /* 0x000fe400078efcff */
[----:B----4-:R-:W-:Y:S02]  /*1669b0*/  LOP3.LUT R18, R18, 0xffff, RZ, 0xc0, !PT ;  /* 0x0000ffff12127812 */ /* 0x010fe400078ec0ff */
[----:B------:R-:W-:Y:S02]  /*1669c0*/  LOP3.LUT R14, R14, 0xffffff7f, RZ, 0xc0, !PT ;  /* 0xffffff7f0e0e7812 */ /* 0x000fe400078ec0ff */
[----:B------:R-:W-:Y:S02]  /*1669d0*/  LOP3.LUT R19, R19, 0xffff, RZ, 0xc0, !PT ;  /* 0x0000ffff13137812 */ /* 0x000fe400078ec0ff */
[----:B------:R-:W-:Y:S02]  /*1669e0*/  @P0 LOP3.LUT R14, R14, 0x80, RZ, 0xfc, !PT ;  /* 0x000000800e0e0812 */ /* 0x000fe400078efcff */
[----:B------:R-:W-:-:S02]  /*1669f0*/  ISETP.GE.AND P0, PT, R12, UR50, PT ;  /* 0x000000320c007c0c */ /* 0x000fc4000bf06270 */
[----:B------:R-:W-:Y:S02]  /*166a00*/  LOP3.LUT R20, R20, 0xffff, RZ, 0xc0, !PT ;  /* 0x0000ffff14147812 */ /* 0x000fe400078ec0ff */
[----:B------:R-:W-:Y:S02]  /*166a10*/  SHF.R.U32.HI R16, RZ, 0x8, R19 ;  /* 0x00000008ff107819 */ /* 0x000fe40000011613 */
[----:B------:R-:W-:Y:S02]  /*166a20*/  PRMT R19, R19, 0x3340, R18 ;  /* 0x0000334013137816 */ /* 0x000fe40000000012 */
[----:B------:R-:W-:Y:S02]  /*166a30*/  ISETP.LT.AND P1, PT, R6, UR8, !P0 ;  /* 0x0000000806007c0c */ /* 0x000fe4000c721270 */
[--C-:B------:R-:W-:Y:S01]  /*166a40*/  PRMT R23, R20, 0x3340, R0.reuse ;  /* 0x0000334014177816 */ /* 0x100fe20000000000 */
[----:B------:R-:W-:Y:S01]  /*166a50*/  UMOV UR42, UR76 ;  /* 0x0000004c002a7c82 */ /* 0x000fe20008000000 */
[----:B------:R-:W3:Y:S01]  /*166a60*/  LDCU UR10, c[0x0][0x398] ;  /* 0x00007300ff0a77ac */ /* 0x000ee20008000800 */
[----:B------:R4:W-:Y:S01]  /*166a70*/  STL [R1+0x2dc], R19 ;  /* 0x0002dc1301007387 */ /* 0x0009e20000100800 */
[----:B------:R-:W-:-:S02]  /*166a80*/  SHF.R.U32.HI R24, RZ, 0x8, R0 ;  /* 0x00000008ff187819 */ /* 0x000fc40000011600 */
[----:B------:R-:W-:Y:S02]  /*166a90*/  ISETP.LT.AND P0, PT, R2, UR4, !P0 ;  /* 0x0000000402007c0c */ /* 0x000fe4000c701270 */
[----:B------:R-:W-:Y:S01]  /*166aa0*/  LOP3.LUT R14, R14, 0xffffffbf, RZ, 0xc0, !PT ;  /* 0xffffffbf0e0e7812 */ /* 0x000fe200078ec0ff */
[----:B------:R-:W-:Y:S01]  /*166ab0*/  UMOV UR50, UR66 ;  /* 0x0000004200327c82 */ /* 0x000fe20008000000 */
[----:B------:R-:W0:Y:S01]  /*166ac0*/  LDCU UR8, c[0x0][0x398] ;  /* 0x00007300ff0877ac */ /* 0x000e220008000800 */
[----:B----4-:R-:W-:Y:S02]  /*166ad0*/  SHF.R.U32.HI R19, RZ, 0x8, R18 ;  /* 0x00000008ff137819 */ /* 0x010fe40000011612 */
[----:B------:R-:W-:Y:S02]  /*166ae0*/  SHF.R.U32.HI R18, RZ, 0x8, R20 ;  /* 0x00000008ff127819 */ /* 0x000fe40000011614 */
[----:B------:R-:W-:Y:S01]  /*166af0*/  @P1 LOP3.LUT R14, R14, 0x40, RZ, 0xfc, !PT ;  /* 0x000000400e0e1812 */ /* 0x000fe200078efcff */
[----:B------:R-:W4:Y:S04]  /*166b00*/  LDL.LU R20, [R1+0x50b8] ;  /* 0x0050b80001147983 */ /* 0x000f280000300800 */
[----:B------:R0:W-:Y:S01]  /*166b10*/  STL [R1+0x2d8], R23 ;  /* 0x0002d81701007387 */ /* 0x0001e20000100800 */
[----:B------:R-:W-:-:S02]  /*166b20*/  LOP3.LUT R0, R19, 0xffff, RZ, 0xc0, !PT ;  /* 0x0000ffff13007812 */ /* 0x000fc400078ec0ff */
[----:B------:R-:W-:Y:S01]  /*166b30*/  LOP3.LUT R24, R24, 0xffff, RZ, 0xc0, !PT ;  /* 0x0000ffff18187812 */ /* 0x000fe200078ec0ff */
[----:B------:R-:W-:Y:S01]  /*166b40*/  UMOV UR76, UR68 ;  /* 0x00000044004c7c82 */ /* 0x000fe20008000000 */
[----:B------:R-:W-:Y:S02]  /*166b50*/  LOP3.LUT R14, R14, 0xffffffdf, RZ, 0xc0, !PT ;  /* 0xffffffdf0e0e7812 */ /* 0x000fe400078ec0ff */
[----:B------:R-:W-:Y:S01]  /*166b60*/  LOP3.LUT R28, R18, 0xffff, RZ, 0xc0, !PT ;  /* 0x0000ffff121c7812 */ /* 0x000fe200078ec0ff */
[----:B------:R-:W1:Y:S01]  /*166b70*/  LDCU UR66, c[0x0][0x398] ;  /* 0x00007300ff4277ac */ /* 0x000e620008000800 */
[----:B------:R-:W1:Y:S01]  /*166b80*/  LDCU UR68, c[0x0][0x398] ;  /* 0x00007300ff4477ac */ /* 0x000e620008000800 */
[----:B------:R-:W1:Y:S01]  /*166b90*/  LDCU UR4, c[0x0][0x398] ;  /* 0x00007300ff0477ac */ /* 0x000e620008000800 */
[----:B0-----:R-:W-:Y:S02]  /*166ba0*/  LOP3.LUT R23, R16, 0xffff, RZ, 0xc0, !PT ;  /* 0x0000ffff10177812 */ /* 0x001fe400078ec0ff */
[----:B------:R-:W3:Y:S02]  /*166bb0*/  LDL.LU R16, [R1+0x50b4] ;  /* 0x0050b40001107983 */ /* 0x000ee40000300800 */
[----:B------:R-:W-:-:S05]  /*166bc0*/  PRMT R0, R23, 0x3340, R0 ;  /* 0x0000334017007816 */ /* 0x000fca0000000000 */
[----:B------:R0:W-:Y:S01]  /*166bd0*/  STL [R1+0x204], R0 ;  /* 0x0002040001007387 */ /* 0x0001e20000100800 */
[----:B------:R-:W-:Y:S02]  /*166be0*/  @P0 LOP3.LUT R14, R14, 0x20, RZ, 0xfc, !PT ;  /* 0x000000200e0e0812 */ /* 0x000fe400078efcff */
[----:B------:R-:W-:Y:S01]  /*166bf0*/  PRMT R19, R28, 0x3340, R24 ;  /* 0x000033401c137816 */ /* 0x000fe20000000018 */
[----:B------:R-:W4:Y:S04]  /*166c00*/  LDL.LU R18, [R1+0x2fc4] ;  /* 0x002fc40001127983 */ /* 0x000f280000300800 */
[----:B------:R-:W4:Y:S01]  /*166c10*/  LDL.LU R12, [R1+0x2fc0] ;  /* 0x002fc000010c7983 */ /* 0x000f220000300800 */
[----:B0-----:R-:W-:-:S05]  /*166c20*/  VIADD R0, R29, 0xeb ;  /* 0x000000eb1d007836 */ /* 0x001fca0000000000 */
[----:B------:R-:W-:Y:S02]  /*166c30*/  ISETP.GE.AND P0, PT, R0, UR72, PT ;  /* 0x0000004800007c0c */ /* 0x000fe4000bf06270 */
[----:B------:R-:W-:Y:S01]  /*166c40*/  LOP3.LUT R14, R14, 0xffffffef, RZ, 0xc0, !PT ;  /* 0xffffffef0e0e7812 */ /* 0x000fe200078ec0ff */
[C---:B------:R-:W-:Y:S01]  /*166c50*/  VIADD R0, R29.reuse, 0xe9 ;  /* 0x000000e91d007836 */ /* 0x040fe20000000000 */
[----:B------:R0:W-:Y:S01]  /*166c60*/  STL [R1+0x208], R19 ;  /* 0x0002081301007387 */ /* 0x0001e20000100800 */
[----:B------:R-:W-:Y:S02]  /*166c70*/  ISETP.LT.AND P1, PT, R6, UR14, !P0 ;  /* 0x0000000e06007c0c */ /* 0x000fe4000c721270 */
[----:B------:R-:W-:Y:S01]  /*166c80*/  ISETP.LT.AND P0, PT, R2, UR26, !P0 ;  /* 0x0000001a02007c0c */ /* 0x000fe2000c701270 */
[C---:B------:R-:W-:Y:S02]  /*166c90*/  VIADD R23, R29.reuse, 0xe3 ;  /* 0x000000e31d177836 */ /* 0x040fe40000000000 */
[----:B------:R-:W-:-:S02]  /*166ca0*/  VIADD R24, R29, 0xe1 ;  /* 0x000000e11d187836 */ /* 0x000fc40000000000 */
[----:B------:R-:W-:Y:S01]  /*166cb0*/  VIADD R28, R29, 0xdf ;  /* 0x000000df1d1c7836 */ /* 0x000fe20000000000 */
[----:B------:R-:W0:Y:S01]  /*166cc0*/  LDCU UR72, c[0x0][0x398] ;  /* 0x00007300ff4877ac */ /* 0x000e220008000800 */
[----:B------:R-:W0:Y:S01]  /*166cd0*/  LDCU UR14, c[0x0][0x398] ;  /* 0x00007300ff0e77ac */ /* 0x000e220008000800 */
[----:B------:R-:W0:Y:S03]  /*166ce0*/  LDCU UR26, c[0x0][0x398] ;  /* 0x00007300ff1a77ac */ /* 0x000e260008000800 */
[----:B------:R-:W-:-:S04]  /*166cf0*/  @P1 LOP3.LUT R14, R14, 0x10, RZ, 0xfc, !PT ;  /* 0x000000100e0e1812 */ /* 0x000fc800078efcff */
[----:B------:R-:W-:-:S04]  /*166d00*/  LOP3.LUT R14, R14, 0xfffffff7, RZ, 0xc0, !PT ;  /* 0xfffffff70e0e7812 */ /* 0x000fc800078ec0ff */
[----:B------:R-:W-:Y:S02]  /*166d10*/  @P0 LOP3.LUT R14, R14, 0x8, RZ, 0xfc, !PT ;  /* 0x000000080e0e0812 */ /* 0x000fe400078efcff */
[----:B------:R-:W-:Y:S02]  /*166d20*/  ISETP.GE.AND P0, PT, R0, UR70, PT ;  /* 0x0000004600007c0c */ /* 0x000fe4000bf06270 */
[----:B------:R-:W-:Y:S02]  /*166d30*/  LOP3.LUT R14, R14, 0xfffffffb, RZ, 0xc0, !PT ;  /* 0xfffffffb0e0e7812 */ /* 0x000fe400078ec0ff */
[----:B------:R-:W-:Y:S02]  /*166d40*/  ISETP.LT.AND P1, PT, R6, UR18, !P0 ;  /* 0x0000001206007c0c */ /* 0x000fe4000c721270 */
[----:B-1----:R-:W-:Y:S01]  /*166d50*/  ISETP.LT.AND P0, PT, R2, UR28, !P0 ;  /* 0x0000001c02007c0c */ /* 0x002fe2000c701270 */
[C---:B------:R-:W-:Y:S02]  /*166d60*/  VIADD R0, R29.reuse, 0xe7 ;  /* 0x000000e71d007836 */ /* 0x040fe40000000000 */
[----:B0-----:R-:W-:Y:S01]  /*166d70*/  VIADD R19, R29, 0xdd ;  /* 0x000000dd1d137836 */ /* 0x001fe20000000000 */
[----:B------:R-:W0:Y:S01]  /*166d80*/  LDCU UR70, c[0x0][0x398] ;  /* 0x00007300ff4677ac */ /* 0x000e220008000800 */
[----:B------:R-:W1:Y:S01]  /*166d90*/  LDCU UR18, c[0x0][0x398] ;  /* 0x00007300ff1277ac */ /* 0x000e620008000800 */
[----:B------:R-:W0:Y:S05]  /*166da0*/  LDCU UR28, c[0x0][0x398] ;  /* 0x00007300ff1c77ac */ /* 0x000e2a0008000800 */
[----:B------:R-:W-:-:S04]  /*166db0*/  @P1 LOP3.LUT R14, R14, 0x4, RZ, 0xfc, !PT ;  /* 0x000000040e0e1812 */ /* 0x000fc800078efcff */
[----:B------:R-:W-:-:S04]  /*166dc0*/  LOP3.LUT R14, R14, 0xfffffffd, RZ, 0xc0, !PT ;  /* 0xfffffffd0e0e7812 */ /* 0x000fc800078ec0ff */
[----:B------:R-:W-:Y:S02]  /*166dd0*/  @P0 LOP3.LUT R14, R14, 0x2, RZ, 0xfc, !PT ;  /* 0x000000020e0e0812 */ /* 0x000fe400078efcff */
[----:B------:R-:W-:Y:S02]  /*166de0*/  ISETP.GE.AND P0, PT, R0, UR42, PT ;  /* 0x0000002a00007c0c */ /* 0x000fe4000bf06270 */
[----:B------:R-:W-:Y:S02]  /*166df0*/  LOP3.LUT R14, R14, 0xfffffffe, RZ, 0xc0, !PT ;  /* 0xfffffffe0e0e7812 */ /* 0x000fe400078ec0ff */
[----:B--2---:R-:W-:Y:S01]  /*166e00*/  ISETP.LT.AND P1, PT, R6, UR16, !P0 ;  /* 0x0000001006007c0c */ /* 0x004fe2000c721270 */
[----:B------:R-:W-:Y:S01]  /*166e10*/  VIADD R0, R29, 0xe5 ;  /* 0x000000e51d007836 */ /* 0x000fe20000000000 */
[----:B------:R-:W2:Y:S01]  /*166e20*/  LDCU UR16, c[0x0][0x398] ;  /* 0x00007300ff1077ac */ /* 0x000ea20008000800 */
[----:B------:R-:W0:Y:S10]  /*166e30*/  LDCU UR42, c[0x0][0x398] ;  /* 0x00007300ff2a77ac */ /* 0x000e340008000800 */
[----:B------:R-:W-:-:S05]  /*166e40*/  @P1 LOP3.LUT R14, R14, 0x1, RZ, 0xfc, !PT ;  /* 0x000000010e0e1812 */ /* 0x000fca00078efcff */
[----:B------:R0:W-:Y:S04]  /*166e50*/  STL [R1+0x5000], R14 ;  /* 0x0050000e01007387 */ /* 0x0001e80000100800 */
[----:B0-----:R-:W2:Y:S01]  /*166e60*/  LDL.LU R14, [R1+0xe8] ;  /* 0x0000e800010e7983 */ /* 0x001ea20000300800 */
[----:B------:R-:W-:Y:S01]  /*166e70*/  ISETP.LT.AND P0, PT, R2, UR30, !P0 ;  /* 0x0000001e02007c0c */ /* 0x000fe2000c701270 */
[----:B------:R-:W0:Y:S01]  /*166e80*/  LDCU UR30, c[0x0][0x398] ;  /* 0x00007300ff1e77ac */ /* 0x000e220008000800 */
[----:B---3--:R-:W-:-:S11]  /*166e90*/  LOP3.LUT R16, R16, 0x7fffffff, RZ, 0xc0, !PT ;  /* 0x7fffffff10107812 */ /* 0x008fd600078ec0ff */
[----:B------:R-:W-:Y:S02]  /*166ea0*/  @P0 LOP3.LUT R16, R16, 0x80000000, RZ, 0xfc, !PT ;  /* 0x8000000010100812 */ /* 0x000fe400078efcff */
[----:B------:R-:W-:Y:S02]  /*166eb0*/  ISETP.GE.AND P0, PT, R0, UR56, PT ;  /* 0x0000003800007c0c */ /* 0x000fe4000bf06270 */
[----:B------:R-:W-:Y:S02]  /*166ec0*/  LOP3.LUT R16, R16, 0xbfffffff, RZ, 0xc0, !PT ;  /* 0xbfffffff10107812 */ /* 0x000fe400078ec0ff */
[----:B------:R-:W-:Y:S02]  /*166ed0*/  ISETP.LT.AND P1, PT, R6, UR20, !P0 ;  /* 0x0000001406007c0c */ /* 0x000fe4000c721270 */
[----:B------:R-:W-:Y:S02]  /*166ee0*/  ISETP.LT.AND P0, PT, R2, UR22, !P0 ;  /* 0x0000001602007c0c */ /* 0x000fe4000c701270 */
[----:B----4-:R-:W-:-:S02]  /*166ef0*/  LOP3.LUT R18, R18, 0xffff, RZ, 0xc0, !PT ;  /* 0x0000ffff12127812 */ /* 0x010fc400078ec0ff */
[----:B------:R-:W-:Y:S02]  /*166f00*/  LOP3.LUT R12, R12, 0xffff, RZ, 0xc0, !PT ;  /* 0x0000ffff0c0c7812 */ /* 0x000fe400078ec0ff */
[----:B------:R-:W-:Y:S01]  /*166f10*/  LOP3.LUT R0, R20, 0xffff, RZ, 0xc0, !PT ;  /* 0x0000ffff14007812 */ /* 0x000fe200078ec0ff */
[----:B------:R-:W3:Y:S01]  /*166f20*/  LDCU UR20, c[0x0][0x398] ;  /* 0x00007300ff1477ac */ /* 0x000ee20008000800 */
[----:B------:R-:W4:Y:S03]  /*166f30*/  LDCU UR56, c[0x0][0x398] ;  /* 0x00007300ff3877ac */ /* 0x000f260008000800 */
[----:B------:R-:W-:Y:S01]  /*166f40*/  @P1 LOP3.LUT R16, R16, 0x40000000, RZ, 0xfc, !PT ;  /* 0x4000000010101812 */ /* 0x000fe200078efcff */
[----:B------:R-:W0:Y:S03]  /*166f50*/  LDCU UR22, c[0x0][0x398] ;  /* 0x00007300ff1677ac */ /* 0x000e260008000800 */
[----:B------:R-:W-:-:S04]  /*166f60*/  LOP3.LUT R16, R16, 0xdfffffff, RZ, 0xc0, !PT ;  /* 0xdfffffff10107812 */ /* 0x000fc800078ec0ff */
[----:B------:R-:W-:Y:S02]  /*166f70*/  @P0 LOP3.LUT R16, R16, 0x20000000, RZ, 0xfc, !PT ;  /* 0x2000000010100812 */ /* 0x000fe400078efcff */
[----:B------:R-:W-:Y:S02]  /*166f80*/  ISETP.GE.AND P0, PT, R23, UR50, PT ;  /* 0x0000003217007c0c */ /* 0x000fe4000bf06270 */
[----:B------:R-:W-:Y:S01]  /*166f90*/  SHF.R.U32.HI R20, RZ, 0x8, R18 ;  /* 0x00000008ff147819 */ /* 0x000fe20000011612 */
[----:B------:R-:W0:Y:S01]  /*166fa0*/  LDCU UR50, c[0x0][0x398] ;  /* 0x00007300ff3277ac */ /* 0x000e220008000800 */
        /* <DEDUP_REMOVED lines=8> */
[----:B------:R-:W-:Y:S02]  /*167030*/  ISETP.GE.AND P0, PT, R24, UR76, PT ;  /* 0x0000004c18007c0c */ /* 0x000fe4000bf06270 */
[----:B------:R-:W-:Y:S02]  /*167040*/  LOP3.LUT R16, R16, 0xfbffffff, RZ, 0xc0, !PT ;  /* 0xfbffffff10107812 */ /* 0x000fe400078ec0ff */
[----:B------:R-:W-:Y:S02]  /*167050*/  ISETP.LT.AND P1, PT, R6, UR6, !P0 ;  /* 0x0000000606007c0c */ /* 0x000fe4000c721270 */
[----:B------:R-:W-:Y:S02]  /*167060*/  ISETP.LT.AND P0, PT, R2, UR36, !P0 ;  /* 0x0000002402007c0c */ /* 0x000fe4000c701270 */
[----:B------:R-:W-:Y:S01]  /*167070*/  SHF.R.U32.HI R24, RZ, 0x8, R0 ;  /* 0x00000008ff187819 */ /* 0x000fe20000011600 */
[----:B------:R-:W0:Y:S01]  /*167080*/  LDCU UR6, c[0x0][0x398] ;  /* 0x00007300ff0677ac */ /* 0x000e220008000800 */
[----:B------:R-:W0:Y:S01]  /*167090*/  LDCU UR36, c[0x0][0x398] ;  /* 0x00007300ff2477ac */ /* 0x000e220008000800 */
[----:B------:R-:W0:Y:S06]  /*1670a0*/  LDCU UR76, c[0x0][0x398] ;  /* 0x00007300ff4c77ac */ /* 0x000e2c0008000800 */
[----:B------:R-:W-:-:S04]  /*1670b0*/  @P1 LOP3.LUT R16, R16, 0x4000000, RZ, 0xfc, !PT ;  /* 0x0400000010101812 */ /* 0x000fc800078efcff */
[----:B------:R-:W-:-:S04]  /*1670c0*/  LOP3.LUT R16, R16, 0xfdffffff, RZ, 0xc0, !PT ;  /* 0xfdffffff10107812 */ /* 0x000fc800078ec0ff */
[----:B------:R-:W-:Y:S02]  /*1670d0*/  @P0 LOP3.LUT R16, R16, 0x2000000, RZ, 0xfc, !PT ;  /* 0x0200000010100812 */ /* 0x000fe400078efcff */
[----:B------:R-:W-:Y:S02]  /*1670e0*/  ISETP.GE.AND P0, PT, R28, UR64, PT ;  /* 0x000000401c007c0c */ /* 0x000fe4000bf06270 */
[----:B------:R-:W-:Y:S02]  /*1670f0*/  LOP3.LUT R16, R16, 0xfeffffff, RZ, 0xc0, !PT ;  /* 0xfeffffff10107812 */ /* 0x000fe400078ec0ff */
[----:B------:R-:W-:Y:S02]  /*167100*/  ISETP.LT.AND P1, PT, R6, UR34, !P0 ;  /* 0x0000002206007c0c */ /* 0x000fe4000c721270 */
[----:B------:R-:W-:Y:S02]  /*167110*/  ISETP.LT.AND P0, PT, R2, UR12, !P0 ;  /* 0x0000000c02007c0c */ /* 0x000fe4000c701270 */
[----:B--2---:R-:W-:-:S09]  /*167120*/  LOP3.LUT R14, R14, 0xffff, RZ, 0xc0, !PT ;  /* 0x0000ffff0e0e7812 */ /* 0x004fd200078ec0ff */
[----:B------:R-:W-:Y:S02]  /*167130*/  @P1 LOP3.LUT R16, R16, 0x1000000, RZ, 0xfc, !PT ;  /* 0x0100000010101812 */ /* 0x000fe400078efcff */
[----:B------:R-:W-:Y:S01]  /*167140*/  LOP3.LUT R24, R24, 0xffff, RZ, 0xc0, !PT ;  /* 0x0000ffff18187812 */ /* 0x000fe200078ec0ff */
[----:B------:R-:W-:Y:S01]  /*167150*/  VIADD R28, R29, 0xcf ;  /* 0x000000cf1d1c7836 */ /* 0x000fe20000000000 */
[--C-:B------:R-:W-:Y:S01]  /*167160*/  PRMT R23, R18, 0x3340, R14.reuse ;  /* 0x0000334012177816 */ /* 0x100fe2000000000e */
[----:B------:R-:W2:Y:S01]  /*167170*/  LDCU UR34, c[0x0][0x398] ;  /* 0x00007300ff2277ac */ /* 0x000ea20008000800 */
[----:B------:R-:W2:Y:S04]  /*167180*/  LDL.LU R18, [R1+0x50b0] ;  /* 0x0050b00001127983 */ /* 0x000ea80000300800 */
[----:B------:R0:W-:Y:S01]  /*167190*/  STL [R1+0x2d0], R23 ;  /* 0x0002d01701007387 */ /* 0x0001e20000100800 */
[----:B------:R-:W-:Y:S01]  /*1671a0*/  SHF.R.U32.HI R14, RZ, 0x8, R14 ;  /* 0x00000008ff0e7819 */ /* 0x000fe2000001160e */
[----:B------:R-:W1:Y:S01]  /*1671b0*/  LDCU UR12, c[0x0][0x398] ;  /* 0x00007300ff0c77ac */ /* 0x000e620008000800 */
[----:B------:R-:W1:Y:S01]  /*1671c0*/  LDCU UR64, c[0x0][0x398] ;  /* 0x00007300ff4077ac */ /* 0x000e620008000800 */
[----:B0-----:R-:W-:-:S02]  /*1671d0*/  SHF.R.U32.HI R23, RZ, 0x8, R12 ;  /* 0x00000008ff177819 */ /* 0x001fc4000001160c */
[----:B------:R-:W-:Y:S02]  /*1671e0*/  PRMT R12, R12, 0x3340, R0 ;  /* 0x000033400c0c7816 */ /* 0x000fe40000000000 */
[----:B------:R-:W-:-:S03]  /*1671f0*/  LOP3.LUT R0, R14, 0xffff, RZ, 0xc0, !PT ;  /* 0x0000ffff0e007812 */ /* 0x000fc600078ec0ff */
[----:B------:R0:W-:Y:S01]  /*167200*/  STL [R1+0x2d4], R12 ;  /* 0x0002d40c01007387 */ /* 0x0001e20000100800 */
[----:B------:R-:W-:Y:S02]  /*167210*/  LOP3.LUT R16, R16, 0xff7fffff, RZ, 0xc0, !PT ;  /* 0xff7fffff10107812 */ /* 0x000fe400078ec0ff */
[----:B0-----:R-:W-:Y:S02]  /*167220*/  LOP3.LUT R12, R23, 0xffff, RZ, 0xc0, !PT ;  /* 0x0000ffff170c7812 */ /* 0x001fe400078ec0ff */
[----:B------:R-:W-:-:S04]  /*167230*/  LOP3.LUT R23, R20, 0xffff, RZ, 0xc0, !PT ;  /* 0x0000ffff14177812 */ /* 0x000fc800078ec0ff */
[----:B------:R-:W-:Y:S02]  /*167240*/  PRMT R0, R23, 0x3340, R0 ;  /* 0x0000334017007816 */ /* 0x000fe40000000000 */
[----:B------:R-:W-:Y:S02]  /*167250*/  PRMT R12, R12, 0x3340, R24 ;  /* 0x000033400c0c7816 */ /* 0x000fe40000000018 */
[----:B------:R-:W-:Y:S02]  /*167260*/  @P0 LOP3.LUT R16, R16, 0x800000, RZ, 0xfc, !PT ;  /* 0x0080000010100812 */ /* 0x000fe400078efcff */
[----:B------:R-:W-:Y:S01]  /*167270*/  ISETP.GE.AND P0, PT, R19, UR65, PT ;  /* 0x0000004113007c0c */ /* 0x000fe2000bf06270 */
[----:B------:R0:W-:Y:S04]  /*167280*/  STL [R1+0x1f8], R0 ;  /* 0x0001f80001007387 */ /* 0x0001e80000100800 */
[----:B------:R-:W3:Y:S04]  /*167290*/  LDL.LU R20, [R1+0x3064] ;  /* 0x0030640001147983 */ /* 0x000ee80000300800 */
[----:B------:R-:W4:Y:S04]  /*1672a0*/  LDL.LU R19, [R1+0x3060] ;  /* 0x0030600001137983 */ /* 0x000f280000300800 */
[----:B------:R0:W-:Y:S04]  /*1672b0*/  STL [R1+0x1fc], R12 ;  /* 0x0001fc0c01007387 */ /* 0x0001e80000100800 */
[----:B------:R-:W4:Y:S01]  /*1672c0*/  LDL.LU R14, [R1+0x1b14] ;  /* 0x001b1400010e7983 */ /* 0x000f220000300800 */
[----:B------:R-:W-:-:S02]  /*1672d0*/  ISETP.LT.AND P1, PT, R6, UR38, !P0 ;  /* 0x0000002606007c0c */ /* 0x000fc4000c721270 */
[----:B------:R-:W-:Y:S02]  /*1672e0*/  ISETP.LT.AND P0, PT, R2, UR40, !P0 ;  /* 0x0000002802007c0c */ /* 0x000fe4000c701270 */
[----:B------:R-:W-:Y:S01]  /*1672f0*/  LOP3.LUT R16, R16, 0xffbfffff, RZ, 0xc0, !PT ;  /* 0xffbfffff10107812 */ /* 0x000fe200078ec0ff */
[C---:B------:R-:W-:Y:S02]  /*167300*/  VIADD R23, R29.reuse, 0xd3 ;  /* 0x000000d31d177836 */ /* 0x040fe40000000000 */
[C---:B------:R-:W-:Y:S02]  /*167310*/  VIADD R24, R29.reuse, 0xd1 ;  /* 0x000000d11d187836 */ /* 0x040fe40000000000 */
[----:B0-----:R-:W-:Y:S01]  /*167320*/  VIADD R0, R29, 0xdb ;  /* 0x000000db1d007836 */ /* 0x001fe20000000000 */
[----:B------:R-:W0:Y:S01]  /*167330*/  LDCU UR38, c[0x0][0x398] ;  /* 0x00007300ff2677ac */ /* 0x000e220008000800 */
[----:B------:R-:W0:Y:S01]  /*167340*/  LDCU UR40, c[0x0][0x398] ;  /* 0x00007300ff2877ac */ /* 0x000e220008000800 */
[----:B------:R-:W0:Y:S01]  /*167350*/  LDCU UR65, c[0x0][0x398] ;  /* 0x00007300ff4177ac */ /* 0x000e220008000800 */
[----:B------:R-:W-:-:S04]  /*167360*/  @P1 LOP3.LUT R16, R16, 0x400000, RZ, 0xfc, !PT ;  /* 0x0040000010101812 */ /* 0x000fc800078efcff */
[----:B------:R-:W-:-:S04]  /*167370*/  LOP3.LUT R16, R16, 0xffdfffff, RZ, 0xc0, !PT ;  /* 0xffdfffff10107812 */ /* 0x000fc800078ec0ff */
[----:B------:R-:W-:Y:S02]  /*167380*/  @P0 LOP3.LUT R16, R16, 0x200000, RZ, 0xfc, !PT ;  /* 0x0020000010100812 */ /* 0x000fe400078efcff */
[----:B------:R-:W-:Y:S02]  /*167390*/  ISETP.GE.AND P0, PT, R0, UR67, PT ;  /* 0x0000004300007c0c */ /* 0x000fe4000bf06270 */
[----:B------:R-:W-:Y:S02]  /*1673a0*/  LOP3.LUT R16, R16, 0xffefffff, RZ, 0xc0, !PT ;  /* 0xffefffff10107812 */ /* 0x000fe400078ec0ff */
[----:B------:R-:W-:Y:S02]  /*1673b0*/  ISETP.LT.AND P1, PT, R6, UR44, !P0 ;  /* 0x0000002c06007c0c */ /* 0x000fe4000c721270 */
[----:B------:R-:W-:Y:S01]  /*1673c0*/  ISETP.LT.AND P0, PT, R2, UR10, !P0 ;  /* 0x0000000a02007c0c */ /* 0x000fe2000c701270 */
[C---:B------:R-:W-:Y:S02]  /*1673d0*/  VIADD R0, R29.reuse, 0xd9 ;  /* 0x000000d91d007836 */ /* 0x040fe40000000000 */
[----:B------:R-:W-:Y:S01]  /*1673e0*/  VIADD R12, R29, 0xcd ;  /* 0x000000cd1d0c7836 */ /* 0x000fe20000000000 */
[----:B------:R-:W0:Y:S01]  /*1673f0*/  LDCU UR44, c[0x0][0x398] ;  /* 0x00007300ff2c77ac */ /* 0x000e220008000800 */
[----:B------:R-:W0:Y:S01]  /*167400*/  LDCU UR10, c[0x0][0x398] ;  /* 0x00007300ff0a77ac */ /* 0x000e220008000800 */
[----:B------:R-:W0:Y:S05]  /*167410*/  LDCU UR67, c[0x0][0x398] ;  /* 0x00007300ff4377ac */ /* 0x000e2a0008000800 */
[----:B------:R-:W-:-:S04]  /*167420*/  @P1 LOP3.LUT R16, R16, 0x100000, RZ, 0xfc, !PT ;  /* 0x0010000010101812 */ /* 0x000fc800078efcff */
[----:B------:R-:W-:-:S04]  /*167430*/  LOP3.LUT R16, R16, 0xfff7ffff, RZ, 0xc0, !PT ;  /* 0xfff7ffff10107812 */ /* 0x000fc800078ec0ff */
[----:B------:R-:W-:Y:S02]  /*167440*/  @P0 LOP3.LUT R16, R16, 0x80000, RZ, 0xfc, !PT ;  /* 0x0008000010100812 */ /* 0x000fe400078efcff */
[----:B------:R-:W-:Y:S02]  /*167450*/  ISETP.GE.AND P0, PT, R0, UR69, PT ;  /* 0x0000004500007c0c */ /* 0x000fe4000bf06270 */
[----:B------:R-:W-:Y:S02]  /*167460*/  LOP3.LUT R16, R16, 0xfffbffff, RZ, 0xc0, !PT ;  /* 0xfffbffff10107812 */ /* 0x000fe400078ec0ff */
[----:B------:R-:W-:Y:S02]  /*167470*/  ISETP.LT.AND P1, PT, R6, UR48, !P0 ;  /* 0x0000003006007c0c */ /* 0x000fe4000c721270 */
[----:B------:R-:W-:Y:S01]  /*167480*/  ISETP.LT.AND P0, PT, R2, UR46, !P0 ;  /* 0x0000002e02007c0c */ /* 0x000fe2000c701270 */
[----:B------:R-:W-:Y:S01]  /*167490*/  VIADD R0, R29, 0xd7 ;  /* 0x000000d71d007836 */ /* 0x000fe20000000000 */
[----:B------:R-:W0:Y:S01]  /*1674a0*/  LDCU UR48, c[0x0][0x398] ;  /* 0x00007300ff3077ac */ /* 0x000e220008000800 */
        /* <DEDUP_REMOVED lines=66> */
[----:B--2---:R-:W-:-:S04]  /*1678d0*/  LOP3.LUT R0, R18, 0xffff, RZ, 0xc0, !PT ;  /* 0x0000ffff12007812 */ /* 0x004fc800078ec0ff */
[----:B------:R-:W-:Y:S02]  /*1678e0*/  SHF.R.U32.HI R24, RZ, 0x8, R0 ;  /* 0x00000008ff187819 */ /* 0x000fe40000011600 */
[----:B---3--:R-:W-:Y:S02]  /*1678f0*/  LOP3.LUT R20, R20, 0xffff, RZ, 0xc0, !PT ;  /* 0x0000ffff14147812 */ /* 0x008fe400078ec0ff */
[----:B----4-:R-:W-:Y:S02]  /*167900*/  LOP3.LUT R14, R14, 0xffff, RZ, 0xc0, !PT ;  /* 0x0000ffff0e0e7812 */ /* 0x010fe400078ec0ff */
[----:B------:R-:W-:Y:S02]  /*167910*/  SHF.R.U32.HI R18, RZ, 0x8, R20 ;  /* 0x00000008ff127819 */ /* 0x000fe40000011614 */
[----:B------:R-:W-:Y:S02]  /*167920*/  LOP3.LUT R19, R19, 0xffff, RZ, 0xc0, !PT ;  /* 0x0000ffff13137812 */ /* 0x000fe400078ec0ff */
[----:B------:R-:W-:-:S02]  /*167930*/  PRMT R20, R20, 0x3340, R14 ;  /* 0x0000334014147816 */ /* 0x000fc4000000000e */
[----:B------:R-:W-:-:S03]  /*167940*/  PRMT R23, R19, 0x3340, R0 ;  /* 0x0000334013177816 */ /* 0x000fc60000000000 */
[----:B------:R2:W-:Y:S02]  /*167950*/  STL [R1+0x2c4], R20 ;  /* 0x0002c41401007387 */ /* 0x0005e40000100800 */
[----:B--2---:R-:W-:Y:S02]  /*167960*/  SHF.R.U32.HI R20, RZ, 0x8, R14 ;  /* 0x00000008ff147819 */ /* 0x004fe4000001160e */
[----:B------:R-:W-:Y:S02]  /*167970*/  SHF.R.U32.HI R14, RZ, 0x8, R19 ;  /* 0x00000008ff0e7819 */ /* 0x000fe40000011613 */
[----:B------:R-:W2:Y:S04]  /*167980*/  LDL.LU R19, [R1+0x50ac] ;  /* 0x0050ac0001137983 */ /* 0x000ea80000300800 */
[----:B------:R3:W-:Y:S01]  /*167990*/  STL [R1+0x2bc], R23 ;  /* 0x0002bc1701007387 */ /* 0x0007e20000100800 */
[----:B------:R-:W-:-:S02]  /*1679a0*/  LOP3.LUT R0, R20, 0xffff, RZ, 0xc0, !PT ;  /* 0x0000ffff14007812 */ /* 0x000fc400078ec0ff */
[----:B---3--:R-:W-:Y:S02]  /*1679b0*/  LOP3.LUT R23, R18, 0xffff, RZ, 0xc0, !PT ;  /* 0x0000ffff12177812 */ /* 0x008fe400078ec0ff */
[----:B------:R-:W3:Y:S02]  /*1679c0*/  LDL.LU R18, [R1+0x50a8] ;  /* 0x0050a80001127983 */ /* 0x000ee40000300800 */
[----:B------:R-:W-:-:S05]  /*1679d0*/  PRMT R0, R23, 0x3340, R0 ;  /* 0x0000334017007816 */ /* 0x000fca0000000000 */
[----:B------:R4:W-:Y:S01]  /*1679e0*/  STL [R1+0x1f0], R0 ;  /* 0x0001f00001007387 */ /* 0x0009e20000100800 */
[----:B------:R-:W-:Y:S02]  /*1679f0*/  LOP3.LUT R16, R16, 0xffffffef, RZ, 0xc0, !PT ;  /* 0xffffffef10107812 */ /* 0x000fe400078ec0ff */
[----:B------:R-:W-:Y:S02]  /*167a00*/  LOP3.LUT R28, R14, 0xffff, RZ, 0xc0, !PT ;  /* 0x0000ffff0e1c7812 */ /* 0x000fe400078ec0ff */
[----:B------:R-:W-:Y:S01]  /*167a10*/  LOP3.LUT R24, R24, 0xffff, RZ, 0xc0, !PT ;  /* 0x0000ffff18187812 */ /* 0x000fe200078ec0ff */
[----:B------:R-:W2:Y:S04]  /*167a20*/  LDL.LU R20, [R1+0x303c] ;  /* 0x00303c0001147983 */ /* 0x000ea80000300800 */
[----:B------:R-:W2:Y:S01]  /*167a30*/  LDL.LU R12, [R1+0x3038] ;  /* 0x00303800010c7983 */ /* 0x000ea20000300800 */
[----:B----4-:R-:W-:-:S05]  /*167a40*/  VIADD R0, R29, 0xcb ;  /* 0x000000cb1d007836 */ /* 0x010fca0000000000 */
[----:B------:R-:W-:Y:S01]  /*167a50*/  ISETP.GE.AND P0, PT, R0, UR9, PT ;  /* 0x0000000900007c0c */ /* 0x000fe2000bf06270 */
[C---:B------:R-:W-:Y:S01]  /*167a60*/  VIADD R0, R29.reuse, 0xc9 ;  /* 0x000000c91d007836 */ /* 0x040fe20000000000 */
[----:B------:R-:W-:Y:S01]  /*167a70*/  PRMT R14, R28, 0x3340, R24 ;  /* 0x000033401c0e7816 */ /* 0x000fe20000000018 */
[C---:B------:R-:W-:Y:S01]  /*167a80*/  VIADD R23, R29.reuse, 0xc3 ;  /* 0x000000c31d177836 */ /* 0x040fe20000000000 */
[----:B-1----:R-:W-:Y:S02]  /*167a90*/  ISETP.LT.AND P1, PT, R6, UR18, !P0 ;  /* 0x0000001206007c0c */ /* 0x002fe4000c721270 */
[----:B------:R-:W-:Y:S01]  /*167aa0*/  ISETP.LT.AND P0, PT, R2, UR20, !P0 ;  /* 0x0000001402007c0c */ /* 0x000fe2000c701270 */
[C---:B------:R-:W-:Y:S01]  /*167ab0*/  VIADD R24, R29.reuse, 0xc1 ;  /* 0x000000c11d187836 */ /* 0x040fe20000000000 */
[----:B------:R1:W-:Y:S01]  /*167ac0*/  STL [R1+0x1f4], R14 ;  /* 0x0001f40e01007387 */ /* 0x0003e20000100800 */
[----:B------:R-:W-:Y:S01]  /*167ad0*/  VIADD R28, R29, 0xbf ;  /* 0x000000bf1d1c7836 */ /* 0x000fe20000000000 */
[----:B------:R-:W4:Y:S01]  /*167ae0*/  LDCU UR18, c[0x0][0x398] ;  /* 0x00007300ff1277ac */ /* 0x000f220008000800 */
        /* <DEDUP_REMOVED lines=8> */
[C---:B------:R-:W-:Y:S02]  /*167b70*/  VIADD R0, R29.reuse, 0xc7 ;  /* 0x000000c71d007836 */ /* 0x040fe40000000000 */
[----:B-1----:R-:W-:Y:S01]  /*167b80*/  VIADD R14, R29, 0xbd ;  /* 0x000000bd1d0e7836 */ /* 0x002fe20000000000 */
[----:B------:R-:W1:Y:S05]  /*167b90*/  LDCU UR26, c[0x0][0x398] ;  /* 0x00007300ff1a77ac */ /* 0x000e6a0008000800 */
[----:B------:R-:W-:-:S04]  /*167ba0*/  @P1 LOP3.LUT R16, R16, 0x4, RZ, 0xfc, !PT ;  /* 0x0000000410101812 */ /* 0x000fc800078efcff */
[----:B------:R-:W-:-:S04]  /*167bb0*/  LOP3.LUT R16, R16, 0xfffffffd, RZ, 0xc0, !PT ;  /* 0xfffffffd10107812 */ /* 0x000fc800078ec0ff */
[----:B------:R-:W-:Y:S02]  /*167bc0*/  @P0 LOP3.LUT R16, R16, 0x2, RZ, 0xfc, !PT ;  /* 0x0000000210100812 */ /* 0x000fe400078efcff */
[----:B------:R-:W-:-:S04]  /*167bd0*/  ISETP.GE.AND P0, PT, R0, UR13, PT ;  /* 0x0000000d00007c0c */ /* 0x000fc8000bf06270 */
[----:B------:R-:W-:Y:S02]  /*167be0*/  ISETP.LT.AND P1, PT, R6, UR22, !P0 ;  /* 0x0000001606007c0c */ /* 0x000fe4000c721270 */
[----:B------:R-:W-:Y:S01]  /*167bf0*/  LOP3.LUT R16, R16, 0xfffffffe, RZ, 0xc0, !PT ;  /* 0xfffffffe10107812 */ /* 0x000fe200078ec0ff */
[----:B------:R-:W-:Y:S01]  /*167c00*/  VIADD R0, R29, 0xc5 ;  /* 0x000000c51d007836 */ /* 0x000fe20000000000 */
[----:B------:R-:W0:Y:S09]  /*167c10*/  LDCU UR22, c[0x0][0x398] ;  /* 0x00007300ff1677ac */ /* 0x000e320008000800 */
[----:B------:R-:W-:-:S05]  /*167c20*/  @P1 LOP3.LUT R16, R16, 0x1, RZ, 0xfc, !PT ;  /* 0x0000000110101812 */ /* 0x000fca00078efcff */
[----:B------:R0:W-:Y:S04]  /*167c30*/  STL [R1+0x5004], R16 ;  /* 0x0050041001007387 */ /* 0x0001e80000100800 */
[----:B0-----:R-:W4:Y:S01]  /*167c40*/  LDL.LU R16, [R1+0x1534] ;  /* 0x0015340001107983 */ /* 0x001f220000300800 */
[----:B------:R-:W-:Y:S02]  /*167c50*/  ISETP.LT.AND P0, PT, R2, UR24, !P0 ;  /* 0x0000001802007c0c */ /* 0x000fe4000c701270 */
[----:B---3--:R-:W-:-:S11]  /*167c60*/  LOP3.LUT R18, R18, 0x7fffffff, RZ, 0xc0, !PT ;  /* 0x7fffffff12127812 */ /* 0x008fd600078ec0ff */
[----:B------:R-:W-:Y:S02]  /*167c70*/  @P0 LOP3.LUT R18, R18, 0x80000000, RZ, 0xfc, !PT ;  /* 0x8000000012120812 */ /* 0x000fe400078efcff */
[----:B------:R-:W-:Y:S02]  /*167c80*/  ISETP.GE.AND P0, PT, R0, UR15, PT ;  /* 0x0000000f00007c0c */ /* 0x000fe4000bf06270 */
[----:B------:R-:W-:Y:S02]  /*167c90*/  LOP3.LUT R18, R18, 0xbfffffff, RZ, 0xc0, !PT ;  /* 0xbfffffff12127812 */ /* 0x000fe400078ec0ff */
[----:B------:R-:W-:Y:S02]  /*167ca0*/  ISETP.LT.AND P1, PT, R6, UR28, !P0 ;  /* 0x0000001c06007c0c */ /* 0x000fe4000c721270 */
[----:B------:R-:W-:Y:S02]  /*167cb0*/  ISETP.LT.AND P0, PT, R2, UR30, !P0 ;  /* 0x0000001e02007c0c */ /* 0x000fe4000c701270 */
[----:B--2---:R-:W-:-:S02]  /*167cc0*/  LOP3.LUT R20, R20, 0xffff, RZ, 0xc0, !PT ;  /* 0x0000ffff14147812 */ /* 0x004fc400078ec0ff */
[----:B------:R-:W-:Y:S02]  /*167cd0*/  LOP3.LUT R12, R12, 0xffff, RZ, 0xc0, !PT ;  /* 0x0000ffff0c0c7812 */ /* 0x000fe400078ec0ff */
[----:B------:R-:W-:Y:S01]  /*167ce0*/  LOP3.LUT R0, R19, 0xffff, RZ, 0xc0, !PT ;  /* 0x0000ffff13007812 */ /* 0x000fe200078ec0ff */
[----:B------:R-:W0:Y:S04]  /*167cf0*/  LDCU UR15, c[0x0][0x398] ;  /* 0x00007300ff0f77ac */ /* 0x000e280008000800 */
[----:B------:R-:W-:-:S04]  /*167d00*/  @P1 LOP3.LUT R18, R18, 0x40000000, RZ, 0xfc, !PT ;  /* 0x4000000012121812 */ /* 0x000fc800078efcff */
[----:B------:R-:W-:-:S04]  /*167d10*/  LOP3.LUT R18, R18, 0xdfffffff, RZ, 0xc0, !PT ;  /* 0xdfffffff12127812 */ /* 0x000fc800078ec0ff */
[----:B------:R-:W-:Y:S02]  /*167d20*/  @P0 LOP3.LUT R18, R18, 0x20000000, RZ, 0xfc, !PT ;  /* 0x2000000012120812 */ /* 0x000fe400078efcff */
[----:B------:R-:W-:Y:S02]  /*167d30*/  ISETP.GE.AND P0, PT, R23, UR17, PT ;  /* 0x0000001117007c0c */ /* 0x000fe4000bf06270 */
[----:B------:R-:W-:Y:S02]  /*167d40*/  LOP3.LUT R18, R18, 0xefffffff, RZ, 0xc0, !PT ;  /* 0xefffffff12127812 */ /* 0x000fe400078ec0ff */
[----:B------:R-:W-:Y:S02]  /*167d50*/  ISETP.LT.AND P1, PT, R6, UR6, !P0 ;  /* 0x0000000606007c0c */ /* 0x000fe4000c721270 */
[----:B------:R-:W-:Y:S02]  /*167d60*/  ISETP.LT.AND P0, PT, R2, UR34, !P0 ;  /* 0x0000002202007c0c */ /* 0x000fe4000c701270 */
[----:B------:R-:W-:-:S02]  /*167d70*/  SHF.R.U32.HI R19, RZ, 0x8, R20 ;  /* 0x00000008ff137819 */ /* 0x000fc40000011614 */
[----:B------:R-:W-:Y:S02]  /*167d80*/  SHF.R.U32.HI R23, RZ, 0x8, R12 ;  /* 0x00000008ff177819 */ /* 0x000fe4000001160c */
[----:B------:R-:W-:Y:S01]  /*167d90*/  PRMT R12, R12, 0x3340, R0 ;  /* 0x000033400c0c7816 */ /* 0x000fe20000000000 */
[----:B------:R-:W2:Y:S01]  /*167da0*/  LDCU.64 UR16, c[0x0][0x398] ;  /* 0x00007300ff1077ac */ /* 0x000ea20008000a00 */
[----:B------:R-:W3:Y:S03]  /*167db0*/  LDCU UR34, c[0x0][0x398] ;  /* 0x00007300ff2277ac */ /* 0x000ee60008000800 */
[----:B------:R-:W-:-:S04]  /*167dc0*/  @P1 LOP3.LUT R18, R18, 0x10000000, RZ, 0xfc, !PT ;  /* 0x1000000012121812 */ /* 0x000fc800078efcff */
[----:B------:R-:W-:-:S04]  /*167dd0*/  LOP3.LUT R18, R18, 0xf7ffffff, RZ, 0xc0, !PT ;  /* 0xf7ffffff12127812 */ /* 0x000fc800078ec0ff */
[----:B------:R-:W-:Y:S02]  /*167de0*/  @P0 LOP3.LUT R18, R18, 0x8000000, RZ, 0xfc, !PT ;  /* 0x0800000012120812 */ /* 0x000fe400078efcff */
[----:B------:R-:W-:Y:S02]  /*167df0*/  ISETP.GE.AND P0, PT, R24, UR19, PT ;  /* 0x0000001318007c0c */ /* 0x000fe4000bf06270 */
[----:B------:R-:W-:-:S04]  /*167e00*/  SHF.R.U32.HI R24, RZ, 0x8, R0 ;  /* 0x00000008ff187819 */ /* 0x000fc80000011600 */
[----:B------:R-:W-:Y:S02]  /*167e10*/  LOP3.LUT R24, R24, 0xffff, RZ, 0xc0, !PT ;  /* 0x0000ffff18187812 */ /* 0x000fe400078ec0ff */
[----:B----4-:R-:W-:-:S04]  /*167e20*/  LOP3.LUT R16, R16, 0xffff, RZ, 0xc0, !PT ;  /* 0x0000ffff10107812 */ /* 0x010fc800078ec0ff */
[--C-:B------:R-:W-:Y:S02]  /*167e30*/  PRMT R20, R20, 0x3340, R16.reuse ;  /* 0x0000334014147816 */ /* 0x100fe40000000010 */
[----:B------:R-:W-:-:S03]  /*167e40*/  SHF.R.U32.HI R16, RZ, 0x8, R16 ;  /* 0x00000008ff107819 */ /* 0x000fc60000011610 */
[----:B------:R-:W-:Y:S04]  /*167e50*/  STL [R1+0x2b0], R20 ;  /* 0x0002b01401007387 */ /* 0x000fe80000100800 */
[----:B------:R4:W-:Y:S01]  /*167e60*/  STL [R1+0x2b8], R12 ;  /* 0x0002b80c01007387 */ /* 0x0009e20000100800 */
[----:B------:R-:W-:Y:S02]  /*167e70*/  LOP3.LUT R0, R16, 0xffff, RZ, 0xc0, !PT ;  /* 0x0000ffff10007812 */ /* 0x000fe400078ec0ff */
[----:B----4-:R-:W-:Y:S02]  /*167e80*/  LOP3.LUT R12, R23, 0xffff, RZ, 0xc0, !PT ;  /* 0x0000ffff170c7812 */ /* 0x010fe400078ec0ff */
[----:B------:R-:W-:-:S04]  /*167e90*/  LOP3.LUT R23, R19, 0xffff, RZ, 0xc0, !PT ;  /* 0x0000ffff13177812 */ /* 0x000fc800078ec0ff */
[----:B------:R-:W-:Y:S02]  /*167ea0*/  PRMT R0, R23, 0x3340, R0 ;  /* 0x0000334017007816 */ /* 0x000fe40000000000 */
[----:B------:R-:W-:-:S03]  /*167eb0*/  PRMT R12, R12, 0x3340, R24 ;  /* 0x000033400c0c7816 */ /* 0x000fc60000000018 */
[----:B------:R-:W-:Y:S04]  /*167ec0*/  STL [R1+0x1e4], R0 ;  /* 0x0001e40001007387 */ /* 0x000fe80000100800 */
[----:B------:R-:W4:Y:S04]  /*167ed0*/  LDL.LU R20, [R1+0x3044] ;  /* 0x0030440001147983 */ /* 0x000f280000300800 */
[----:B------:R-:W3:Y:S04]  /*167ee0*/  LDL.LU R19, [R1+0x2fe0] ;  /* 0x002fe00001137983 */ /* 0x000ee80000300800 */
[----:B------:R0:W-:Y:S04]  /*167ef0*/  STL [R1+0x1e8], R12 ;  /* 0x0001e80c01007387 */ /* 0x0001e80000100800 */
[----:B------:R-:W3:Y:S04]  /*167f00*/  LDL.LU R16, [R1+0x1538] ;  /* 0x0015380001107983 */ /* 0x000ee80000300800 */
[----:B0-----:R-:W3:Y:S01]  /*167f10*/  LDL.LU R12, [R1+0x388] ;  /* 0x00038800010c7983 */ /* 0x001ee20000300800 */
[----:B------:R-:W-:-:S02]  /*167f20*/  ISETP.LT.AND P1, PT, R6, UR12, !P0 ;  /* 0x0000000c06007c0c */ /* 0x000fc4000c721270 */
[----:B------:R-:W-:Y:S02]  /*167f30*/  ISETP.LT.AND P0, PT, R2, UR32, !P0 ;  /* 0x0000002002007c0c */ /* 0x000fe4000c701270 */
[----:B------:R-:W-:Y:S01]  /*167f40*/  LOP3.LUT R18, R18, 0xfbffffff, RZ, 0xc0, !PT ;  /* 0xfbffffff12127812 */ /* 0x000fe200078ec0ff */
[C---:B------:R-:W-:Y:S01]  /*167f50*/  VIADD R0, R29.reuse, 0xbb ;  /* 0x000000bb1d007836 */ /* 0x040fe20000000000 */
[----:B------:R-:W0:Y:S01]  /*167f60*/  LDCU.64 UR12, c[0x0][0x398] ;  /* 0x00007300ff0c77ac */ /* 0x000e220008000a00 */
[C---:B------:R-:W-:Y:S02]  /*167f70*/  VIADD R23, R29.reuse, 0xb6 ;  /* 0x000000b61d177836 */ /* 0x040fe40000000000 */
[----:B------:R-:W-:Y:S01]  /*167f80*/  VIADD R24, R29, 0xb5 ;  /* 0x000000b51d187836 */ /* 0x000fe20000000000 */
[----:B------:R-:W0:Y:S03]  /*167f90*/  LDCU UR32, c[0x0][0x398] ;  /* 0x00007300ff2077ac */ /* 0x000e260008000800 */
[----:B------:R-:W-:-:S04]  /*167fa0*/  @P1 LOP3.LUT R18, R18, 0x4000000, RZ, 0xfc, !PT ;  /* 0x0400000012121812 */ /* 0x000fc800078efcff */
[----:B------:R-:W-:-:S04]  /*167fb0*/  LOP3.LUT R18, R18, 0xfdffffff, RZ, 0xc0, !PT ;  /* 0xfdffffff12127812 */ /* 0x000fc800078ec0ff */
[----:B------:R-:W-:Y:S02]  /*167fc0*/  @P0 LOP3.LUT R18, R18, 0x2000000, RZ, 0xfc, !PT ;  /* 0x0200000012120812 */ /* 0x000fe400078efcff */
[----:B------:R-:W-:Y:S01]  /*167fd0*/  ISETP.GE.AND P0, PT, R28, UR21, PT ;  /* 0x000000151c007c0c */ /* 0x000fe2000bf06270 */
[----:B------:R-:W0:Y:S03]  /*167fe0*/  LDCU.64 UR20, c[0x0][0x398] ;  /* 0x00007300ff1477ac */ /* 0x000e260008000a00 */
[----:B------:R-:W-:Y:S02]  /*167ff0*/  ISETP.LT.AND P1, PT, R6, UR38, !P0 ;  /* 0x0000002606007c0c */ /* 0x000fe4000c721270 */
[----:B------:R-:W-:Y:S02]  /*168000*/  ISETP.LT.AND P0, PT, R2, UR40, !P0 ;  /* 0x0000002802007c0c */ /* 0x000fe4000c701270 */
[----:B------:R-:W-:Y:S01]  /*168010*/  LOP3.LUT R18, R18, 0xfeffffff, RZ, 0xc0, !PT ;  /* 0xfeffffff12127812 */ /* 0x000fe200078ec0ff */
[----:B------:R-:W-:Y:S01]  /*168020*/  VIADD R28, R29, 0xb4 ;  /* 0x000000b41d1c7836 */ /* 0x000fe20000000000 */
        /* <DEDUP_REMOVED lines=21> */
[----:B------:R-:W0:Y:S01]  /*168180*/  LDCU.64 UR10, c[0x0][0x398] ;  /* 0x00007300ff0a77ac */ /* 0x000e220008000a00 */
[----:B------:R-:W0:Y:S01]  /*168190*/  LDCU.64 UR24, c[0x0][0x398] ;  /* 0x00007300ff1877ac */ /* 0x000e220008000a00 */
[----:B------:R-:W0:Y:S07]  /*1681a0*/  LDCU UR42, c[0x0][0x398] ;  /* 0x00007300ff2a77ac */ /* 0x000e2e0008000800 */
        /* <DEDUP_REMOVED lines=15> */
[----:B0-----:R-:W-:Y:S02]  /*1682a0*/  ISETP.LT.AND P1, PT, R6, UR10, !P0 ;  /* 0x0000000a06007c0c */ /* 0x001fe4000c721270 */
[----:B------:R-:W-:Y:S01]  /*1682b0*/  ISETP.LT.AND P0, PT, R2, UR46, !P0 ;  /* 0x0000002e02007c0c */ /* 0x000fe2000c701270 */
[----:B------:R-:W-:Y:S01]  /*1682c0*/  VIADD R0, R29, 0xb7 ;  /* 0x000000b71d007836 */ /* 0x000fe20000000000 */
[----:B------:R-:W0:Y:S01]  /*1682d0*/  LDCU.64 UR28, c[0x0][0x398] ;  /* 0x00007300ff1c77ac */ /* 0x000e220008000a00 */
[----:B------:R-:W0:Y:S08]  /*1682e0*/  LDCU UR46, c[0x0][0x398] ;  /* 0x00007300ff2e77ac */ /* 0x000e300008000800 */
        /* <DEDUP_REMOVED lines=8> */
[----:B------:R-:W0:Y:S08]  /*168370*/  LDCU UR56, c[0x0][0x398] ;  /* 0x00007300ff3877ac */ /* 0x000e300008000800 */
[----:B------:R-:W-:-:S04]  /*168380*/  @P1 LOP3.LUT R18, R18, 0x4000, RZ, 0xfc, !PT ;  /* 0x0000400012121812 */ /* 0x000fc800078efcff */
[----:B------:R-:W-:-:S04]  /*168390*/  LOP3.LUT R18, R18, 0xffffdfff, RZ, 0xc0, !PT ;  /* 0xffffdfff12127812 */ /* 0x000fc800078ec0ff */
[----:B------:R-:W-:Y:S02]  /*1683a0*/  @P0 LOP3.LUT R18, R18, 0x2000, RZ, 0xfc, !PT ;  /* 0x0000200012120812 */ /* 0x000fe400078efcff */
[----:B------:R-:W-:Y:S01]  /*1683b0*/  ISETP.GE.AND P0, PT, R23, UR33, PT ;  /* 0x0000002117007c0c */ /* 0x000fe2000bf06270 */
[----:B------:R-:W0:Y:S03]  /*1683c0*/  LDCU UR33, c[0x0][0x398] ;  /* 0x00007300ff2177ac */ /* 0x000e260008000800 */
[----:B--2---:R-:W-:Y:S02]  /*1683d0*/  ISETP.LT.AND P1, PT, R6, UR16, !P0 ;  /* 0x0000001006007c0c */ /* 0x004fe4000c721270 */
[----:B------:R-:W-:Y:S02]  /*1683e0*/  ISETP.LT.AND P0, PT, R2, UR54, !P0 ;  /* 0x0000003602007c0c */ /* 0x000fe4000c701270 */
[----:B------:R-:W-:Y:S01]  /*1683f0*/  LOP3.LUT R18, R18, 0xffffefff, RZ, 0xc0, !PT ;  /* 0xffffefff12127812 */ /* 0x000fe200078ec0ff */
[----:B------:R-:W2:Y:S08]  /*168400*/  LDCU UR54, c[0x0][0x398] ;  /* 0x00007300ff3677ac */ /* 0x000eb00008000800 */
        /* <DEDUP_REMOVED lines=8> */
[----:B------:R-:W0:Y:S08]  /*168490*/  LDCU UR52, c[0x0][0x398] ;  /* 0x00007300ff3477ac */ /* 0x000e300008000800 */
[----:B------:R-:W-:-:S04]  /*1684a0*/  @P1 LOP3.LUT R18, R18, 0x400, RZ, 0xfc, !PT ;  /* 0x0000040012121812 */ /* 0x000fc800078efcff */
[----:B------:R-:W-:-:S04]  /*1684b0*/  LOP3.LUT R18, R18, 0xfffffdff, RZ, 0xc0, !PT ;  /* 0xfffffdff12127812 */ /* 0x000fc800078ec0ff */
[----:B------:R-:W-:Y:S02]  /*1684c0*/  @P0 LOP3.LUT R18, R18, 0x200, RZ, 0xfc, !PT ;  /* 0x0000020012120812 */ /* 0x000fe400078efcff */
[----:B------:R-:W-:Y:S02]  /*1684d0*/  ISETP.GE.AND P0, PT, R28, UR37, PT ;  /* 0x000000251c007c0c */ /* 0x000fe4000bf06270 */
[----:B------:R-:W-:Y:S02]  /*1684e0*/  LOP3.LUT R18, R18, 0xfffffeff, RZ, 0xc0, !PT ;  /* 0xfffffeff12127812 */ /* 0x000fe400078ec0ff */
[----:B------:R-:W-:Y:S02]  /*1684f0*/  ISETP.LT.AND P1, PT, R6, UR24, !P0 ;  /* 0x0000001806007c0c */ /* 0x000fe4000c721270 */
[----:B------:R-:W-:Y:S02]  /*168500*/  ISETP.LT.AND P0, PT, R2, UR60, !P0 ;  /* 0x0000003c02007c0c */ /* 0x000fe4000c701270 */
[----:B----4-:R-:W-:-:S09]  /*168510*/  LOP3.LUT R20, R20, 0xffff, RZ, 0xc0, !PT ;  /* 0x0000ffff14147812 */ /* 0x010fd200078ec0ff */
[----:B------:R-:W-:Y:S02]  /*168520*/  @P1 LOP3.LUT R18, R18, 0x100, RZ, 0xfc, !PT ;  /* 0x0000010012121812 */ /* 0x000fe400078efcff */
[----:B---3--:R-:W-:Y:S02]  /*168530*/  LOP3.LUT R16, R16, 0xffff, RZ, 0xc0, !PT ;  /* 0x0000ffff10107812 */ /* 0x008fe400078ec0ff */
[----:B------:R-:W-:Y:S02]  /*168540*/  LOP3.LUT R19, R19, 0xffff, RZ, 0xc0, !PT ;  /* 0x0000ffff13137812 */ /* 0x000fe400078ec0ff */
[----:B------:R-:W-:Y:S02]  /*168550*/  LOP3.LUT R18, R18, 0xffffff7f, RZ, 0xc0, !PT ;  /* 0xffffff7f12127812 */ /* 0x000fe400078ec0ff */
[----:B------:R-:W-:Y:S02]  /*168560*/  LOP3.LUT R0, R12, 0xffff, RZ, 0xc0, !PT ;  /* 0x0000ffff0c007812 */ /* 0x000fe400078ec0ff */
[----:B------:R-:W-:-:S02]  /*168570*/  SHF.R.U32.HI R12, RZ, 0x8, R20 ;  /* 0x00000008ff0c7819 */ /* 0x000fc40000011614 */
[----:B------:R-:W-:Y:S02]  /*168580*/  PRMT R20, R20, 0x3340, R16 ;  /* 0x0000334014147816 */ /* 0x000fe40000000010 */
[----:B------:R-:W-:Y:S02]  /*168590*/  @P0 LOP3.LUT R18, R18, 0x80, RZ, 0xfc, !PT ;  /* 0x0000008012120812 */ /* 0x000fe400078efcff */
[----:B------:R-:W-:Y:S02]  /*1685a0*/  PRMT R23, R19, 0x3340, R0 ;  /* 0x0000334013177816 */ /* 0x000fe40000000000 */
[----:B------:R-:W-:Y:S01]  /*1685b0*/  ISETP.GE.AND P0, PT, R14, UR39, PT ;  /* 0x000000270e007c0c */ /* 0x000fe2000bf06270 */
[----:B------:R-:W-:Y:S01]  /*1685c0*/  VIADD R28, R29, 0xac ;  /* 0x000000ac1d1c7836 */ /* 0x000fe20000000000 */
[----:B------:R3:W-:Y:S01]  /*1685d0*/  STL [R1+0x2b4], R20 ;  /* 0x0002b41401007387 */ /* 0x0007e20000100800 */
[----:B------:R-:W-:Y:S02]  /*1685e0*/  LOP3.LUT R12, R12, 0xffff, RZ, 0xc0, !PT ;  /* 0x0000ffff0c0c7812 */ /* 0x000fe400078ec0ff */
[----:B0-----:R-:W-:-:S02]  /*1685f0*/  ISETP.LT.AND P1, PT, R6, UR28, !P0 ;  /* 0x0000001c06007c0c */ /* 0x001fc4000c721270 */
[----:B------:R-:W-:Y:S01]  /*168600*/  LOP3.LUT R18, R18, 0xffffffbf, RZ, 0xc0, !PT ;  /* 0xffffffbf12127812 */ /* 0x000fe200078ec0ff */
[----:B------:R-:W-:Y:S01]  /*168610*/  VIADD R14, R29, 0xab ;  /* 0x000000ab1d0e7836 */ /* 0x000fe20000000000 */
[----:B------:R-:W0:Y:S01]  /*168620*/  LDCU UR60, c[0x0][0x398] ;  /* 0x00007300ff3c77ac */ /* 0x000e220008000800 */
[----:B------:R-:W4:Y:S01]  /*168630*/  LDCU UR39, c[0x0][0x398] ;  /* 0x00007300ff2777ac */ /* 0x000f220008000800 */
[----:B------:R-:W0:Y:S01]  /*168640*/  LDCU UR37, c[0x0][0x398] ;  /* 0x00007300ff2577ac */ /* 0x000e220008000800 */
[----:B---3--:R-:W-:Y:S02]  /*168650*/  SHF.R.U32.HI R20, RZ, 0x8, R16 ;  /* 0x00000008ff147819 */ /* 0x008fe40000011610 */
[----:B------:R-:W-:Y:S02]  /*168660*/  SHF.R.U32.HI R16, RZ, 0x8, R19 ;  /* 0x00000008ff107819 */ /* 0x000fe40000011613 */
[----:B------:R-:W3:Y:S04]  /*168670*/  LDL.LU R19, [R1+0x50a4] ;  /* 0x0050a40001137983 */ /* 0x000ee80000300800 */
[----:B------:R0:W-:Y:S01]  /*168680*/  STL [R1+0x2c8], R23 ;  /* 0x0002c81701007387 */ /* 0x0001e20000100800 */
[----:B------:R-:W-:-:S02]  /*168690*/  LOP3.LUT R24, R16, 0xffff, RZ, 0xc0, !PT ;  /* 0x0000ffff10187812 */ /* 0x000fc400078ec0ff */
[----:B------:R-:W-:Y:S02]  /*1686a0*/  ISETP.LT.AND P0, PT, R2, UR58, !P0 ;  /* 0x0000003a02007c0c */ /* 0x000fe4000c701270 */
[----:B------:R-:W-:Y:S01]  /*1686b0*/  @P1 LOP3.LUT R18, R18, 0x40, RZ, 0xfc, !PT ;  /* 0x0000004012121812 */ /* 0x000fe200078efcff */
[----:B------:R-:W1:Y:S01]  /*1686c0*/  LDCU UR58, c[0x0][0x398] ;  /* 0x00007300ff3a77ac */ /* 0x000e620008000800 */
[----:B0-----:R-:W-:Y:S02]  /*1686d0*/  SHF.R.U32.HI R23, RZ, 0x8, R0 ;  /* 0x00000008ff177819 */ /* 0x001fe40000011600 */
[----:B------:R-:W-:-:S04]  /*1686e0*/  LOP3.LUT R0, R20, 0xffff, RZ, 0xc0, !PT ;  /* 0x0000ffff14007812 */ /* 0x000fc800078ec0ff */
[----:B------:R-:W-:Y:S02]  /*1686f0*/  PRMT R0, R12, 0x3340, R0 ;  /* 0x000033400c007816 */ /* 0x000fe40000000000 */
[----:B------:R-:W-:-:S03]  /*168700*/  LOP3.LUT R23, R23, 0xffff, RZ, 0xc0, !PT ;  /* 0x0000ffff17177812 */ /* 0x000fc600078ec0ff */
[----:B------:R0:W-:Y:S04]  /*168710*/  STL [R1+0x1ec], R0 ;  /* 0x0001ec0001007387 */ /* 0x0001e80000100800 */
[----:B------:R-:W2:Y:S04]  /*168720*/  LDL.LU R20, [R1+0x2fe8] ;  /* 0x002fe80001147983 */ /* 0x000ea80000300800 */
[----:B------:R-:W2:Y:S01]  /*168730*/  LDL.LU R16, [R1+0x153c] ;  /* 0x00153c0001107983 */ /* 0x000ea20000300800 */
[----:B------:R-:W-:Y:S02]  /*168740*/  LOP3.LUT R18, R18, 0xffffffdf, RZ, 0xc0, !PT ;  /* 0xffffffdf12127812 */ /* 0x000fe400078ec0ff */
[----:B0-----:R-:W-:-:S05]  /*168750*/  PRMT R0, R24, 0x3340, R23 ;  /* 0x0000334018007816 */ /* 0x001fca0000000017 */
[----:B------:R0:W-:Y:S01]  /*168760*/  STL [R1+0x200], R0 ;  /* 0x0002000001007387 */ /* 0x0001e20000100800 */
[----:B------:R-:W-:-:S03]  /*168770*/  @P0 LOP3.LUT R18, R18, 0x20, RZ, 0xfc, !PT ;  /* 0x0000002012120812 */ /* 0x000fc600078efcff */
[----:B------:R-:W4:Y:S01]  /*168780*/  LDL.LU R12, [R1+0x38c] ;  /* 0x00038c00010c7983 */ /* 0x000f220000300800 */
[----:B0-----:R-:W-:-:S05]  /*168790*/  VIADD R0, R29, 0xb2 ;  /* 0x000000b21d007836 */ /* 0x001fca0000000000 */
[----:B------:R-:W-:Y:S01]  /*1687a0*/  ISETP.GE.AND P0, PT, R0, UR11, PT ;  /* 0x0000000b00007c0c */ /* 0x000fe2000bf06270 */
[----:B------:R-:W0:Y:S03]  /*1687b0*/  LDCU.64 UR10, c[0x0][0x398] ;  /* 0x00007300ff0a77ac */ /* 0x000e260008000a00 */
[----:B------:R-:W-:Y:S02]  /*1687c0*/  ISETP.LT.AND P1, PT, R6, UR30, !P0 ;  /* 0x0000001e06007c0c */ /* 0x000fe4000c721270 */
[----:B------:R-:W-:Y:S02]  /*1687d0*/  ISETP.LT.AND P0, PT, R2, UR64, !P0 ;  /* 0x0000004002007c0c */ /* 0x000fe4000c701270 */
[----:B------:R-:W-:Y:S01]  /*1687e0*/  LOP3.LUT R18, R18, 0xffffffef, RZ, 0xc0, !PT ;  /* 0xffffffef12127812 */ /* 0x000fe200078ec0ff */
[C---:B------:R-:W-:Y:S02]  /*1687f0*/  VIADD R0, R29.reuse, 0xb1 ;  /* 0x000000b11d007836 */ /* 0x040fe40000000000 */
[----:B------:R-:W-:-:S02]  /*168800*/  VIADD R23, R29, 0xae ;  /* 0x000000ae1d177836 */ /* 0x000fc40000000000 */
[----:B------:R-:W-:Y:S01]  /*168810*/  VIADD R24, R29, 0xad ;  /* 0x000000ad1d187836 */ /* 0x000fe20000000000 */
[----:B------:R-:W1:Y:S03]  /*168820*/  LDCU UR64, c[0x0][0x398] ;  /* 0x00007300ff4077ac */ /* 0x000e660008000800 */
[----:B------:R-:W-:-:S04]  /*168830*/  @P1 LOP3.LUT R18, R18, 0x10, RZ, 0xfc, !PT ;  /* 0x0000001012121812 */ /* 0x000fc800078efcff */
[----:B------:R-:W-:-:S04]  /*168840*/  LOP3.LUT R18, R18, 0xfffffff7, RZ, 0xc0, !PT ;  /* 0xfffffff712127812 */ /* 0x000fc800078ec0ff */
[----:B------:R-:W-:Y:S02]  /*168850*/  @P0 LOP3.LUT R18, R18, 0x8, RZ, 0xfc, !PT ;  /* 0x0000000812120812 */ /* 0x000fe400078efcff */
[----:B------:R-:W-:Y:S01]  /*168860*/  ISETP.GE.AND P0, PT, R0, UR13, PT ;  /* 0x0000000d00007c0c */ /* 0x000fe2000bf06270 */
[----:B------:R-:W1:Y:S03]  /*168870*/  LDCU.64 UR12, c[0x0][0x398] ;  /* 0x00007300ff0c77ac */ /* 0x000e660008000a00 */
[----:B0-----:R-:W-:Y:S02]  /*168880*/  ISETP.LT.AND P1, PT, R6, UR10, !P0 ;  /* 0x0000000a06007c0c */ /* 0x001fe4000c721270 */
[----:B------:R-:W-:Y:S02]  /*168890*/  ISETP.LT.AND P0, PT, R2, UR65, !P0 ;  /* 0x0000004102007c0c */ /* 0x000fe4000c701270 */
[----:B------:R-:W-:Y:S01]  /*1688a0*/  LOP3.LUT R18, R18, 0xfffffffb, RZ, 0xc0, !PT ;  /* 0xfffffffb12127812 */ /* 0x000fe200078ec0ff */
[----:B------:R-:W-:Y:S01]  /*1688b0*/  VIADD R0, R29, 0xb0 ;  /* 0x000000b01d007836 */ /* 0x000fe20000000000 */
[----:B------:R-:W0:Y:S07]  /*1688c0*/  LDCU UR65, c[0x0][0x398] ;  /* 0x00007300ff4177ac */ /* 0x000e2e0008000800 */
[----:B------:R-:W-:-:S04]  /*1688d0*/  @P1 LOP3.LUT R18, R18, 0x4, RZ, 0xfc, !PT ;  /* 0x0000000412121812 */ /* 0x000fc800078efcff */
[----:B------:R-:W-:-:S04]  /*1688e0*/  LOP3.LUT R18, R18, 0xfffffffd, RZ, 0xc0, !PT ;  /* 0xfffffffd12127812 */ /* 0x000fc800078ec0ff */
[----:B------:R-:W-:Y:S02]  /*1688f0*/  @P0 LOP3.LUT R18, R18, 0x2, RZ, 0xfc, !PT ;  /* 0x0000000212120812 */ /* 0x000fe400078efcff */
[----:B------:R-:W-:Y:S01]  /*168900*/  ISETP.GE.AND P0, PT, R0, UR17, PT ;  /* 0x0000001100007c0c */ /* 0x000fe2000bf06270 */
[----:B------:R-:W0:Y:S03]  /*168910*/  LDCU.64 UR16, c[0x0][0x398] ;  /* 0x00007300ff1077ac */ /* 0x000e260008000a00 */
[----:B-1----:R-:W-:Y:S02]  /*168920*/  ISETP.LT.AND P1, PT, R6, UR12, !P0 ;  /* 0x0000000c06007c0c */ /* 0x002fe4000c721270 */
[----:B------:R-:W-:-:S11]  /*168930*/  LOP3.LUT R18, R18, 0xfffffffe, RZ, 0xc0, !PT ;  /* 0xfffffffe12127812 */ /* 0x000fd600078ec0ff */
[----:B------:R-:W-:-:S05]  /*168940*/  @P1 LOP3.LUT R18, R18, 0x1, RZ, 0xfc, !PT ;  /* 0x0000000112121812 */ /* 0x000fca00078efcff */
[----:B------:R1:W-:Y:S04]  /*168950*/  STL [R1+0x5008], R18 ;  /* 0x0050081201007387 */ /* 0x0003e80000100800 */
[----:B-1----:R-:W4:Y:S01]  /*168960*/  LDL.LU R18, [R1+0x304c] ;  /* 0x00304c0001127983 */ /* 0x002f220000300800 */
[----:B------:R-:W-:Y:S01]  /*168970*/  ISETP.LT.AND P0, PT, R2, UR66, !P0 ;  /* 0x0000004202007c0c */ /* 0x000fe2000c701270 */
[----:B------:R-:W-:Y:S01]  /*168980*/  VIADD R0, R29, 0xaf ;  /* 0x000000af1d007836 */ /* 0x000fe20000000000 */
[----:B------:R-:W1:Y:S01]  /*168990*/  LDCU UR66, c[0x0][0x398] ;  /* 0x00007300ff4277ac */ /* 0x000e620008000800 */
[----:B---3--:R-:W-:-:S10]  /*1689a0*/  LOP3.LUT R19, R19, 0x7fffffff, RZ, 0xc0, !PT ;  /* 0x7fffffff13137812 */ /* 0x008fd400078ec0ff */
[----:B------:R-:W-:Y:S02]  /*1689b0*/  @P0 LOP3.LUT R19, R19, 0x80000000, RZ, 0xfc, !PT ;  /* 0x8000000013130812 */ /* 0x000fe400078efcff */
[----:B------:R-:W-:Y:S01]  /*1689c0*/  ISETP.GE.AND P0, PT, R0, UR21, PT ;  /* 0x0000001500007c0c */ /* 0x000fe2000bf06270 */
[----:B------:R-:W3:Y:S03]  /*1689d0*/  LDCU.64 UR20, c[0x0][0x398] ;  /* 0x00007300ff1477ac */ /* 0x000ee60008000a00 */
[----:B0-----:R-:W-:Y:S02]  /*1689e0*/  ISETP.LT.AND P1, PT, R6, UR16, !P0 ;  /* 0x0000001006007c0c */ /* 0x001fe4000c721270 */
[----:B------:R-:W-:Y:S02]  /*1689f0*/  ISETP.LT.AND P0, PT, R2, UR69, !P0 ;  /* 0x0000004502007c0c */ /* 0x000fe4000c701270 */
[----:B------:R-:W-:Y:S01]  /*168a00*/  LOP3.LUT R19, R19, 0xbfffffff, RZ, 0xc0, !PT ;  /* 0xbfffffff13137812 */ /* 0x000fe200078ec0ff */
[----:B------:R-:W0:Y:S08]  /*168a10*/  LDCU UR69, c[0x0][0x398] ;  /* 0x00007300ff4577ac */ /* 0x000e300008000800 */
[----:B------:R-:W-:-:S04]  /*168a20*/  @P1 LOP3.LUT R19, R19, 0x40000000, RZ, 0xfc, !PT ;  /* 0x4000000013131812 */ /* 0x000fc800078efcff */
[----:B------:R-:W-:-:S04]  /*168a30*/  LOP3.LUT R19, R19, 0xdfffffff, RZ, 0xc0, !PT ;  /* 0xdfffffff13137812 */ /* 0x000fc800078ec0ff */
[----:B------:R-:W-:Y:S02]  /*168a40*/  @P0 LOP3.LUT R19, R19, 0x20000000, RZ, 0xfc, !PT ;  /* 0x2000000013130812 */ /* 0x000fe400078efcff */
[----:B------:R-:W-:Y:S02]  /*168a50*/  ISETP.GE.AND P0, PT, R23, UR25, PT ;  /* 0x0000001917007c0c */ /* 0x000fe4000bf06270 */
[----:B--2---:R-:W-:Y:S02]  /*168a60*/  LOP3.LUT R16, R16, 0xffff, RZ, 0xc0, !PT ;  /* 0x0000ffff10107812 */ /* 0x004fe400078ec0ff */
[----:B------:R-:W-:Y:S02]  /*168a70*/  LOP3.LUT R20, R20, 0xffff, RZ, 0xc0, !PT ;  /* 0x0000ffff14147812 */ /* 0x000fe400078ec0ff */
[----:B------:R-:W-:Y:S02]  /*168a80*/  LOP3.LUT R19, R19, 0xefffffff, RZ, 0xc0, !PT ;  /* 0xefffffff13137812 */ /* 0x000fe400078ec0ff */
[----:B---3--:R-:W-:-:S02]  /*168a90*/  ISETP.LT.AND P1, PT, R6, UR20, !P0 ;  /* 0x0000001406007c0c */ /* 0x008fc4000c721270 */
[----:B----4-:R-:W-:Y:S02]  /*168aa0*/  LOP3.LUT R0, R12, 0xffff, RZ, 0xc0, !PT ;  /* 0x0000ffff0c007812 */ /* 0x010fe400078ec0ff */
[----:B------:R-:W-:Y:S01]  /*168ab0*/  ISETP.LT.AND P0, PT, R2, UR67, !P0 ;  /* 0x0000004302007c0c */ /* 0x000fe2000c701270 */
[----:B------:R-:W2:Y:S01]  /*168ac0*/  LDCU.64 UR24, c[0x0][0x398] ;  /* 0x00007300ff1877ac */ /* 0x000ea20008000a00 */
[----:B------:R-:W3:Y:S01]  /*168ad0*/  LDCU UR67, c[0x0][0x398] ;  /* 0x00007300ff4377ac */ /* 0x000ee20008000800 */
[----:B------:R-:W-:-:S06]  /*168ae0*/  SHF.R.U32.HI R23, RZ, 0x8, R0 ;  /* 0x00000008ff177819 */ /* 0x000fcc0000011600 */
[----:B------:R-:W-:-:S04]  /*168af0*/  @P1 LOP3.LUT R19, R19, 0x10000000, RZ, 0xfc, !PT ;  /* 0x1000000013131812 */ /* 0x000fc800078efcff */
[----:B------:R-:W-:Y:S02]  /*168b00*/  LOP3.LUT R19, R19, 0xf7ffffff, RZ, 0xc0, !PT ;  /* 0xf7ffffff13137812 */ /* 0x000fe400078ec0ff */
[----:B------:R-:W-:Y:S02]  /*168b10*/  LOP3.LUT R23, R23, 0xffff, RZ, 0xc0, !PT ;  /* 0x0000ffff17177812 */ /* 0x000fe400078ec0ff */
[----:B------:R-:W-:Y:S02]  /*168b20*/  @P0 LOP3.LUT R19, R19, 0x8000000, RZ, 0xfc, !PT ;  /* 0x0800000013130812 */ /* 0x000fe400078efcff */
[----:B------:R-:W-:Y:S01]  /*168b30*/  ISETP.GE.AND P0, PT, R24, UR29, PT ;  /* 0x0000001d18007c0c */ /* 0x000fe2000bf06270 */
[----:B------:R-:W4:Y:S01]  /*168b40*/  LDCU.64 UR28, c[0x0][0x398] ;  /* 0x00007300ff1c77ac */ /* 0x000f220008000a00 */
[----:B------:R-:W-:-:S04]  /*168b50*/  LOP3.LUT R18, R18, 0xffff, RZ, 0xc0, !PT ;  /* 0x0000ffff12127812 */ /* 0x000fc800078ec0ff */
[----:B------:R-:W-:Y:S02]  /*168b60*/  SHF.R.U32.HI R12, RZ, 0x8, R18 ;  /* 0x00000008ff0c7819 */ /* 0x000fe40000011612 */
[----:B------:R-:W-:-:S05]  /*168b70*/  PRMT R18, R18, 0x3340, R16 ;  /* 0x0000334012127816 */ /* 0x000fca0000000010 */
[----:B------:R0:W-:Y:S01]  /*168b80*/  STL [R1+0x2c0], R18 ;  /* 0x0002c01201007387 */ /* 0x0001e20000100800 */
[----:B------:R-:W-:Y:S02]  /*168b90*/  LOP3.LUT R12, R12, 0xffff, RZ, 0xc0, !PT ;  /* 0x0000ffff0c0c7812 */ /* 0x000fe400078ec0ff */
[----:B0-----:R-:W-:Y:S02]  /*168ba0*/  SHF.R.U32.HI R18, RZ, 0x8, R16 ;  /* 0x00000008ff127819 */ /* 0x001fe40000011610 */
[----:B------:R-:W-:Y:S02]  /*168bb0*/  SHF.R.U32.HI R16, RZ, 0x8, R20 ;  /* 0x00000008ff107819 */ /* 0x000fe40000011614 */
[----:B------:R-:W-:Y:S02]  /*168bc0*/  PRMT R20, R20, 0x3340, R0 ;  /* 0x0000334014147816 */ /* 0x000fe40000000000 */
[----:B------:R-:W-:Y:S02]  /*168bd0*/  LOP3.LUT R0, R18, 0xffff, RZ, 0xc0, !PT ;  /* 0x0000ffff12007812 */ /* 0x000fe400078ec0ff */
[----:B------:R-:W-:-:S02]  /*168be0*/  LOP3.LUT R24, R16, 0xffff, RZ, 0xc0, !PT ;  /* 0x0000ffff10187812 */ /* 0x000fc400078ec0ff */
[----:B------:R-:W-:Y:S01]  /*168bf0*/  PRMT R0, R12, 0x3340, R0 ;  /* 0x000033400c007816 */ /* 0x000fe20000000000 */
[----:B------:R0:W-:Y:S04]  /*168c00*/  STL [R1+0x2cc], R20 ;  /* 0x0002cc1401007387 */ /* 0x0001e80000100800 */
[----:B------:R1:W-:Y:S04]  /*168c10*/  STL [R1+0x20c], R0 ;  /* 0x00020c0001007387 */ /* 0x0003e80000100800 */
[----:B------:R-:W3:Y:S04]  /*168c20*/  LDL.LU R18, [R1+0x3050] ;  /* 0x0030500001127983 */ /* 0x000ee80000300800 */
[----:B0-----:R-:W3:Y:S01]  /*168c30*/  LDL.LU R20, [R1+0x2fec] ;  /* 0x002fec0001147983 */ /* 0x001ee20000300800 */
[----:B-1----:R-:W-:-:S05]  /*168c40*/  PRMT R0, R24, 0x3340, R23 ;  /* 0x0000334018007816 */ /* 0x002fca0000000017 */
[----:B------:R0:W-:Y:S04]  /*168c50*/  STL [R1+0x210], R0 ;  /* 0x0002100001007387 */ /* 0x0001e80000100800 */
[----:B------:R-:W3:Y:S04]  /*168c60*/  LDL.LU R16, [R1+0x154c] ;  /* 0x00154c0001107983 */ /* 0x000ee80000300800 */
[----:B------:R-:W3:Y:S01]  /*168c70*/  LDL.LU R12, [R1+0x398] ;  /* 0x00039800010c7983 */ /* 0x000ee20000300800 */
[----:B--2---:R-:W-:Y:S02]  /*168c80*/  ISETP.LT.AND P1, PT, R6, UR24, !P0 ;  /* 0x0000001806007c0c */ /* 0x004fe4000c721270 */
[----:B------:R-:W-:-:S02]  /*168c90*/  ISETP.LT.AND P0, PT, R2, UR68, !P0 ;  /* 0x0000004402007c0c */ /* 0x000fc4000c701270 */
[----:B------:R-:W-:Y:S01]  /*168ca0*/  LOP3.LUT R19, R19, 0xfbffffff, RZ, 0xc0, !PT ;  /* 0xfbffffff13137812 */ /* 0x000fe200078ec0ff */
[C---:B------:R-:W-:Y:S02]  /*168cb0*/  VIADD R23, R29.reuse, 0xa6 ;  /* 0x000000a61d177836 */ /* 0x040fe40000000000 */
[----:B------:R-:W-:Y:S01]  /*168cc0*/  VIADD R24, R29, 0xa5 ;  /* 0x000000a51d187836 */ /* 0x000fe20000000000 */
[----:B------:R-:W1:Y:S05]  /*168cd0*/  LDCU UR68, c[0x0][0x398] ;  /* 0x00007300ff4477ac */ /* 0x000e6a0008000800 */
[----:B------:R-:W-:-:S04]  /*168ce0*/  @P1 LOP3.LUT R19, R19, 0x4000000, RZ, 0xfc, !PT ;  /* 0x0400000013131812 */ /* 0x000fc800078efcff */
[----:B------:R-:W-:-:S04]  /*168cf0*/  LOP3.LUT R19, R19, 0xfdffffff, RZ, 0xc0, !PT ;  /* 0xfdffffff13137812 */ /* 0x000fc800078ec0ff */
[----:B------:R-:W-:Y:S02]  /*168d00*/  @P0 LOP3.LUT R19, R19, 0x2000000, RZ, 0xfc, !PT ;  /* 0x0200000013130812 */ /* 0x000fe400078efcff */
[----:B------:R-:W-:Y:S01]  /*168d10*/  ISETP.GE.AND P0, PT, R28, UR31, PT ;  /* 0x0000001f1c007c0c */ /* 0x000fe2000bf06270 */
[----:B------:R-:W2:Y:S03]  /*168d20*/  LDCU.64 UR30, c[0x0][0x398] ;  /* 0x00007300ff1e77ac */ /* 0x000ea60008000a00 */
[----:B----4-:R-:W-:Y:S02]  /*168d30*/  ISETP.LT.AND P1, PT, R6, UR28, !P0 ;  /* 0x0000001c06007c0c */ /* 0x010fe4000c721270 */
[----:B------:R-:W-:Y:S02]  /*168d40*/  ISETP.LT.AND P0, PT, R2, UR71, !P0 ;  /* 0x0000004702007c0c */ /* 0x000fe4000c701270 */
[----:B------:R-:W-:Y:S01]  /*168d50*/  LOP3.LUT R19, R19, 0xfeffffff, RZ, 0xc0, !PT ;  /* 0xfeffffff13137812 */ /* 0x000fe200078ec0ff */
[----:B0-----:R-:W-:-:S02]  /*168d60*/  VIADD R0, R29, 0xaa ;  /* 0x000000aa1d007836 */ /* 0x001fc40000000000 */
[----:B------:R-:W-:Y:S01]  /*168d70*/  VIADD R28, R29, 0xa4 ;  /* 0x000000a41d1c7836 */ /* 0x000fe20000000000 */
[----:B------:R-:W0:Y:S05]  /*168d80*/  LDCU UR71, c[0x0][0x398] ;  /* 0x00007300ff4777ac */ /* 0x000e2a0008000800 */
[----:B------:R-:W-:-:S04]  /*168d90*/  @P1 LOP3.LUT R19, R19, 0x1000000, RZ, 0xfc, !PT ;  /* 0x0100000013131812 */ /* 0x000fc800078efcff */
[----:B------:R-:W-:-:S04]  /*168da0*/  LOP3.LUT R19, R19, 0xff7fffff, RZ, 0xc0, !PT ;  /* 0xff7fffff13137812 */ /* 0x000fc800078ec0ff */
[----:B------:R-:W-:Y:S02]  /*168db0*/  @P0 LOP3.LUT R19, R19, 0x800000, RZ, 0xfc, !PT ;  /* 0x0080000013130812 */ /* 0x000fe400078efcff */
[----:B------:R-:W-:Y:S01]  /*168dc0*/  ISETP.GE.AND P0, PT, R14, UR11, PT ;  /* 0x0000000b0e007c0c */ /* 0x000fe2000bf06270 */
[----:B------:R-:W4:Y:S03]  /*168dd0*/  LDCU.64 UR10, c[0x0][0x398] ;  /* 0x00007300ff0a77ac */ /* 0x000f260008000a00 */
[----:B--2---:R-:W-:Y:S02]  /*168de0*/  ISETP.LT.AND P1, PT, R6, UR30, !P0 ;  /* 0x0000001e06007c0c */ /* 0x004fe4000c721270 */
[----:B------:R-:W-:Y:S02]  /*168df0*/  ISETP.LT.AND P0, PT, R2, UR70, !P0 ;  /* 0x0000004602007c0c */ /* 0x000fe4000c701270 */
[----:B------:R-:W-:Y:S01]  /*168e00*/  LOP3.LUT R19, R19, 0xffbfffff, RZ, 0xc0, !PT ;  /* 0xffbfffff13137812 */ /* 0x000fe200078ec0ff */
[----:B------:R-:W-:Y:S01]  /*168e10*/  VIADD R14, R29, 0xa3 ;  /* 0x000000a31d0e7836 */ /* 0x000fe20000000000 */
[----:B------:R-:W2:Y:S07]  /*168e20*/  LDCU UR70, c[0x0][0x398] ;  /* 0x00007300ff4677ac */ /* 0x000eae0008000800 */
[----:B------:R-:W-:-:S04]  /*168e30*/  @P1 LOP3.LUT R19, R19, 0x400000, RZ, 0xfc, !PT ;  /* 0x0040000013131812 */ /* 0x000fc800078efcff */
[----:B------:R-:W-:-:S04]  /*168e40*/  LOP3.LUT R19, R19, 0xffdfffff, RZ, 0xc0, !PT ;  /* 0xffdfffff13137812 */ /* 0x000fc800078ec0ff */
[----:B------:R-:W-:Y:S02]  /*168e50*/  @P0 LOP3.LUT R19, R19, 0x200000, RZ, 0xfc, !PT ;  /* 0x0020000013130812 */ /* 0x000fe400078efcff */
[----:B------:R-:W-:Y:S01]  /*168e60*/  ISETP.GE.AND P0, PT, R0, UR13, PT ;  /* 0x0000000d00007c0c */ /* 0x000fe2000bf06270 */
[----:B------:R-:W0:Y:S03]  /*168e70*/  LDCU.64 UR12, c[0x0][0x398] ;  /* 0x00007300ff0c77ac */ /* 0x000e260008000a00 */
[----:B----4-:R-:W-:Y:S02]  /*168e80*/  ISETP.LT.AND P1, PT, R6, UR10, !P0 ;  /* 0x0000000a06007c0c */ /* 0x010fe4000c721270 */
[----:B------:R-:W-:Y:S02]  /*168e90*/  ISETP.LT.AND P0, PT, R2, UR72, !P0 ;  /* 0x0000004802007c0c */ /* 0x000fe4000c701270 */
[----:B------:R-:W-:Y:S01]  /*168ea0*/  LOP3.LUT R19, R19, 0xffefffff, RZ, 0xc0, !PT ;  /* 0xffefffff13137812 */ /* 0x000fe200078ec0ff */
[----:B------:R-:W-:Y:S01]  /*168eb0*/  VIADD R0, R29, 0xa9 ;  /* 0x000000a91d007836 */ /* 0x000fe20000000000 */
[----:B------:R-:W4:Y:S07]  /*168ec0*/  LDCU UR72, c[0x0][0x398] ;  /* 0x00007300ff4877ac */ /* 0x000f2e0008000800 */
        /* <DEDUP_REMOVED lines=16> */
[----:B------:R-:W-:Y:S02]  /*168fd0*/  ISETP.LT.AND P0, PT, R2, UR73, !P0 ;  /* 0x0000004902007c0c */ /* 0x000fe4000c701270 */
[----:B------:R-:W-:Y:S01]  /*168fe0*/  LOP3.LUT R19, R19, 0xfffeffff, RZ, 0xc0, !PT ;  /* 0xfffeffff13137812 */ /* 0x000fe200078ec0ff */
[----:B------:R-:W-:Y:S01]  /*168ff0*/  VIADD R0, R29, 0xa7 ;  /* 0x000000a71d007836 */ /* 0x000fe20000000000 */
[----:B------:R-:W1:Y:S07]  /*169000*/  LDCU UR73, c[0x0][0x398] ;  /* 0x00007300ff4977ac */ /* 0x000e6e0008000800 */
        /* <DEDUP_REMOVED lines=8> */
[----:B------:R-:W0:Y:S08]  /*169090*/  LDCU UR75, c[0x0][0x398] ;  /* 0x00007300ff4b77ac */ /* 0x000e300008000800 */
[----:B------:R-:W-:-:S04]  /*1690a0*/  @P1 LOP3.LUT R19, R19, 0x4000, RZ, 0xfc, !PT ;  /* 0x0000400013131812 */ /* 0x000fc800078efcff */
[----:B------:R-:W-:-:S04]  /*1690b0*/  LOP3.LUT R19, R19, 0xffffdfff, RZ, 0xc0, !PT ;  /* 0xffffdfff13137812 */ /* 0x000fc800078ec0ff */
[----:B------:R-:W-:Y:S02]  /*1690c0*/  @P0 LOP3.LUT R19, R19, 0x2000, RZ, 0xfc, !PT ;  /* 0x0000200013130812 */ /* 0x000fe400078efcff */
[----:B------:R-:W-:Y:S01]  /*1690d0*/  ISETP.GE.AND P0, PT, R23, UR29, PT ;  /* 0x0000001d17007c0c */ /* 0x000fe2000bf06270 */
[----:B------:R-:W0:Y:S03]  /*1690e0*/  LDCU.64 UR28, c[0x0][0x398] ;  /* 0x00007300ff1c77ac */ /* 0x000e260008000a00 */
[----:B-1----:R-:W-:Y:S02]  /*1690f0*/  ISETP.LT.AND P1, PT, R6, UR24, !P0 ;  /* 0x0000001806007c0c */ /* 0x002fe4000c721270 */
[----:B------:R-:W-:Y:S02]  /*169100*/  ISETP.LT.AND P0, PT, R2, UR4, !P0 ;  /* 0x0000000402007c0c */ /* 0x000fe4000c701270 */
[----:B------:R-:W-:-:S09]  /*169110*/  LOP3.LUT R19, R19, 0xffffefff, RZ, 0xc0, !PT ;  /* 0xffffefff13137812 */ /* 0x000fd200078ec0ff */
        /* <DEDUP_REMOVED lines=15> */
[----:B------:R-:W-:Y:S01]  /*169210*/  ISETP.LT.AND P0, PT, R2, UR7, !P0 ;  /* 0x0000000702007c0c */ /* 0x000fe2000c701270 */
[----:B------:R-:W1:Y:S01]  /*169220*/  LDCU.64 UR6, c[0x0][0x398] ;  /* 0x00007300ff0677ac */ /* 0x000e620008000a00 */
[----:B------:R-:W-:-:S02]  /*169230*/  LOP3.LUT R19, R19, 0xfffffeff, RZ, 0xc0, !PT ;  /* 0xfffffeff13137812 */ /* 0x000fc400078ec0ff */
[----:B---3--:R-:W-:-:S07]  /*169240*/  LOP3.LUT R18, R18, 0xffff, RZ, 0xc0, !PT ;  /* 0x0000ffff12127812 */ /* 0x008fce00078ec0ff */
[----:B------:R-:W-:Y:S02]  /*169250*/  @P1 LOP3.LUT R19, R19, 0x100, RZ, 0xfc, !PT ;  /* 0x0000010013131812 */ /* 0x000fe400078efcff */
[----:B------:R-:W-:Y:S02]  /*169260*/  LOP3.LUT R20, R20, 0xffff, RZ, 0xc0, !PT ;  /* 0x0000ffff14147812 */ /* 0x000fe400078ec0ff */
[----:B------:R-:W-:Y:S02]  /*169270*/  LOP3.LUT R19, R19, 0xffffff7f, RZ, 0xc0, !PT ;  /* 0xffffff7f13137812 */ /* 0x000fe400078ec0ff */
[----:B------:R-:W-:Y:S02]  /*169280*/  LOP3.LUT R16, R16, 0xffff, RZ, 0xc0, !PT ;  /* 0x0000ffff10107812 */ /* 0x000fe400078ec0ff */
[----:B------:R-:W-:Y:S02]  /*169290*/  LOP3.LUT R0, R12, 0xffff, RZ, 0xc0, !PT ;  /* 0x0000ffff0c007812 */ /* 0x000fe400078ec0ff */
[----:B------:R-:W-:Y:S01]  /*1692a0*/  SHF.R.U32.HI R12, RZ, 0x8, R18 ;  /* 0x00000008ff0c7819 */ /* 0x000fe20000011612 */
[----:B------:R-:W-:Y:S01]  /*1692b0*/  VIADD R28, R29, 0x9c ;  /* 0x0000009c1d1c7836 */ /* 0x000fe20000000000 */
[----:B------:R-:W-:-:S02]  /*1692c0*/  PRMT R18, R18, 0x3340, R16 ;  /* 0x0000334012127816 */ /* 0x000fc40000000010 */
[----:B------:R-:W-:Y:S02]  /*1692d0*/  PRMT R23, R20, 0x3340, R0 ;  /* 0x0000334014177816 */ /* 0x000fe40000000000 */
[----:B------:R-:W-:Y:S02]  /*1692e0*/  @P0 LOP3.LUT R19, R19, 0x80, RZ, 0xfc, !PT ;  /* 0x0000008013130812 */ /* 0x000fe400078efcff */
[----:B------:R-:W-:Y:S02]  /*1692f0*/  ISETP.GE.AND P0, PT, R14, UR13, PT ;  /* 0x0000000d0e007c0c */ /* 0x000fe4000bf06270 */
[----:B------:R-:W-:Y:S01]  /*169300*/  LOP3.LUT R12, R12, 0xffff, RZ, 0xc0, !PT ;  /* 0x0000ffff0c0c7812 */ /* 0x000fe200078ec0ff */
[----:B------:R3:W-:Y:S01]  /*169310*/  STL [R1+0x388], R18 ;  /* 0x0003881201007387 */ /* 0x0007e20000100800 */
[----:B------:R-:W-:Y:S02]  /*169320*/  LOP3.LUT R19, R19, 0xffffffbf, RZ, 0xc0, !PT ;  /* 0xffffffbf13137812 */ /* 0x000fe400078ec0ff */
[----:B-1----:R-:W-:Y:S01]  /*169330*/  ISETP.LT.AND P1, PT, R6, UR6, !P0 ;  /* 0x0000000606007c0c */ /* 0x002fe2000c721270 */
[----:B------:R-:W1:Y:S01]  /*169340*/  LDCU.64 UR12, c[0x0][0x398] ;  /* 0x00007300ff0c77ac */ /* 0x000e620008000a00 */
[----:B------:R-:W0:Y:S01]  /*169350*/  LDCU UR30, c[0x0][0x398] ;  /* 0x00007300ff1e77ac */ /* 0x000e220008000800 */
[----:B---3--:R-:W-:-:S02]  /*169360*/  SHF.R.U32.HI R18, RZ, 0x8, R16 ;  /* 0x00000008ff127819 */ /* 0x008fc40000011610 */
[----:B------:R-:W-:Y:S02]  /*169370*/  SHF.R.U32.HI R16, RZ, 0x8, R20 ;  /* 0x00000008ff107819 */ /* 0x000fe40000011614 */
[----:B------:R-:W3:Y:S04]  /*169380*/  LDL.LU R20, [R1+0x50a0] ;  /* 0x0050a00001147983 */ /* 0x000ee80000300800 */
[----:B------:R0:W-:Y:S01]  /*169390*/  STL [R1+0x398], R23 ;  /* 0x0003981701007387 */ /* 0x0001e20000100800 */
[----:B------:R-:W-:Y:S02]  /*1693a0*/  LOP3.LUT R24, R16, 0xffff, RZ, 0xc0, !PT ;  /* 0x0000ffff10187812 */ /* 0x000fe400078ec0ff */
[----:B------:R-:W-:Y:S01]  /*1693b0*/  ISETP.LT.AND P0, PT, R2, UR5, !P0 ;  /* 0x0000000502007c0c */ /* 0x000fe2000c701270 */
[----:B------:R-:W1:Y:S01]  /*1693c0*/  LDCU.64 UR4, c[0x0][0x398] ;  /* 0x00007300ff0477ac */ /* 0x000e620008000a00 */
[----:B0-----:R-:W-:-:S02]  /*1693d0*/  SHF.R.U32.HI R23, RZ, 0x8, R0 ;  /* 0x00000008ff177819 */ /* 0x001fc40000011600 */
[----:B------:R-:W-:-:S04]  /*1693e0*/  LOP3.LUT R0, R18, 0xffff, RZ, 0xc0, !PT ;  /* 0x0000ffff12007812 */ /* 0x000fc800078ec0ff */
[----:B------:R-:W-:Y:S02]  /*1693f0*/  PRMT R0, R12, 0x3340, R0 ;  /* 0x000033400c007816 */ /* 0x000fe40000000000 */
[----:B------:R-:W-:Y:S02]  /*169400*/  LOP3.LUT R23, R23, 0xffff, RZ, 0xc0, !PT ;  /* 0x0000ffff17177812 */ /* 0x000fe400078ec0ff */
[----:B------:R-:W-:Y:S01]  /*169410*/  @P1 LOP3.LUT R19, R19, 0x40, RZ, 0xfc, !PT ;  /* 0x0000004013131812 */ /* 0x000fe200078efcff */
[----:B------:R0:W-:Y:S04]  /*169420*/  STL [R1+0x224], R0 ;  /* 0x0002240001007387 */ /* 0x0001e80000100800 */
[----:B------:R-:W2:Y:S04]  /*169430*/  LDL.LU R18, [R1+0x3054] ;  /* 0x0030540001127983 */ /* 0x000ea80000300800 */
[----:B------:R-:W2:Y:S01]  /*169440*/  LDL.LU R16, [R1+0x18b0] ;  /* 0x0018b00001107983 */ /* 0x000ea20000300800 */
[----:B------:R-:W-:-:S02]  /*169450*/  LOP3.LUT R19, R19, 0xffffffdf, RZ, 0xc0, !PT ;  /* 0xffffffdf13137812 */ /* 0x000fc400078ec0ff */
[----:B0-----:R-:W-:-:S05]  /*169460*/  PRMT R0, R24, 0x3340, R23 ;  /* 0x0000334018007816 */ /* 0x001fca0000000017 */
[----:B------:R0:W-:Y:S01]  /*169470*/  STL [R1+0x234], R0 ;  /* 0x0002340001007387 */ /* 0x0001e20000100800 */
[----:B------:R-:W-:-:S03]  /*169480*/  @P0 LOP3.LUT R19, R19, 0x20, RZ, 0xfc, !PT ;  /* 0x0000002013130812 */ /* 0x000fc600078efcff */
[----:B------:R-:W4:Y:S01]  /*169490*/  LDL.LU R12, [R1+0x3a4] ;  /* 0x0003a400010c7983 */ /* 0x000f220000300800 */
[----:B0-----:R-:W-:-:S05]  /*1694a0*/  VIADD R0, R29, 0xa2 ;  /* 0x000000a21d007836 */ /* 0x001fca0000000000 */
[----:B------:R-:W-:Y:S02]  /*1694b0*/  ISETP.GE.AND P0, PT, R0, UR17, PT ;  /* 0x0000001100007c0c */ /* 0x000fe4000bf06270 */
[----:B------:R-:W-:Y:S01]  /*1694c0*/  LOP3.LUT R19, R19, 0xffffffef, RZ, 0xc0, !PT ;  /* 0xffffffef13137812 */ /* 0x000fe200078ec0ff */
[C---:B------:R-:W-:Y:S01]  /*1694d0*/  VIADD R0, R29.reuse, 0xa1 ;  /* 0x000000a11d007836 */ /* 0x040fe20000000000 */
[----:B------:R-:W0:Y:S01]  /*1694e0*/  LDCU.64 UR16, c[0x0][0x398] ;  /* 0x00007300ff1077ac */ /* 0x000e220008000a00 */
[----:B-1----:R-:W-:Y:S02]  /*1694f0*/  ISETP.LT.AND P1, PT, R6, UR4, !P0 ;  /* 0x0000000406007c0c */ /* 0x002fe4000c721270 */
[----:B------:R-:W-:Y:S01]  /*169500*/  ISETP.LT.AND P0, PT, R2, UR18, !P0 ;  /* 0x0000001202007c0c */ /* 0x000fe2000c701270 */
[C---:B------:R-:W-:Y:S02]  /*169510*/  VIADD R23, R29.reuse, 0x9e ;  /* 0x0000009e1d177836 */ /* 0x040fe40000000000 */
[----:B------:R-:W-:Y:S01]  /*169520*/  VIADD R24, R29, 0x9d ;  /* 0x0000009d1d187836 */ /* 0x000fe20000000000 */
[----:B------:R-:W1:Y:S07]  /*169530*/  LDCU.64 UR18, c[0x0][0x398] ;  /* 0x00007300ff1277ac */ /* 0x000e6e0008000a00 */
        /* <DEDUP_REMOVED lines=9> */
[----:B------:R-:W0:Y:S07]  /*1695d0*/  LDCU.64 UR20, c[0x0][0x398] ;  /* 0x00007300ff1477ac */ /* 0x000e2e0008000a00 */
[----:B------:R-:W-:-:S04]  /*1695e0*/  @P1 LOP3.LUT R19, R19, 0x4, RZ, 0xfc, !PT ;  /* 0x0000000413131812 */ /* 0x000fc800078efcff */
[----:B------:R-:W-:-:S04]  /*1695f0*/  LOP3.LUT R19, R19, 0xfffffffd, RZ, 0xc0, !PT ;  /* 0xfffffffd13137812 */ /* 0x000fc800078ec0ff */
[----:B------:R-:W-:Y:S02]  /*169600*/  @P0 LOP3.LUT R19, R19, 0x2, RZ, 0xfc, !PT ;  /* 0x0000000213130812 */ /* 0x000fe400078efcff */
[----:B------:R-:W-:Y:S02]  /*169610*/  ISETP.GE.AND P0, PT, R0, UR25, PT ;  /* 0x0000001900007c0c */ /* 0x000fe4000bf06270 */
[----:B------:R-:W-:Y:S02]  /*169620*/  LOP3.LUT R19, R19, 0xfffffffe, RZ, 0xc0, !PT ;  /* 0xfffffffe13137812 */ /* 0x000fe400078ec0ff */
[----:B------:R-:W-:Y:S01]  /*169630*/  ISETP.LT.AND P1, PT, R6, UR12, !P0 ;  /* 0x0000000c06007c0c */ /* 0x000fe2000c721270 */
[----:B------:R-:W-:Y:S01]  /*169640*/  VIADD R0, R29, 0x9f ;  /* 0x0000009f1d007836 */ /* 0x000fe20000000000 */
[----:B------:R-:W0:Y:S11]  /*169650*/  LDCU.64 UR24, c[0x0][0x398] ;  /* 0x00007300ff1877ac */ /* 0x000e360008000a00 */
[----:B------:R-:W-:-:S05]  /*169660*/  @P1 LOP3.LUT R19, R19, 0x1, RZ, 0xfc, !PT ;  /* 0x0000000113131812 */ /* 0x000fca00078efcff */
[----:B------:R0:W-:Y:S04]  /*169670*/  STL [R1+0x500c], R19 ;  /* 0x00500c1301007387 */ /* 0x0001e80000100800 */
[----:B0-----:R-:W4:Y:S01]  /*169680*/  LDL.LU R19, [R1+0x3000] ;  /* 0x0030000001137983 */ /* 0x001f220000300800 */
[----:B------:R-:W-:Y:S01]  /*169690*/  ISETP.LT.AND P0, PT, R2, UR9, !P0 ;  /* 0x0000000902007c0c */ /* 0x000fe2000c701270 */
[----:B------:R-:W0:Y:S01]  /*1696a0*/  LDCU.64 UR8, c[0x0][0x398] ;  /* 0x00007300ff0877ac */ /* 0x000e220008000a00 */
[----:B---3--:R-:W-:-:S11]  /*1696b0*/  LOP3.LUT R20, R20, 0x7fffffff, RZ, 0xc0, !PT ;  /* 0x7fffffff14147812 */ /* 0x008fd600078ec0ff */
[----:B------:R-:W-:Y:S02]  /*1696c0*/  @P0 LOP3.LUT R20, R20, 0x80000000, RZ, 0xfc, !PT ;  /* 0x8000000014140812 */ /* 0x000fe400078efcff */
[----:B------:R-:W-:Y:S01]  /*1696d0*/  ISETP.GE.AND P0, PT, R0, UR29, PT ;  /* 0x0000001d00007c0c */ /* 0x000fe2000bf06270 */
[----:B------:R-:W3:Y:S03]  /*1696e0*/  LDCU UR29, c[0x0][0x398] ;  /* 0x00007300ff1d77ac */ /* 0x000ee60008000800 */
[----:B0-----:R-:W-:Y:S02]  /*1696f0*/  ISETP.LT.AND P1, PT, R6, UR8, !P0 ;  /* 0x0000000806007c0c */ /* 0x001fe4000c721270 */
[----:B------:R-:W-:Y:S02]  /*169700*/  ISETP.LT.AND P0, PT, R2, UR26, !P0 ;  /* 0x0000001a02007c0c */ /* 0x000fe4000c701270 */
[----:B------:R-:W-:Y:S01]  /*169710*/  LOP3.LUT R20, R20, 0xbfffffff, RZ, 0xc0, !PT ;  /* 0xbfffffff14147812 */ /* 0x000fe200078ec0ff */
[----:B------:R-:W0:Y:S01]  /*169720*/  LDCU.64 UR26, c[0x0][0x398] ;  /* 0x00007300ff1a77ac */ /* 0x000e220008000a00 */
[----:B------:R-:W0:Y:S07]  /*169730*/  LDCU UR8, c[0x0][0x398] ;  /* 0x00007300ff0877ac */ /* 0x000e2e0008000800 */
[----:B------:R-:W-:-:S04]  /*169740*/  @P1 LOP3.LUT R20, R20, 0x40000000, RZ, 0xfc, !PT ;  /* 0x4000000014141812 */ /* 0x000fc800078efcff */
[----:B------:R-:W-:-:S04]  /*169750*/  LOP3.LUT R20, R20, 0xdfffffff, RZ, 0xc0, !PT ;  /* 0xdfffffff14147812 */ /* 0x000fc800078ec0ff */
[----:B------:R-:W-:Y:S02]  /*169760*/  @P0 LOP3.LUT R20, R20, 0x20000000, RZ, 0xfc, !PT ;  /* 0x2000000014140812 */ /* 0x000fe400078efcff */
[----:B------:R-:W-:Y:S02]  /*169770*/  ISETP.GE.AND P0, PT, R23, UR31, PT ;  /* 0x0000001f17007c0c */ /* 0x000fe4000bf06270 */
[----:B--2---:R-:W-:Y:S02]  /*169780*/  LOP3.LUT R18, R18, 0xffff, RZ, 0xc0, !PT ;  /* 0x0000ffff12127812 */ /* 0x004fe400078ec0ff */
[----:B------:R-:W-:Y:S02]  /*169790*/  LOP3.LUT R16, R16, 0xffff, RZ, 0xc0, !PT ;  /* 0x0000ffff10107812 */ /* 0x000fe400078ec0ff */
[----:B------:R-:W-:Y:S02]  /*1697a0*/  LOP3.LUT R20, R20, 0xefffffff, RZ, 0xc0, !PT ;  /* 0xefffffff14147812 */ /* 0x000fe400078ec0ff */
[----:B------:R-:W-:-:S02]  /*1697b0*/  ISETP.LT.AND P1, PT, R6, UR16, !P0 ;  /* 0x0000001006007c0c */ /* 0x000fc4000c721270 */
[----:B----4-:R-:W-:Y:S02]  /*1697c0*/  LOP3.LUT R0, R12, 0xffff, RZ, 0xc0, !PT ;  /* 0x0000ffff0c007812 */ /* 0x010fe400078ec0ff */
[----:B------:R-:W-:Y:S02]  /*1697d0*/  SHF.R.U32.HI R12, RZ, 0x8, R18 ;  /* 0x00000008ff0c7819 */ /* 0x000fe40000011612 */
[----:B------:R-:W-:Y:S02]  /*1697e0*/  PRMT R18, R18, 0x3340, R16 ;  /* 0x0000334012127816 */ /* 0x000fe40000000010 */
[----:B------:R-:W-:Y:S01]  /*1697f0*/  ISETP.LT.AND P0, PT, R2, UR22, !P0 ;  /* 0x0000001602007c0c */ /* 0x000fe2000c701270 */
[----:B------:R-:W2:Y:S02]  /*169800*/  LDCU UR31, c[0x0][0x398] ;  /* 0x00007300ff1f77ac */ /* 0x000ea40008000800 */
[----:B------:R4:W-:Y:S02]  /*169810*/  STL [R1+0x38c], R18 ;  /* 0x00038c1201007387 */ /* 0x0009e40000100800 */
[----:B------:R-:W-:-:S02]  /*169820*/  @P1 LOP3.LUT R20, R20, 0x10000000, RZ, 0xfc, !PT ;  /* 0x1000000014141812 */ /* 0x000fc400078efcff */
[----:B------:R-:W-:Y:S02]  /*169830*/  SHF.R.U32.HI R23, RZ, 0x8, R0 ;  /* 0x00000008ff177819 */ /* 0x000fe40000011600 */
[----:B------:R-:W-:Y:S02]  /*169840*/  LOP3.LUT R12, R12, 0xffff, RZ, 0xc0, !PT ;  /* 0x0000ffff0c0c7812 */ /* 0x000fe400078ec0ff */
[----:B----4-:R-:W-:Y:S02]  /*169850*/  SHF.R.U32.HI R18, RZ, 0x8, R16 ;  /* 0x00000008ff127819 */ /* 0x010fe40000011610 */
[----:B------:R-:W-:Y:S02]  /*169860*/  LOP3.LUT R20, R20, 0xf7ffffff, RZ, 0xc0, !PT ;  /* 0xf7ffffff14147812 */ /* 0x000fe400078ec0ff */
[----:B------:R-:W-:Y:S02]  /*169870*/  LOP3.LUT R23, R23, 0xffff, RZ, 0xc0, !PT ;  /* 0x0000ffff17177812 */ /* 0x000fe400078ec0ff */
[----:B------:R-:W-:-:S02]  /*169880*/  @P0 LOP3.LUT R20, R20, 0x8000000, RZ, 0xfc, !PT ;  /* 0x0800000014140812 */ /* 0x000fc400078efcff */
[----:B------:R-:W-:Y:S01]  /*169890*/  ISETP.GE.AND P0, PT, R24, UR7, PT ;  /* 0x0000000718007c0c */ /* 0x000fe2000bf06270 */
[----:B------:R-:W4:Y:S01]  /*1698a0*/  LDCU.64 UR6, c[0x0][0x398] ;  /* 0x00007300ff0677ac */ /* 0x000f220008000a00 */
[----:B------:R-:W-:-:S04]  /*1698b0*/  LOP3.LUT R19, R19, 0xffff, RZ, 0xc0, !PT ;  /* 0x0000ffff13137812 */ /* 0x000fc800078ec0ff */
[----:B------:R-:W-:Y:S02]  /*1698c0*/  SHF.R.U32.HI R16, RZ, 0x8, R19 ;  /* 0x00000008ff107819 */ /* 0x000fe40000011613 */
[----:B------:R-:W-:Y:S02]  /*1698d0*/  PRMT R19, R19, 0x3340, R0 ;  /* 0x0000334013137816 */ /* 0x000fe40000000000 */
[----:B------:R-:W-:Y:S02]  /*1698e0*/  LOP3.LUT R0, R18, 0xffff, RZ, 0xc0, !PT ;  /* 0x0000ffff12007812 */ /* 0x000fe400078ec0ff */
[----:B------:R-:W-:Y:S02]  /*1698f0*/  LOP3.LUT R24, R16, 0xffff, RZ, 0xc0, !PT ;  /* 0x0000ffff10187812 */ /* 0x000fe400078ec0ff */
[----:B------:R-:W-:Y:S01]  /*169900*/  PRMT R0, R12, 0x3340, R0 ;  /* 0x000033400c007816 */ /* 0x000fe20000000000 */
[----:B------:R-:W-:Y:S04]  /*169910*/  STL [R1+0x3b0], R19 ;  /* 0x0003b01301007387 */ /* 0x000fe80000100800 */
[----:B------:R0:W-:Y:S04]  /*169920*/  STL [R1+0x238], R0 ;  /* 0x0002380001007387 */ /* 0x0001e80000100800 */
[----:B------:R-:W2:Y:S04]  /*169930*/  LDL.LU R18, [R1+0x3058] ;  /* 0x0030580001127983 */ /* 0x000ea80000300800 */
[----:B------:R-:W3:Y:S01]  /*169940*/  LDL.LU R16, [R1+0x3008] ;  /* 0x0030080001107983 */ /* 0x000ee20000300800 */
[----:B0-----:R-:W-:-:S05]  /*169950*/  PRMT R0, R24, 0x3340, R23 ;  /* 0x0000334018007816 */ /* 0x001fca0000000017 */
[----:B------:R0:W-:Y:S04]  /*169960*/  STL [R1+0x240], R0 ;  /* 0x0002400001007387 */ /* 0x0001e80000100800 */
[----:B------:R-:W3:Y:S01]  /*169970*/  LDL.LU R12, [R1+0x1890] ;  /* 0x00189000010c7983 */ /* 0x000ee20000300800 */
[----:B-1----:R-:W-:Y:S02]  /*169980*/  ISETP.LT.AND P1, PT, R6, UR18, !P0 ;  /* 0x0000001206007c0c */ /* 0x002fe4000c721270 */
[----:B------:R-:W-:Y:S02]  /*169990*/  ISETP.LT.AND P0, PT, R2, UR76, !P0 ;  /* 0x0000004c02007c0c */ /* 0x000fe4000c701270 */
[----:B------:R-:W-:Y:S01]  /*1699a0*/  LOP3.LUT R20, R20, 0xfbffffff, RZ, 0xc0, !PT ;  /* 0xfbffffff14147812 */ /* 0x000fe200078ec0ff */
[----:B------:R-:W-:-:S02]  /*1699b0*/  VIADD R23, R29, 0x96 ;  /* 0x000000961d177836 */ /* 0x000fc40000000000 */
[----:B------:R-:W-:Y:S01]  /*1699c0*/  VIADD R24, R29, 0x95 ;  /* 0x000000951d187836 */ /* 0x000fe20000000000 */
[----:B------:R-:W1:Y:S05]  /*1699d0*/  LDCU UR76, c[0x0][0x398] ;  /* 0x00007300ff4c77ac */ /* 0x000e6a0008000800 */
[----:B------:R-:W-:-:S04]  /*1699e0*/  @P1 LOP3.LUT R20, R20, 0x4000000, RZ, 0xfc, !PT ;  /* 0x0400000014141812 */ /* 0x000fc800078efcff */
[----:B------:R-:W-:-:S04]  /*1699f0*/  LOP3.LUT R20, R20, 0xfdffffff, RZ, 0xc0, !PT ;  /* 0xfdffffff14147812 */ /* 0x000fc800078ec0ff */
[----:B------:R-:W-:Y:S02]  /*169a00*/  @P0 LOP3.LUT R20, R20, 0x2000000, RZ, 0xfc, !PT ;  /* 0x0200000014140812 */ /* 0x000fe400078efcff */
[----:B------:R-:W-:Y:S01]  /*169a10*/  ISETP.GE.AND P0, PT, R28, UR5, PT ;  /* 0x000000051c007c0c */ /* 0x000fe2000bf06270 */
[----:B------:R-:W1:Y:S03]  /*169a20*/  LDCU.64 UR4, c[0x0][0x398] ;  /* 0x00007300ff0477ac */ /* 0x000e660008000a00 */
[----:B----4-:R-:W-:Y:S02]  /*169a30*/  ISETP.LT.AND P1, PT, R6, UR6, !P0 ;  /* 0x0000000606007c0c */ /* 0x010fe4000c721270 */
[----:B------:R-:W-:Y:S02]  /*169a40*/  ISETP.LT.AND P0, PT, R2, UR15, !P0 ;  /* 0x0000000f02007c0c */ /* 0x000fe4000c701270 */
[----:B------:R-:W-:Y:S01]  /*169a50*/  LOP3.LUT R20, R20, 0xfeffffff, RZ, 0xc0, !PT ;  /* 0xfeffffff14147812 */ /* 0x000fe200078ec0ff */
[C---:B0-----:R-:W-:Y:S01]  /*169a60*/  VIADD R0, R29.reuse, 0x9a ;  /* 0x0000009a1d007836 */ /* 0x041fe20000000000 */
[----:B------:R-:W0:Y:S01]  /*169a70*/  LDCU.64 UR14, c[0x0][0x398] ;  /* 0x00007300ff0e77ac */ /* 0x000e220008000a00 */
[----:B------:R-:W-:Y:S01]  /*169a80*/  VIADD R28, R29, 0x94 ;  /* 0x000000941d1c7836 */ /* 0x000fe20000000000 */
[----:B------:R-:W4:Y:S05]  /*169a90*/  LDCU UR6, c[0x0][0x398] ;  /* 0x00007300ff0677ac */ /* 0x000f2a0008000800 */
        /* <DEDUP_REMOVED lines=9> */
[----:B------:R-:W1:Y:S01]  /*169b30*/  LDCU UR4, c[0x0][0x398] ;  /* 0x00007300ff0477ac */ /* 0x000e620008000800 */
[----:B------:R-:W0:Y:S06]  /*169b40*/  LDCU UR77, c[0x0][0x398] ;  /* 0x00007300ff4d77ac */ /* 0x000e2c0008000800 */
        /* <DEDUP_REMOVED lines=8> */
[----:B------:R-:W0:Y:S01]  /*169bd0*/  LDCU UR23, c[0x0][0x398] ;  /* 0x00007300ff1777ac */ /* 0x000e220008000800 */
[----:B------:R-:W-:Y:S01]  /*169be0*/  VIADD R0, R29, 0x99 ;  /* 0x000000991d007836 */ /* 0x000fe20000000000 */
[----:B------:R-:W0:Y:S06]  /*169bf0*/  LDCU UR10, c[0x0][0x398] ;  /* 0x00007300ff0a77ac */ /* 0x000e2c0008000800 */
[----:B------:R-:W-:-:S04]  /*169c00*/  @P1 LOP3.LUT R20, R20, 0x100000, RZ, 0xfc, !PT ;  /* 0x0010000014141812 */ /* 0x000fc800078efcff */
[----:B------:R-:W-:-:S04]  /*169c10*/  LOP3.LUT R20, R20, 0xfff7ffff, RZ, 0xc0, !PT ;  /* 0xfff7ffff14147812 */ /* 0x000fc800078ec0ff */
[----:B------:R-:W-:Y:S02]  /*169c20*/  @P0 LOP3.LUT R20, R20, 0x80000, RZ, 0xfc, !PT ;  /* 0x0008000014140812 */ /* 0x000fe400078efcff */
[----:B------:R-:W-:Y:S02]  /*169c30*/  ISETP.GE.AND P0, PT, R0, UR9, PT ;  /* 0x0000000900007c0c */ /* 0x000fe4000bf06270 */
[----:B------:R-:W-:Y:S02]  /*169c40*/  LOP3.LUT R20, R20, 0xfffbffff, RZ, 0xc0, !PT ;  /* 0xfffbffff14147812 */ /* 0x000fe400078ec0ff */
[----:B-1----:R-:W-:Y:S02]  /*169c50*/  ISETP.LT.AND P1, PT, R6, UR12, !P0 ;  /* 0x0000000c06007c0c */ /* 0x002fe4000c721270 */
[----:B0-----:R-:W-:Y:S01]  /*169c60*/  ISETP.LT.AND P0, PT, R2, UR23, !P0 ;  /* 0x0000001702007c0c */ /* 0x001fe2000c701270 */
[----:B------:R-:W0:Y:S01]  /*169c70*/  LDCU UR23, c[0x0][0x398] ;  /* 0x00007300ff1777ac */ /* 0x000e220008000800 */
[----:B------:R-:W-:Y:S01]  /*169c80*/  VIADD R0, R29, 0x98 ;  /* 0x000000981d007836 */ /* 0x000fe20000000000 */
[----:B------:R-:W1:Y:S01]  /*169c90*/  LDCU UR9, c[0x0][0x398] ;  /* 0x00007300ff0977ac */ /* 0x000e620008000800 */
[----:B------:R-:W0:Y:S07]  /*169ca0*/  LDCU UR12, c[0x0][0x398] ;  /* 0x00007300ff0c77ac */ /* 0x000e2e0008000800 */
[----:B------:R-:W-:-:S04]  /*169cb0*/  @P1 LOP3.LUT R20, R20, 0x40000, RZ, 0xfc, !PT ;  /* 0x0004000014141812 */ /* 0x000fc800078efcff */
[----:B------:R-:W-:-:S04]  /*169cc0*/  LOP3.LUT R20, R20, 0xfffdffff, RZ, 0xc0, !PT ;  /* 0xfffdffff14147812 */ /* 0x000fc800078ec0ff */
[----:B------:R-:W-:Y:S02]  /*169cd0*/  @P0 LOP3.LUT R20, R20, 0x20000, RZ, 0xfc, !PT ;  /* 0x0002000014140812 */ /* 0x000fe400078efcff */
[----:B------:R-:W-:Y:S01]  /*169ce0*/  ISETP.GE.AND P0, PT, R0, UR17, PT ;  /* 0x0000001100007c0c */ /* 0x000fe2000bf06270 */
[----:B------:R-:W1:Y:S03]  /*169cf0*/  LDCU.64 UR16, c[0x0][0x398] ;  /* 0x00007300ff1077ac */ /* 0x000e660008000a00 */
[----:B------:R-:W-:Y:S02]  /*169d00*/  ISETP.LT.AND P1, PT, R6, UR14, !P0 ;  /* 0x0000000e06007c0c */ /* 0x000fe4000c721270 */
[----:B0-----:R-:W-:Y:S02]  /*169d10*/  ISETP.LT.AND P0, PT, R2, UR23, !P0 ;  /* 0x0000001702007c0c */ /* 0x001fe4000c701270 */
[----:B------:R-:W-:Y:S01]  /*169d20*/  LOP3.LUT R20, R20, 0xfffeffff, RZ, 0xc0, !PT ;  /* 0xfffeffff14147812 */ /* 0x000fe200078ec0ff */
[----:B------:R-:W0:Y:S01]  /*169d30*/  LDCU UR23, c[0x0][0x398] ;  /* 0x00007300ff1777ac */ /* 0x000e220008000800 */
[----:B------:R-:W-:-:S07]  /*169d40*/  VIADD R0, R29, 0x97 ;  /* 0x000000971d007836 */ /* 0x000fce0000000000 */
[----:B------:R-:W-:-:S04]  /*169d50*/  @P1 LOP3.LUT R20, R20, 0x10000, RZ, 0xfc, !PT ;  /* 0x0001000014141812 */ /* 0x000fc800078efcff */
[----:B------:R-:W-:-:S04]  /*169d60*/  LOP3.LUT R20, R20, 0xffff7fff, RZ, 0xc0, !PT ;  /* 0xffff7fff14147812 */ /* 0x000fc800078ec0ff */
[----:B------:R-:W-:Y:S02]  /*169d70*/  @P0 LOP3.LUT R20, R20, 0x8000, RZ, 0xfc, !PT ;  /* 0x0000800014140812 */ /* 0x000fe400078efcff */
[----:B------:R-:W-:Y:S01]  /*169d80*/  ISETP.GE.AND P0, PT, R0, UR19, PT ;  /* 0x0000001300007c0c */ /* 0x000fe2000bf06270 */
[----:B------:R-:W4:Y:S03]  /*169d90*/  LDCU.64 UR18, c[0x0][0x398] ;  /* 0x00007300ff1277ac */ /* 0x000f260008000a00 */
[----:B-1----:R-:W-:Y:S02]  /*169da0*/  ISETP.LT.AND P1, PT, R6, UR16, !P0 ;  /* 0x0000001006007c0c */ /* 0x002fe4000c721270 */
[----:B0-----:R-:W-:Y:S02]  /*169db0*/  ISETP.LT.AND P0, PT, R2, UR23, !P0 ;  /* 0x0000001702007c0c */ /* 0x001fe4000c701270 */
[----:B------:R-:W-:Y:S01]  /*169dc0*/  LOP3.LUT R20, R20, 0xffffbfff, RZ, 0xc0, !PT ;  /* 0xffffbfff14147812 */ /* 0x000fe200078ec0ff */
[----:B------:R-:W0:Y:S01]  /*169dd0*/  LDCU UR23, c[0x0][0x398] ;  /* 0x00007300ff1777ac */ /* 0x000e220008000800 */
[----:B------:R-:W-:-:S02]  /*169de0*/  LOP3.LUT R0, R21, 0xffff, RZ, 0xc0, !PT ;  /* 0x0000ffff15007812 */ /* 0x000fc400078ec0ff */
[----:B------:R-:W3:Y:S05]  /*169df0*/  LDL.LU R21, [R1+0x509c] ;  /* 0x00509c0001157983 */ /* 0x000eea0000300800 */
[----:B------:R-:W-:-:S04]  /*169e00*/  @P1 LOP3.LUT R20, R20, 0x4000, RZ, 0xfc, !PT ;  /* 0x0000400014141812 */ /* 0x000fc800078efcff */
[----:B------:R-:W-:-:S04]  /*169e10*/  LOP3.LUT R20, R20, 0xffffdfff, RZ, 0xc0, !PT ;  /* 0xffffdfff14147812 */ /* 0x000fc800078ec0ff */
[----:B------:R-:W-:Y:S02]  /*169e20*/  @P0 LOP3.LUT R20, R20, 0x2000, RZ, 0xfc, !PT ;  /* 0x0000200014140812 */ /* 0x000fe400078efcff */
[----:B------:R-:W-:Y:S02]  /*169e30*/  ISETP.GE.AND P0, PT, R23, UR7, PT ;  /* 0x0000000717007c0c */ /* 0x000fe4000bf06270 */
[----:B------:R-:W-:Y:S02]  /*169e40*/  LOP3.LUT R20, R20, 0xffffefff, RZ, 0xc0, !PT ;  /* 0xffffefff14147812 */ /* 0x000fe400078ec0ff */
[----:B----4-:R-:W-:Y:S02]  /*169e50*/  ISETP.LT.AND P1, PT, R6, UR18, !P0 ;  /* 0x0000001206007c0c */ /* 0x010fe4000c721270 */
[----:B0-----:R-:W-:Y:S02]  /*169e60*/  ISETP.LT.AND P0, PT, R2, UR23, !P0 ;  /* 0x0000001702007c0c */ /* 0x001fe4000c701270 */
[----:B------:R-:W-:Y:S01]  /*169e70*/  SHF.R.U32.HI R23, RZ, 0x8, R0 ;  /* 0x00000008ff177819 */ /* 0x000fe20000011600 */
[----:B------:R-:W0:Y:S01]  /*169e80*/  LDCU UR23, c[0x0][0x398] ;  /* 0x00007300ff1777ac */ /* 0x000e220008000800 */
[----:B------:R-:W1:Y:S07]  /*169e90*/  LDCU UR7, c[0x0][0x398] ;  /* 0x00007300ff0777ac */ /* 0x000e6e0008000800 */
[----:B------:R-:W-:-:S04]  /*169ea0*/  @P1 LOP3.LUT R20, R20, 0x1000, RZ, 0xfc, !PT ;  /* 0x0000100014141812 */ /* 0x000fc800078efcff */
[----:B------:R-:W-:Y:S02]  /*169eb0*/  LOP3.LUT R20, R20, 0xfffff7ff, RZ, 0xc0, !PT ;  /* 0xfffff7ff14147812 */ /* 0x000fe400078ec0ff */
[----:B------:R-:W-:Y:S02]  /*169ec0*/  LOP3.LUT R23, R23, 0xffff, RZ, 0xc0, !PT ;  /* 0x0000ffff17177812 */ /* 0x000fe400078ec0ff */
[----:B------:R-:W-:Y:S02]  /*169ed0*/  @P0 LOP3.LUT R20, R20, 0x800, RZ, 0xfc, !PT ;  /* 0x0000080014140812 */ /* 0x000fe400078efcff */
[----:B------:R-:W-:Y:S01]  /*169ee0*/  ISETP.GE.AND P0, PT, R24, UR5, PT ;  /* 0x0000000518007c0c */ /* 0x000fe2000bf06270 */
[----:B------:R-:W4:Y:S01]  /*169ef0*/  LDCU UR5, c[0x0][0x398] ;  /* 0x00007300ff0577ac */ /* 0x000f220008000800 */
[----:B--2---:R-:W-:Y:S02]  /*169f00*/  LOP3.LUT R18, R18, 0xffff, RZ, 0xc0, !PT ;  /* 0x0000ffff12127812 */ /* 0x004fe400078ec0ff */
[----:B---3--:R-:W-:-:S02]  /*169f10*/  LOP3.LUT R19, R16, 0xffff, RZ, 0xc0, !PT ;  /* 0x0000ffff10137812 */ /* 0x008fc400078ec0ff */
[----:B------:R-:W-:Y:S02]  /*169f20*/  LOP3.LUT R16, R12, 0xffff, RZ, 0xc0, !PT ;  /* 0x0000ffff0c107812 */ /* 0x000fe400078ec0ff */
[----:B------:R-:W-:Y:S02]  /*169f30*/  SHF.R.U32.HI R12, RZ, 0x8, R18 ;  /* 0x00000008ff0c7819 */ /* 0x000fe40000011612 */
[----:B------:R-:W-:-:S05]  /*169f40*/  PRMT R18, R18, 0x3340, R16 ;  /* 0x0000334012127816 */ /* 0x000fca0000000010 */
[----:B------:R2:W-:Y:S01]  /*169f50*/  STL [R1+0x39c], R18 ;  /* 0x00039c1201007387 */ /* 0x0005e20000100800 */
[----:B------:R-:W-:Y:S02]  /*169f60*/  LOP3.LUT R12, R12, 0xffff, RZ, 0xc0, !PT ;  /* 0x0000ffff0c0c7812 */ /* 0x000fe400078ec0ff */
[----:B--2---:R-:W-:Y:S02]  /*169f70*/  SHF.R.U32.HI R18, RZ, 0x8, R16 ;  /* 0x00000008ff127819 */ /* 0x004fe40000011610 */
[----:B------:R-:W-:Y:S02]  /*169f80*/  SHF.R.U32.HI R16, RZ, 0x8, R19 ;  /* 0x00000008ff107819 */ /* 0x000fe40000011613 */
[----:B------:R-:W-:Y:S02]  /*169f90*/  PRMT R19, R19, 0x3340, R0 ;  /* 0x0000334013137816 */ /* 0x000fe40000000000 */
[----:B------:R-:W-:Y:S02]  /*169fa0*/  LOP3.LUT R0, R18, 0xffff, RZ, 0xc0, !PT ;  /* 0x0000ffff12007812 */ /* 0x000fe400078ec0ff */
[----:B------:R-:W-:-:S02]  /*169fb0*/  LOP3.LUT R24, R16, 0xffff, RZ, 0xc0, !PT ;  /* 0x0000ffff10187812 */ /* 0x000fc400078ec0ff */
[----:B------:R-:W-:Y:S01]  /*169fc0*/  PRMT R0, R12, 0x3340, R0 ;  /* 0x000033400c007816 */ /* 0x000fe20000000000 */
[----:B------:R2:W-:Y:S04]  /*169fd0*/  STL [R1+0x3e8], R19 ;  /* 0x0003e81301007387 */ /* 0x0005e80000100800 */
[----:B------:R3:W-:Y:S04]  /*169fe0*/  STL [R1+0x320], R0 ;  /* 0x0003200001007387 */ /* 0x0007e80000100800 */
[----:B------:R-:W4:Y:S04]  /*169ff0*/  LDL.LU R18, [R1+0x305c] ;  /* 0x00305c0001127983 */ /* 0x000f280000300800 */
[----:B--2---:R-:W2:Y:S01]  /*16a000*/  LDL.LU R19, [R1+0x3010] ;  /* 0x0030100001137983 */ /* 0x004ea20000300800 */
[----:B---3--:R-:W-:-:S05]  /*16a010*/  PRMT R0, R24, 0x3340, R23 ;  /* 0x0000334018007816 */ /* 0x008fca0000000017 */
[----:B------:R3:W-:Y:S04]  /*16a020*/  STL [R1+0x324], R0 ;  /* 0x0003240001007387 */ /* 0x0007e80000100800 */
[----:B------:R-:W2:Y:S04]  /*16a030*/  LDL.LU R16, [R1+0x1870] ;  /* 0x0018700001107983 */ /* 0x000ea80000300800 */
[----:B------:R-:W2:Y:S01]  /*16a040*/  LDL.LU R12, [R1+0x3c4] ;  /* 0x0003c400010c7983 */ /* 0x000ea20000300800 */
[----:B------:R-:W-:Y:S02]  /*16a050*/  ISETP.LT.AND P1, PT, R6, UR20, !P0 ;  /* 0x0000001406007c0c */ /* 0x000fe4000c721270 */
[----:B0-----:R-:W-:Y:S01]  /*16a060*/  ISETP.LT.AND P0, PT, R2, UR23, !P0 ;  /* 0x0000001702007c0c */ /* 0x001fe2000c701270 */
[----:B------:R-:W0:Y:S01]  /*16a070*/  LDCU.64 UR22, c[0x0][0x398] ;  /* 0x00007300ff1677ac */ /* 0x000e220008000a00 */
[----:B------:R-:W-:-:S09]  /*16a080*/  LOP3.LUT R20, R20, 0xfffffbff, RZ, 0xc0, !PT ;  /* 0xfffffbff14147812 */ /* 0x000fd200078ec0ff */
[----:B------:R-:W-:-:S04]  /*16a090*/  @P1 LOP3.LUT R20, R20, 0x400, RZ, 0xfc, !PT ;  /* 0x0000040014141812 */ /* 0x000fc800078efcff */
[----:B------:R-:W-:-:S04]  /*16a0a0*/  LOP3.LUT R20, R20, 0xfffffdff, RZ, 0xc0, !PT ;  /* 0xfffffdff14147812 */ /* 0x000fc800078ec0ff */
[----:B------:R-:W-:Y:S02]  /*16a0b0*/  @P0 LOP3.LUT R20, R20, 0x200, RZ, 0xfc, !PT ;  /* 0x0000020014140812 */ /* 0x000fe400078efcff */
[----:B------:R-:W-:Y:S02]  /*16a0c0*/  ISETP.GE.AND P0, PT, R28, UR11, PT ;  /* 0x0000000b1c007c0c */ /* 0x000fe4000bf06270 */
[----:B------:R-:W-:Y:S02]  /*16a0d0*/  LOP3.LUT R20, R20, 0xfffffeff, RZ, 0xc0, !PT ;  /* 0xfffffeff14147812 */ /* 0x000fe400078ec0ff */
[----:B0-----:R-:W-:Y:S02]  /*16a0e0*/  ISETP.LT.AND P1, PT, R6, UR22, !P0 ;  /* 0x0000001606007c0c */ /* 0x001fe4000c721270 */
[----:B------:R-:W-:Y:S01]  /*16a0f0*/  ISETP.LT.AND P0, PT, R2, UR42, !P0 ;  /* 0x0000002a02007c0c */ /* 0x000fe2000c701270 */
[----:B------:R-:W0:Y:S01]  /*16a100*/  LDCU UR42, c[0x0][0x398] ;  /* 0x00007300ff2a77ac */ /* 0x000e220008000800 */
[----:B---3--:R-:W-:-:S02]  /*16a110*/  VIADD R0, R29, 0x92 ;  /* 0x000000921d007836 */ /* 0x008fc40000000000 */
[C---:B------:R-:W-:Y:S02]  /*16a120*/  VIADD R23, R29.reuse, 0x8e ;  /* 0x0000008e1d177836 */ /* 0x040fe40000000000 */
[----:B------:R-:W-:Y:S01]  /*16a130*/  VIADD R24, R29, 0x8d ;  /* 0x0000008d1d187836 */ /* 0x000fe20000000000 */
[----:B------:R-:W-:-:S04]  /*16a140*/  LOP3.LUT R21, R21, 0x7fffffff, RZ, 0xc0, !PT ;  /* 0x7fffffff15157812 */ /* 0x000fc800078ec0ff */
[----:B------:R-:W-:Y:S01]  /*16a150*/  @P1 LOP3.LUT R20, R20, 0x100, RZ, 0xfc, !PT ;  /* 0x0000010014141812 */ /* 0x000fe200078efcff */
[----:B------:R-:W-:Y:S01]  /*16a160*/  VIADD R28, R29, 0x8c ;  /* 0x0000008c1d1c7836 */ /* 0x000fe20000000000 */
[----:B------:R-:W3:Y:S02]  /*16a170*/  LDCU UR11, c[0x0][0x398] ;  /* 0x00007300ff0b77ac */ /* 0x000ee40008000800 */
[----:B------:R-:W-:-:S04]  /*16a180*/  LOP3.LUT R20, R20, 0xffffff7f, RZ, 0xc0, !PT ;  /* 0xffffff7f14147812 */ /* 0x000fc800078ec0ff */
[----:B------:R-:W-:Y:S02]  /*16a190*/  @P0 LOP3.LUT R20, R20, 0x80, RZ, 0xfc, !PT ;  /* 0x0000008014140812 */ /* 0x000fe400078efcff */
[----:B------:R-:W-:Y:S02]  /*16a1a0*/  ISETP.GE.AND P0, PT, R14, UR13, PT ;  /* 0x0000000d0e007c0c */ /* 0x000fe4000bf06270 */
[----:B------:R-:W-:Y:S02]  /*16a1b0*/  LOP3.LUT R20, R20, 0xffffffbf, RZ, 0xc0, !PT ;  /* 0xffffffbf14147812 */ /* 0x000fe400078ec0ff */
[----:B------:R-:W-:Y:S02]  /*16a1c0*/  ISETP.LT.AND P1, PT, R6, UR24, !P0 ;  /* 0x0000001806007c0c */ /* 0x000fe4000c721270 */
[----:B0-----:R-:W-:Y:S01]  /*16a1d0*/  ISETP.LT.AND P0, PT, R2, UR42, !P0 ;  /* 0x0000002a02007c0c */ /* 0x001fe2000c701270 */
[----:B------:R-:W0:Y:S01]  /*16a1e0*/  LDCU UR42, c[0x0][0x398] ;  /* 0x00007300ff2a77ac */ /* 0x000e220008000800 */
[----:B----4-:R-:W-:-:S09]  /*16a1f0*/  LOP3.LUT R18, R18, 0xffff, RZ, 0xc0, !PT ;  /* 0x0000ffff12127812 */ /* 0x010fd200078ec0ff */
[----:B------:R-:W-:Y:S02]  /*16a200*/  @P1 LOP3.LUT R20, R20, 0x40, RZ, 0xfc, !PT ;  /* 0x0000004014141812 */ /* 0x000fe400078efcff */
[----:B--2---:R-:W-:Y:S02]  /*16a210*/  LOP3.LUT R19, R19, 0xffff, RZ, 0xc0, !PT ;  /* 0x0000ffff13137812 */ /* 0x004fe400078ec0ff */
[----:B------:R-:W-:Y:S02]  /*16a220*/  LOP3.LUT R20, R20, 0xffffffdf, RZ, 0xc0, !PT ;  /* 0xffffffdf14147812 */ /* 0x000fe400078ec0ff */
[----:B------:R-:W-:Y:S02]  /*16a230*/  LOP3.LUT R16, R16, 0xffff, RZ, 0xc0, !PT ;  /* 0x0000ffff10107812 */ /* 0x000fe400078ec0ff */
[----:B------:R-:W-:Y:S02]  /*16a240*/  @P0 LOP3.LUT R20, R20, 0x20, RZ, 0xfc, !PT ;  /* 0x0000002014140812 */ /* 0x000fe400078efcff */
[----:B------:R-:W-:Y:S01]  /*16a250*/  ISETP.GE.AND P0, PT, R0, UR15, PT ;  /* 0x0000000f00007c0c */ /* 0x000fe2000bf06270 */
[----:B------:R-:W2:Y:S01]  /*16a260*/  LDCU.64 UR14, c[0x0][0x398] ;  /* 0x00007300ff0e77ac */ /* 0x000ea20008000a00 */
[----:B------:R-:W-:Y:S01]  /*16a270*/  VIADD R14, R29, 0x8b ;  /* 0x0000008b1d0e7836 */ /* 0x000fe20000000000 */
[----:B------:R-:W4:Y:S01]  /*16a280*/  LDCU UR13, c[0x0][0x398] ;  /* 0x00007300ff0d77ac */ /* 0x000f220008000800 */
[----:B------:R-:W-:-:S02]  /*16a290*/  ISETP.LT.AND P1, PT, R6, UR26, !P0 ;  /* 0x0000001a06007c0c */ /* 0x000fc4000c721270 */
        /* <DEDUP_REMOVED lines=8> */
[----:B------:R-:W1:Y:S03]  /*16a320*/  LDCU.64 UR16, c[0x0][0x398] ;  /* 0x00007300ff1077ac */ /* 0x000e660008000a00 */
[----:B--2---:R-:W-:Y:S02]  /*16a330*/  ISETP.LT.AND P1, PT, R6, UR14, !P0 ;  /* 0x0000000e06007c0c */ /* 0x004fe4000c721270 */
        /* <DEDUP_REMOVED lines=8> */
[----:B------:R-:W2:Y:S03]  /*16a3c0*/  LDCU.64 UR18, c[0x0][0x398] ;  /* 0x00007300ff1277ac */ /* 0x000ea60008000a00 */
[----:B-1----:R-:W-:Y:S02]  /*16a3d0*/  ISETP.LT.AND P1, PT, R6, UR16, !P0 ;  /* 0x0000001006007c0c */ /* 0x002fe4000c721270 */
[----:B0-----:R-:W-:Y:S01]  /*16a3e0*/  ISETP.LT.AND P0, PT, R2, UR42, !P0 ;  /* 0x0000002a02007c0c */ /* 0x001fe2000c701270 */
[----:B------:R-:W-:Y:S01]  /*16a3f0*/  VIADD R0, R29, 0x8f ;  /* 0x0000008f1d007836 */ /* 0x000fe20000000000 */
[----:B------:R-:W-:Y:S01]  /*16a400*/  LOP3.LUT R20, R20, 0xfffffffe, RZ, 0xc0, !PT ;  /* 0xfffffffe14147812 */ /* 0x000fe200078ec0ff */
[----:B------:R-:W0:Y:S10]  /*16a410*/  LDCU UR42, c[0x0][0x398] ;  /* 0x00007300ff2a77ac */ /* 0x000e340008000800 */
[----:B------:R-:W-:-:S02]  /*16a420*/  @P0 LOP3.LUT R21, R21, 0x80000000, RZ, 0xfc, !PT ;  /* 0x8000000015150812 */ /* 0x000fc400078efcff */
[----:B------:R-:W-:Y:S02]  /*16a430*/  ISETP.GE.AND P0, PT, R0, UR21, PT ;  /* 0x0000001500007c0c */ /* 0x000fe4000bf06270 */
[----:B------:R-:W-:Y:S01]  /*16a440*/  @P1 LOP3.LUT R20, R20, 0x1, RZ, 0xfc, !PT ;  /* 0x0000000114141812 */ /* 0x000fe200078efcff */
[----:B------:R-:W1:Y:S01]  /*16a450*/  LDCU.64 UR20, c[0x0][0x398] ;  /* 0x00007300ff1477ac */ /* 0x000e620008000a00 */
[----:B--2---:R-:W-:Y:S02]  /*16a460*/  ISETP.LT.AND P1, PT, R6, UR18, !P0 ;  /* 0x0000001206007c0c */ /* 0x004fe4000c721270 */
[----:B------:R-:W-:Y:S02]  /*16a470*/  ISETP.LT.AND P0, PT, R2, UR50, !P0 ;  /* 0x0000003202007c0c */ /* 0x000fe4000c701270 */
[----:B------:R-:W-:Y:S02]  /*16a480*/  LOP3.LUT R21, R21, 0xbfffffff, RZ, 0xc0, !PT ;  /* 0xbfffffff15157812 */ /* 0x000fe400078ec0ff */
[----:B------:R-:W-:Y:S01]  /*16a490*/  LOP3.LUT R0, R12, 0xffff, RZ, 0xc0, !PT ;  /* 0x0000ffff0c007812 */ /* 0x000fe200078ec0ff */
[----:B------:R-:W-:Y:S01]  /*16a4a0*/  STL [R1+0x5010], R20 ;  /* 0x0050101401007387 */ /* 0x000fe20000100800 */
[----:B------:R-:W2:Y:S05]  /*16a4b0*/  LDCU UR50, c[0x0][0x398] ;  /* 0x00007300ff3277ac */ /* 0x000eaa0008000800 */
[----:B------:R-:W-:-:S04]  /*16a4c0*/  @P1 LOP3.LUT R21, R21, 0x40000000, RZ, 0xfc, !PT ;  /* 0x4000000015151812 */ /* 0x000fc800078efcff */
[----:B------:R-:W-:-:S04]  /*16a4d0*/  LOP3.LUT R21, R21, 0xdfffffff, RZ, 0xc0, !PT ;  /* 0xdfffffff15157812 */ /* 0x000fc800078ec0ff */
[----:B------:R-:W-:Y:S02]  /*16a4e0*/  @P0 LOP3.LUT R21, R21, 0x20000000, RZ, 0xfc, !PT ;  /* 0x2000000015150812 */ /* 0x000fe400078efcff */
[----:B------:R-:W-:Y:S02]  /*16a4f0*/  ISETP.GE.AND P0, PT, R23, UR23, PT ;  /* 0x0000001717007c0c */ /* 0x000fe4000bf06270 */
[----:B------:R-:W-:Y:S02]  /*16a500*/  SHF.R.U32.HI R12, RZ, 0x8, R18 ;  /* 0x00000008ff0c7819 */ /* 0x000fe40000011612 */
[----:B------:R-:W-:Y:S02]  /*16a510*/  LOP3.LUT R21, R21, 0xefffffff, RZ, 0xc0, !PT ;  /* 0xefffffff15157812 */ /* 0x000fe400078ec0ff */
[----:B-1----:R-:W-:Y:S02]  /*16a520*/  ISETP.LT.AND P1, PT, R6, UR20, !P0 ;  /* 0x0000001406007c0c */ /* 0x002fe4000c721270 */
[----:B------:R-:W-:-:S02]  /*16a530*/  PRMT R18, R18, 0x3340, R16 ;  /* 0x0000334012127816 */ /* 0x000fc40000000010 */
[----:B------:R-:W-:Y:S02]  /*16a540*/  ISETP.LT.AND P0, PT, R2, UR65, !P0 ;  /* 0x0000004102007c0c */ /* 0x000fe4000c701270 */
[----:B------:R-:W-:Y:S02]  /*16a550*/  SHF.R.U32.HI R23, RZ, 0x8, R0 ;  /* 0x00000008ff177819 */ /* 0x000fe40000011600 */
[----:B------:R-:W-:Y:S01]  /*16a560*/  LOP3.LUT R12, R12, 0xffff, RZ, 0xc0, !PT ;  /* 0x0000ffff0c0c7812 */ /* 0x000fe200078ec0ff */
[----:B------:R-:W1:Y:S01]  /*16a570*/  LDCU.64 UR22, c[0x0][0x398] ;  /* 0x00007300ff1677ac */ /* 0x000e620008000a00 */
[----:B------:R0:W-:Y:S01]  /*16a580*/  STL [R1+0x3dc], R18 ;  /* 0x0003dc1201007387 */ /* 0x0001e20000100800 */
[----:B------:R-:W1:Y:S02]  /*16a590*/  LDCU UR65, c[0x0][0x398] ;  /* 0x00007300ff4177ac */ /* 0x000e640008000800 */
[----:B------:R-:W-:Y:S02]  /*16a5a0*/  @P1 LOP3.LUT R21, R21, 0x10000000, RZ, 0xfc, !PT ;  /* 0x1000000015151812 */ /* 0x000fe400078efcff */
[----:B0-----:R-:W-:-:S02]  /*16a5b0*/  SHF.R.U32.HI R18, RZ, 0x8, R16 ;  /* 0x00000008ff127819 */ /* 0x001fc40000011610 */
[----:B------:R-:W-:Y:S02]  /*16a5c0*/  SHF.R.U32.HI R16, RZ, 0x8, R19 ;  /* 0x00000008ff107819 */ /* 0x000fe40000011613 */
[----:B------:R-:W-:Y:S02]  /*16a5d0*/  PRMT R19, R19, 0x3340, R0 ;  /* 0x0000334013137816 */ /* 0x000fe40000000000 */
[----:B------:R-:W-:Y:S02]  /*16a5e0*/  LOP3.LUT R21, R21, 0xf7ffffff, RZ, 0xc0, !PT ;  /* 0xf7ffffff15157812 */ /* 0x000fe400078ec0ff */
[----:B------:R-:W-:Y:S02]  /*16a5f0*/  LOP3.LUT R0, R18, 0xffff, RZ, 0xc0, !PT ;  /* 0x0000ffff12007812 */ /* 0x000fe400078ec0ff */
[----:B------:R-:W-:Y:S02]  /*16a600*/  LOP3.LUT R23, R23, 0xffff, RZ, 0xc0, !PT ;  /* 0x0000ffff17177812 */ /* 0x000fe400078ec0ff */
[----:B------:R-:W-:-:S02]  /*16a610*/  @P0 LOP3.LUT R21, R21, 0x8000000, RZ, 0xfc, !PT ;  /* 0x0800000015150812 */ /* 0x000fc400078efcff */
[----:B------:R-:W-:Y:S02]  /*16a620*/  PRMT R0, R12, 0x3340, R0 ;  /* 0x000033400c007816 */ /* 0x000fe40000000000 */
[----:B------:R-:W-:Y:S02]  /*16a630*/  ISETP.GE.AND P0, PT, R24, UR25, PT ;  /* 0x0000001918007c0c */ /* 0x000fe4000bf06270 */
[----:B------:R-:W-:Y:S01]  /*16a640*/  LOP3.LUT R24, R16, 0xffff, RZ, 0xc0, !PT ;  /* 0x0000ffff10187812 */ /* 0x000fe200078ec0ff */
[----:B------:R-:W-:Y:S04]  /*16a650*/  STL [R1+0xc34], R19 ;  /* 0x000c341301007387 */ /* 0x000fe80000100800 */
[----:B------:R0:W-:Y:S04]  /*16a660*/  STL [R1+0x328], R0 ;  /* 0x0003280001007387 */ /* 0x0001e80000100800 */
[----:B------:R-:W2:Y:S04]  /*16a670*/  LDL.LU R18, [R1+0x3068] ;  /* 0x0030680001127983 */ /* 0x000ea80000300800 */
[----:B------:R-:W3:Y:S01]  /*16a680*/  LDL.LU R16, [R1+0x3018] ;  /* 0x0030180001107983 */ /* 0x000ee20000300800 */
[----:B------:R-:W4:Y:S01]  /*16a690*/  LDCU.64 UR24, c[0x0][0x398] ;  /* 0x00007300ff1877ac */ /* 0x000f220008000a00 */
        /* <DEDUP_REMOVED lines=17> */
[----:B------:R-:W4:Y:S08]  /*16a7b0*/  LDCU UR67, c[0x0][0x398] ;  /* 0x00007300ff4377ac */ /* 0x000f300008000800 */
[----:B------:R-:W-:-:S04]  /*16a7c0*/  @P1 LOP3.LUT R21, R21, 0x1000000, RZ, 0xfc, !PT ;  /* 0x0100000015151812 */ /* 0x000fc800078efcff */
[----:B------:R-:W-:-:S04]  /*16a7d0*/  LOP3.LUT R21, R21, 0xff7fffff, RZ, 0xc0, !PT ;  /* 0xff7fffff15157812 */ /* 0x000fc800078ec0ff */
[----:B------:R-:W-:Y:S02]  /*16a7e0*/  @P0 LOP3.LUT R21, R21, 0x800000, RZ, 0xfc, !PT ;  /* 0x0080000015150812 */ /* 0x000fe400078efcff */
[----:B------:R-:W-:Y:S01]  /*16a7f0*/  ISETP.GE.AND P0, PT, R14, UR15, PT ;  /* 0x0000000f0e007c0c */ /* 0x000fe2000bf06270 */
[----:B------:R-:W1:Y:S03]  /*16a800*/  LDCU.64 UR14, c[0x0][0x398] ;  /* 0x00007300ff0e77ac */ /* 0x000e660008000a00 */
[----:B0-----:R-:W-:Y:S02]  /*16a810*/  ISETP.LT.AND P1, PT, R6, UR26, !P0 ;  /* 0x0000001a06007c0c */ /* 0x001fe4000c721270 */
[----:B----4-:R-:W-:Y:S02]  /*16a820*/  ISETP.LT.AND P0, PT, R2, UR67, !P0 ;  /* 0x0000004302007c0c */ /* 0x010fe4000c701270 */
        /* <DEDUP_REMOVED lines=18> */
[----:B----4-:R-:W-:Y:S02]  /*16a950*/  ISETP.LT.AND P1, PT, R6, UR16, !P0 ;  /* 0x0000001006007c0c */ /* 0x010fe4000c721270 */
        /* <DEDUP_REMOVED lines=23> */
[----:B------:R-:W-:-:S02]  /*16aad0*/  LOP3.LUT R0, R22, 0xffff, RZ, 0xc0, !PT ;  /* 0x0000ffff16007812 */ /* 0x000fc400078ec0ff */
[----:B------:R-:W4:Y:S05]  /*16aae0*/  LDL.LU R22, [R1+0x5098] ;  /* 0x0050980001167983 */ /* 0x000f2a0000300800 */
[----:B------:R-:W-:-:S04]  /*16aaf0*/  @P1 LOP3.LUT R21, R21, 0x4000, RZ, 0xfc, !PT ;  /* 0x0000400015151812 */ /* 0x000fc800078efcff */
[----:B------:R-:W-:-:S04]  /*16ab00*/  LOP3.LUT R21, R21, 0xffffdfff, RZ, 0xc0, !PT ;  /* 0xffffdfff15157812 */ /* 0x000fc800078ec0ff */
[----:B------:R-:W-:Y:S02]  /*16ab10*/  @P0 LOP3.LUT R21, R21, 0x2000, RZ, 0xfc, !PT ;  /* 0x0000200015150812 */ /* 0x000fe400078efcff */
[----:B------:R-:W-:Y:S02]  /*16ab20*/  ISETP.GE.AND P0, PT, R23, UR25, PT ;  /* 0x0000001917007c0c */ /* 0x000fe4000bf06270 */
[----:B------:R-:W-:Y:S02]  /*16ab30*/  LOP3.LUT R21, R21, 0xffffefff, RZ, 0xc0, !PT ;  /* 0xffffefff15157812 */ /* 0x000fe400078ec0ff */
[----:B-1----:R-:W-:Y:S02]  /*16ab40*/  ISETP.LT.AND P1, PT, R6, UR22, !P0 ;  /* 0x0000001606007c0c */ /* 0x002fe4000c721270 */
[----:B0-----:R-:W-:Y:S02]  /*16ab50*/  ISETP.LT.AND P0, PT, R2, UR67, !P0 ;  /* 0x0000004302007c0c */ /* 0x001fe4000c701270 */
[----:B------:R-:W-:Y:S01]  /*16ab60*/  SHF.R.U32.HI R23, RZ, 0x8, R0 ;  /* 0x00000008ff177819 */ /* 0x000fe20000011600 */
[----:B------:R-:W0:Y:S01]  /*16ab70*/  LDCU.64 UR24, c[0x0][0x398] ;  /* 0x00007300ff1877ac */ /* 0x000e220008000a00 */
[----:B------:R-:W1:Y:S07]  /*16ab80*/  LDCU UR67, c[0x0][0x398] ;  /* 0x00007300ff4377ac */ /* 0x000e6e0008000800 */
[----:B------:R-:W-:-:S04]  /*16ab90*/  @P1 LOP3.LUT R21, R21, 0x1000, RZ, 0xfc, !PT ;  /* 0x0000100015151812 */ /* 0x000fc800078efcff */
[----:B------:R-:W-:Y:S02]  /*16aba0*/  LOP3.LUT R21, R21, 0xfffff7ff, RZ, 0xc0, !PT ;  /* 0xfffff7ff15157812 */ /* 0x000fe400078ec0ff */
[----:B------:R-:W-:Y:S02]  /*16abb0*/  LOP3.LUT R23, R23, 0xffff, RZ, 0xc0, !PT ;  /* 0x0000ffff17177812 */ /* 0x000fe400078ec0ff */
[----:B------:R-:W-:Y:S02]  /*16abc0*/  @P0 LOP3.LUT R21, R21, 0x800, RZ, 0xfc, !PT ;  /* 0x0000080015150812 */ /* 0x000fe400078efcff */
[----:B------:R-:W-:Y:S01]  /*16abd0*/  ISETP.GE.AND P0, PT, R24, UR27, PT ;  /* 0x0000001b18007c0c */ /* 0x000fe2000bf06270 */
[----:B------:R-:W0:Y:S01]  /*16abe0*/  LDCU.64 UR26, c[0x0][0x398] ;  /* 0x00007300ff1a77ac */ /* 0x000e220008000a00 */
        /* <DEDUP_REMOVED lines=21> */
[----:B0-----:R-:W-:Y:S02]  /*16ad40*/  ISETP.LT.AND P1, PT, R6, UR24, !P0 ;  /* 0x0000001806007c0c */ /* 0x001fe4000c721270 */
[----:B-1----:R-:W-:-:S02]  /*16ad50*/  ISETP.LT.AND P0, PT, R2, UR67, !P0 ;  /* 0x0000004302007c0c */ /* 0x002fc4000c701270 */
        /* <DEDUP_REMOVED lines=17> */
[----:B------:R-:W3:Y:S03]  /*16ae70*/  LDCU.64 UR16, c[0x0][0x398] ;  /* 0x00007300ff1077ac */ /* 0x000ee60008000a00 */
[----:B-1----:R-:W-:Y:S02]  /*16ae80*/  ISETP.LT.AND P1, PT, R6, UR14, !P0 ;  /* 0x0000000e06007c0c */ /* 0x002fe4000c721270 */
[----:B0-----:R-:W-:Y:S02]  /*16ae90*/  ISETP.LT.AND P0, PT, R2, UR67, !P0 ;  /* 0x0000004302007c0c */ /* 0x001fe4000c701270 */
[----:B------:R-:W-:Y:S01]  /*16aea0*/  LOP3.LUT R21, R21, 0xffffffbf, RZ, 0xc0, !PT ;  /* 0xffffffbf15157812 */ /* 0x000fe200078ec0ff */
[----:B------:R-:W0:Y:S01]  /*16aeb0*/  LDCU UR67, c[0x0][0x398] ;  /* 0x00007300ff4377ac */ /* 0x000e220008000800 */
[----:B---3--:R-:W-:-:S07]  /*16aec0*/  VIADD R0, R29, 0x82 ;  /* 0x000000821d007836 */ /* 0x008fce0000000000 */
        /* <DEDUP_REMOVED lines=8> */
[----:B------:R-:W-:-:S02]  /*16af50*/  VIADD R0, R29, 0x81 ;  /* 0x000000811d007836 */ /* 0x000fc40000000000 */
[----:B------:R-:W-:Y:S01]  /*16af60*/  VIADD R23, R29, 0x7e ;  /* 0x0000007e1d177836 */ /* 0x000fe20000000000 */
[----:B----4-:R-:W-:-:S05]  /*16af70*/  LOP3.LUT R22, R22, 0x7fffffff, RZ, 0xc0, !PT ;  /* 0x7fffffff16167812 */ /* 0x010fca00078ec0ff */
[----:B------:R-:W-:Y:S01]  /*16af80*/  @P1 LOP3.LUT R21, R21, 0x10, RZ, 0xfc, !PT ;  /* 0x0000001015151812 */ /* 0x000fe200078efcff */
[C---:B------:R-:W-:Y:S02]  /*16af90*/  VIADD R24, R29.reuse, 0x7d ;  /* 0x0000007d1d187836 */ /* 0x040fe40000000000 */
[----:B------:R-:W-:Y:S01]  /*16afa0*/  VIADD R28, R29, 0x7c ;  /* 0x0000007c1d1c7836 */ /* 0x000fe20000000000 */
[----:B------:R-:W-:Y:S02]  /*16afb0*/  LOP3.LUT R18, R18, 0xffff, RZ, 0xc0, !PT ;  /* 0x0000ffff12127812 */ /* 0x000fe400078ec0ff */
[----:B------:R-:W-:Y:S02]  /*16afc0*/  LOP3.LUT R21, R21, 0xfffffff7, RZ, 0xc0, !PT ;  /* 0xfffffff715157812 */ /* 0x000fe400078ec0ff */
[----:B--2---:R-:W-:Y:S02]  /*16afd0*/  LOP3.LUT R19, R19, 0xffff, RZ, 0xc0, !PT ;  /* 0x0000ffff13137812 */ /* 0x004fe400078ec0ff */
[----:B------:R-:W-:-:S02]  /*16afe0*/  @P0 LOP3.LUT R21, R21, 0x8, RZ, 0xfc, !PT ;  /* 0x0000000815150812 */ /* 0x000fc400078efcff */
[----:B------:R-:W-:Y:S01]  /*16aff0*/  ISETP.GE.AND P0, PT, R0, UR21, PT ;  /* 0x0000001500007c0c */ /* 0x000fe2000bf06270 */
[----:B------:R-:W0:Y:S01]  /*16b000*/  LDCU.64 UR20, c[0x0][0x398] ;  /* 0x00007300ff1477ac */ /* 0x000e220008000a00 */
[----:B------:R-:W-:Y:S02]  /*16b010*/  LOP3.LUT R16, R16, 0xffff, RZ, 0xc0, !PT ;  /* 0x0000ffff10107812 */ /* 0x000fe400078ec0ff */
[----:B-1----:R-:W-:Y:S02]  /*16b020*/  ISETP.LT.AND P1, PT, R6, UR18, !P0 ;  /* 0x0000001206007c0c */ /* 0x002fe4000c721270 */
[----:B------:R-:W-:Y:S02]  /*16b030*/  ISETP.LT.AND P0, PT, R2, UR66, !P0 ;  /* 0x0000004202007c0c */ /* 0x000fe4000c701270 */
[----:B------:R-:W-:Y:S01]  /*16b040*/  LOP3.LUT R21, R21, 0xfffffffb, RZ, 0xc0, !PT ;  /* 0xfffffffb15157812 */ /* 0x000fe200078ec0ff */
[C---:B------:R-:W-:Y:S02]  /*16b050*/  VIADD R0, R29.reuse, 0x80 ;  /* 0x000000801d007836 */ /* 0x040fe40000000000 */
[----:B------:R-:W-:Y:S01]  /*16b060*/  VIADD R14, R29, 0x7b ;  /* 0x0000007b1d0e7836 */ /* 0x000fe20000000000 */
[----:B------:R-:W1:Y:S01]  /*16b070*/  LDCU UR67, c[0x0][0x398] ;  /* 0x00007300ff4377ac */ /* 0x000e620008000800 */
[----:B------:R-:W2:Y:S04]  /*16b080*/  LDCU UR66, c[0x0][0x398] ;  /* 0x00007300ff4277ac */ /* 0x000ea80008000800 */
[----:B------:R-:W-:-:S04]  /*16b090*/  @P1 LOP3.LUT R21, R21, 0x4, RZ, 0xfc, !PT ;  /* 0x0000000415151812 */ /* 0x000fc800078efcff */
[----:B------:R-:W-:-:S04]  /*16b0a0*/  LOP3.LUT R21, R21, 0xfffffffd, RZ, 0xc0, !PT ;  /* 0xfffffffd15157812 */ /* 0x000fc800078ec0ff */
[----:B------:R-:W-:Y:S02]  /*16b0b0*/  @P0 LOP3.LUT R21, R21, 0x2, RZ, 0xfc, !PT ;  /* 0x0000000215150812 */ /* 0x000fe400078efcff */
[----:B------:R-:W-:Y:S01]  /*16b0c0*/  ISETP.GE.AND P0, PT, R0, UR23, PT ;  /* 0x0000001700007c0c */ /* 0x000fe2000bf06270 */
[----:B------:R-:W3:Y:S03]  /*16b0d0*/  LDCU.64 UR22, c[0x0][0x398] ;  /* 0x00007300ff1677ac */ /* 0x000ee60008000a00 */
[----:B0-----:R-:W-:Y:S02]  /*16b0e0*/  ISETP.LT.AND P1, PT, R6, UR20, !P0 ;  /* 0x0000001406007c0c */ /* 0x001fe4000c721270 */
[----:B------:R-:W-:Y:S01]  /*16b0f0*/  ISETP.LT.AND P0, PT, R2, UR64, !P0 ;  /* 0x0000004002007c0c */ /* 0x000fe2000c701270 */
[----:B------:R-:W-:Y:S01]  /*16b100*/  VIADD R0, R29, 0x7f ;  /* 0x0000007f1d007836 */ /* 0x000fe20000000000 */
[----:B------:R-:W-:Y:S01]  /*16b110*/  LOP3.LUT R21, R21, 0xfffffffe, RZ, 0xc0, !PT ;  /* 0xfffffffe15157812 */ /* 0x000fe200078ec0ff */
[----:B------:R-:W0:Y:S10]  /*16b120*/  LDCU UR64, c[0x0][0x398] ;  /* 0x00007300ff4077ac */ /* 0x000e340008000800 */
[----:B------:R-:W-:-:S02]  /*16b130*/  @P0 LOP3.LUT R22, R22, 0x80000000, RZ, 0xfc, !PT ;  /* 0x8000000016160812 */ /* 0x000fc400078efcff */
[----:B------:R-:W-:Y:S02]  /*16b140*/  ISETP.GE.AND P0, PT, R0, UR25, PT ;  /* 0x0000001900007c0c */ /* 0x000fe4000bf06270 */
[----:B------:R-:W-:Y:S01]  /*16b150*/  @P1 LOP3.LUT R21, R21, 0x1, RZ, 0xfc, !PT ;  /* 0x0000000115151812 */ /* 0x000fe200078efcff */
[----:B------:R-:W4:Y:S01]  /*16b160*/  LDCU.64 UR24, c[0x0][0x398] ;  /* 0x00007300ff1877ac */ /* 0x000f220008000a00 */
[----:B---3--:R-:W-:Y:S02]  /*16b170*/  ISETP.LT.AND P1, PT, R6, UR22, !P0 ;  /* 0x0000001606007c0c */ /* 0x008fe4000c721270 */
[----:B------:R-:W-:Y:S02]  /*16b180*/  ISETP.LT.AND P0, PT, R2, UR60, !P0 ;  /* 0x0000003c02007c0c */ /* 0x000fe4000c701270 */
[----:B------:R-:W-:Y:S02]  /*16b190*/  LOP3.LUT R22, R22, 0xbfffffff, RZ, 0xc0, !PT ;  /* 0xbfffffff16167812 */ /* 0x000fe400078ec0ff */
[----:B------:R-:W-:Y:S01]  /*16b1a0*/  LOP3.LUT R0, R12, 0xffff, RZ, 0xc0, !PT ;  /* 0x0000ffff0c007812 */ /* 0x000fe200078ec0ff */
[----:B------:R-:W-:Y:S01]  /*16b1b0*/  STL [R1+0x5014], R21 ;  /* 0x0050141501007387 */ /* 0x000fe20000100800 */
[----:B------:R-:W3:Y:S05]  /*16b1c0*/  LDCU UR60, c[0x0][0x398] ;  /* 0x00007300ff3c77ac */ /* 0x000eea0008000800 */
[----:B------:R-:W-:-:S04]  /*16b1d0*/  @P1 LOP3.LUT R22, R22, 0x40000000, RZ, 0xfc, !PT ;  /* 0x4000000016161812 */ /* 0x000fc800078efcff */
[----:B------:R-:W-:-:S04]  /*16b1e0*/  LOP3.LUT R22, R22, 0xdfffffff, RZ, 0xc0, !PT ;  /* 0xdfffffff16167812 */ /* 0x000fc800078ec0ff */
[----:B------:R-:W-:Y:S02]  /*16b1f0*/  @P0 LOP3.LUT R22, R22, 0x20000000, RZ, 0xfc, !PT ;  /* 0x2000000016160812 */ /* 0x000fe400078efcff */
[----:B------:R-:W-:Y:S02]  /*16b200*/  ISETP.GE.AND P0, PT, R23, UR27, PT ;  /* 0x0000001b17007c0c */ /* 0x000fe4000bf06270 */
[----:B------:R-:W-:Y:S02]  /*16b210*/  SHF.R.U32.HI R12, RZ, 0x8, R18 ;  /* 0x00000008ff0c7819 */ /* 0x000fe40000011612 */
[----:B------:R-:W-:Y:S02]  /*16b220*/  LOP3.LUT R22, R22, 0xefffffff, RZ, 0xc0, !PT ;  /* 0xefffffff16167812 */ /* 0x000fe400078ec0ff */
[----:B----4-:R-:W-:Y:S02]  /*16b230*/  ISETP.LT.AND P1, PT, R6, UR24, !P0 ;  /* 0x0000001806007c0c */ /* 0x010fe4000c721270 */
[----:B------:R-:W-:-:S02]  /*16b240*/  PRMT R18, R18, 0x3340, R16 ;  /* 0x0000334012127816 */ /* 0x000fc40000000010 */
[----:B------:R-:W-:Y:S02]  /*16b250*/  ISETP.LT.AND P0, PT, R2, UR58, !P0 ;  /* 0x0000003a02007c0c */ /* 0x000fe4000c701270 */
[----:B------:R-:W-:Y:S02]  /*16b260*/  SHF.R.U32.HI R23, RZ, 0x8, R0 ;  /* 0x00000008ff177819 */ /* 0x000fe40000011600 */
[----:B------:R-:W-:Y:S01]  /*16b270*/  LOP3.LUT R12, R12, 0xffff, RZ, 0xc0, !PT ;  /* 0x0000ffff0c0c7812 */ /* 0x000fe200078ec0ff */
[----:B------:R-:W4:Y:S01]  /*16b280*/  LDCU.64 UR26, c[0x0][0x398] ;  /* 0x00007300ff1a77ac */ /* 0x000f220008000a00 */
        /* <DEDUP_REMOVED lines=17> */
[----:B------:R-:W1:Y:S01]  /*16b3a0*/  LDCU.64 UR14, c[0x0][0x398] ;  /* 0x00007300ff0e77ac */ /* 0x000e620008000a00 */
[----:B0-----:R-:W-:-:S05]  /*16b3b0*/  PRMT R0, R24, 0x3340, R23 ;  /* 0x0000334018007816 */ /* 0x001fca0000000017 */
[----:B------:R0:W-:Y:S04]  /*16b3c0*/  STL [R1+0x33c], R0 ;  /* 0x00033c0001007387 */ /* 0x0001e80000100800 */
[----:B------:R-:W3:Y:S01]  /*16b3d0*/  LDL.LU R12, [R1+0x1810] ;  /* 0x00181000010c7983 */ /* 0x000ee20000300800 */
[----:B----4-:R-:W-:Y:S02]  /*16b3e0*/  ISETP.LT.AND P1, PT, R6, UR26, !P0 ;  /* 0x0000001a06007c0c */ /* 0x010fe4000c721270 */
[----:B------:R-:W-:Y:S02]  /*16b3f0*/  ISETP.LT.AND P0, PT, R2, UR56, !P0 ;  /* 0x0000003802007c0c */ /* 0x000fe4000c701270 */
[----:B------:R-:W-:Y:S01]  /*16b400*/  LOP3.LUT R22, R22, 0xfbffffff, RZ, 0xc0, !PT ;  /* 0xfbffffff16167812 */ /* 0x000fe200078ec0ff */
[----:B------:R-:W-:-:S02]  /*16b410*/  VIADD R23, R29, 0x76 ;  /* 0x000000761d177836 */ /* 0x000fc40000000000 */
[----:B------:R-:W-:Y:S01]  /*16b420*/  VIADD R24, R29, 0x75 ;  /* 0x000000751d187836 */ /* 0x000fe20000000000 */
[----:B------:R-:W4:Y:S05]  /*16b430*/  LDCU UR56, c[0x0][0x398] ;  /* 0x00007300ff3877ac */ /* 0x000f2a0008000800 */
[----:B------:R-:W-:-:S04]  /*16b440*/  @P1 LOP3.LUT R22, R22, 0x4000000, RZ, 0xfc, !PT ;  /* 0x0400000016161812 */ /* 0x000fc800078efcff */
[----:B------:R-:W-:-:S04]  /*16b450*/  LOP3.LUT R22, R22, 0xfdffffff, RZ, 0xc0, !PT ;  /* 0xfdffffff16167812 */ /* 0x000fc800078ec0ff */
[----:B------:R-:W-:Y:S02]  /*16b460*/  @P0 LOP3.LUT R22, R22, 0x2000000, RZ, 0xfc, !PT ;  /* 0x0200000016160812 */ /* 0x000fe400078efcff */
[----:B------:R-:W-:Y:S01]  /*16b470*/  ISETP.GE.AND P0, PT, R28, UR17, PT ;  /* 0x000000111c007c0c */ /* 0x000fe2000bf06270 */
[----:B------:R-:W4:Y:S03]  /*16b480*/  LDCU.64 UR16, c[0x0][0x398] ;  /* 0x00007300ff1077ac */ /* 0x000f260008000a00 */
[----:B-1----:R-:W-:Y:S02]  /*16b490*/  ISETP.LT.AND P1, PT, R6, UR14, !P0 ;  /* 0x0000000e06007c0c */ /* 0x002fe4000c721270 */
        /* <DEDUP_REMOVED lines=52> */
[----:B------:R-:W-:-:S02]  /*16b7e0*/  LOP3.LUT R22, R22, 0xffffbfff, RZ, 0xc0, !PT ;  /* 0xffffbfff16167812 */ /* 0x000fc400078ec0ff */
[----:B------:R-:W-:Y:S01]  /*16b7f0*/  LOP3.LUT R0, R25, 0xffff, RZ, 0xc0, !PT ;  /* 0x0000ffff19007812 */ /* 0x000fe200078ec0ff */
[----:B------:R-:W0:Y:S01]  /*16b800*/  LDCU UR40, c[0x0][0x398] ;  /* 0x00007300ff2877ac */ /* 0x000e220008000800 */
[----:B------:R-:W4:Y:S05]  /*16b810*/  LDL.LU R25, [R1+0x5094] ;  /* 0x0050940001197983 */ /* 0x000f2a0000300800 */
[----:B------:R-:W-:-:S04]  /*16b820*/  @P1 LOP3.LUT R22, R22, 0x4000, RZ, 0xfc, !PT ;  /* 0x0000400016161812 */ /* 0x000fc800078efcff */
[----:B------:R-:W-:-:S04]  /*16b830*/  LOP3.LUT R22, R22, 0xffffdfff, RZ, 0xc0, !PT ;  /* 0xffffdfff16167812 */ /* 0x000fc800078ec0ff */
[----:B------:R-:W-:Y:S02]  /*16b840*/  @P0 LOP3.LUT R22, R22, 0x2000, RZ, 0xfc, !PT ;  /* 0x0000200016160812 */ /* 0x000fe400078efcff */
[----:B------:R-:W-:Y:S02]  /*16b850*/  ISETP.GE.AND P0, PT, R23, UR15, PT ;  /* 0x0000000f17007c0c */ /* 0x000fe4000bf06270 */
[----:B------:R-:W-:Y:S02]  /*16b860*/  LOP3.LUT R22, R22, 0xffffefff, RZ, 0xc0, !PT ;  /* 0xffffefff16167812 */ /* 0x000fe400078ec0ff */
[----:B-1----:R-:W-:Y:S02]  /*16b870*/  ISETP.LT.AND P1, PT, R6, UR26, !P0 ;  /* 0x0000001a06007c0c */ /* 0x002fe4000c721270 */
[----:B------:R-:W-:Y:S02]  /*16b880*/  ISETP.LT.AND P0, PT, R2, UR39, !P0 ;  /* 0x0000002702007c0c */ /* 0x000fe4000c701270 */
[----:B------:R-:W-:Y:S01]  /*16b890*/  SHF.R.U32.HI R23, RZ, 0x8, R0 ;  /* 0x00000008ff177819 */ /* 0x000fe20000011600 */
[----:B------:R-:W1:Y:S01]  /*16b8a0*/  LDCU.64 UR14, c[0x0][0x398] ;  /* 0x00007300ff0e77ac */ /* 0x000e620008000a00 */
[----:B------:R-:W0:Y:S07]  /*16b8b0*/  LDCU UR39, c[0x0][0x398] ;  /* 0x00007300ff2777ac */ /* 0x000e2e0008000800 */
        /* <DEDUP_REMOVED lines=27> */
[----:B-1----:R-:W-:Y:S02]  /*16ba70*/  ISETP.LT.AND P1, PT, R6, UR14, !P0 ;  /* 0x0000000e06007c0c */ /* 0x002fe4000c721270 */
        /* <DEDUP_REMOVED lines=13> */
[----:B---3--:R-:W-:Y:S01]  /*16bb50*/  VIADD R0, R29, 0x72 ;  /* 0x000000721d007836 */ /* 0x008fe20000000000 */
[----:B----4-:R-:W-:-:S07]  /*16bb60*/  LOP3.LUT R25, R25, 0x7fffffff, RZ, 0xc0, !PT ;  /* 0x7fffffff19197812 */ /* 0x010fce00078ec0ff */
[----:B------:R-:W-:Y:S01]  /*16bb70*/  @P1 LOP3.LUT R22, R22, 0x100, RZ, 0xfc, !PT ;  /* 0x0000010016161812 */ /* 0x000fe200078efcff */
[----:B------:R-:W-:Y:S01]  /*16bb80*/  VIADD R28, R29, 0x6c ;  /* 0x0000006c1d1c7836 */ /* 0x000fe20000000000 */
[----:B------:R-:W0:Y:S02]  /*16bb90*/  LDCU UR36, c[0x0][0x398] ;  /* 0x00007300ff2477ac */ /* 0x000e240008000800 */
[----:B------:R-:W-:-:S04]  /*16bba0*/  LOP3.LUT R22, R22, 0xffffff7f, RZ, 0xc0, !PT ;  /* 0xffffff7f16167812 */ /* 0x000fc800078ec0ff */
[----:B------:R-:W-:Y:S02]  /*16bbb0*/  @P0 LOP3.LUT R22, R22, 0x80, RZ, 0xfc, !PT ;  /* 0x0000008016160812 */ /* 0x000fe400078efcff */
[----:B------:R-:W-:Y:S01]  /*16bbc0*/  ISETP.GE.AND P0, PT, R14, UR21, PT ;  /* 0x000000150e007c0c */ /* 0x000fe2000bf06270 */
[----:B------:R-:W3:Y:S03]  /*16bbd0*/  LDCU.64 UR20, c[0x0][0x398] ;  /* 0x00007300ff1477ac */ /* 0x000ee60008000a00 */
[----:B-1----:R-:W-:Y:S02]  /*16bbe0*/  ISETP.LT.AND P1, PT, R6, UR18, !P0 ;  /* 0x0000001206007c0c */ /* 0x002fe4000c721270 */
[----:B------:R-:W-:Y:S02]  /*16bbf0*/  ISETP.LT.AND P0, PT, R2, UR35, !P0 ;  /* 0x0000002302007c0c */ /* 0x000fe4000c701270 */
[----:B------:R-:W-:-:S02]  /*16bc00*/  LOP3.LUT R22, R22, 0xffffffbf, RZ, 0xc0, !PT ;  /* 0xffffffbf16167812 */ /* 0x000fc400078ec0ff */
[----:B------:R-:W-:-:S07]  /*16bc10*/  LOP3.LUT R18, R18, 0xffff, RZ, 0xc0, !PT ;  /* 0x0000ffff12127812 */ /* 0x000fce00078ec0ff */
[----:B------:R-:W-:Y:S02]  /*16bc20*/  @P1 LOP3.LUT R22, R22, 0x40, RZ, 0xfc, !PT ;  /* 0x0000004016161812 */ /* 0x000fe400078efcff */
[----:B--2---:R-:W-:Y:S02]  /*16bc30*/  LOP3.LUT R19, R19, 0xffff, RZ, 0xc0, !PT ;  /* 0x0000ffff13137812 */ /* 0x004fe400078ec0ff */
[----:B------:R-:W-:Y:S02]  /*16bc40*/  LOP3.LUT R22, R22, 0xffffffdf, RZ, 0xc0, !PT ;  /* 0xffffffdf16167812 */ /* 0x000fe400078ec0ff */
[----:B------:R-:W-:Y:S02]  /*16bc50*/  LOP3.LUT R16, R16, 0xffff, RZ, 0xc0, !PT ;  /* 0x0000ffff10107812 */ /* 0x000fe400078ec0ff */
[----:B------:R-:W-:Y:S02]  /*16bc60*/  @P0 LOP3.LUT R22, R22, 0x20, RZ, 0xfc, !PT ;  /* 0x0000002016160812 */ /* 0x000fe400078efcff */
[----:B------:R-:W-:Y:S01]  /*16bc70*/  ISETP.GE.AND P0, PT, R0, UR23, PT ;  /* 0x0000001700007c0c */ /* 0x000fe2000bf06270 */
[----:B------:R-:W1:Y:S01]  /*16bc80*/  LDCU.64 UR22, c[0x0][0x398] ;  /* 0x00007300ff1677ac */ /* 0x000e620008000a00 */
[----:B------:R-:W-:Y:S01]  /*16bc90*/  VIADD R14, R29, 0x6b ;  /* 0x0000006b1d0e7836 */ /* 0x000fe20000000000 */
[----:B------:R-:W2:Y:S01]  /*16bca0*/  LDCU UR35, c[0x0][0x398] ;  /* 0x00007300ff2377ac */ /* 0x000ea20008000800 */
[----:B---3--:R-:W-:-:S02]  /*16bcb0*/  ISETP.LT.AND P1, PT, R6, UR20, !P0 ;  /* 0x0000001406007c0c */ /* 0x008fc4000c721270 */
[----:B------:R-:W-:Y:S02]  /*16bcc0*/  ISETP.LT.AND P0, PT, R2, UR34, !P0 ;  /* 0x0000002202007c0c */ /* 0x000fe4000c701270 */
[----:B------:R-:W-:Y:S01]  /*16bcd0*/  LOP3.LUT R22, R22, 0xffffffef, RZ, 0xc0, !PT ;  /* 0xffffffef16167812 */ /* 0x000fe200078ec0ff */
[----:B------:R-:W-:Y:S01]  /*16bce0*/  VIADD R0, R29, 0x71 ;  /* 0x000000711d007836 */ /* 0x000fe20000000000 */
[----:B------:R-:W3:Y:S07]  /*16bcf0*/  LDCU UR34, c[0x0][0x398] ;  /* 0x00007300ff2277ac */ /* 0x000eee0008000800 */
        /* <DEDUP_REMOVED lines=14> */
[----:B------:R-:W0:Y:S03]  /*16bde0*/  LDCU.64 UR26, c[0x0][0x398] ;  /* 0x00007300ff1a77ac */ /* 0x000e260008000a00 */
[----:B----4-:R-:W-:Y:S02]  /*16bdf0*/  ISETP.LT.AND P1, PT, R6, UR24, !P0 ;  /* 0x0000001806007c0c */ /* 0x010fe4000c721270 */
[----:B------:R-:W-:Y:S01]  /*16be00*/  ISETP.LT.AND P0, PT, R2, UR32, !P0 ;  /* 0x0000002002007c0c */ /* 0x000fe2000c701270 */
[----:B------:R-:W-:Y:S01]  /*16be10*/  VIADD R0, R29, 0x6f ;  /* 0x0000006f1d007836 */ /* 0x000fe20000000000 */
[----:B------:R-:W-:Y:S01]  /*16be20*/  LOP3.LUT R22, R22, 0xfffffffe, RZ, 0xc0, !PT ;  /* 0xfffffffe16167812 */ /* 0x000fe200078ec0ff */
[----:B------:R-:W4:Y:S10]  /*16be30*/  LDCU UR32, c[0x0][0x398] ;  /* 0x00007300ff2077ac */ /* 0x000f340008000800 */
[----:B------:R-:W-:-:S02]  /*16be40*/  @P0 LOP3.LUT R25, R25, 0x80000000, RZ, 0xfc, !PT ;  /* 0x8000000019190812 */ /* 0x000fc400078efcff */
[----:B------:R-:W-:Y:S02]  /*16be50*/  ISETP.GE.AND P0, PT, R0, UR15, PT ;  /* 0x0000000f00007c0c */ /* 0x000fe4000bf06270 */
[----:B------:R-:W-:Y:S01]  /*16be60*/  @P1 LOP3.LUT R22, R22, 0x1, RZ, 0xfc, !PT ;  /* 0x0000000116161812 */ /* 0x000fe200078efcff */
[----:B------:R-:W1:Y:S01]  /*16be70*/  LDCU.64 UR14, c[0x0][0x398] ;  /* 0x00007300ff0e77ac */ /* 0x000e620008000a00 */
[----:B0-----:R-:W-:Y:S02]  /*16be80*/  ISETP.LT.AND P1, PT, R6, UR26, !P0 ;  /* 0x0000001a06007c0c */ /* 0x001fe4000c721270 */
[----:B------:R-:W-:Y:S02]  /*16be90*/  ISETP.LT.AND P0, PT, R2, UR30, !P0 ;  /* 0x0000001e02007c0c */ /* 0x000fe4000c701270 */
[----:B------:R-:W-:Y:S02]  /*16bea0*/  LOP3.LUT R25, R25, 0xbfffffff, RZ, 0xc0, !PT ;  /* 0xbfffffff19197812 */ /* 0x000fe400078ec0ff */
[----:B------:R-:W-:Y:S01]  /*16beb0*/  LOP3.LUT R0, R12, 0xffff, RZ, 0xc0, !PT ;  /* 0x0000ffff0c007812 */ /* 0x000fe200078ec0ff */
[----:B------:R-:W-:Y:S01]  /*16bec0*/  STL [R1+0x5018], R22 ;  /* 0x0050181601007387 */ /* 0x000fe20000100800 */
[----:B------:R-:W0:Y:S01]  /*16bed0*/  LDCU UR26, c[0x0][0x398] ;  /* 0x00007300ff1a77ac */ /* 0x000e220008000800 */
[----:B------:R-:W0:Y:S04]  /*16bee0*/  LDCU UR30, c[0x0][0x398] ;  /* 0x00007300ff1e77ac */ /* 0x000e280008000800 */
        /* <DEDUP_REMOVED lines=41> */
[----:B----4-:R-:W-:Y:S02]  /*16c180*/  ISETP.LT.AND P1, PT, R6, UR18, !P0 ;  /* 0x0000001206007c0c */ /* 0x010fe4000c721270 */
[----:B------:R-:W-:Y:S02]  /*16c190*/  ISETP.LT.AND P0, PT, R2, UR4, !P0 ;  /* 0x0000000402007c0c */ /* 0x000fe4000c701270 */
[----:B------:R-:W-:-:S09]  /*16c1a0*/  LOP3.LUT R25, R25, 0xfeffffff, RZ, 0xc0, !PT ;  /* 0xfeffffff19197812 */ /* 0x000fd200078ec0ff */
        /* <DEDUP_REMOVED lines=8> */
[----:B0-----:R-:W-:-:S08]  /*16c230*/  VIADD R0, R29, 0x6a ;  /* 0x0000006a1d007836 */ /* 0x001fd00000000000 */
        /* <DEDUP_REMOVED lines=8> */
[----:B------:R-:W-:-:S08]  /*16c2c0*/  VIADD R0, R29, 0x69 ;  /* 0x000000691d007836 */ /* 0x000fd00000000000 */
[----:B------:R-:W-:-:S04]  /*16c2d0*/  @P1 LOP3.LUT R25, R25, 0x100000, RZ, 0xfc, !PT ;  /* 0x0010000019191812 */ /* 0x000fc800078efcff */
[----:B------:R-:W-:-:S04]  /*16c2e0*/  LOP3.LUT R25, R25, 0xfff7ffff, RZ, 0xc0, !PT ;  /* 0xfff7ffff19197812 */ /* 0x000fc800078ec0ff */
[----:B------:R-:W-:Y:S02]  /*16c2f0*/  @P0 LOP3.LUT R25, R25, 0x80000, RZ, 0xfc, !PT ;  /* 0x0008000019190812 */ /* 0x000fe400078efcff */
[----:B------:R-:W-:-:S04]  /*16c300*/  ISETP.GE.AND P0, PT, R0, UR27, PT ;  /* 0x0000001b00007c0c */ /* 0x000fc8000bf06270 */
[----:B0-----:R-:W-:Y:S02]  /*16c310*/  ISETP.LT.AND P1, PT, R6, UR24, !P0 ;  /* 0x0000001806007c0c */ /* 0x001fe4000c721270 */
[----:B------:R-:W-:Y:S01]  /*16c320*/  ISETP.LT.AND P0, PT, R2, UR9, !P0 ;  /* 0x0000000902007c0c */ /* 0x000fe2000c701270 */
[----:B------:R-:W0:Y:S01]  /*16c330*/  LDCU.64 UR8, c[0x0][0x398] ;  /* 0x00007300ff0877ac */ /* 0x000e220008000a00 */
[----:B------:R-:W-:Y:S01]  /*16c340*/  LOP3.LUT R25, R25, 0xfffbffff, RZ, 0xc0, !PT ;  /* 0xfffbffff19197812 */ /* 0x000fe200078ec0ff */
[----:B------:R-:W-:-:S08]  /*16c350*/  VIADD R0, R29, 0x68 ;  /* 0x000000681d007836 */ /* 0x000fd00000000000 */
        /* <DEDUP_REMOVED lines=8> */
[----:B------:R-:W-:-:S08]  /*16c3e0*/  VIADD R0, R29, 0x67 ;  /* 0x000000671d007836 */ /* 0x000fd00000000000 */
[----:B------:R-:W-:-:S04]  /*16c3f0*/  @P1 LOP3.LUT R25, R25, 0x10000, RZ, 0xfc, !PT ;  /* 0x0001000019191812 */ /* 0x000fc800078efcff */
[----:B------:R-:W-:-:S04]  /*16c400*/  LOP3.LUT R25, R25, 0xffff7fff, RZ, 0xc0, !PT ;  /* 0xffff7fff19197812 */ /* 0x000fc800078ec0ff */
[----:B------:R-:W-:Y:S02]  /*16c410*/  @P0 LOP3.LUT R25, R25, 0x8000, RZ, 0xfc, !PT ;  /* 0x0000800019190812 */ /* 0x000fe400078efcff */
[----:B------:R-:W-:Y:S02]  /*16c420*/  ISETP.GE.AND P0, PT, R0, UR17, PT ;  /* 0x0000001100007c0c */ /* 0x000fe4000bf06270 */
[----:B------:R-:W-:Y:S02]  /*16c430*/  LOP3.LUT R25, R25, 0xffffbfff, RZ, 0xc0, !PT ;  /* 0xffffbfff19197812 */ /* 0x000fe400078ec0ff */
[----:B-1----:R-:W-:Y:S02]  /*16c440*/  ISETP.LT.AND P1, PT, R6, UR14, !P0 ;  /* 0x0000000e06007c0c */ /* 0x002fe4000c721270 */
[----:B------:R-:W-:Y:S01]  /*16c450*/  ISETP.LT.AND P0, PT, R2, UR7, !P0 ;  /* 0x0000000702007c0c */ /* 0x000fe2000c701270 */
[----:B------:R-:W0:Y:S01]  /*16c460*/  LDCU.64 UR6, c[0x0][0x398] ;  /* 0x00007300ff0677ac */ /* 0x000e220008000a00 */
[C---:B------:R-:W-:Y:S01]  /*16c470*/  VIADD R23, R29.reuse, 0x66 ;  /* 0x000000661d177836 */ /* 0x040fe20000000000 */
[----:B------:R-:W-:Y:S01]  /*16c480*/  LOP3.LUT R0, R26, 0xffff, RZ, 0xc0, !PT ;  /* 0x0000ffff1a007812 */ /* 0x000fe200078ec0ff */
[----:B------:R-:W-:Y:S01]  /*16c490*/  VIADD R24, R29, 0x65 ;  /* 0x000000651d187836 */ /* 0x000fe20000000000 */
[----:B------:R-:W4:Y:S01]  /*16c4a0*/  LDL.LU R26, [R1+0x5090] ;  /* 0x00509000011a7983 */ /* 0x000f220000300800 */
[----:B--2---:R-:W-:-:S05]  /*16c4b0*/  LOP3.LUT R18, R18, 0xffff, RZ, 0xc0, !PT ;  /* 0x0000ffff12127812 */ /* 0x004fca00078ec0ff */
[----:B------:R-:W-:Y:S02]  /*16c4c0*/  @P1 LOP3.LUT R25, R25, 0x4000, RZ, 0xfc, !PT ;  /* 0x0000400019191812 */ /* 0x000fe400078efcff */
[----:B---3--:R-:W-:Y:S01]  /*16c4d0*/  LOP3.LUT R19, R16, 0xffff, RZ, 0xc0, !PT ;  /* 0x0000ffff10137812 */ /* 0x008fe200078ec0ff */
[----:B------:R-:W-:Y:S01]  /*16c4e0*/  VIADD R28, R29, 0x64 ;  /* 0x000000641d1c7836 */ /* 0x000fe20000000000 */
[----:B------:R-:W1:Y:S01]  /*16c4f0*/  LDCU.64 UR16, c[0x0][0x398] ;  /* 0x00007300ff1077ac */ /* 0x000e620008000a00 */
[----:B------:R-:W-:-:S04]  /*16c500*/  LOP3.LUT R25, R25, 0xffffdfff, RZ, 0xc0, !PT ;  /* 0xffffdfff19197812 */ /* 0x000fc800078ec0ff */
[----:B------:R-:W-:Y:S02]  /*16c510*/  @P0 LOP3.LUT R25, R25, 0x2000, RZ, 0xfc, !PT ;  /* 0x0000200019190812 */ /* 0x000fe400078efcff */
[----:B------:R-:W-:Y:S02]  /*16c520*/  ISETP.GE.AND P0, PT, R23, UR19, PT ;  /* 0x0000001317007c0c */ /* 0x000fe4000bf06270 */
[----:B------:R-:W-:Y:S02]  /*16c530*/  LOP3.LUT R16, R12, 0xffff, RZ, 0xc0, !PT ;  /* 0x0000ffff0c107812 */ /* 0x000fe400078ec0ff */
[----:B0-----:R-:W-:Y:S02]  /*16c540*/  ISETP.LT.AND P1, PT, R6, UR6, !P0 ;  /* 0x0000000606007c0c */ /* 0x001fe4000c721270 */
[----:B------:R-:W-:Y:S02]  /*16c550*/  SHF.R.U32.HI R12, RZ, 0x8, R18 ;  /* 0x00000008ff0c7819 */ /* 0x000fe40000011612 */
[----:B------:R-:W-:-:S02]  /*16c560*/  ISETP.LT.AND P0, PT, R2, UR5, !P0 ;  /* 0x0000000502007c0c */ /* 0x000fc4000c701270 */
[----:B------:R-:W-:Y:S02]  /*16c570*/  PRMT R18, R18, 0x3340, R16 ;  /* 0x0000334012127816 */ /* 0x000fe40000000010 */
[----:B------:R-:W-:Y:S02]  /*16c580*/  LOP3.LUT R25, R25, 0xffffefff, RZ, 0xc0, !PT ;  /* 0xffffefff19197812 */ /* 0x000fe400078ec0ff */
[----:B------:R-:W-:Y:S02]  /*16c590*/  SHF.R.U32.HI R23, RZ, 0x8, R0 ;  /* 0x00000008ff177819 */ /* 0x000fe40000011600 */
[----:B------:R-:W-:Y:S01]  /*16c5a0*/  LOP3.LUT R12, R12, 0xffff, RZ, 0xc0, !PT ;  /* 0x0000ffff0c0c7812 */ /* 0x000fe200078ec0ff */
[----:B------:R-:W0:Y:S01]  /*16c5b0*/  LDCU.64 UR4, c[0x0][0x398] ;  /* 0x00007300ff0477ac */ /* 0x000e220008000a00 */
[----:B------:R2:W-:Y:S01]  /*16c5c0*/  STL [R1+0x3fc], R18 ;  /* 0x0003fc1201007387 */ /* 0x0005e20000100800 */
[----:B------:R-:W-:Y:S01]  /*16c5d0*/  VIADD R14, R29, 0x63 ;  /* 0x000000631d0e7836 */ /* 0x000fe20000000000 */
[----:B------:R-:W3:Y:S01]  /*16c5e0*/  LDCU.64 UR18, c[0x0][0x398] ;  /* 0x00007300ff1277ac */ /* 0x000ee20008000a00 */
[----:B------:R-:W0:Y:S01]  /*16c5f0*/  LDCU UR6, c[0x0][0x398] ;  /* 0x00007300ff0677ac */ /* 0x000e220008000800 */
[----:B------:R-:W-:-:S02]  /*16c600*/  @P1 LOP3.LUT R25, R25, 0x1000, RZ, 0xfc, !PT ;  /* 0x0000100019191812 */ /* 0x000fc400078efcff */
[----:B--2---:R-:W-:Y:S02]  /*16c610*/  SHF.R.U32.HI R18, RZ, 0x8, R16 ;  /* 0x00000008ff127819 */ /* 0x004fe40000011610 */
[----:B------:R-:W-:Y:S02]  /*16c620*/  SHF.R.U32.HI R16, RZ, 0x8, R19 ;  /* 0x00000008ff107819 */ /* 0x000fe40000011613 */
[----:B------:R-:W-:Y:S02]  /*16c630*/  PRMT R19, R19, 0x3340, R0 ;  /* 0x0000334013137816 */ /* 0x000fe40000000000 */
[----:B------:R-:W-:Y:S02]  /*16c640*/  LOP3.LUT R25, R25, 0xfffff7ff, RZ, 0xc0, !PT ;  /* 0xfffff7ff19197812 */ /* 0x000fe400078ec0ff */
[----:B------:R-:W-:Y:S02]  /*16c650*/  LOP3.LUT R0, R18, 0xffff, RZ, 0xc0, !PT ;  /* 0x0000ffff12007812 */ /* 0x000fe400078ec0ff */
[----:B------:R-:W-:-:S02]  /*16c660*/  LOP3.LUT R23, R23, 0xffff, RZ, 0xc0, !PT ;  /* 0x0000ffff17177812 */ /* 0x000fc400078ec0ff */
[----:B------:R-:W-:Y:S02]  /*16c670*/  @P0 LOP3.LUT R25, R25, 0x800, RZ, 0xfc, !PT ;  /* 0x0000080019190812 */ /* 0x000fe400078efcff */
[----:B------:R-:W-:Y:S02]  /*16c680*/  PRMT R0, R12, 0x3340, R0 ;  /* 0x000033400c007816 */ /* 0x000fe40000000000 */
[----:B------:R-:W-:Y:S02]  /*16c690*/  ISETP.GE.AND P0, PT, R24, UR21, PT ;  /* 0x0000001518007c0c */ /* 0x000fe4000bf06270 */
[----:B------:R-:W-:Y:S01]  /*16c6a0*/  LOP3.LUT R24, R16, 0xffff, RZ, 0xc0, !PT ;  /* 0x0000ffff10187812 */ /* 0x000fe200078ec0ff */
[----:B------:R2:W-:Y:S04]  /*16c6b0*/  STL [R1+0xc54], R19 ;  /* 0x000c541301007387 */ /* 0x0005e80000100800 */
[----:B------:R0:W-:Y:S04]  /*16c6c0*/  STL [R1+0x350], R0 ;  /* 0x0003500001007387 */ /* 0x0001e80000100800 */
[----:B------:R-:W3:Y:S01]  /*16c6d0*/  LDL.LU R18, [R1+0x307c] ;  /* 0x00307c0001127983 */ /* 0x000ee20000300800 */
[----:B------:R-:W-:Y:S01]  /*16c6e0*/  LOP3.LUT R25, R25, 0xfffffbff, RZ, 0xc0, !PT ;  /* 0xfffffbff19197812 */ /* 0x000fe200078ec0ff */
[----:B------:R-:W1:Y:S02]  /*16c6f0*/  LDCU.64 UR20, c[0x0][0x398] ;  /* 0x00007300ff1477ac */ /* 0x000e640008000a00 */
[----:B--2---:R-:W2:Y:S01]  /*16c700*/  LDL.LU R19, [R1+0x1b80] ;  /* 0x001b800001137983 */ /* 0x004ea20000300800 */
[----:B0-----:R-:W-:-:S05]  /*16c710*/  PRMT R0, R24, 0x3340, R23 ;  /* 0x0000334018007816 */ /* 0x001fca0000000017 */
[----:B------:R0:W-:Y:S04]  /*16c720*/  STL [R1+0x354], R0 ;  /* 0x0003540001007387 */ /* 0x0001e80000100800 */
[----:B------:R-:W2:Y:S04]  /*16c730*/  LDL.LU R16, [R1+0x17b0] ;  /* 0x0017b00001107983 */ /* 0x000ea80000300800 */
[----:B------:R-:W2:Y:S01]  /*16c740*/  LDL.LU R12, [R1+0x404] ;  /* 0x00040400010c7983 */ /* 0x000ea20000300800 */
[----:B------:R-:W-:Y:S02]  /*16c750*/  ISETP.LT.AND P1, PT, R6, UR4, !P0 ;  /* 0x0000000406007c0c */ /* 0x000fe4000c721270 */
[----:B------:R-:W-:Y:S01]  /*16c760*/  ISETP.LT.AND P0, PT, R2, UR11, !P0 ;  /* 0x0000000b02007c0c */ /* 0x000fe2000c701270 */
[----:B------:R-:W0:Y:S01]  /*16c770*/  LDCU.64 UR10, c[0x0][0x398] ;  /* 0x00007300ff0a77ac */ /* 0x000e220008000a00 */
[----:B------:R-:W-:-:S02]  /*16c780*/  VIADD R23, R29, 0x5e ;  /* 0x0000005e1d177836 */ /* 0x000fc40000000000 */
[----:B------:R-:W-:Y:S01]  /*16c790*/  VIADD R24, R29, 0x5d ;  /* 0x0000005d1d187836 */ /* 0x000fe20000000000 */
        /* <DEDUP_REMOVED lines=9> */
[----:B----4-:R-:W-:-:S09]  /*16c830*/  LOP3.LUT R26, R26, 0x7fffffff, RZ, 0xc0, !PT ;  /* 0x7fffffff1a1a7812 */ /* 0x010fd200078ec0ff */
[----:B------:R-:W-:Y:S01]  /*16c840*/  @P1 LOP3.LUT R25, R25, 0x100, RZ, 0xfc, !PT ;  /* 0x0000010019191812 */ /* 0x000fe200078efcff */
[----:B------:R-:W-:Y:S01]  /*16c850*/  VIADD R28, R29, 0x5c ;  /* 0x0000005c1d1c7836 */ /* 0x000fe20000000000 */
[----:B------:R-:W0:Y:S02]  /*16c860*/  LDCU.64 UR22, c[0x0][0x398] ;  /* 0x00007300ff1677ac */ /* 0x000e240008000a00 */
[----:B------:R-:W-:-:S04]  /*16c870*/  LOP3.LUT R25, R25, 0xffffff7f, RZ, 0xc0, !PT ;  /* 0xffffff7f19197812 */ /* 0x000fc800078ec0ff */
[----:B------:R-:W-:Y:S02]  /*16c880*/  @P0 LOP3.LUT R25, R25, 0x80, RZ, 0xfc, !PT ;  /* 0x0000008019190812 */ /* 0x000fe400078efcff */
[----:B------:R-:W-:Y:S02]  /*16c890*/  ISETP.GE.AND P0, PT, R14, UR25, PT ;  /* 0x000000190e007c0c */ /* 0x000fe4000bf06270 */
[----:B------:R-:W-:Y:S02]  /*16c8a0*/  LOP3.LUT R25, R25, 0xffffffbf, RZ, 0xc0, !PT ;  /* 0xffffffbf19197812 */ /* 0x000fe400078ec0ff */
[----:B-1----:R-:W-:Y:S02]  /*16c8b0*/  ISETP.LT.AND P1, PT, R6, UR16, !P0 ;  /* 0x0000001006007c0c */ /* 0x002fe4000c721270 */
[----:B------:R-:W-:Y:S01]  /*16c8c0*/  ISETP.LT.AND P0, PT, R2, UR13, !P0 ;  /* 0x0000000d02007c0c */ /* 0x000fe2000c701270 */
[----:B------:R-:W1:Y:S01]  /*16c8d0*/  LDCU.64 UR12, c[0x0][0x398] ;  /* 0x00007300ff0c77ac */ /* 0x000e620008000a00 */
[----:B------:R-:W-:Y:S01]  /*16c8e0*/  VIADD R14, R29, 0x5b ;  /* 0x0000005b1d0e7836 */ /* 0x000fe20000000000 */
[----:B------:R-:W4:Y:S08]  /*16c8f0*/  LDCU.64 UR24, c[0x0][0x398] ;  /* 0x00007300ff1877ac */ /* 0x000f300008000a00 */
        /* <DEDUP_REMOVED lines=25> */
[----:B------:R-:W-:Y:S01]  /*16ca90*/  ISETP.GE.AND P0, PT, R0, UR7, PT ;  /* 0x0000000700007c0c */ /* 0x000fe2000bf06270 */
[----:B------:R-:W-:Y:S01]  /*16caa0*/  VIADD R0, R29, 0x5f ;  /* 0x0000005f1d007836 */ /* 0x000fe20000000000 */
[----:B------:R-:W0:Y:S02]  /*16cab0*/  LDCU UR7, c[0x0][0x398] ;  /* 0x00007300ff0777ac */ /* 0x000e240008000800 */
[----:B-1----:R-:W-:Y:S02]  /*16cac0*/  ISETP.LT.AND P1, PT, R6, UR14, !P0 ;  /* 0x0000000e06007c0c */ /* 0x002fe4000c721270 */
[----:B------:R-:W-:Y:S02]  /*16cad0*/  ISETP.LT.AND P0, PT, R2, UR50, !P0 ;  /* 0x0000003202007c0c */ /* 0x000fe4000c701270 */
[----:B------:R-:W-:Y:S01]  /*16cae0*/  LOP3.LUT R25, R25, 0xfffffffe, RZ, 0xc0, !PT ;  /* 0xfffffffe19197812 */ /* 0x000fe200078ec0ff */
[----:B------:R-:W1:Y:S10]  /*16caf0*/  LDCU UR50, c[0x0][0x398] ;  /* 0x00007300ff3277ac */ /* 0x000e740008000800 */
[----:B------:R-:W-:-:S02]  /*16cb00*/  @P0 LOP3.LUT R26, R26, 0x80000000, RZ, 0xfc, !PT ;  /* 0x800000001a1a0812 */ /* 0x000fc400078efcff */
[----:B------:R-:W-:Y:S02]  /*16cb10*/  ISETP.GE.AND P0, PT, R0, UR5, PT ;  /* 0x0000000500007c0c */ /* 0x000fe4000bf06270 */
[----:B------:R-:W-:Y:S01]  /*16cb20*/  @P1 LOP3.LUT R25, R25, 0x1, RZ, 0xfc, !PT ;  /* 0x0000000119191812 */ /* 0x000fe200078efcff */
[----:B------:R-:W0:Y:S01]  /*16cb30*/  LDCU UR5, c[0x0][0x398] ;  /* 0x00007300ff0577ac */ /* 0x000e220008000800 */
[----:B---3--:R-:W-:Y:S02]  /*16cb40*/  ISETP.LT.AND P1, PT, R6, UR18, !P0 ;  /* 0x0000001206007c0c */ /* 0x008fe4000c721270 */
[----:B------:R-:W-:Y:S02]  /*16cb50*/  ISETP.LT.AND P0, PT, R2, UR65, !P0 ;  /* 0x0000004102007c0c */ /* 0x000fe4000c701270 */
[----:B------:R-:W-:Y:S01]  /*16cb60*/  LOP3.LUT R26, R26, 0xbfffffff, RZ, 0xc0, !PT ;  /* 0xbfffffff1a1a7812 */ /* 0x000fe200078ec0ff */
[----:B------:R-:W-:Y:S01]  /*16cb70*/  STL [R1+0x501c], R25 ;  /* 0x00501c1901007387 */ /* 0x000fe20000100800 */
[----:B------:R-:W3:Y:S07]  /*16cb80*/  LDCU UR65, c[0x0][0x398] ;  /* 0x00007300ff4177ac */ /* 0x000eee0008000800 */
        /* <DEDUP_REMOVED lines=10> */
[----:B------:R-:W-:Y:S02]  /*16cc30*/  LOP3.LUT R26, R26, 0xf7ffffff, RZ, 0xc0, !PT ;  /* 0xf7ffffff1a1a7812 */ /* 0x000fe400078ec0ff */
[----:B------:R-:W-:Y:S02]  /*16cc40*/  LOP3.LUT R18, R18, 0xffff, RZ, 0xc0, !PT ;  /* 0x0000ffff12127812 */ /* 0x000fe400078ec0ff */
[----:B--2---:R-:W-:Y:S02]  /*16cc50*/  LOP3.LUT R16, R16, 0xffff, RZ, 0xc0, !PT ;  /* 0x0000ffff10107812 */ /* 0x004fe400078ec0ff */
[----:B------:R-:W-:Y:S02]  /*16cc60*/  LOP3.LUT R0, R12, 0xffff, RZ, 0xc0, !PT ;  /* 0x0000ffff0c007812 */ /* 0x000fe400078ec0ff */
[----:B------:R-:W-:Y:S02]  /*16cc70*/  SHF.R.U32.HI R12, RZ, 0x8, R18 ;  /* 0x00000008ff0c7819 */ /* 0x000fe40000011612 */
[----:B------:R-:W-:-:S02]  /*16cc80*/  PRMT R18, R18, 0x3340, R16 ;  /* 0x0000334012127816 */ /* 0x000fc40000000010 */
[----:B------:R-:W-:-:S03]  /*16cc90*/  LOP3.LUT R19, R19, 0xffff, RZ, 0xc0, !PT ;  /* 0x0000ffff13137812 */ /* 0x000fc600078ec0ff */
[----:B------:R2:W-:Y:S01]  /*16cca0*/  STL [R1+0xc3c], R18 ;  /* 0x000c3c1201007387 */ /* 0x0005e20000100800 */
[----:B------:R-:W-:Y:S02]  /*16ccb0*/  SHF.R.U32.HI R23, RZ, 0x8, R0 ;  /* 0x00000008ff177819 */ /* 0x000fe40000011600 */
[----:B------:R-:W-:Y:S02]  /*16ccc0*/  LOP3.LUT R12, R12, 0xffff, RZ, 0xc0, !PT ;  /* 0x0000ffff0c0c7812 */ /* 0x000fe400078ec0ff */
[----:B--2---:R-:W-:Y:S02]  /*16ccd0*/  SHF.R.U32.HI R18, RZ, 0x8, R16 ;  /* 0x00000008ff127819 */ /* 0x004fe40000011610 */
[----:B------:R-:W-:Y:S02]  /*16cce0*/  SHF.R.U32.HI R16, RZ, 0x8, R19 ;  /* 0x00000008ff107819 */ /* 0x000fe40000011613 */
[----:B------:R-:W-:Y:S02]  /*16ccf0*/  PRMT R19, R19, 0x3340, R0 ;  /* 0x0000334013137816 */ /* 0x000fe40000000000 */
[----:B------:R-:W-:-:S02]  /*16cd00*/  LOP3.LUT R0, R18, 0xffff, RZ, 0xc0, !PT ;  /* 0x0000ffff12007812 */ /* 0x000fc400078ec0ff */
[----:B------:R-:W-:Y:S02]  /*16cd10*/  @P0 LOP3.LUT R26, R26, 0x8000000, RZ, 0xfc, !PT ;  /* 0x080000001a1a0812 */ /* 0x000fe400078efcff */
[----:B------:R-:W-:Y:S02]  /*16cd20*/  ISETP.GE.AND P0, PT, R24, UR17, PT ;  /* 0x0000001118007c0c */ /* 0x000fe4000bf06270 */
[----:B------:R-:W-:Y:S02]  /*16cd30*/  PRMT R0, R12, 0x3340, R0 ;  /* 0x000033400c007816 */ /* 0x000fe40000000000 */
[----:B------:R-:W-:Y:S02]  /*16cd40*/  LOP3.LUT R24, R16, 0xffff, RZ, 0xc0, !PT ;  /* 0x0000ffff10187812 */ /* 0x000fe400078ec0ff */
[----:B------:R-:W-:Y:S01]  /*16cd50*/  LOP3.LUT R23, R23, 0xffff, RZ, 0xc0, !PT ;  /* 0x0000ffff17177812 */ /* 0x000fe200078ec0ff */
[----:B------:R-:W-:Y:S04]  /*16cd60*/  STL [R1+0xc74], R19 ;  /* 0x000c741301007387 */ /* 0x000fe80000100800 */
[----:B------:R2:W-:Y:S04]  /*16cd70*/  STL [R1+0x358], R0 ;  /* 0x0003580001007387 */ /* 0x0005e80000100800 */
[----:B------:R-:W3:Y:S04]  /*16cd80*/  LDL.LU R18, [R1+0x3080] ;  /* 0x0030800001127983 */ /* 0x000ee80000300800 */
[----:B------:R-:W3:Y:S01]  /*16cd90*/  LDL.LU R16, [R1+0x1b60] ;  /* 0x001b600001107983 */ /* 0x000ee20000300800 */
[----:B------:R-:W1:Y:S01]  /*16cda0*/  LDCU.64 UR16, c[0x0][0x398] ;  /* 0x00007300ff1077ac */ /* 0x000e620008000a00 */
[----:B--2---:R-:W-:-:S05]  /*16cdb0*/  PRMT R0, R24, 0x3340, R23 ;  /* 0x0000334018007816 */ /* 0x004fca0000000017 */
[----:B------:R2:W-:Y:S04]  /*16cdc0*/  STL [R1+0x35c], R0 ;  /* 0x00035c0001007387 */ /* 0x0005e80000100800 */
[----:B------:R-:W3:Y:S01]  /*16cdd0*/  LDL.LU R12, [R1+0x1790] ;  /* 0x00179000010c7983 */ /* 0x000ee20000300800 */
[----:B0-----:R-:W-:Y:S02]  /*16cde0*/  ISETP.LT.AND P1, PT, R6, UR10, !P0 ;  /* 0x0000000a06007c0c */ /* 0x001fe4000c721270 */
[----:B------:R-:W-:Y:S02]  /*16cdf0*/  ISETP.LT.AND P0, PT, R2, UR73, !P0 ;  /* 0x0000004902007c0c */ /* 0x000fe4000c701270 */
[----:B------:R-:W-:Y:S01]  /*16ce00*/  LOP3.LUT R26, R26, 0xfbffffff, RZ, 0xc0, !PT ;  /* 0xfbffffff1a1a7812 */ /* 0x000fe200078ec0ff */
[----:B------:R-:W-:-:S02]  /*16ce10*/  VIADD R23, R29, 0x56 ;  /* 0x000000561d177836 */ /* 0x000fc40000000000 */
[----:B------:R-:W-:Y:S01]  /*16ce20*/  VIADD R24, R29, 0x55 ;  /* 0x000000551d187836 */ /* 0x000fe20000000000 */
[----:B------:R-:W0:Y:S01]  /*16ce30*/  LDCU UR10, c[0x0][0x398] ;  /* 0x00007300ff0a77ac */ /* 0x000e220008000800 */
[----:B------:R-:W0:Y:S04]  /*16ce40*/  LDCU UR73, c[0x0][0x398] ;  /* 0x00007300ff4977ac */ /* 0x000e280008000800 */
[----:B------:R-:W-:-:S04]  /*16ce50*/  @P1 LOP3.LUT R26, R26, 0x4000000, RZ, 0xfc, !PT ;  /* 0x040000001a1a1812 */ /* 0x000fc800078efcff */
[----:B------:R-:W-:-:S04]  /*16ce60*/  LOP3.LUT R26, R26, 0xfdffffff, RZ, 0xc0, !PT ;  /* 0xfdffffff1a1a7812 */ /* 0x000fc800078ec0ff */
[----:B------:R-:W-:Y:S02]  /*16ce70*/  @P0 LOP3.LUT R26, R26, 0x2000000, RZ, 0xfc, !PT ;  /* 0x020000001a1a0812 */ /* 0x000fe400078efcff */
[----:B------:R-:W-:Y:S02]  /*16ce80*/  ISETP.GE.AND P0, PT, R28, UR13, PT ;  /* 0x0000000d1c007c0c */ /* 0x000fe4000bf06270 */
[----:B------:R-:W-:Y:S02]  /*16ce90*/  LOP3.LUT R26, R26, 0xfeffffff, RZ, 0xc0, !PT ;  /* 0xfeffffff1a1a7812 */ /* 0x000fe400078ec0ff */
[----:B-1----:R-:W-:Y:S02]  /*16cea0*/  ISETP.LT.AND P1, PT, R6, UR16, !P0 ;  /* 0x0000001006007c0c */ /* 0x002fe4000c721270 */
[----:B------:R-:W-:Y:S01]  /*16ceb0*/  ISETP.LT.AND P0, PT, R2, UR26, !P0 ;  /* 0x0000001a02007c0c */ /* 0x000fe2000c701270 */
[----:B------:R-:W1:Y:S01]  /*16cec0*/  LDCU UR26, c[0x0][0x398] ;  /* 0x00007300ff1a77ac */ /* 0x000e620008000800 */
[----:B--2---:R-:W-:-:S02]  /*16ced0*/  VIADD R0, R29, 0x5a ;  /* 0x0000005a1d007836 */ /* 0x004fc40000000000 */
[----:B------:R-:W-:Y:S01]  /*16cee0*/  VIADD R28, R29, 0x54 ;  /* 0x000000541d1c7836 */ /* 0x000fe20000000000 */
[----:B------:R-:W2:Y:S06]  /*16cef0*/  LDCU UR13, c[0x0][0x398] ;  /* 0x00007300ff0d77ac */ /* 0x000eac0008000800 */
[----:B------:R-:W-:-:S04]  /*16cf00*/  @P1 LOP3.LUT R26, R26, 0x1000000, RZ, 0xfc, !PT ;  /* 0x010000001a1a1812 */ /* 0x000fc800078efcff */
[----:B------:R-:W-:-:S04]  /*16cf10*/  LOP3.LUT R26, R26, 0xff7fffff, RZ, 0xc0, !PT ;  /* 0xff7fffff1a1a7812 */ /* 0x000fc800078ec0ff */
[----:B------:R-:W-:Y:S02]  /*16cf20*/  @P0 LOP3.LUT R26, R26, 0x800000, RZ, 0xfc, !PT ;  /* 0x008000001a1a0812 */ /* 0x000fe400078efcff */
[----:B------:R-:W-:Y:S02]  /*16cf30*/  ISETP.GE.AND P0, PT, R14, UR9, PT ;  /* 0x000000090e007c0c */ /* 0x000fe4000bf06270 */
[----:B------:R-:W-:Y:S02]  /*16cf40*/  LOP3.LUT R26, R26, 0xffbfffff, RZ, 0xc0, !PT ;  /* 0xffbfffff1a1a7812 */ /* 0x000fe400078ec0ff */
[----:B------:R-:W-:Y:S02]  /*16cf50*/  ISETP.LT.AND P1, PT, R6, UR22, !P0 ;  /* 0x0000001606007c0c */ /* 0x000fe4000c721270 */
[----:B-1----:R-:W-:Y:S01]  /*16cf60*/  ISETP.LT.AND P0, PT, R2, UR26, !P0 ;  /* 0x0000001a02007c0c */ /* 0x002fe2000c701270 */
[----:B------:R-:W1:Y:S01]  /*16cf70*/  LDCU UR26, c[0x0][0x398] ;  /* 0x00007300ff1a77ac */ /* 0x000e620008000800 */
[----:B------:R-:W-:Y:S01]  /*16cf80*/  VIADD R14, R29, 0x53 ;  /* 0x000000531d0e7836 */ /* 0x000fe20000000000 */
[----:B------:R-:W0:Y:S08]  /*16cf90*/  LDCU UR9, c[0x0][0x398] ;  /* 0x00007300ff0977ac */ /* 0x000e300008000800 */
[----:B------:R-:W-:-:S04]  /*16cfa0*/  @P1 LOP3.LUT R26, R26, 0x400000, RZ, 0xfc, !PT ;  /* 0x004000001a1a1812 */ /* 0x000fc800078efcff */
[----:B------:R-:W-:-:S04]  /*16cfb0*/  LOP3.LUT R26, R26, 0xffdfffff, RZ, 0xc0, !PT ;  /* 0xffdfffff1a1a7812 */ /* 0x000fc800078ec0ff */
[----:B------:R-:W-:Y:S02]  /*16cfc0*/  @P0 LOP3.LUT R26, R26, 0x200000, RZ, 0xfc, !PT ;  /* 0x002000001a1a0812 */ /* 0x000fe400078efcff */
[----:B------:R-:W-:Y:S01]  /*16cfd0*/  ISETP.GE.AND P0, PT, R0, UR15, PT ;  /* 0x0000000f00007c0c */ /* 0x000fe2000bf06270 */
[----:B------:R-:W0:Y:S03]  /*16cfe0*/  LDCU.64 UR14, c[0x0][0x398] ;  /* 0x00007300ff0e77ac */ /* 0x000e260008000a00 */
[----:B----4-:R-:W-:Y:S02]  /*16cff0*/  ISETP.LT.AND P1, PT, R6, UR24, !P0 ;  /* 0x0000001806007c0c */ /* 0x010fe4000c721270 */
[----:B-1----:R-:W-:Y:S02]  /*16d000*/  ISETP.LT.AND P0, PT, R2, UR26, !P0 ;  /* 0x0000001a02007c0c */ /* 0x002fe4000c701270 */
[----:B------:R-:W-:Y:S01]  /*16d010*/  LOP3.LUT R26, R26, 0xffefffff, RZ, 0xc0, !PT ;  /* 0xffefffff1a1a7812 */ /* 0x000fe200078ec0ff */
[----:B------:R-:W1:Y:S01]  /*16d020*/  LDCU UR26, c[0x0][0x398] ;  /* 0x00007300ff1a77ac */ /* 0x000e620008000800 */
[----:B------:R-:W-:-:S07]  /*16d030*/  VIADD R0, R29, 0x59 ;  /* 0x000000591d007836 */ /* 0x000fce0000000000 */
[----:B------:R-:W-:-:S04]  /*16d040*/  @P1 LOP3.LUT R26, R26, 0x100000, RZ, 0xfc, !PT ;  /* 0x001000001a1a1812 */ /* 0x000fc800078efcff */
[----:B------:R-:W-:-:S04]  /*16d050*/  LOP3.LUT R26, R26, 0xfff7ffff, RZ, 0xc0, !PT ;  /* 0xfff7ffff1a1a7812 */ /* 0x000fc800078ec0ff */
[----:B------:R-:W-:Y:S02]  /*16d060*/  @P0 LOP3.LUT R26, R26, 0x80000, RZ, 0xfc, !PT ;  /* 0x000800001a1a0812 */ /* 0x000fe400078efcff */
[----:B------:R-:W-:Y:S01]  /*16d070*/  ISETP.GE.AND P0, PT, R0, UR19, PT ;  /* 0x0000001300007c0c */ /* 0x000fe2000bf06270 */
[----:B------:R-:W4:Y:S03]  /*16d080*/  LDCU.64 UR18, c[0x0][0x398] ;  /* 0x00007300ff1277ac */ /* 0x000f260008000a00 */
[----:B0-----:R-:W-:Y:S02]  /*16d090*/  ISETP.LT.AND P1, PT, R6, UR14, !P0 ;  /* 0x0000000e06007c0c */ /* 0x001fe4000c721270 */
[----:B-1----:R-:W-:Y:S02]  /*16d0a0*/  ISETP.LT.AND P0, PT, R2, UR26, !P0 ;  /* 0x0000001a02007c0c */ /* 0x002fe4000c701270 */
[----:B------:R-:W-:Y:S01]  /*16d0b0*/  LOP3.LUT R26, R26, 0xfffbffff, RZ, 0xc0, !PT ;  /* 0xfffbffff1a1a7812 */ /* 0x000fe200078ec0ff */
[----:B------:R-:W0:Y:S01]  /*16d0c0*/  LDCU UR26, c[0x0][0x398] ;  /* 0x00007300ff1a77ac */ /* 0x000e220008000800 */
[----:B------:R-:W-:Y:S01]  /*16d0d0*/  VIADD R0, R29, 0x58 ;  /* 0x000000581d007836 */ /* 0x000fe20000000000 */
[----:B------:R-:W1:Y:S06]  /*16d0e0*/  LDCU UR14, c[0x0][0x398] ;  /* 0x00007300ff0e77ac */ /* 0x000e6c0008000800 */
[----:B------:R-:W-:-:S04]  /*16d0f0*/  @P1 LOP3.LUT R26, R26, 0x40000, RZ, 0xfc, !PT ;  /* 0x000400001a1a1812 */ /* 0x000fc800078efcff */
[----:B------:R-:W-:-:S04]  /*16d100*/  LOP3.LUT R26, R26, 0xfffdffff, RZ, 0xc0, !PT ;  /* 0xfffdffff1a1a7812 */ /* 0x000fc800078ec0ff */
[----:B------:R-:W-:Y:S02]  /*16d110*/  @P0 LOP3.LUT R26, R26, 0x20000, RZ, 0xfc, !PT ;  /* 0x000200001a1a0812 */ /* 0x000fe400078efcff */
[----:B------:R-:W-:Y:S02]  /*16d120*/  ISETP.GE.AND P0, PT, R0, UR21, PT ;  /* 0x0000001500007c0c */ /* 0x000fe4000bf06270 */
[----:B------:R-:W-:Y:S02]  /*16d130*/  LOP3.LUT R26, R26, 0xfffeffff, RZ, 0xc0, !PT ;  /* 0xfffeffff1a1a7812 */ /* 0x000fe400078ec0ff */
[----:B----4-:R-:W-:Y:S02]  /*16d140*/  ISETP.LT.AND P1, PT, R6, UR18, !P0 ;  /* 0x0000001206007c0c */ /* 0x010fe4000c721270 */
[----:B0-----:R-:W-:Y:S01]  /*16d150*/  ISETP.LT.AND P0, PT, R2, UR26, !P0 ;  /* 0x0000001a02007c0c */ /* 0x001fe2000c701270 */
[----:B------:R-:W-:Y:S01]  /*16d160*/  VIADD R0, R29, 0x57 ;  /* 0x000000571d007836 */ /* 0x000fe20000000000 */
[----:B------:R-:W0:Y:S01]  /*16d170*/  LDCU.64 UR20, c[0x0][0x398] ;  /* 0x00007300ff1477ac */ /* 0x000e220008000a00 */
[----:B------:R-:W4:Y:S08]  /*16d180*/  LDCU UR26, c[0x0][0x398] ;  /* 0x00007300ff1a77ac */ /* 0x000f300008000800 */
[----:B------:R-:W-:-:S04]  /*16d190*/  @P1 LOP3.LUT R26, R26, 0x10000, RZ, 0xfc, !PT ;  /* 0x000100001a1a1812 */ /* 0x000fc800078efcff */
[----:B------:R-:W-:-:S04]  /*16d1a0*/  LOP3.LUT R26, R26, 0xffff7fff, RZ, 0xc0, !PT ;  /* 0xffff7fff1a1a7812 */ /* 0x000fc800078ec0ff */
[----:B------:R-:W-:Y:S02]  /*16d1b0*/  @P0 LOP3.LUT R26, R26, 0x8000, RZ, 0xfc, !PT ;  /* 0x000080001a1a0812 */ /* 0x000fe400078efcff */
[----:B------:R-:W-:Y:S02]  /*16d1c0*/  ISETP.GE.AND P0, PT, R0, UR11, PT ;  /* 0x0000000b00007c0c */ /* 0x000fe4000bf06270 */
[----:B------:R-:W-:Y:S02]  /*16d1d0*/  LOP3.LUT R0, R27, 0xffff, RZ, 0xc0, !PT ;  /* 0x0000ffff1b007812 */ /* 0x000fe400078ec0ff */
[----:B------:R-:W2:Y:S01]  /*16d1e0*/  LDL.LU R27, [R1+0x508c] ;  /* 0x00508c00011b7983 */ /* 0x000ea20000300800 */
[----:B0-----:R-:W-:Y:S02]  /*16d1f0*/  ISETP.LT.AND P1, PT, R6, UR20, !P0 ;  /* 0x0000001406007c0c */ /* 0x001fe4000c721270 */
[----:B----4-:R-:W-:Y:S01]  /*16d200*/  ISETP.LT.AND P0, PT, R2, UR26, !P0 ;  /* 0x0000001a02007c0c */ /* 0x010fe2000c701270 */
[----:B------:R-:W0:Y:S01]  /*16d210*/  LDCU.64 UR26, c[0x0][0x398] ;  /* 0x00007300ff1a77ac */ /* 0x000e220008000a00 */
[----:B------:R-:W-:-:S09]  /*16d220*/  LOP3.LUT R26, R26, 0xffffbfff, RZ, 0xc0, !PT ;  /* 0xffffbfff1a1a7812 */ /* 0x000fd200078ec0ff */
[----:B------:R-:W-:-:S04]  /*16d230*/  @P1 LOP3.LUT R26, R26, 0x4000, RZ, 0xfc, !PT ;  /* 0x000040001a1a1812 */ /* 0x000fc800078efcff */
[----:B------:R-:W-:-:S04]  /*16d240*/  LOP3.LUT R26, R26, 0xffffdfff, RZ, 0xc0, !PT ;  /* 0xffffdfff1a1a7812 */ /* 0x000fc800078ec0ff */
[----:B------:R-:W-:Y:S02]  /*16d250*/  @P0 LOP3.LUT R26, R26, 0x2000, RZ, 0xfc, !PT ;  /* 0x000020001a1a0812 */ /* 0x000fe400078efcff */
[----:B------:R-:W-:Y:S01]  /*16d260*/  ISETP.GE.AND P0, PT, R23, UR17, PT ;  /* 0x0000001117007c0c */ /* 0x000fe2000bf06270 */
[----:B------:R-:W4:Y:S03]  /*16d270*/  LDCU.64 UR16, c[0x0][0x398] ;  /* 0x00007300ff1077ac */ /* 0x000f260008000a00 */
        /* <DEDUP_REMOVED lines=8> */
[----:B------:R-:W0:Y:S01]  /*16d300*/  LDCU.64 UR22, c[0x0][0x398] ;  /* 0x00007300ff1677ac */ /* 0x000e220008000a00 */
[----:B---3--:R-:W-:Y:S02]  /*16d310*/  LOP3.LUT R19, R18, 0xffff, RZ, 0xc0, !PT ;  /* 0x0000ffff12137812 */ /* 0x008fe400078ec0ff */
[----:B------:R-:W-:Y:S02]  /*16d320*/  LOP3.LUT R18, R16, 0xffff, RZ, 0xc0, !PT ;  /* 0x0000ffff10127812 */ /* 0x000fe400078ec0ff */
[----:B------:R-:W-:Y:S02]  /*16d330*/  LOP3.LUT R16, R12, 0xffff, RZ, 0xc0, !PT ;  /* 0x0000ffff0c107812 */ /* 0x000fe400078ec0ff */
[----:B------:R-:W-:-:S02]  /*16d340*/  SHF.R.U32.HI R12, RZ, 0x8, R19 ;  /* 0x00000008ff0c7819 */ /* 0x000fc40000011613 */
[--C-:B------:R-:W-:Y:S02]  /*16d350*/  PRMT R19, R19, 0x3340, R16.reuse ;  /* 0x0000334013137816 */ /* 0x100fe40000000010 */
[----:B------:R-:W-:Y:S02]  /*16d360*/  SHF.R.U32.HI R23, RZ, 0x8, R16 ;  /* 0x00000008ff177819 */ /* 0x000fe40000011610 */
[----:B------:R-:W-:Y:S02]  /*16d370*/  SHF.R.U32.HI R16, RZ, 0x8, R18 ;  /* 0x00000008ff107819 */ /* 0x000fe40000011612 */
[--C-:B------:R-:W-:Y:S02]  /*16d380*/  PRMT R18, R18, 0x3340, R0.reuse ;  /* 0x0000334012127816 */ /* 0x100fe40000000000 */
[----:B------:R-:W-:Y:S02]  /*16d390*/  SHF.R.U32.HI R0, RZ, 0x8, R0 ;  /* 0x00000008ff007819 */ /* 0x000fe40000011600 */
[----:B------:R-:W-:-:S02]  /*16d3a0*/  LOP3.LUT R12, R12, 0xffff, RZ, 0xc0, !PT ;  /* 0x0000ffff0c0c7812 */ /* 0x000fc400078ec0ff */
[----:B------:R-:W-:Y:S02]  /*16d3b0*/  LOP3.LUT R24, R23, 0xffff, RZ, 0xc0, !PT ;  /* 0x0000ffff17187812 */ /* 0x000fe400078ec0ff */
[----:B------:R-:W-:Y:S02]  /*16d3c0*/  LOP3.LUT R23, R16, 0xffff, RZ, 0xc0, !PT ;  /* 0x0000ffff10177812 */ /* 0x000fe400078ec0ff */
[----:B------:R-:W-:Y:S02]  /*16d3d0*/  LOP3.LUT R0, R0, 0xffff, RZ, 0xc0, !PT ;  /* 0x0000ffff00007812 */ /* 0x000fe400078ec0ff */
[----:B------:R-:W-:Y:S01]  /*16d3e0*/  PRMT R12, R12, 0x3340, R24 ;  /* 0x000033400c0c7816 */ /* 0x000fe20000000018 */
[----:B------:R3:W-:Y:S01]  /*16d3f0*/  STL [R1+0xc50], R19 ;  /* 0x000c501301007387 */ /* 0x0007e20000100800 */
[----:B------:R-:W-:-:S03]  /*16d400*/  PRMT R0, R23, 0x3340, R0 ;  /* 0x0000334017007816 */ /* 0x000fc60000000000 */
[----:B------:R0:W-:Y:S04]  /*16d410*/  STL [R1+0xc78], R18 ;  /* 0x000c781201007387 */ /* 0x0001e80000100800 */
[----:B------:R1:W-:Y:S04]  /*16d420*/  STL [R1+0x360], R12 ;  /* 0x0003600c01007387 */ /* 0x0003e80000100800 */
[----:B---3--:R-:W3:Y:S04]  /*16d430*/  LDL.LU R19, [R1+0x3084] ;  /* 0x0030840001137983 */ /* 0x008ee80000300800 */
[----:B0-----:R-:W3:Y:S04]  /*16d440*/  LDL.LU R18, [R1+0x1b40] ;  /* 0x001b400001127983 */ /* 0x001ee80000300800 */
[----:B------:R0:W-:Y:S04]  /*16d450*/  STL [R1+0x364], R0 ;  /* 0x0003640001007387 */ /* 0x0001e80000100800 */
[----:B------:R-:W3:Y:S04]  /*16d460*/  LDL.LU R16, [R1+0x1770] ;  /* 0x0017700001107983 */ /* 0x000ee80000300800 */
[----:B-1----:R-:W3:Y:S01]  /*16d470*/  LDL.LU R12, [R1+0xc10] ;  /* 0x000c1000010c7983 */ /* 0x002ee20000300800 */
[----:B----4-:R-:W-:-:S02]  /*16d480*/  ISETP.LT.AND P1, PT, R6, UR16, !P0 ;  /* 0x0000001006007c0c */ /* 0x010fc4000c721270 */
[----:B------:R-:W-:Y:S02]  /*16d490*/  ISETP.LT.AND P0, PT, R2, UR29, !P0 ;  /* 0x0000001d02007c0c */ /* 0x000fe4000c701270 */
[----:B------:R-:W-:Y:S01]  /*16d4a0*/  LOP3.LUT R26, R26, 0xfffffbff, RZ, 0xc0, !PT ;  /* 0xfffffbff1a1a7812 */ /* 0x000fe200078ec0ff */
[----:B------:R-:W1:Y:S08]  /*16d4b0*/  LDCU UR29, c[0x0][0x398] ;  /* 0x00007300ff1d77ac */ /* 0x000e700008000800 */
[----:B------:R-:W-:-:S04]  /*16d4c0*/  @P1 LOP3.LUT R26, R26, 0x400, RZ, 0xfc, !PT ;  /* 0x000004001a1a1812 */ /* 0x000fc800078efcff */
[----:B------:R-:W-:-:S04]  /*16d4d0*/  LOP3.LUT R26, R26, 0xfffffdff, RZ, 0xc0, !PT ;  /* 0xfffffdff1a1a7812 */ /* 0x000fc800078ec0ff */
[----:B------:R-:W-:Y:S02]  /*16d4e0*/  @P0 LOP3.LUT R26, R26, 0x200, RZ, 0xfc, !PT ;  /* 0x000002001a1a0812 */ /* 0x000fe400078efcff */
[----:B------:R-:W-:Y:S01]  /*16d4f0*/  ISETP.GE.AND P0, PT, R28, UR25, PT ;  /* 0x000000191c007c0c */ /* 0x000fe2000bf06270 */
[----:B------:R-:W4:Y:S03]  /*16d500*/  LDCU.64 UR24, c[0x0][0x398] ;  /* 0x00007300ff1877ac */ /* 0x000f260008000a00 */
[----:B------:R-:W-:Y:S02]  /*16d510*/  ISETP.LT.AND P1, PT, R6, UR22, !P0 ;  /* 0x0000001606007c0c */ /* 0x000fe4000c721270 */
[----:B-1----:R-:W-:Y:S02]  /*16d520*/  ISETP.LT.AND P0, PT, R2, UR29, !P0 ;  /* 0x0000001d02007c0c */ /* 0x002fe4000c701270 */
[----:B------:R-:W-:Y:S01]  /*16d530*/  LOP3.LUT R26, R26, 0xfffffeff, RZ, 0xc0, !PT ;  /* 0xfffffeff1a1a7812 */ /* 0x000fe200078ec0ff */
[----:B------:R-:W1:Y:S08]  /*16d540*/  LDCU UR29, c[0x0][0x398] ;  /* 0x00007300ff1d77ac */ /* 0x000e700008000800 */
[----:B------:R-:W-:-:S04]  /*16d550*/  @P1 LOP3.LUT R26, R26, 0x100, RZ, 0xfc, !PT ;  /* 0x000001001a1a1812 */ /* 0x000fc800078efcff */
[----:B------:R-:W-:-:S04]  /*16d560*/  LOP3.LUT R26, R26, 0xffffff7f, RZ, 0xc0, !PT ;  /* 0xffffff7f1a1a7812 */ /* 0x000fc800078ec0ff */
[----:B------:R-:W-:Y:S02]  /*16d570*/  @P0 LOP3.LUT R26, R26, 0x80, RZ, 0xfc, !PT ;  /* 0x000000801a1a0812 */ /* 0x000fe400078efcff */
[----:B------:R-:W-:Y:S02]  /*16d580*/  ISETP.GE.AND P0, PT, R14, UR15, PT ;  /* 0x0000000f0e007c0c */ /* 0x000fe4000bf06270 */
[----:B------:R-:W-:Y:S02]  /*16d590*/  LOP3.LUT R26, R26, 0xffffffbf, RZ, 0xc0, !PT ;  /* 0xffffffbf1a1a7812 */ /* 0x000fe400078ec0ff */
[----:B----4-:R-:W-:Y:S02]  /*16d5a0*/  ISETP.LT.AND P1, PT, R6, UR24, !P0 ;  /* 0x0000001806007c0c */ /* 0x010fe4000c721270 */
[----:B-1----:R-:W-:Y:S01]  /*16d5b0*/  ISETP.LT.AND P0, PT, R2, UR29, !P0 ;  /* 0x0000001d02007c0c */ /* 0x002fe2000c701270 */
[----:B------:R-:W1:Y:S01]  /*16d5c0*/  LDCU.64 UR28, c[0x0][0x398] ;  /* 0x00007300ff1c77ac */ /* 0x000e620008000a00 */
[----:B0-----:R-:W-:-:S02]  /*16d5d0*/  VIADD R0, R29, 0x52 ;  /* 0x000000521d007836 */ /* 0x001fc40000000000 */
[C---:B------:R-:W-:Y:S02]  /*16d5e0*/  VIADD R23, R29.reuse, 0x4e ;  /* 0x0000004e1d177836 */ /* 0x040fe40000000000 */
[----:B------:R-:W-:Y:S01]  /*16d5f0*/  VIADD R24, R29, 0x4d ;  /* 0x0000004d1d187836 */ /* 0x000fe20000000000 */
[----:B--2---:R-:W-:-:S04]  /*16d600*/  LOP3.LUT R27, R27, 0x7fffffff, RZ, 0xc0, !PT ;  /* 0x7fffffff1b1b7812 */ /* 0x004fc800078ec0ff */
[----:B------:R-:W-:Y:S01]  /*16d610*/  @P1 LOP3.LUT R26, R26, 0x40, RZ, 0xfc, !PT ;  /* 0x000000401a1a1812 */ /* 0x000fe200078efcff */
[C---:B------:R-:W-:Y:S02]  /*16d620*/  VIADD R28, R29.reuse, 0x4c ;  /* 0x0000004c1d1c7836 */ /* 0x040fe40000000000 */
[----:B------:R-:W-:Y:S01]  /*16d630*/  VIADD R14, R29, 0x4b ;  /* 0x0000004b1d0e7836 */ /* 0x000fe20000000000 */
[----:B------:R-:W0:Y:S01]  /*16d640*/  LDCU UR15, c[0x0][0x398] ;  /* 0x00007300ff0f77ac */ /* 0x000e220008000800 */
[----:B------:R-:W-:-:S04]  /*16d650*/  LOP3.LUT R26, R26, 0xffffffdf, RZ, 0xc0, !PT ;  /* 0xffffffdf1a1a7812 */ /* 0x000fc800078ec0ff */
[----:B------:R-:W-:Y:S02]  /*16d660*/  @P0 LOP3.LUT R26, R26, 0x20, RZ, 0xfc, !PT ;  /* 0x000000201a1a0812 */ /* 0x000fe400078efcff */
[----:B------:R-:W-:Y:S01]  /*16d670*/  ISETP.GE.AND P0, PT, R0, UR19, PT ;  /* 0x0000001300007c0c */ /* 0x000fe2000bf06270 */
[----:B------:R-:W2:Y:S03]  /*16d680*/  LDCU.64 UR18, c[0x0][0x398] ;  /* 0x00007300ff1277ac */ /* 0x000ea60008000a00 */
[----:B-1----:R-:W-:Y:S02]  /*16d690*/  ISETP.LT.AND P1, PT, R6, UR28, !P0 ;  /* 0x0000001c06007c0c */ /* 0x002fe4000c721270 */
[----:B------:R-:W-:Y:S02]  /*16d6a0*/  ISETP.LT.AND P0, PT, R2, UR37, !P0 ;  /* 0x0000002502007c0c */ /* 0x000fe4000c701270 */
        /* <DEDUP_REMOVED lines=8> */
[----:B--2---:R-:W-:Y:S02]  /*16d730*/  ISETP.LT.AND P1, PT, R6, UR18, !P0 ;  /* 0x0000001206007c0c */ /* 0x004fe4000c721270 */
[----:B-1----:R-:W-:Y:S02]  /*16d740*/  ISETP.LT.AND P0, PT, R2, UR37, !P0 ;  /* 0x0000002502007c0c */ /* 0x002fe4000c701270 */
[----:B------:R-:W-:Y:S01]  /*16d750*/  LOP3.LUT R26, R26, 0xfffffffb, RZ, 0xc0, !PT ;  /* 0xfffffffb1a1a7812 */ /* 0x000fe200078ec0ff */
[----:B------:R-:W-:Y:S01]  /*16d760*/  VIADD R0, R29, 0x50 ;  /* 0x000000501d007836 */ /* 0x000fe20000000000 */
[----:B------:R-:W1:Y:S07]  /*16d770*/  LDCU UR37, c[0x0][0x398] ;  /* 0x00007300ff2577ac */ /* 0x000e6e0008000800 */
[----:B------:R-:W-:-:S04]  /*16d780*/  @P1 LOP3.LUT R26, R26, 0x4, RZ, 0xfc, !PT ;  /* 0x000000041a1a1812 */ /* 0x000fc800078efcff */
[----:B------:R-:W-:-:S04]  /*16d790*/  LOP3.LUT R26, R26, 0xfffffffd, RZ, 0xc0, !PT ;  /* 0xfffffffd1a1a7812 */ /* 0x000fc800078ec0ff */
[----:B------:R-:W-:Y:S02]  /*16d7a0*/  @P0 LOP3.LUT R26, R26, 0x2, RZ, 0xfc, !PT ;  /* 0x000000021a1a0812 */ /* 0x000fe400078efcff */
[----:B------:R-:W-:Y:S01]  /*16d7b0*/  ISETP.GE.AND P0, PT, R0, UR27, PT ;  /* 0x0000001b00007c0c */ /* 0x000fe2000bf06270 */
[----:B------:R-:W2:Y:S03]  /*16d7c0*/  LDCU.64 UR26, c[0x0][0x398] ;  /* 0x00007300ff1a77ac */ /* 0x000ea60008000a00 */
        /* <DEDUP_REMOVED lines=8> */
[----:B------:R-:W0:Y:S01]  /*16d850*/  LDCU.64 UR16, c[0x0][0x398] ;  /* 0x00007300ff1077ac */ /* 0x000e220008000a00 */
[----:B--2---:R-:W-:Y:S02]  /*16d860*/  ISETP.LT.AND P1, PT, R6, UR26, !P0 ;  /* 0x0000001a06007c0c */ /* 0x004fe4000c721270 */
[----:B------:R-:W-:Y:S02]  /*16d870*/  ISETP.LT.AND P0, PT, R2, UR76, !P0 ;  /* 0x0000004c02007c0c */ /* 0x000fe4000c701270 */
[----:B------:R-:W-:Y:S01]  /*16d880*/  LOP3.LUT R27, R27, 0xbfffffff, RZ, 0xc0, !PT ;  /* 0xbfffffff1b1b7812 */ /* 0x000fe200078ec0ff */
[----:B------:R-:W-:Y:S01]  /*16d890*/  STL [R1+0x5020], R26 ;  /* 0x0050201a01007387 */ /* 0x000fe20000100800 */
[----:B------:R-:W2:Y:S07]  /*16d8a0*/  LDCU UR76, c[0x0][0x39c] ;  /* 0x00007380ff4c77ac */ /* 0x000eae0008000800 */
        /* <DEDUP_REMOVED lines=17> */
[----:B------:R-:W1:Y:S08]  /*16d9c0*/  LDCU UR74, c[0x0][0x398] ;  /* 0x00007300ff4a77ac */ /* 0x000e700008000800 */
[----:B------:R-:W-:-:S04]  /*16d9d0*/  @P1 LOP3.LUT R27, R27, 0x4000000, RZ, 0xfc, !PT ;  /* 0x040000001b1b1812 */ /* 0x000fc800078efcff */
[----:B------:R-:W-:-:S04]  /*16d9e0*/  LOP3.LUT R27, R27, 0xfdffffff, RZ, 0xc0, !PT ;  /* 0xfdffffff1b1b7812 */ /* 0x000fc800078ec0ff */
[----:B------:R-:W-:Y:S02]  /*16d9f0*/  @P0 LOP3.LUT R27, R27, 0x2000000, RZ, 0xfc, !PT ;  /* 0x020000001b1b0812 */ /* 0x000fe400078efcff */
[----:B------:R-:W-:Y:S01]  /*16da00*/  ISETP.GE.AND P0, PT, R28, UR29, PT ;  /* 0x0000001d1c007c0c */ /* 0x000fe2000bf06270 */
[----:B------:R-:W1:Y:S03]  /*16da10*/  LDCU.64 UR28, c[0x0][0x398] ;  /* 0x00007300ff1c77ac */ /* 0x000e660008000a00 */
[----:B0-----:R-:W-:Y:S02]  /*16da20*/  ISETP.LT.AND P1, PT, R6, UR24, !P0 ;  /* 0x0000001806007c0c */ /* 0x001fe4000c721270 */
[----:B------:R-:W-:Y:S02]  /*16da30*/  ISETP.LT.AND P0, PT, R2, UR72, !P0 ;  /* 0x0000004802007c0c */ /* 0x000fe4000c701270 */
[----:B---3--:R-:W-:-:S02]  /*16da40*/  LOP3.LUT R19, R19, 0xffff, RZ, 0xc0, !PT ;  /* 0x0000ffff13137812 */ /* 0x008fc400078ec0ff */
[----:B------:R-:W-:Y:S02]  /*16da50*/  LOP3.LUT R18, R18, 0xffff, RZ, 0xc0, !PT ;  /* 0x0000ffff12127812 */ /* 0x000fe400078ec0ff */
[----:B------:R-:W-:Y:S02]  /*16da60*/  LOP3.LUT R16, R16, 0xffff, RZ, 0xc0, !PT ;  /* 0x0000ffff10107812 */ /* 0x000fe400078ec0ff */
[----:B------:R-:W-:Y:S02]  /*16da70*/  LOP3.LUT R0, R12, 0xffff, RZ, 0xc0, !PT ;  /* 0x0000ffff0c007812 */ /* 0x000fe400078ec0ff */
[----:B------:R-:W-:Y:S02]  /*16da80*/  SHF.R.U32.HI R12, RZ, 0x8, R19 ;  /* 0x00000008ff0c7819 */ /* 0x000fe40000011613 */
[----:B------:R-:W-:Y:S02]  /*16da90*/  LOP3.LUT R27, R27, 0xfeffffff, RZ, 0xc0, !PT ;  /* 0xfeffffff1b1b7812 */ /* 0x000fe400078ec0ff */
[----:B------:R-:W-:-:S02]  /*16daa0*/  PRMT R19, R19, 0x3340, R16 ;  /* 0x0000334013137816 */ /* 0x000fc40000000010 */
[----:B------:R-:W-:Y:S02]  /*16dab0*/  SHF.R.U32.HI R23, RZ, 0x8, R16 ;  /* 0x00000008ff177819 */ /* 0x000fe40000011610 */
[----:B------:R-:W-:Y:S02]  /*16dac0*/  SHF.R.U32.HI R16, RZ, 0x8, R18 ;  /* 0x00000008ff107819 */ /* 0x000fe40000011612 */
[--C-:B------:R-:W-:Y:S02]  /*16dad0*/  PRMT R18, R18, 0x3340, R0.reuse ;  /* 0x0000334012127816 */ /* 0x100fe40000000000 */
[----:B------:R-:W-:Y:S02]  /*16dae0*/  SHF.R.U32.HI R0, RZ, 0x8, R0 ;  /* 0x00000008ff007819 */ /* 0x000fe40000011600 */
[----:B------:R-:W-:Y:S02]  /*16daf0*/  LOP3.LUT R12, R12, 0xffff, RZ, 0xc0, !PT ;  /* 0x0000ffff0c0c7812 */ /* 0x000fe400078ec0ff */
[----:B------:R-:W-:-:S02]  /*16db00*/  LOP3.LUT R24, R23, 0xffff, RZ, 0xc0, !PT ;  /* 0x0000ffff17187812 */ /* 0x000fc400078ec0ff */
[----:B------:R-:W-:Y:S02]  /*16db10*/  @P1 LOP3.LUT R27, R27, 0x1000000, RZ, 0xfc, !PT ;  /* 0x010000001b1b1812 */ /* 0x000fe400078efcff */
[----:B------:R-:W-:Y:S02]  /*16db20*/  LOP3.LUT R23, R16, 0xffff, RZ, 0xc0, !PT ;  /* 0x0000ffff10177812 */ /* 0x000fe400078ec0ff */
[----:B------:R-:W-:Y:S02]  /*16db30*/  LOP3.LUT R0, R0, 0xffff, RZ, 0xc0, !PT ;  /* 0x0000ffff00007812 */ /* 0x000fe400078ec0ff */
[----:B------:R-:W-:Y:S02]  /*16db40*/  PRMT R12, R12, 0x3340, R24 ;  /* 0x000033400c0c7816 */ /* 0x000fe40000000018 */
[----:B------:R-:W-:Y:S01]  /*16db50*/  LOP3.LUT R27, R27, 0xff7fffff, RZ, 0xc0, !PT ;  /* 0xff7fffff1b1b7812 */ /* 0x000fe200078ec0ff */
[----:B------:R0:W-:Y:S01]  /*16db60*/  STL [R1+0xc10], R19 ;  /* 0x000c101301007387 */ /* 0x0001e20000100800 */
[----:B------:R-:W-:-:S03]  /*16db70*/  PRMT R0, R23, 0x3340, R0 ;  /* 0x0000334017007816 */ /* 0x000fc60000000000 */
[----:B------:R-:W-:Y:S01]  /*16db80*/  STL [R1+0xc90], R18 ;  /* 0x000c901201007387 */ /* 0x000fe20000100800 */
[----:B------:R-:W-:-:S03]  /*16db90*/  @P0 LOP3.LUT R27, R27, 0x800000, RZ, 0xfc, !PT ;  /* 0x008000001b1b0812 */ /* 0x000fc600078efcff */
[----:B------:R3:W-:Y:S01]  /*16dba0*/  STL [R1+0x368], R12 ;  /* 0x0003680c01007387 */ /* 0x0007e20000100800 */
[----:B------:R-:W-:Y:S01]  /*16dbb0*/  ISETP.GE.AND P0, PT, R14, UR19, PT ;  /* 0x000000130e007c0c */ /* 0x000fe2000bf06270 */
[----:B------:R-:W1:Y:S01]  /*16dbc0*/  LDCU.64 UR18, c[0x0][0x398] ;  /* 0x00007300ff1277ac */ /* 0x000e620008000a00 */
[----:B------:R-:W-:Y:S01]  /*16dbd0*/  VIADD R28, R29, 0x44 ;  /* 0x000000441d1c7836 */ /* 0x000fe20000000000 */
[----:B------:R-:W1:Y:S01]  /*16dbe0*/  LDCU UR72, c[0x0][0x398] ;  /* 0x00007300ff4877ac */ /* 0x000e620008000800 */
[----:B0-----:R-:W2:Y:S04]  /*16dbf0*/  LDL.LU R19, [R1+0x3088] ;  /* 0x0030880001137983 */ /* 0x001ea80000300800 */
[----:B------:R-:W4:Y:S04]  /*16dc00*/  LDL.LU R14, [R1+0x1b20] ;  /* 0x001b2000010e7983 */ /* 0x000f280000300800 */
[----:B------:R0:W-:Y:S04]  /*16dc10*/  STL [R1+0x36c], R0 ;  /* 0x00036c0001007387 */ /* 0x0001e80000100800 */
[----:B------:R-:W4:Y:S04]  /*16dc20*/  LDL.LU R16, [R1+0x1750] ;  /* 0x0017500001107983 */ /* 0x000f280000300800 */
[----:B---3--:R-:W3:Y:S01]  /*16dc30*/  LDL.LU R12, [R1+0xbdc] ;  /* 0x000bdc00010c7983 */ /* 0x008ee20000300800 */
[----:B-1----:R-:W-:-:S02]  /*16dc40*/  ISETP.LT.AND P1, PT, R6, UR28, !P0 ;  /* 0x0000001c06007c0c */ /* 0x002fc4000c721270 */
[----:B------:R-:W-:Y:S02]  /*16dc50*/  ISETP.LT.AND P0, PT, R2, UR71, !P0 ;  /* 0x0000004702007c0c */ /* 0x000fe4000c701270 */
[----:B------:R-:W-:Y:S01]  /*16dc60*/  LOP3.LUT R27, R27, 0xffbfffff, RZ, 0xc0, !PT ;  /* 0xffbfffff1b1b7812 */ /* 0x000fe200078ec0ff */
[C---:B------:R-:W-:Y:S02]  /*16dc70*/  VIADD R23, R29.reuse, 0x46 ;  /* 0x000000461d177836 */ /* 0x040fe40000000000 */
[C---:B------:R-:W-:Y:S02]  /*16dc80*/  VIADD R24, R29.reuse, 0x45 ;  /* 0x000000451d187836 */ /* 0x040fe40000000000 */
[C---:B------:R-:W-:Y:S01]  /*16dc90*/  VIADD R18, R29.reuse, 0x43 ;  /* 0x000000431d127836 */ /* 0x040fe20000000000 */
[----:B------:R-:W1:Y:S01]  /*16dca0*/  LDCU UR71, c[0x0][0x398] ;  /* 0x00007300ff4777ac */ /* 0x000e620008000800 */
[----:B0-----:R-:W-:Y:S02]  /*16dcb0*/  VIADD R0, R29, 0x4a ;  /* 0x0000004a1d007836 */ /* 0x001fe40000000000 */
        /* <DEDUP_REMOVED lines=44> */
[----:B--2---:R-:W-:Y:S02]  /*16df80*/  LOP3.LUT R19, R19, 0xffff, RZ, 0xc0, !PT ;  /* 0x0000ffff13137812 */ /* 0x004fe400078ec0ff */
[----:B----4-:R-:W-:Y:S02]  /*16df90*/  LOP3.LUT R16, R16, 0xffff, RZ, 0xc0, !PT ;  /* 0x0000ffff10107812 */ /* 0x010fe400078ec0ff */
[----:B---3--:R-:W-:Y:S02]  /*16dfa0*/  LOP3.LUT R0, R12, 0xffff, RZ, 0xc0, !PT ;  /* 0x0000ffff0c007812 */ /* 0x008fe400078ec0ff */
[----:B------:R-:W-:-:S02]  /*16dfb0*/  SHF.R.U32.HI R12, RZ, 0x8, R19 ;  /* 0x00000008ff0c7819 */ /* 0x000fc40000011613 */
[----:B------:R-:W-:Y:S02]  /*16dfc0*/  PRMT R19, R19, 0x3340, R16 ;  /* 0x0000334013137816 */ /* 0x000fe40000000010 */
[----:B------:R-:W-:-:S03]  /*16dfd0*/  LOP3.LUT R14, R14, 0xffff, RZ, 0xc0, !PT ;  /* 0x0000ffff0e0e7812 */ /* 0x000fc600078ec0ff */
[----:B------:R2:W-:Y:S02]  /*16dfe0*/  STL [R1+0xbdc], R19 ;  /* 0x000bdc1301007387 */ /* 0x0005e40000100800 */
[----:B--2---:R-:W-:Y:S02]  /*16dff0*/  SHF.R.U32.HI R19, RZ, 0x8, R14 ;  /* 0x00000008ff137819 */ /* 0x004fe4000001160e */
[----:B------:R-:W-:-:S05]  /*16e000*/  PRMT R14, R14, 0x3340, R0 ;  /* 0x000033400e0e7816 */ /* 0x000fca0000000000 */
[----:B------:R2:W-:Y:S04]  /*16e010*/  STL [R1+0xcb4], R14 ;  /* 0x000cb40e01007387 */ /* 0x0005e80000100800 */
[----:B------:R-:W3:Y:S01]  /*16e020*/  LDL.LU R20, [R1+0xd0] ;  /* 0x0000d00001147983 */ /* 0x000ee20000300800 */
[----:B------:R-:W-:Y:S02]  /*16e030*/  SHF.R.U32.HI R23, RZ, 0x8, R16 ;  /* 0x00000008ff177819 */ /* 0x000fe40000011610 */
[----:B------:R-:W-:Y:S01]  /*16e040*/  LOP3.LUT R16, R12, 0xffff, RZ, 0xc0, !PT ;  /* 0x0000ffff0c107812 */ /* 0x000fe200078ec0ff */
[----:B--2---:R-:W3:Y:S04]  /*16e050*/  LDL.LU R14, [R1+0x15d0] ;  /* 0x0015d000010e7983 */ /* 0x004ee80000300800 */
[----:B------:R-:W2:Y:S01]  /*16e060*/  LDL.LU R12, [R1+0xd4] ;  /* 0x0000d400010c7983 */ /* 0x000ea20000300800 */
[----:B-1----:R-:W-:-:S02]  /*16e070*/  ISETP.LT.AND P1, PT, R6, UR22, !P0 ;  /* 0x0000001606007c0c */ /* 0x002fc4000c721270 */
[----:B------:R-:W-:Y:S02]  /*16e080*/  ISETP.LT.AND P0, PT, R2, UR64, !P0 ;  /* 0x0000004002007c0c */ /* 0x000fe4000c701270 */
[----:B------:R-:W-:Y:S02]  /*16e090*/  LOP3.LUT R27, R27, 0xffffefff, RZ, 0xc0, !PT ;  /* 0xffffefff1b1b7812 */ /* 0x000fe400078ec0ff */
[----:B------:R-:W-:Y:S01]  /*16e0a0*/  SHF.R.U32.HI R0, RZ, 0x8, R0 ;  /* 0x00000008ff007819 */ /* 0x000fe20000011600 */
[----:B------:R-:W1:Y:S06]  /*16e0b0*/  LDCU UR64, c[0x0][0x398] ;  /* 0x00007300ff4077ac */ /* 0x000e6c0008000800 */
[----:B------:R-:W-:-:S04]  /*16e0c0*/  @P1 LOP3.LUT R27, R27, 0x1000, RZ, 0xfc, !PT ;  /* 0x000010001b1b1812 */ /* 0x000fc800078efcff */
[----:B------:R-:W-:-:S04]  /*16e0d0*/  LOP3.LUT R27, R27, 0xfffff7ff, RZ, 0xc0, !PT ;  /* 0xfffff7ff1b1b7812 */ /* 0x000fc800078ec0ff */
[----:B------:R-:W-:Y:S02]  /*16e0e0*/  @P0 LOP3.LUT R27, R27, 0x800, RZ, 0xfc, !PT ;  /* 0x000008001b1b0812 */ /* 0x000fe400078efcff */
[----:B------:R-:W-:Y:S01]  /*16e0f0*/  ISETP.GE.AND P0, PT, R24, UR29, PT ;  /* 0x0000001d18007c0c */ /* 0x000fe2000bf06270 */
[----:B------:R-:W4:Y:S03]  /*16e100*/  LDCU.64 UR28, c[0x0][0x398] ;  /* 0x00007300ff1c77ac */ /* 0x000f260008000a00 */
[----:B0-----:R-:W-:Y:S02]  /*16e110*/  ISETP.LT.AND P1, PT, R6, UR24, !P0 ;  /* 0x0000001806007c0c */ /* 0x001fe4000c721270 */
[----:B------:R-:W-:Y:S02]  /*16e120*/  ISETP.LT.AND P0, PT, R2, UR60, !P0 ;  /* 0x0000003c02007c0c */ /* 0x000fe4000c701270 */
[----:B------:R-:W-:-:S02]  /*16e130*/  LOP3.LUT R27, R27, 0xfffffbff, RZ, 0xc0, !PT ;  /* 0xfffffbff1b1b7812 */ /* 0x000fc400078ec0ff */
[----:B------:R-:W-:Y:S02]  /*16e140*/  LOP3.LUT R24, R23, 0xffff, RZ, 0xc0, !PT ;  /* 0x0000ffff17187812 */ /* 0x000fe400078ec0ff */
[----:B------:R-:W-:Y:S01]  /*16e150*/  LOP3.LUT R0, R0, 0xffff, RZ, 0xc0, !PT ;  /* 0x0000ffff00007812 */ /* 0x000fe200078ec0ff */
[----:B------:R-:W0:Y:S04]  /*16e160*/  LDCU UR60, c[0x0][0x398] ;  /* 0x00007300ff3c77ac */ /* 0x000e280008000800 */
[----:B------:R-:W-:-:S04]  /*16e170*/  @P1 LOP3.LUT R27, R27, 0x400, RZ, 0xfc, !PT ;  /* 0x000004001b1b1812 */ /* 0x000fc800078efcff */
[----:B------:R-:W-:-:S04]  /*16e180*/  LOP3.LUT R27, R27, 0xfffffdff, RZ, 0xc0, !PT ;  /* 0xfffffdff1b1b7812 */ /* 0x000fc800078ec0ff */
[----:B------:R-:W-:Y:S02]  /*16e190*/  @P0 LOP3.LUT R27, R27, 0x200, RZ, 0xfc, !PT ;  /* 0x000002001b1b0812 */ /* 0x000fe400078efcff */
[----:B------:R-:W-:Y:S01]  /*16e1a0*/  ISETP.GE.AND P0, PT, R28, UR19, PT ;  /* 0x000000131c007c0c */ /* 0x000fe2000bf06270 */
[----:B------:R-:W0:Y:S03]  /*16e1b0*/  LDCU.64 UR18, c[0x0][0x398] ;  /* 0x00007300ff1277ac */ /* 0x000e260008000a00 */
[----:B----4-:R-:W-:Y:S02]  /*16e1c0*/  ISETP.LT.AND P1, PT, R6, UR28, !P0 ;  /* 0x0000001c06007c0c */ /* 0x010fe4000c721270 */
[----:B------:R-:W-:Y:S02]  /*16e1d0*/  ISETP.LT.AND P0, PT, R2, UR58, !P0 ;  /* 0x0000003a02007c0c */ /* 0x000fe4000c701270 */
[----:B------:R-:W-:-:S02]  /*16e1e0*/  LOP3.LUT R27, R27, 0xfffffeff, RZ, 0xc0, !PT ;  /* 0xfffffeff1b1b7812 */ /* 0x000fc400078ec0ff */
[----:B------:R-:W-:Y:S02]  /*16e1f0*/  PRMT R21, R16, 0x3340, R24 ;  /* 0x0000334010157816 */ /* 0x000fe40000000018 */
[----:B------:R-:W-:Y:S01]  /*16e200*/  LOP3.LUT R23, R19, 0xffff, RZ, 0xc0, !PT ;  /* 0x0000ffff13177812 */ /* 0x000fe200078ec0ff */
[----:B------:R-:W4:Y:S01]  /*16e210*/  LDCU UR58, c[0x0][0x398] ;  /* 0x00007300ff3a77ac */ /* 0x000f220008000800 */
[----:B------:R-:W4:Y:S03]  /*16e220*/  LDL.LU R19, [R1+0xd8] ;  /* 0x0000d80001137983 */ /* 0x000f260000300800 */
[----:B------:R-:W-:-:S04]  /*16e230*/  @P1 LOP3.LUT R27, R27, 0x100, RZ, 0xfc, !PT ;  /* 0x000001001b1b1812 */ /* 0x000fc800078efcff */
[----:B------:R-:W-:-:S04]  /*16e240*/  LOP3.LUT R27, R27, 0xffffff7f, RZ, 0xc0, !PT ;  /* 0xffffff7f1b1b7812 */ /* 0x000fc800078ec0ff */
[----:B------:R-:W-:Y:S02]  /*16e250*/  @P0 LOP3.LUT R27, R27, 0x80, RZ, 0xfc, !PT ;  /* 0x000000801b1b0812 */ /* 0x000fe400078efcff */
[----:B------:R-:W-:Y:S01]  /*16e260*/  ISETP.GE.AND P0, PT, R18, UR21, PT ;  /* 0x0000001512007c0c */ /* 0x000fe2000bf06270 */
[----:B------:R-:W1:Y:S01]  /*16e270*/  LDCU.64 UR20, c[0x0][0x398] ;  /* 0x00007300ff1477ac */ /* 0x000e620008000a00 */
[----:B------:R-:W4:Y:S01]  /*16e280*/  LDL.LU R18, [R1+0x15a4] ;  /* 0x0015a40001127983 */ /* 0x000f220000300800 */
[----:B------:R-:W-:Y:S02]  /*16e290*/  LOP3.LUT R27, R27, 0xffffffbf, RZ, 0xc0, !PT ;  /* 0xffffffbf1b1b7812 */ /* 0x000fe400078ec0ff */
[----:B0-----:R-:W-:Y:S02]  /*16e2a0*/  ISETP.LT.AND P1, PT, R6, UR18, !P0 ;  /* 0x0000001206007c0c */ /* 0x001fe4000c721270 */
[----:B------:R-:W-:Y:S01]  /*16e2b0*/  ISETP.LT.AND P0, PT, R2, UR56, !P0 ;  /* 0x0000003802007c0c */ /* 0x000fe2000c701270 */
[----:B------:R-:W4:Y:S04]  /*16e2c0*/  LDL.LU R16, [R1+0x110] ;  /* 0x0001100001107983 */ /* 0x000f280000300800 */
[----:B------:R0:W-:Y:S01]  /*16e2d0*/  STL [R1+0x370], R21 ;  /* 0x0003701501007387 */ /* 0x0001e20000100800 */
[----:B------:R-:W1:Y:S05]  /*16e2e0*/  LDCU UR56, c[0x0][0x398] ;  /* 0x00007300ff3877ac */ /* 0x000e6a0008000800 */
[----:B------:R-:W-:-:S02]  /*16e2f0*/  @P1 LOP3.LUT R27, R27, 0x40, RZ, 0xfc, !PT ;  /* 0x000000401b1b1812 */ /* 0x000fc400078efcff */
[----:B0-----:R-:W-:Y:S01]  /*16e300*/  PRMT R21, R23, 0x3340, R0 ;  /* 0x0000334017157816 */ /* 0x001fe20000000000 */
[----:B------:R-:W-:Y:S01]  /*16e310*/  VIADD R0, R29, 0x42 ;  /* 0x000000421d007836 */ /* 0x000fe20000000000 */
[----:B------:R-:W-:-:S04]  /*16e320*/  LOP3.LUT R27, R27, 0xffffffdf, RZ, 0xc0, !PT ;  /* 0xffffffdf1b1b7812 */ /* 0x000fc800078ec0ff */
[----:B------:R-:W-:Y:S02]  /*16e330*/  @P0 LOP3.LUT R27, R27, 0x20, RZ, 0xfc, !PT ;  /* 0x000000201b1b0812 */ /* 0x000fe400078efcff */
[----:B------:R-:W-:Y:S01]  /*16e340*/  ISETP.GE.AND P0, PT, R0, UR27, PT ;  /* 0x0000001b00007c0c */ /* 0x000fe2000bf06270 */
[----:B------:R0:W-:Y:S04]  /*16e350*/  STL [R1+0x3e0], R21 ;  /* 0x0003e01501007387 */ /* 0x0001e80000100800 */
[----:B------:R-:W4:Y:S01]  /*16e360*/  LDL.LU R22, [R1+0x10c] ;  /* 0x00010c0001167983 */ /* 0x000f220000300800 */
[----:B------:R-:W1:Y:S03]  /*16e370*/  LDCU.64 UR26, c[0x0][0x398] ;  /* 0x00007300ff1a77ac */ /* 0x000e660008000a00 */
[----:B0-----:R-:W4:Y:S01]  /*16e380*/  LDL.LU R21, [R1+0x15b8] ;  /* 0x0015b80001157983 */ /* 0x001f220000300800 */
[----:B---3--:R-:W-:-:S05]  /*16e390*/  PRMT R0, R14, 0x5410, R20 ;  /* 0x000054100e007816 */ /* 0x008fca0000000014 */
[----:B------:R2:W-:Y:S02]  /*16e3a0*/  STL [R1+0xd0], R0 ;  /* 0x0000d00001007387 */ /* 0x0005e40000100800 */
[----:B--2---:R-:W-:Y:S02]  /*16e3b0*/  PRMT R0, R3, 0x5410, R12 ;  /* 0x0000541003007816 */ /* 0x004fe4000000000c */
[----:B------:R-:W2:Y:S04]  /*16e3c0*/  LDL.LU R3, [R1+0x5088] ;  /* 0x0050880001037983 */ /* 0x000ea80000300800 */
[----:B------:R-:W3:Y:S04]  /*16e3d0*/  LDL.LU R14, [R1+0x108] ;  /* 0x00010800010e7983 */ /* 0x000ee80000300800 */
[----:B------:R-:W3:Y:S01]  /*16e3e0*/  LDL.LU R12, [R1+0x1584] ;  /* 0x00158400010c7983 */ /* 0x000ee20000300800 */
[----:B-1----:R-:W-:-:S02]  /*16e3f0*/  ISETP.LT.AND P1, PT, R6, UR20, !P0 ;  /* 0x0000001406007c0c */ /* 0x002fc4000c721270 */
[----:B------:R-:W-:Y:S02]  /*16e400*/  ISETP.LT.AND P0, PT, R2, UR54, !P0 ;  /* 0x0000003602007c0c */ /* 0x000fe4000c701270 */
[----:B------:R-:W-:Y:S01]  /*16e410*/  LOP3.LUT R27, R27, 0xffffffef, RZ, 0xc0, !PT ;  /* 0xffffffef1b1b7812 */ /* 0x000fe200078ec0ff */
[----:B------:R0:W-:Y:S04]  /*16e420*/  STL [R1+0xd4], R0 ;  /* 0x0000d40001007387 */ /* 0x0001e80000100800 */
[----:B------:R-:W3:Y:S01]  /*16e430*/  LDL.LU R20, [R1+0x104] ;  /* 0x0001040001147983 */ /* 0x000ee20000300800 */
[----:B------:R-:W1:Y:S03]  /*16e440*/  LDCU UR54, c[0x0][0x398] ;  /* 0x00007300ff3677ac */ /* 0x000e660008000800 */
[----:B------:R-:W-:Y:S01]  /*16e450*/  @P1 LOP3.LUT R27, R27, 0x10, RZ, 0xfc, !PT ;  /* 0x000000101b1b1812 */ /* 0x000fe200078efcff */
[----:B0-----:R-:W-:-:S03]  /*16e460*/  VIADD R0, R29, 0x41 ;  /* 0x000000411d007836 */ /* 0x001fc60000000000 */
        /* <DEDUP_REMOVED lines=8> */
[----:B------:R-:W-:-:S02]  /*16e4f0*/  @P1 LOP3.LUT R27, R27, 0x4, RZ, 0xfc, !PT ;  /* 0x000000041b1b1812 */ /* 0x000fc400078efcff */
[----:B----4-:R-:W-:Y:S02]  /*16e500*/  PRMT R0, R18, 0x5410, R19 ;  /* 0x0000541012007816 */ /* 0x010fe40000000013 */
[----:B------:R-:W4:Y:S04]  /*16e510*/  LDL.LU R19, [R1+0x1588] ;  /* 0x0015880001137983 */ /* 0x000f280000300800 */
[----:B------:R2:W-:Y:S01]  /*16e520*/  STL [R1+0xd8], R0 ;  /* 0x0000d80001007387 */ /* 0x0005e20000100800 */
[----:B------:R-:W-:-:S04]  /*16e530*/  LOP3.LUT R27, R27, 0xfffffffd, RZ, 0xc0, !PT ;  /* 0xfffffffd1b1b7812 */ /* 0x000fc800078ec0ff */
[----:B------:R-:W-:-:S04]  /*16e540*/  @P0 LOP3.LUT R27, R27, 0x2, RZ, 0xfc, !PT ;  /* 0x000000021b1b0812 */ /* 0x000fc800078efcff */
[----:B------:R-:W-:Y:S02]  /*16e550*/  LOP3.LUT R27, R27, 0xfffffffe, RZ, 0xc0, !PT ;  /* 0xfffffffe1b1b7812 */ /* 0x000fe400078ec0ff */
[----:B--2---:R-:W-:Y:S02]  /*16e560*/  PRMT R0, R3, 0x5410, R16 ;  /* 0x0000541003007816 */ /* 0x004fe40000000010 */
[----:B------:R-:W2:Y:S04]  /*16e570*/  LDL.LU R3, [R1+0x5084] ;  /* 0x0050840001037983 */ /* 0x000ea80000300800 */
[----:B------:R-:W4:Y:S04]  /*16e580*/  LDL.LU R18, [R1+0x100] ;  /* 0x0001000001127983 */ /* 0x000f280000300800 */
[----:B------:R-:W4:Y:S04]  /*16e590*/  LDL.LU R16, [R1+0x1580] ;  /* 0x0015800001107983 */ /* 0x000f280000300800 */
[----:B------:R0:W-:Y:S02]  /*16e5a0*/  STL [R1+0x90], R0 ;  /* 0x0000900001007387 */ /* 0x0001e40000100800 */
[----:B0-----:R-:W-:-:S05]  /*16e5b0*/  VIADD R0, R29, 0x40 ;  /* 0x000000401d007836 */ /* 0x001fca0000000000 */
[----:B------:R-:W-:Y:S02]  /*16e5c0*/  ISETP.GE.AND P0, PT, R0, UR23, PT ;  /* 0x0000001700007c0c */ /* 0x000fe4000bf06270 */
[----:B------:R-:W-:Y:S01]  /*16e5d0*/  PRMT R0, R21, 0x5410, R22 ;  /* 0x0000541015007816 */ /* 0x000fe20000000016 */
[----:B------:R-:W0:Y:S01]  /*16e5e0*/  LDCU.64 UR22, c[0x0][0x398] ;  /* 0x00007300ff1677ac */ /* 0x000e220008000a00 */
[----:B------:R-:W-:-:S13]  /*16e5f0*/  ISETP.LT.AND P1, PT, R6, UR16, !P0 ;  /* 0x0000001006007c0c */ /* 0x000fda000c721270 */
[----:B------:R-:W-:-:S05]  /*16e600*/  @P1 LOP3.LUT R27, R27, 0x1, RZ, 0xfc, !PT ;  /* 0x000000011b1b1812 */ /* 0x000fca00078efcff */
[----:B------:R-:W-:Y:S04]  /*16e610*/  STL [R1+0x5024], R27 ;  /* 0x0050241b01007387 */ /* 0x000fe80000100800 */
[----:B------:R-:W4:Y:S04]  /*16e620*/  LDL.LU R26, [R1+0xfc] ;  /* 0x0000fc00011a7983 */ /* 0x000f280000300800 */
[----:B------:R-:W4:Y:S04]  /*16e630*/  LDL.LU R25, [R1+0x157c] ;  /* 0x00157c0001197983 */ /* 0x000f280000300800 */
[----:B------:R3:W-:Y:S04]  /*16e640*/  STL [R1+0x94], R0 ;  /* 0x0000940001007387 */ /* 0x0007e80000100800 */
[----:B------:R-:W4:Y:S04]  /*16e650*/  LDL.LU R22, [R1+0xf8] ;  /* 0x0000f80001167983 */ /* 0x000f280000300800 */
[----:B------:R-:W4:Y:S01]  /*16e660*/  LDL.LU R21, [R1+0x1e0] ;  /* 0x0001e00001157983 */ /* 0x000f220000300800 */
[----:B---3--:R-:W-:-:S03]  /*16e670*/  PRMT R0, R12, 0x5410, R14 ;  /* 0x000054100c007816 */ /* 0x008fc6000000000e */
[----:B------:R-:W3:Y:S04]  /*16e680*/  LDL.LU R14, [R1+0xf4] ;  /* 0x0000f400010e7983 */ /* 0x000ee80000300800 */
[----:B------:R-:W3:Y:S01]  /*16e690*/  LDL.LU R12, [R1+0x1dc] ;  /* 0x0001dc00010c7983 */ /* 0x000ee20000300800 */
[----:B------:R-:W-:-:S03]  /*16e6a0*/  ISETP.LT.AND P0, PT, R2, UR48, !P0 ;  /* 0x0000003002007c0c */ /* 0x000fc6000c701270 */
[----:B------:R0:W-:Y:S01]  /*16e6b0*/  STL [R1+0x98], R0 ;  /* 0x0000980001007387 */ /* 0x0001e20000100800 */
[----:B--2---:R-:W-:Y:S01]  /*16e6c0*/  LOP3.LUT R3, R3, 0x7fffffff, RZ, 0xc0, !PT ;  /* 0x7fffffff03037812 */ /* 0x004fe200078ec0ff */
[C---:B0-----:R-:W-:Y:S02]  /*16e6d0*/  VIADD R0, R29.reuse, 0x3f ;  /* 0x0000003f1d007836 */ /* 0x041fe40000000000 */
[----:B------:R-:W-:Y:S01]  /*16e6e0*/  VIADD R27, R29, 0x1a ;  /* 0x0000001a1d1b7836 */ /* 0x000fe20000000000 */
[----:B------:R-:W0:Y:S05]  /*16e6f0*/  LDCU UR48, c[0x0][0x398] ;  /* 0x00007300ff3077ac */ /* 0x000e2a0008000800 */
[----:B------:R-:W-:-:S02]  /*16e700*/  @P0 LOP3.LUT R3, R3, 0x80000000, RZ, 0xfc, !PT ;  /* 0x8000000003030812 */ /* 0x000fc400078efcff */
[----:B------:R-:W-:Y:S02]  /*16e710*/  ISETP.GE.AND P0, PT, R0, UR25, PT ;  /* 0x0000001900007c0c */ /* 0x000fe4000bf06270 */
[----:B----4-:R-:W-:Y:S01]  /*16e720*/  PRMT R0, R19, 0x5410, R20 ;  /* 0x0000541013007816 */ /* 0x010fe20000000014 */
[----:B------:R-:W2:Y:S01]  /*16e730*/  LDCU.64 UR24, c[0x0][0x398] ;  /* 0x00007300ff1877ac */ /* 0x000ea20008000a00 */
[----:B------:R-:W4:Y:S01]  /*16e740*/  LDL.LU R20, [R1+0xc0] ;  /* 0x0000c00001147983 */ /* 0x000f220000300800 */
[----:B------:R-:W-:-:S03]  /*16e750*/  ISETP.LT.AND P1, PT, R6, UR22, !P0 ;  /* 0x0000001606007c0c */ /* 0x000fc6000c721270 */
[----:B------:R-:W4:Y:S01]  /*16e760*/  LDL.LU R19, [R1+0x1560] ;  /* 0x0015600001137983 */ /* 0x000f220000300800 */
[----:B------:R-:W-:Y:S02]  /*16e770*/  ISETP.LT.AND P0, PT, R2, UR46, !P0 ;  /* 0x0000002e02007c0c */ /* 0x000fe4000c701270 */
[----:B------:R-:W-:Y:S01]  /*16e780*/  LOP3.LUT R3, R3, 0xbfffffff, RZ, 0xc0, !PT ;  /* 0xbfffffff03037812 */ /* 0x000fe200078ec0ff */
[----:B------:R0:W-:Y:S01]  /*16e790*/  STL [R1+0x9c], R0 ;  /* 0x00009c0001007387 */ /* 0x0001e20000100800 */
[----:B------:R-:W1:Y:S01]  /*16e7a0*/  LDCU UR46, c[0x0][0x398] ;  /* 0x00007300ff2e77ac */ /* 0x000e620008000800 */
[----:B0-----:R-:W-:-:S04]  /*16e7b0*/  PRMT R0, R16, 0x5410, R18 ;  /* 0x0000541010007816 */ /* 0x001fc80000000012 */
[----:B------:R-:W-:Y:S01]  /*16e7c0*/  @P1 LOP3.LUT R3, R3, 0x40000000, RZ, 0xfc, !PT ;  /* 0x4000000003031812 */ /* 0x000fe200078efcff */
[----:B------:R-:W4:Y:S04]  /*16e7d0*/  LDL.LU R18, [R1+0xc4] ;  /* 0x0000c40001127983 */ /* 0x000f280000300800 */
[----:B------:R-:W4:Y:S04]  /*16e7e0*/  LDL.LU R16, [R1+0x155c] ;  /* 0x00155c0001107983 */ /* 0x000f280000300800 */
[----:B------:R0:W-:Y:S01]  /*16e7f0*/  STL [R1+0x70], R0 ;  /* 0x0000700001007387 */ /* 0x0001e20000100800 */
[----:B------:R-:W-:-:S04]  /*16e800*/  LOP3.LUT R3, R3, 0xdfffffff, RZ, 0xc0, !PT ;  /* 0xdfffffff03037812 */ /* 0x000fc800078ec0ff */
[----:B------:R-:W-:Y:S01]  /*16e810*/  @P0 LOP3.LUT R3, R3, 0x20000000, RZ, 0xfc, !PT ;  /* 0x2000000003030812 */ /* 0x000fe200078efcff */
[----:B0-----:R-:W-:-:S05]  /*16e820*/  VIADD R0, R29, 0x3e ;  /* 0x0000003e1d007836 */ /* 0x001fca0000000000 */
[----:B------:R-:W-:Y:S02]  /*16e830*/  ISETP.GE.AND P0, PT, R0, UR29, PT ;  /* 0x0000001d00007c0c */ /* 0x000fe4000bf06270 */
[----:B------:R-:W-:Y:S02]  /*16e840*/  PRMT R0, R25, 0x5410, R26 ;  /* 0x0000541019007816 */ /* 0x000fe4000000001a */
[----:B------:R-:W-:Y:S01]  /*16e850*/  LOP3.LUT R3, R3, 0xefffffff, RZ, 0xc0, !PT ;  /* 0xefffffff03037812 */ /* 0x000fe200078ec0ff */
[----:B------:R-:W0:Y:S01]  /*16e860*/  LDCU.64 UR28, c[0x0][0x398] ;  /* 0x00007300ff1c77ac */ /* 0x000e220008000a00 */
[----:B--2---:R-:W-:Y:S02]  /*16e870*/  ISETP.LT.AND P1, PT, R6, UR24, !P0 ;  /* 0x0000001806007c0c */ /* 0x004fe4000c721270 */
[----:B------:R-:W-:Y:S01]  /*16e880*/  ISETP.LT.AND P0, PT, R2, UR44, !P0 ;  /* 0x0000002c02007c0c */ /* 0x000fe2000c701270 */
[----:B------:R2:W-:Y:S01]  /*16e890*/  STL [R1+0x74], R0 ;  /* 0x0000740001007387 */ /* 0x0005e20000100800 */
[----:B------:R-:W0:Y:S01]  /*16e8a0*/  LDCU UR44, c[0x0][0x398] ;  /* 0x00007300ff2c77ac */ /* 0x000e220008000800 */
[----:B--2---:R-:W-:-:S08]  /*16e8b0*/  PRMT R0, R21, 0x5410, R22 ;  /* 0x0000541015007816 */ /* 0x004fd00000000016 */
[----:B------:R-:W-:Y:S01]  /*16e8c0*/  @P1 LOP3.LUT R3, R3, 0x10000000, RZ, 0xfc, !PT ;  /* 0x1000000003031812 */ /* 0x000fe200078efcff */
[----:B------:R-:W2:Y:S04]  /*16e8d0*/  LDL.LU R22, [R1+0xc8] ;  /* 0x0000c80001167983 */ /* 0x000ea80000300800 */
[----:B------:R-:W2:Y:S04]  /*16e8e0*/  LDL.LU R21, [R1+0x1d8] ;  /* 0x0001d80001157983 */ /* 0x000ea80000300800 */
[----:B------:R0:W-:Y:S01]  /*16e8f0*/  STL [R1+0x78], R0 ;  /* 0x0000780001007387 */ /* 0x0001e20000100800 */
[----:B------:R-:W-:-:S04]  /*16e900*/  LOP3.LUT R3, R3, 0xf7ffffff, RZ, 0xc0, !PT ;  /* 0xf7ffffff03037812 */ /* 0x000fc800078ec0ff */
[----:B------:R-:W-:Y:S01]  /*16e910*/  @P0 LOP3.LUT R3, R3, 0x8000000, RZ, 0xfc, !PT ;  /* 0x0800000003030812 */ /* 0x000fe200078efcff */
[----:B0-----:R-:W-:-:S05]  /*16e920*/  VIADD R0, R29, 0x3d ;  /* 0x0000003d1d007836 */ /* 0x001fca0000000000 */
[----:B------:R-:W-:Y:S02]  /*16e930*/  ISETP.GE.AND P0, PT, R0, UR19, PT ;  /* 0x0000001300007c0c */ /* 0x000fe4000bf06270 */
[----:B---3--:R-:W-:Y:S01]  /*16e940*/  PRMT R0, R12, 0x5410, R14 ;  /* 0x000054100c007816 */ /* 0x008fe2000000000e */
[----:B------:R-:W0:Y:S01]  /*16e950*/  LDCU.64 UR18, c[0x0][0x398] ;  /* 0x00007300ff1277ac */ /* 0x000e220008000a00 */
[----:B------:R-:W3:Y:S04]  /*16e960*/  LDL.LU R14, [R1+0xb0] ;  /* 0x0000b000010e7983 */ /* 0x000ee80000300800 */
[----:B------:R-:W3:Y:S01]  /*16e970*/  LDL.LU R12, [R1+0x1d4] ;  /* 0x0001d400010c7983 */ /* 0x000ee20000300800 */
[----:B------:R-:W-:-:S03]  /*16e980*/  ISETP.LT.AND P1, PT, R6, UR28, !P0 ;  /* 0x0000001c06007c0c */ /* 0x000fc6000c721270 */
[----:B------:R4:W-:Y:S01]  /*16e990*/  STL [R1+0x7c], R0 ;  /* 0x00007c0001007387 */ /* 0x0009e20000100800 */
[----:B------:R-:W-:Y:S02]  /*16e9a0*/  ISETP.LT.AND P0, PT, R2, UR40, !P0 ;  /* 0x0000002802007c0c */ /* 0x000fe4000c701270 */
[----:B------:R-:W-:Y:S01]  /*16e9b0*/  LOP3.LUT R3, R3, 0xfbffffff, RZ, 0xc0, !PT ;  /* 0xfbffffff03037812 */ /* 0x000fe200078ec0ff */
[----:B------:R-:W0:Y:S06]  /*16e9c0*/  LDCU UR40, c[0x0][0x398] ;  /* 0x00007300ff2877ac */ /* 0x000e2c0008000800 */
[----:B------:R-:W-:-:S04]  /*16e9d0*/  @P1 LOP3.LUT R3, R3, 0x4000000, RZ, 0xfc, !PT ;  /* 0x0400000003031812 */ /* 0x000fc800078efcff */
[----:B------:R-:W-:-:S04]  /*16e9e0*/  LOP3.LUT R3, R3, 0xfdffffff, RZ, 0xc0, !PT ;  /* 0xfdffffff03037812 */ /* 0x000fc800078ec0ff */
[----:B------:R-:W-:-:S04]  /*16e9f0*/  @P0 LOP3.LUT R3, R3, 0x2000000, RZ, 0xfc, !PT ;  /* 0x0200000003030812 */ /* 0x000fc800078efcff */
[----:B------:R-:W-:Y:S02]  /*16ea00*/  LOP3.LUT R3, R3, 0xfeffffff, RZ, 0xc0, !PT ;  /* 0xfeffffff03037812 */ /* 0x000fe400078ec0ff */
[----:B----4-:R-:W-:Y:S02]  /*16ea10*/  PRMT R0, R19, 0x5410, R20 ;  /* 0x0000541013007816 */ /* 0x010fe40000000014 */
[----:B------:R-:W4:Y:S04]  /*16ea20*/  LDL.LU R20, [R1+0xb4] ;  /* 0x0000b40001147983 */ /* 0x000f280000300800 */
[----:B------:R-:W4:Y:S04]  /*16ea30*/  LDL.LU R19, [R1+0x1cc] ;  /* 0x0001cc0001137983 */ /* 0x000f280000300800 */
[----:B------:R0:W-:Y:S04]  /*16ea40*/  STL [R1+0xc0], R0 ;  /* 0x0000c00001007387 */ /* 0x0001e80000100800 */
[----:B------:R-:W4:Y:S04]  /*16ea50*/  LDL.LU R26, [R1+0xb8] ;  /* 0x0000b800011a7983 */ /* 0x000f280000300800 */
[----:B------:R-:W4:Y:S01]  /*16ea60*/  LDL.LU R25, [R1+0x1d0] ;  /* 0x0001d00001197983 */ /* 0x000f220000300800 */
[----:B0-----:R-:W-:-:S05]  /*16ea70*/  VIADD R0, R29, 0x3c ;  /* 0x0000003c1d007836 */ /* 0x001fca0000000000 */
[----:B------:R-:W-:Y:S02]  /*16ea80*/  ISETP.GE.AND P0, PT, R0, UR21, PT ;  /* 0x0000001500007c0c */ /* 0x000fe4000bf06270 */
[----:B------:R-:W-:Y:S01]  /*16ea90*/  PRMT R0, R16, 0x5410, R18 ;  /* 0x0000541010007816 */ /* 0x000fe20000000012 */
[----:B------:R-:W0:Y:S01]  /*16eaa0*/  LDCU.64 UR20, c[0x0][0x398] ;  /* 0x00007300ff1477ac */ /* 0x000e220008000a00 */
[----:B------:R-:W-:-:S03]  /*16eab0*/  ISETP.LT.AND P1, PT, R6, UR18, !P0 ;  /* 0x0000001206007c0c */ /* 0x000fc6000c721270 */
[----:B------:R2:W-:Y:S04]  /*16eac0*/  STL [R1+0xc4], R0 ;  /* 0x0000c40001007387 */ /* 0x0005e80000100800 */
[----:B------:R-:W4:Y:S04]  /*16ead0*/  LDL.LU R18, [R1+0xf0] ;  /* 0x0000f00001127983 */ /* 0x000f280000300800 */
[----:B------:R-:W4:Y:S01]  /*16eae0*/  LDL.LU R16, [R1+0x1c4] ;  /* 0x0001c40001107983 */ /* 0x000f220000300800 */
[----:B------:R-:W-:Y:S01]  /*16eaf0*/  ISETP.LT.AND P0, PT, R2, UR39, !P0 ;  /* 0x0000002702007c0c */ /* 0x000fe2000c701270 */
[----:B------:R-:W0:Y:S01]  /*16eb00*/  LDCU UR39, c[0x0][0x398] ;  /* 0x00007300ff2777ac */ /* 0x000e220008000800 */
[----:B------:R-:W-:-:S04]  /*16eb10*/  @P1 LOP3.LUT R3, R3, 0x1000000, RZ, 0xfc, !PT ;  /* 0x0100000003031812 */ /* 0x000fc800078efcff */
[----:B------:R-:W-:Y:S02]  /*16eb20*/  LOP3.LUT R3, R3, 0xff7fffff, RZ, 0xc0, !PT ;  /* 0xff7fffff03037812 */ /* 0x000fe400078ec0ff */
[----:B--2---:R-:W-:Y:S02]  /*16eb30*/  PRMT R0, R21, 0x5410, R22 ;  /* 0x0000541015007816 */ /* 0x004fe40000000016 */
[----:B------:R-:W2:Y:S04]  /*16eb40*/  LDL.LU R22, [R1+0xec] ;  /* 0x0000ec0001167983 */ /* 0x000ea80000300800 */
[----:B------:R-:W2:Y:S04]  /*16eb50*/  LDL.LU R21, [R1+0x1c8] ;  /* 0x0001c80001157983 */ /* 0x000ea80000300800 */
[----:B------:R0:W-:Y:S01]  /*16eb60*/  STL [R1+0xc8], R0 ;  /* 0x0000c80001007387 */ /* 0x0001e20000100800 */
[----:B------:R-:W-:Y:S01]  /*16eb70*/  @P0 LOP3.LUT R3, R3, 0x800000, RZ, 0xfc, !PT ;  /* 0x0080000003030812 */ /* 0x000fe200078efcff */
[----:B0-----:R-:W-:-:S05]  /*16eb80*/  VIADD R0, R29, 0x3b ;  /* 0x0000003b1d007836 */ /* 0x001fca0000000000 */
[----:B------:R-:W-:Y:S02]  /*16eb90*/  ISETP.GE.AND P0, PT, R0, UR27, PT ;  /* 0x0000001b00007c0c */ /* 0x000fe4000bf06270 */
[----:B---3--:R-:W-:Y:S01]  /*16eba0*/  PRMT R0, R12, 0x5410, R14 ;  /* 0x000054100c007816 */ /* 0x008fe2000000000e */
[----:B------:R-:W0:Y:S01]  /*16ebb0*/  LDCU.64 UR26, c[0x0][0x398] ;  /* 0x00007300ff1a77ac */ /* 0x000e220008000a00 */
[----:B------:R-:W3:Y:S04]  /*16ebc0*/  LDL.LU R14, [R1+0xe4] ;  /* 0x0000e400010e7983 */ /* 0x000ee80000300800 */
[----:B------:R-:W3:Y:S01]  /*16ebd0*/  LDL.LU R12, [R1+0x1bc] ;  /* 0x0001bc00010c7983 */ /* 0x000ee20000300800 */
[----:B------:R-:W-:Y:S02]  /*16ebe0*/  ISETP.LT.AND P1, PT, R6, UR20, !P0 ;  /* 0x0000001406007c0c */ /* 0x000fe4000c721270 */
[----:B------:R-:W-:-:S02]  /*16ebf0*/  ISETP.LT.AND P0, PT, R2, UR38, !P0 ;  /* 0x0000002602007c0c */ /* 0x000fc4000c701270 */
[----:B------:R-:W-:Y:S01]  /*16ec00*/  LOP3.LUT R3, R3, 0xffbfffff, RZ, 0xc0, !PT ;  /* 0xffbfffff03037812 */ /* 0x000fe200078ec0ff */
[----:B------:R4:W-:Y:S01]  /*16ec10*/  STL [R1+0xb0], R0 ;  /* 0x0000b00001007387 */ /* 0x0009e20000100800 */
[----:B------:R-:W0:Y:S07]  /*16ec20*/  LDCU UR38, c[0x0][0x398] ;  /* 0x00007300ff2677ac */ /* 0x000e2e0008000800 */
[----:B------:R-:W-:-:S04]  /*16ec30*/  @P1 LOP3.LUT R3, R3, 0x400000, RZ, 0xfc, !PT ;  /* 0x0040000003031812 */ /* 0x000fc800078efcff */
[----:B------:R-:W-:-:S04]  /*16ec40*/  LOP3.LUT R3, R3, 0xffdfffff, RZ, 0xc0, !PT ;  /* 0xffdfffff03037812 */ /* 0x000fc800078ec0ff */
[----:B------:R-:W-:-:S04]  /*16ec50*/  @P0 LOP3.LUT R3, R3, 0x200000, RZ, 0xfc, !PT ;  /* 0x0020000003030812 */ /* 0x000fc800078efcff */
[----:B------:R-:W-:Y:S02]  /*16ec60*/  LOP3.LUT R3, R3, 0xffefffff, RZ, 0xc0, !PT ;  /* 0xffefffff03037812 */ /* 0x000fe400078ec0ff */
[----:B----4-:R-:W-:Y:S02]  /*16ec70*/  PRMT R0, R19, 0x5410, R20 ;  /* 0x0000541013007816 */ /* 0x010fe40000000014 */
[----:B------:R-:W4:Y:S04]  /*16ec80*/  LDL.LU R20, [R1+0xdc] ;  /* 0x0000dc0001147983 */ /* 0x000f280000300800 */
[----:B------:R-:W4:Y:S04]  /*16ec90*/  LDL.LU R19, [R1+0x1c0] ;  /* 0x0001c00001137983 */ /* 0x000f280000300800 */
[----:B------:R0:W-:Y:S02]  /*16eca0*/  STL [R1+0xb4], R0 ;  /* 0x0000b40001007387 */ /* 0x0001e40000100800 */
[----:B0-----:R-:W-:-:S05]  /*16ecb0*/  VIADD R0, R29, 0x3a ;  /* 0x0000003a1d007836 */ /* 0x001fca0000000000 */
[----:B------:R-:W-:Y:S02]  /*16ecc0*/  ISETP.GE.AND P0, PT, R0, UR17, PT ;  /* 0x0000001100007c0c */ /* 0x000fe4000bf06270 */
[----:B------:R-:W-:Y:S01]  /*16ecd0*/  PRMT R0, R25, 0x5410, R26 ;  /* 0x0000541019007816 */ /* 0x000fe2000000001a */
[----:B------:R-:W0:Y:S01]  /*16ece0*/  LDCU.64 UR16, c[0x0][0x398] ;  /* 0x00007300ff1077ac */ /* 0x000e220008000a00 */
[----:B------:R-:W-:Y:S02]  /*16ecf0*/  ISETP.LT.AND P1, PT, R6, UR26, !P0 ;  /* 0x0000001a06007c0c */ /* 0x000fe4000c721270 */
[----:B------:R-:W-:Y:S01]  /*16ed00*/  ISETP.LT.AND P0, PT, R2, UR36, !P0 ;  /* 0x0000002402007c0c */ /* 0x000fe2000c701270 */
[----:B------:R1:W-:Y:S01]  /*16ed10*/  STL [R1+0xb8], R0 ;  /* 0x0000b80001007387 */ /* 0x0003e20000100800 */
[----:B------:R-:W0:Y:S01]  /*16ed20*/  LDCU UR36, c[0x0][0x39c] ;  /* 0x00007380ff2477ac */ /* 0x000e220008000800 */
[----:B-1----:R-:W-:-:S08]  /*16ed30*/  PRMT R0, R16, 0x5410, R18 ;  /* 0x0000541010007816 */ /* 0x002fd00000000012 */
[----:B------:R-:W-:Y:S01]  /*16ed40*/  @P1 LOP3.LUT R3, R3, 0x100000, RZ, 0xfc, !PT ;  /* 0x0010000003031812 */ /* 0x000fe200078efcff */
[----:B------:R-:W4:Y:S04]  /*16ed50*/  LDL.LU R18, [R1+0x30] ;  /* 0x0000300001127983 */ /* 0x000f280000300800 */
[----:B------:R-:W4:Y:S04]  /*16ed60*/  LDL.LU R16, [R1+0x1b8] ;  /* 0x0001b80001107983 */ /* 0x000f280000300800 */
[----:B------:R1:W-:Y:S01]  /*16ed70*/  STL [R1+0x50], R0 ;  /* 0x0000500001007387 */ /* 0x0003e20000100800 */
[----:B------:R-:W-:-:S04]  /*16ed80*/  LOP3.LUT R3, R3, 0xfff7ffff, RZ, 0xc0, !PT ;  /* 0xfff7ffff03037812 */ /* 0x000fc800078ec0ff */
[----:B------:R-:W-:Y:S01]  /*16ed90*/  @P0 LOP3.LUT R3, R3, 0x80000, RZ, 0xfc, !PT ;  /* 0x0008000003030812 */ /* 0x000fe200078efcff */
[----:B-1----:R-:W-:-:S05]  /*16eda0*/  VIADD R0, R29, 0x39 ;  /* 0x000000391d007836 */ /* 0x002fca0000000000 */
[----:B------:R-:W-:Y:S02]  /*16edb0*/  ISETP.GE.AND P0, PT, R0, UR23, PT ;  /* 0x0000001700007c0c */ /* 0x000fe4000bf06270 */
[----:B--2---:R-:W-:Y:S01]  /*16edc0*/  PRMT R0, R21, 0x5410, R22 ;  /* 0x0000541015007816 */ /* 0x004fe20000000016 */
[----:B------:R-:W1:Y:S04]  /*16edd0*/  LDCU.64 UR22, c[0x0][0x398] ;  /* 0x00007300ff1677ac */ /* 0x000e680008000a00 */
[----:B------:R3:W-:Y:S02]  /*16ede0*/  STL [R1+0x54], R0 ;  /* 0x0000540001007387 */ /* 0x0007e40000100800 */
[----:B---3--:R-:W-:Y:S02]  /*16edf0*/  PRMT R0, R12, 0x5410, R14 ;  /* 0x000054100c007816 */ /* 0x008fe4000000000e */
[----:B------:R-:W2:Y:S04]  /*16ee00*/  LDL.LU R14, [R1+0x34] ;  /* 0x00003400010e7983 */ /* 0x000ea80000300800 */
[----:B------:R-:W2:Y:S01]  /*16ee10*/  LDL.LU R12, [R1+0x1b4] ;  /* 0x0001b400010c7983 */ /* 0x000ea20000300800 */
[----:B0-----:R-:W-:-:S02]  /*16ee20*/  ISETP.LT.AND P1, PT, R6, UR16, !P0 ;  /* 0x0000001006007c0c */ /* 0x001fc4000c721270 */
[----:B------:R-:W-:Y:S02]  /*16ee30*/  ISETP.LT.AND P0, PT, R2, UR35, !P0 ;  /* 0x0000002302007c0c */ /* 0x000fe4000c701270 */
[----:B------:R-:W-:Y:S01]  /*16ee40*/  LOP3.LUT R3, R3, 0xfffbffff, RZ, 0xc0, !PT ;  /* 0xfffbffff03037812 */ /* 0x000fe200078ec0ff */
[----:B------:R0:W-:Y:S04]  /*16ee50*/  STL [R1+0x58], R0 ;  /* 0x0000580001007387 */ /* 0x0001e80000100800 */
[----:B------:R-:W3:Y:S04]  /*16ee60*/  LDL.LU R24, [R1+0x38] ;  /* 0x0000380001187983 */ /* 0x000ee80000300800 */
[----:B------:R-:W3:Y:S04]  /*16ee70*/  LDL.LU R28, [R1+0x1b0] ;  /* 0x0001b000011c7983 */ /* 0x000ee80000300800 */
[----:B------:R-:W3:Y:S04]  /*16ee80*/  LDL.LU R26, [R1+0x3c] ;  /* 0x00003c00011a7983 */ /* 0x000ee80000300800 */
[----:B------:R-:W3:Y:S01]  /*16ee90*/  LDL.LU R25, [R1+0x1ac] ;  /* 0x0001ac0001197983 */ /* 0x000ee20000300800 */
[----:B------:R-:W2:Y:S01]  /*16eea0*/  LDCU UR35, c[0x0][0x39c] ;  /* 0x00007380ff2377ac */ /* 0x000ea20008000800 */
[----:B------:R-:W-:Y:S01]  /*16eeb0*/  @P1 LOP3.LUT R3, R3, 0x40000, RZ, 0xfc, !PT ;  /* 0x0004000003031812 */ /* 0x000fe200078efcff */
[----:B0-----:R-:W-:-:S03]  /*16eec0*/  VIADD R0, R29, 0x38 ;  /* 0x000000381d007836 */ /* 0x001fc60000000000 */
        /* <DEDUP_REMOVED lines=11> */
[----:B----4-:R-:W-:-:S05]  /*16ef80*/  PRMT R0, R19, 0x5410, R20 ;  /* 0x0000541013007816 */ /* 0x010fca0000000014 */
[----:B------:R4:W-:Y:S04]  /*16ef90*/  STL [R1+0x5c], R0 ;  /* 0x00005c0001007387 */ /* 0x0009e80000100800 */
[----:B------:R-:W3:Y:S04]  /*16efa0*/  LDL.LU R22, [R1+0xcc] ;  /* 0x0000cc0001167983 */ /* 0x000ee80000300800 */
[----:B------:R-:W3:Y:S04]  /*16efb0*/  LDL.LU R21, [R1+0x138] ;  /* 0x0001380001157983 */ /* 0x000ee80000300800 */
[----:B------:R-:W3:Y:S04]  /*16efc0*/  LDL.LU R20, [R1+0xbc] ;  /* 0x0000bc0001147983 */ /* 0x000ee80000300800 */
[----:B------:R-:W3:Y:S01]  /*16efd0*/  LDL.LU R19, [R1+0x134] ;  /* 0x0001340001137983 */ /* 0x000ee20000300800 */
[----:B----4-:R-:W-:-:S05]  /*16efe0*/  PRMT R0, R16, 0x5410, R18 ;  /* 0x0000541010007816 */ /* 0x010fca0000000012 */
[----:B------:R4:W-:Y:S04]  /*16eff0*/  STL [R1+0x30], R0 ;  /* 0x0000300001007387 */ /* 0x0009e80000100800 */
[----:B------:R-:W3:Y:S04]  /*16f000*/  LDL.LU R18, [R1+0xac] ;  /* 0x0000ac0001127983 */ /* 0x000ee80000300800 */
[----:B------:R-:W3:Y:S01]  /*16f010*/  LDL.LU R16, [R1+0x130] ;  /* 0x0001300001107983 */ /* 0x000ee20000300800 */
[----:B----4-:R-:W-:-:S05]  /*16f020*/  VIADD R0, R29, 0x37 ;  /* 0x000000371d007836 */ /* 0x010fca0000000000 */
[----:B------:R-:W-:Y:S01]  /*16f030*/  ISETP.GE.AND P0, PT, R0, UR29, PT ;  /* 0x0000001d00007c0c */ /* 0x000fe2000bf06270 */
[----:B------:R-:W4:Y:S01]  /*16f040*/  LDCU.64 UR28, c[0x0][0x398] ;  /* 0x00007300ff1c77ac */ /* 0x000f220008000a00 */
[----:B--2---:R-:W-:Y:S02]  /*16f050*/  PRMT R0, R12, 0x5410, R14 ;  /* 0x000054100c007816 */ /* 0x004fe4000000000e */
[----:B------:R-:W2:Y:S04]  /*16f060*/  LDL.LU R14, [R1+0x4c] ;  /* 0x00004c00010e7983 */ /* 0x000ea80000300800 */
[----:B------:R-:W2:Y:S01]  /*16f070*/  LDL.LU R12, [R1+0x12c] ;  /* 0x00012c00010c7983 */ /* 0x000ea20000300800 */
[----:B0-----:R-:W-:Y:S02]  /*16f080*/  ISETP.LT.AND P1, PT, R6, UR24, !P0 ;  /* 0x0000001806007c0c */ /* 0x001fe4000c721270 */
[----:B------:R-:W-:-:S02]  /*16f090*/  ISETP.LT.AND P0, PT, R2, UR33, !P0 ;  /* 0x0000002102007c0c */ /* 0x000fc4000c701270 */
[----:B------:R-:W-:Y:S01]  /*16f0a0*/  LOP3.LUT R3, R3, 0xffffbfff, RZ, 0xc0, !PT ;  /* 0xffffbfff03037812 */ /* 0x000fe200078ec0ff */
[----:B------:R0:W-:Y:S01]  /*16f0b0*/  STL [R1+0x34], R0 ;  /* 0x0000340001007387 */ /* 0x0001e20000100800 */
[----:B---3--:R-:W-:Y:S01]  /*16f0c0*/  PRMT R23, R28, 0x5410, R24 ;  /* 0x000054101c177816 */ /* 0x008fe20000000018 */
[----:B------:R-:W3:Y:S06]  /*16f0d0*/  LDCU UR33, c[0x0][0x39c] ;  /* 0x00007380ff2177ac */ /* 0x000eec0008000800 */
[----:B------:R-:W-:Y:S01]  /*16f0e0*/  @P1 LOP3.LUT R3, R3, 0x4000, RZ, 0xfc, !PT ;  /* 0x0000400003031812 */ /* 0x000fe200078efcff */
[----:B0-----:R-:W-:-:S03]  /*16f0f0*/  VIADD R0, R29, 0x36 ;  /* 0x000000361d007836 */ /* 0x001fc60000000000 */
[----:B------:R-:W-:-:S04]  /*16f100*/  LOP3.LUT R3, R3, 0xffffdfff, RZ, 0xc0, !PT ;  /* 0xffffdfff03037812 */ /* 0x000fc800078ec0ff */
[----:B------:R-:W-:Y:S02]  /*16f110*/  @P0 LOP3.LUT R3, R3, 0x2000, RZ, 0xfc, !PT ;  /* 0x0000200003030812 */ /* 0x000fe400078efcff */
[----:B------:R-:W-:Y:S01]  /*16f120*/  ISETP.GE.AND P0, PT, R0, UR19, PT ;  /* 0x0000001300007c0c */ /* 0x000fe2000bf06270 */
[----:B------:R-:W0:Y:S03]  /*16f130*/  LDCU.64 UR18, c[0x0][0x398] ;  /* 0x00007300ff1277ac */ /* 0x000e260008000a00 */
[----:B----4-:R-:W-:Y:S02]  /*16f140*/  ISETP.LT.AND P1, PT, R6, UR28, !P0 ;  /* 0x0000001c06007c0c */ /* 0x010fe4000c721270 */
[----:B------:R-:W-:Y:S02]  /*16f150*/  ISETP.LT.AND P0, PT, R2, UR32, !P0 ;  /* 0x0000002002007c0c */ /* 0x000fe4000c701270 */
[----:B------:R-:W-:-:S02]  /*16f160*/  LOP3.LUT R3, R3, 0xffffefff, RZ, 0xc0, !PT ;  /* 0xffffefff03037812 */ /* 0x000fc400078ec0ff */
[----:B------:R-:W-:Y:S01]  /*16f170*/  PRMT R0, R25, 0x5410, R26 ;  /* 0x0000541019007816 */ /* 0x000fe2000000001a */
[----:B------:R-:W-:Y:S01]  /*16f180*/  STL [R1+0x38], R23 ;  /* 0x0000381701007387 */ /* 0x000fe20000100800 */
[----:B------:R-:W-:-:S05]  /*16f190*/  PRMT R21, R21, 0x5410, R22 ;  /* 0x0000541015157816 */ /* 0x000fca0000000016 */
[----:B------:R-:W-:Y:S01]  /*16f1a0*/  @P1 LOP3.LUT R3, R3, 0x1000, RZ, 0xfc, !PT ;  /* 0x0000100003031812 */ /* 0x000fe200078efcff */
[----:B------:R4:W-:Y:S01]  /*16f1b0*/  STL [R1+0x3c], R0 ;  /* 0x00003c0001007387 */ /* 0x0009e20000100800 */
[C---:B------:R-:W-:Y:S02]  /*16f1c0*/  VIADD R24, R29.reuse, 0x20 ;  /* 0x000000201d187836 */ /* 0x040fe40000000000 */
[----:B------:R-:W-:Y:S01]  /*16f1d0*/  VIADD R28, R29, 0x1f ;  /* 0x0000001f1d1c7836 */ /* 0x000fe20000000000 */
[----:B------:R-:W-:Y:S01]  /*16f1e0*/  LOP3.LUT R3, R3, 0xfffff7ff, RZ, 0xc0, !PT ;  /* 0xfffff7ff03037812 */ /* 0x000fe200078ec0ff */
[----:B------:R-:W1:Y:S01]  /*16f1f0*/  LDCU UR32, c[0x0][0x39c] ;  /* 0x00007380ff2077ac */ /* 0x000e620008000800 */
[----:B----4-:R-:W-:Y:S02]  /*16f200*/  VIADD R0, R29, 0x35 ;  /* 0x000000351d007836 */ /* 0x010fe40000000000 */
[----:B------:R-:W-:-:S03]  /*16f210*/  @P0 LOP3.LUT R3, R3, 0x800, RZ, 0xfc, !PT ;  /* 0x0000080003030812 */ /* 0x000fc600078efcff */
[----:B------:R-:W-:Y:S02]  /*16f220*/  ISETP.GE.AND P0, PT, R0, UR21, PT ;  /* 0x0000001500007c0c */ /* 0x000fe4000bf06270 */
[----:B------:R-:W-:Y:S01]  /*16f230*/  PRMT R0, R19, 0x5410, R20 ;  /* 0x0000541013007816 */ /* 0x000fe20000000014 */
[----:B------:R4:W-:Y:S01]  /*16f240*/  STL [R1+0xa0], R21 ;  /* 0x0000a01501007387 */ /* 0x0009e20000100800 */
[----:B------:R-:W-:Y:S02]  /*16f250*/  LOP3.LUT R3, R3, 0xfffffbff, RZ, 0xc0, !PT ;  /* 0xfffffbff03037812 */ /* 0x000fe400078ec0ff */
[----:B0-----:R-:W-:Y:S02]  /*16f260*/  ISETP.LT.AND P1, PT, R6, UR18, !P0 ;  /* 0x0000001206007c0c */ /* 0x001fe4000c721270 */
[----:B------:R-:W-:Y:S01]  /*16f270*/  ISETP.LT.AND P0, PT, R2, UR31, !P0 ;  /* 0x0000001f02007c0c */ /* 0x000fe2000c701270 */
[----:B------:R0:W-:Y:S01]  /*16f280*/  STL [R1+0xa4], R0 ;  /* 0x0000a40001007387 */ /* 0x0001e20000100800 */
[----:B------:R-:W1:Y:S01]  /*16f290*/  LDCU.64 UR20, c[0x0][0x398] ;  /* 0x00007300ff1477ac */ /* 0x000e620008000a00 */
[----:B------:R-:W-:-:S02]  /*16f2a0*/  VIADD R23, R29, 0x21 ;  /* 0x000000211d177836 */ /* 0x000fc40000000000 */
[C---:B------:R-:W-:Y:S02]  /*16f2b0*/  VIADD R26, R29.reuse, 0x19 ;  /* 0x000000191d1a7836 */ /* 0x040fe40000000000 */
[C---:B------:R-:W-:Y:S02]  /*16f2c0*/  VIADD R25, R29.reuse, 0x18 ;  /* 0x000000181d197836 */ /* 0x040fe40000000000 */
[C---:B------:R-:W-:Y:S02]  /*16f2d0*/  VIADD R22, R29.reuse, 0x17 ;  /* 0x000000171d167836 */ /* 0x040fe40000000000 */
[C---:B----4-:R-:W-:Y:S02]  /*16f2e0*/  VIADD R21, R29.reuse, 0x16 ;  /* 0x000000161d157836 */ /* 0x050fe40000000000 */
[C---:B------:R-:W-:Y:S02]  /*16f2f0*/  VIADD R20, R29.reuse, 0x15 ;  /* 0x000000151d147836 */ /* 0x040fe40000000000 */
[----:B------:R-:W-:Y:S01]  /*16f300*/  VIADD R19, R29, 0x14 ;  /* 0x000000141d137836 */ /* 0x000fe20000000000 */
[----:B------:R-:W4:Y:S01]  /*16f310*/  LDCU UR31, c[0x0][0x39c] ;  /* 0x00007380ff1f77ac */ /* 0x000f220008000800 */
[----:B0-----:R-:W-:-:S02]  /*16f320*/  PRMT R0, R16, 0x5410, R18 ;  /* 0x0000541010007816 */ /* 0x001fc40000000012 */
[----:B------:R-:W-:-:S03]  /*16f330*/  @P1 LOP3.LUT R3, R3, 0x400, RZ, 0xfc, !PT ;  /* 0x0000040003031812 */ /* 0x000fc600078efcff */
[----:B------:R0:W-:Y:S01]  /*16f340*/  STL [R1+0xa8], R0 ;  /* 0x0000a80001007387 */ /* 0x0001e20000100800 */
[----:B------:R-:W-:-:S04]  /*16f350*/  LOP3.LUT R3, R3, 0xfffffeff, RZ, 0xc0, !PT ;  /* 0xfffffeff03037812 */ /* 0x000fc800078ec0ff */
[----:B------:R-:W-:Y:S01]  /*16f360*/  @P0 LOP3.LUT R3, R3, 0x100, RZ, 0xfc, !PT ;  /* 0x0000010003030812 */ /* 0x000fe200078efcff */
[----:B0-----:R-:W-:-:S05]  /*16f370*/  VIADD R0, R29, 0x34 ;  /* 0x000000341d007836 */ /* 0x001fca0000000000 */
[----:B------:R-:W-:Y:S02]  /*16f380*/  ISETP.GE.AND P0, PT, R0, UR27, PT ;  /* 0x0000001b00007c0c */ /* 0x000fe4000bf06270 */
[----:B------:R-:W-:Y:S01]  /*16f390*/  LOP3.LUT R3, R3, 0xffffff7f, RZ, 0xc0, !PT ;  /* 0xffffff7f03037812 */ /* 0x000fe200078ec0ff */
[----:B------:R-:W0:Y:S01]  /*16f3a0*/  LDCU.64 UR26, c[0x0][0x398] ;  /* 0x00007300ff1a77ac */ /* 0x000e220008000a00 */
[----:B--2---:R-:W-:-:S05]  /*16f3b0*/  PRMT R0, R12, 0x5410, R14 ;  /* 0x000054100c007816 */ /* 0x004fca000000000e */
[----:B------:R2:W-:Y:S02]  /*16f3c0*/  STL [R1+0x80], R0 ;  /* 0x0000800001007387 */ /* 0x0005e40000100800 */
[----:B--2---:R-:W-:Y:S02]  /*16f3d0*/  PRMT R0, R15, 0x5410, R11 ;  /* 0x000054100f007816 */ /* 0x004fe4000000000b */
[----:B------:R-:W2:Y:S04]  /*16f3e0*/  LDL.LU R11, [R1+0x5080] ;  /* 0x00508000010b7983 */ /* 0x000ea80000300800 */
[----:B------:R-:W2:Y:S01]  /*16f3f0*/  LDL.LU R15, [R1+0x507c] ;  /* 0x00507c00010f7983 */ /* 0x000ea20000300800 */
[----:B-1----:R-:W-:Y:S02]  /*16f400*/  ISETP.LT.AND P1, PT, R6, UR20, !P0 ;  /* 0x0000001406007c0c */ /* 0x002fe4000c721270 */
[----:B------:R-:W-:Y:S01]  /*16f410*/  ISETP.LT.AND P0, PT, R2, UR30, !P0 ;  /* 0x0000001e02007c0c */ /* 0x000fe2000c701270 */
[----:B------:R1:W-:Y:S01]  /*16f420*/  STL [R1+0x84], R0 ;  /* 0x0000840001007387 */ /* 0x0003e20000100800 */
[----:B------:R-:W-:-:S02]  /*16f430*/  VIADD R18, R29, 0x13 ;  /* 0x000000131d127836 */ /* 0x000fc40000000000 */
[C---:B------:R-:W-:Y:S02]  /*16f440*/  VIADD R16, R29.reuse, 0x11 ;  /* 0x000000111d107836 */ /* 0x040fe40000000000 */
[C---:B------:R-:W-:Y:S02]  /*16f450*/  VIADD R14, R29.reuse, 0xe ;  /* 0x0000000e1d0e7836 */ /* 0x040fe40000000000 */
[----:B------:R-:W-:Y:S01]  /*16f460*/  VIADD R12, R29, 0xc ;  /* 0x0000000c1d0c7836 */ /* 0x000fe20000000000 */
[----:B------:R-:W0:Y:S02]  /*16f470*/  LDCU UR30, c[0x0][0x39c] ;  /* 0x00007380ff1e77ac */ /* 0x000e240008000800 */
[----:B------:R-:W-:Y:S01]  /*16f480*/  @P1 LOP3.LUT R3, R3, 0x80, RZ, 0xfc, !PT ;  /* 0x0000008003031812 */ /* 0x000fe200078efcff */
[----:B-1----:R-:W-:-:S03]  /*16f490*/  VIADD R0, R29, 0x33 ;  /* 0x000000331d007836 */ /* 0x002fc60000000000 */
[----:B------:R-:W-:-:S04]  /*16f4a0*/  LOP3.LUT R3, R3, 0xffffffef, RZ, 0xc0, !PT ;  /* 0xffffffef03037812 */ /* 0x000fc800078ec0ff */
[----:B------:R-:W-:Y:S02]  /*16f4b0*/  @P0 LOP3.LUT R3, R3, 0x10, RZ, 0xfc, !PT ;  /* 0x0000001003030812 */ /* 0x000fe400078efcff */
[----:B------:R-:W-:Y:S02]  /*16f4c0*/  ISETP.GE.AND P0, PT, R0, UR17, PT ;  /* 0x0000001100007c0c */ /* 0x000fe4000bf06270 */
[----:B------:R-:W-:Y:S01]  /*16f4d0*/  PRMT R0, R4, 0x5410, R5 ;  /* 0x0000541004007816 */ /* 0x000fe20000000005 */
[----:B------:R-:W1:Y:S01]  /*16f4e0*/  LDCU.64 UR16, c[0x0][0x398] ;  /* 0x00007300ff1077ac */ /* 0x000e620008000a00 */
[----:B------:R-:W3:Y:S04]  /*16f4f0*/  LDL.LU R5, [R1+0x5078] ;  /* 0x0050780001057983 */ /* 0x000ee80000300800 */
[----:B------:R-:W3:Y:S01]  /*16f500*/  LDL.LU R4, [R1+0x5074] ;  /* 0x0050740001047983 */ /* 0x000ee20000300800 */
[----:B0-----:R-:W-:-:S02]  /*16f510*/  ISETP.LT.AND P1, PT, R6, UR26, !P0 ;  /* 0x0000001a06007c0c */ /* 0x001fc4000c721270 */
[----:B------:R-:W-:Y:S02]  /*16f520*/  ISETP.LT.AND P0, PT, R2, UR4, !P0 ;  /* 0x0000000402007c0c */ /* 0x000fe4000c701270 */
[----:B------:R-:W-:Y:S01]  /*16f530*/  LOP3.LUT R3, R3, 0xfffffff7, RZ, 0xc0, !PT ;  /* 0xfffffff703037812 */ /* 0x000fe200078ec0ff */
[----:B------:R2:W-:Y:S08]  /*16f540*/  STL [R1+0x88], R0 ;  /* 0x0000880001007387 */ /* 0x0005f00000100800 */
[----:B------:R-:W-:-:S04]  /*16f550*/  @P1 LOP3.LUT R3, R3, 0x8, RZ, 0xfc, !PT ;  /* 0x0000000803031812 */ /* 0x000fc800078efcff */
[----:B------:R-:W-:-:S04]  /*16f560*/  LOP3.LUT R3, R3, 0xfffffffd, RZ, 0xc0, !PT ;  /* 0xfffffffd03037812 */ /* 0x000fc800078ec0ff */
[----:B------:R-:W-:-:S04]  /*16f570*/  @P0 LOP3.LUT R3, R3, 0x2, RZ, 0xfc, !PT ;  /* 0x0000000203030812 */ /* 0x000fc800078efcff */
[----:B------:R-:W-:Y:S02]  /*16f580*/  LOP3.LUT R3, R3, 0xfffffffe, RZ, 0xc0, !PT ;  /* 0xfffffffe03037812 */ /* 0x000fe400078ec0ff */
[----:B--2---:R-:W-:-:S05]  /*16f590*/  PRMT R0, R15, 0x5410, R17 ;  /* 0x000054100f007816 */ /* 0x004fca0000000011 */
[----:B------:R0:W-:Y:S02]  /*16f5a0*/  STL [R1+0x20], R0 ;  /* 0x0000200001007387 */ /* 0x0001e40000100800 */
[----:B0-----:R-:W-:-:S05]  /*16f5b0*/  VIADD R0, R29, 0x32 ;  /* 0x000000321d007836 */ /* 0x001fca0000000000 */
[----:B------:R-:W-:Y:S02]  /*16f5c0*/  ISETP.GE.AND P0, PT, R0, UR23, PT ;  /* 0x0000001700007c0c */ /* 0x000fe4000bf06270 */
[----:B------:R-:W-:Y:S01]  /*16f5d0*/  PRMT R0, R11, 0x5410, R13 ;  /* 0x000054100b007816 */ /* 0x000fe2000000000d */
[----:B------:R-:W0:Y:S01]  /*16f5e0*/  LDCU.64 UR22, c[0x0][0x398] ;  /* 0x00007300ff1677ac */ /* 0x000e220008000a00 */
[----:B-1----:R-:W-:Y:S02]  /*16f5f0*/  ISETP.LT.AND P1, PT, R6, UR16, !P0 ;  /* 0x0000001006007c0c */ /* 0x002fe4000c721270 */
[----:B------:R-:W-:Y:S01]  /*16f600*/  ISETP.LT.AND P0, PT, R2, UR6, !P0 ;  /* 0x0000000602007c0c */ /* 0x000fe2000c701270 */
[----:B------:R1:W-:Y:S01]  /*16f610*/  STL [R1+0x24], R0 ;  /* 0x0000240001007387 */ /* 0x0003e20000100800 */
[----:B---3--:R-:W-:Y:S02]  /*16f620*/  LOP3.LUT R4, R4, 0xbfffffff, RZ, 0xc0, !PT ;  /* 0xbfffffff04047812 */ /* 0x008fe400078ec0ff */
[----:B-1----:R-:W-:-:S07]  /*16f630*/  PRMT R0, R9, 0x5410, R10 ;  /* 0x0000541009007816 */ /* 0x002fce000000000a */
[----:B------:R-:W-:-:S05]  /*16f640*/  @P1 LOP3.LUT R3, R3, 0x1, RZ, 0xfc, !PT ;  /* 0x0000000103031812 */ /* 0x000fca00078efcff */
[----:B------:R-:W-:Y:S04]  /*16f650*/  STL [R1+0x5028], R3 ;  /* 0x0050280301007387 */ /* 0x000fe80000100800 */
[----:B------:R1:W-:Y:S01]  /*16f660*/  STL [R1+0x28], R0 ;  /* 0x0000280001007387 */ /* 0x0003e20000100800 */
[----:B------:R-:W-:Y:S01]  /*16f670*/  @P0 LOP3.LUT R4, R4, 0x40000000, RZ, 0xfc, !PT ;  /* 0x4000000004040812 */ /* 0x000fe200078efcff */
[----:B-1----:R-:W-:-:S05]  /*16f680*/  VIADD R0, R29, 0x31 ;  /* 0x000000311d007836 */ /* 0x002fca0000000000 */
[----:B------:R-:W-:Y:S02]  /*16f690*/  ISETP.GE.AND P0, PT, R0, UR25, PT ;  /* 0x0000001900007c0c */ /* 0x000fe4000bf06270 */
[----:B------:R-:W-:Y:S02]  /*16f6a0*/  LOP3.LUT R4, R4, 0xefffffff, RZ, 0xc0, !PT ;  /* 0xefffffff04047812 */ /* 0x000fe400078ec0ff */
[----:B------:R-:W-:Y:S02]  /*16f6b0*/  PRMT R0, R7, 0x5410, R8 ;  /* 0x0000541007007816 */ /* 0x000fe40000000008 */
[----:B------:R-:W-:Y:S02]  /*16f6c0*/  LOP3.LUT R5, R5, 0xbfffffff, RZ, 0xc0, !PT ;  /* 0xbfffffff05057812 */ /* 0x000fe400078ec0ff */
[----:B0-----:R-:W-:Y:S02]  /*16f6d0*/  ISETP.LT.AND P1, PT, R6, UR22, !P0 ;  /* 0x0000001606007c0c */ /* 0x001fe4000c721270 */
[----:B------:R-:W-:Y:S01]  /*16f6e0*/  ISETP.LT.AND P0, PT, R2, UR7, !P0 ;  /* 0x0000000702007c0c */ /* 0x000fe2000c701270 */
[----:B------:R-:W0:Y:S01]  /*16f6f0*/  LDCU.64 UR6, c[0x0][0x398] ;  /* 0x00007300ff0677ac */ /* 0x000e220008000a00 */
[----:B------:R1:W-:Y:S01]  /*16f700*/  STL [R1+0x2c], R0 ;  /* 0x00002c0001007387 */ /* 0x0003e20000100800 */
[C---:B------:R-:W-:Y:S01]  /*16f710*/  VIADD R11, R29.reuse, 0x9 ;  /* 0x000000091d0b7836 */ /* 0x040fe20000000000 */
[----:B------:R-:W2:Y:S07]  /*16f720*/  LDCU.64 UR24, c[0x0][0x398] ;  /* 0x00007300ff1877ac */ /* 0x000eae0008000a00 */
[----:B------:R-:W-:Y:S01]  /*16f730*/  @P1 LOP3.LUT R4, R4, 0x10000000, RZ, 0xfc, !PT ;  /* 0x1000000004041812 */ /* 0x000fe200078efcff */
[----:B-1----:R-:W-:-:S03]  /*16f740*/  VIADD R0, R29, 0x30 ;  /* 0x000000301d007836 */ /* 0x002fc60000000000 */
[----:B------:R-:W-:-:S04]  /*16f750*/  LOP3.LUT R4, R4, 0xfbffffff, RZ, 0xc0, !PT ;  /* 0xfbffffff04047812 */ /* 0x000fc800078ec0ff */
[----:B------:R-:W-:Y:S02]  /*16f760*/  @P0 LOP3.LUT R4, R4, 0x4000000, RZ, 0xfc, !PT ;  /* 0x0400000004040812 */ /* 0x000fe400078efcff */
[----:B------:R-:W-:Y:S02]  /*16f770*/  ISETP.GE.AND P0, PT, R0, UR29, PT ;  /* 0x0000001d00007c0c */ /* 0x000fe4000bf06270 */
[----:B------:R-:W-:Y:S02]  /*16f780*/  LOP3.LUT R4, R4, 0xfeffffff, RZ, 0xc0, !PT ;  /* 0xfeffffff04047812 */ /* 0x000fe400078ec0ff */
[----:B0-----:R-:W-:Y:S02]  /*16f790*/  ISETP.LT.AND P1, PT, R6, UR6, !P0 ;  /* 0x0000000606007c0c */ /* 0x001fe4000c721270 */
[----:B------:R-:W-:Y:S01]  /*16f7a0*/  ISETP.LT.AND P0, PT, R2, UR5, !P0 ;  /* 0x0000000502007c0c */ /* 0x000fe2000c701270 */
[----:B------:R-:W0:Y:S01]  /*16f7b0*/  LDCU.64 UR4, c[0x0][0x398] ;  /* 0x00007300ff0477ac */ /* 0x000e220008000a00 */
[C---:B------:R-:W-:Y:S01]  /*16f7c0*/  VIADD R0, R29.reuse, 0x2f ;  /* 0x0000002f1d007836 */ /* 0x040fe20000000000 */
[----:B------:R1:W-:Y:S01]  /*16f7d0*/  STL [R1+0x5070], R11 ;  /* 0x0050700b01007387 */ /* 0x0003e20000100800 */
[----:B------:R-:W-:-:S02]  /*16f7e0*/  VIADD R8, R29, 0x1d ;  /* 0x0000001d1d087836 */ /* 0x000fc40000000000 */
[----:B------:R-:W-:Y:S01]  /*16f7f0*/  VIADD R7, R29, 0x1c ;  /* 0x0000001c1d077836 */ /* 0x000fe20000000000 */
[----:B------:R-:W3:Y:S04]  /*16f800*/  LDCU.64 UR28, c[0x0][0x398] ;  /* 0x00007300ff1c77ac */ /* 0x000ee80008000a00 */
        /* <DEDUP_REMOVED lines=17> */
[----:B------:R-:W-:Y:S01]  /*16f920*/  VIADD R0, R29, 0x2d ;  /* 0x0000002d1d007836 */ /* 0x000fe20000000000 */
[----:B------:R-:W1:Y:S08]  /*16f930*/  LDCU.64 UR20, c[0x0][0x398] ;  /* 0x00007300ff1477ac */ /* 0x000e700008000a00 */
[----:B------:R-:W-:-:S04]  /*16f940*/  @P1 LOP3.LUT R4, R4, 0x20000, RZ, 0xfc, !PT ;  /* 0x0002000004041812 */ /* 0x000fc800078efcff */
[----:B------:R-:W-:-:S04]  /*16f950*/  LOP3.LUT R4, R4, 0xffffbfff, RZ, 0xc0, !PT ;  /* 0xffffbfff04047812 */ /* 0x000fc800078ec0ff */
[----:B------:R-:W-:Y:S02]  /*16f960*/  @P0 LOP3.LUT R4, R4, 0x4000, RZ, 0xfc, !PT ;  /* 0x0000400004040812 */ /* 0x000fe400078efcff */
[----:B------:R-:W-:Y:S02]  /*16f970*/  ISETP.GE.AND P0, PT, R0, UR27, PT ;  /* 0x0000001b00007c0c */ /* 0x000fe4000bf06270 */
[----:B------:R-:W-:Y:S02]  /*16f980*/  LOP3.LUT R4, R4, 0xffffdfff, RZ, 0xc0, !PT ;  /* 0xffffdfff04047812 */ /* 0x000fe400078ec0ff */
[----:B0-----:R-:W-:Y:S02]  /*16f990*/  ISETP.LT.AND P1, PT, R6, UR10, !P0 ;  /* 0x0000000a06007c0c */ /* 0x001fe4000c721270 */
        /* <DEDUP_REMOVED lines=13> */
[----:B------:R-:W0:Y:S08]  /*16fa70*/  LDCU.64 UR16, c[0x0][0x398] ;  /* 0x00007300ff1077ac */ /* 0x000e300008000a00 */
        /* <DEDUP_REMOVED lines=8> */
[C---:B------:R-:W-:Y:S01]  /*16fb00*/  VIADD R0, R29.reuse, 0x2a ;  /* 0x0000002a1d007836 */ /* 0x040fe20000000000 */
[----:B------:R-:W0:Y:S01]  /*16fb10*/  LDCU.64 UR22, c[0x0][0x398] ;  /* 0x00007300ff1677ac */ /* 0x000e220008000a00 */
[----:B------:R-:W-:-:S02]  /*16fb20*/  VIADD R17, R29, 0x12 ;  /* 0x000000121d117836 */ /* 0x000fc40000000000 */
[C---:B------:R-:W-:Y:S02]  /*16fb30*/  VIADD R15, R29.reuse, 0x10 ;  /* 0x000000101d0f7836 */ /* 0x040fe40000000000 */
[C---:B------:R-:W-:Y:S02]  /*16fb40*/  VIADD R3, R29.reuse, 0xf ;  /* 0x0000000f1d037836 */ /* 0x040fe40000000000 */
[C---:B------:R-:W-:Y:S02]  /*16fb50*/  VIADD R13, R29.reuse, 0xd ;  /* 0x0000000d1d0d7836 */ /* 0x040fe40000000000 */
[C---:B------:R-:W-:Y:S02]  /*16fb60*/  VIADD R10, R29.reuse, 0xb ;  /* 0x0000000b1d0a7836 */ /* 0x040fe40000000000 */
[----:B------:R-:W-:Y:S01]  /*16fb70*/  VIADD R9, R29, 0xa ;  /* 0x0000000a1d097836 */ /* 0x000fe20000000000 */
[----:B------:R-:W0:Y:S01]  /*16fb80*/  LDCU UR8, c[0x0][0x39c] ;  /* 0x00007380ff0877ac */ /* 0x000e220008000800 */
        /* <DEDUP_REMOVED lines=15> */
[----:B------:R-:W-:Y:S01]  /*16fc80*/  ISETP.LT.AND P0, PT, R2, UR15, !P0 ;  /* 0x0000000f02007c0c */ /* 0x000fe2000c701270 */
[----:B------:R-:W0:Y:S01]  /*16fc90*/  LDCU UR15, c[0x0][0x398] ;  /* 0x00007300ff0f77ac */ /* 0x000e220008000800 */
[----:B------:R-:W-:Y:S01]  /*16fca0*/  VIADD R0, R29, 0x28 ;  /* 0x000000281d007836 */ /* 0x000fe20000000000 */
[----:B------:R0:W-:Y:S01]  /*16fcb0*/  STL [R1+0x502c], R4 ;  /* 0x00502c0401007387 */ /* 0x0001e20000100800 */
[----:B------:R-:W0:Y:S07]  /*16fcc0*/  LDCU UR6, c[0x0][0x39c] ;  /* 0x00007380ff0677ac */ /* 0x000e2e0008000800 */
[----:B------:R-:W-:-:S04]  /*16fcd0*/  @P1 LOP3.LUT R5, R5, 0x40000000, RZ, 0xfc, !PT ;  /* 0x4000000005051812 */ /* 0x000fc800078efcff */
[----:B------:R-:W-:-:S04]  /*16fce0*/  LOP3.LUT R5, R5, 0xefffffff, RZ, 0xc0, !PT ;  /* 0xefffffff05057812 */ /* 0x000fc800078ec0ff */
[----:B------:R-:W-:Y:S02]  /*16fcf0*/  @P0 LOP3.LUT R5, R5, 0x10000000, RZ, 0xfc, !PT ;  /* 0x1000000005050812 */ /* 0x000fe400078efcff */
[----:B------:R-:W-:Y:S02]  /*16fd00*/  ISETP.GE.AND P0, PT, R0, UR19, PT ;  /* 0x0000001300007c0c */ /* 0x000fe4000bf06270 */
[----:B------:R-:W-:Y:S02]  /*16fd10*/  LOP3.LUT R5, R5, 0xf7ffffff, RZ, 0xc0, !PT ;  /* 0xf7ffffff05057812 */ /* 0x000fe400078ec0ff */
[----:B-1----:R-:W-:Y:S02]  /*16fd20*/  ISETP.LT.AND P1, PT, R6, UR4, !P0 ;  /* 0x0000000406007c0c */ /* 0x002fe4000c721270 */
[----:B0-----:R-:W-:Y:S01]  /*16fd30*/  ISETP.LT.AND P0, PT, R2, UR15, !P0 ;  /* 0x0000000f02007c0c */ /* 0x001fe2000c701270 */
[----:B------:R-:W0:Y:S01]  /*16fd40*/  LDCU.64 UR14, c[0x0][0x398] ;  /* 0x00007300ff0e77ac */ /* 0x000e220008000a00 */
[C---:B------:R-:W-:Y:S01]  /*16fd50*/  VIADD R0, R29.reuse, 0x27 ;  /* 0x000000271d007836 */ /* 0x040fe20000000000 */
[----:B------:R-:W1:Y:S01]  /*16fd60*/  LDCU.64 UR18, c[0x0][0x398] ;  /* 0x00007300ff1277ac */ /* 0x000e620008000a00 */
[----:B------:R0:W-:Y:S01]  /*16fd70*/  STL [R1+0x1cc], R11 ;  /* 0x0001cc0b01007387 */ /* 0x0001e20000100800 */
[----:B------:R-:W-:Y:S01]  /*16fd80*/  VIADD R4, R29, 0x1b ;  /* 0x0000001b1d047836 */ /* 0x000fe20000000000 */
[----:B------:R-:W0:Y:S05]  /*16fd90*/  LDCU UR4, c[0x0][0x39c] ;  /* 0x00007380ff0477ac */ /* 0x000e2a0008000800 */
        /* <DEDUP_REMOVED lines=9> */
[----:B------:R-:W-:-:S07]  /*16fe30*/  VIADD R0, R29, 0x26 ;  /* 0x000000261d007836 */ /* 0x000fce0000000000 */
        /* <DEDUP_REMOVED lines=8> */
[C---:B------:R-:W-:Y:S01]  /*16fec0*/  VIADD R0, R29.reuse, 0x25 ;  /* 0x000000251d007836 */ /* 0x040fe20000000000 */
[----:B------:R-:W1:Y:S01]  /*16fed0*/  LDCU.64 UR20, c[0x0][0x398] ;  /* 0x00007300ff1477ac */ /* 0x000e620008000a00 */
[----:B------:R-:W-:Y:S01]  /*16fee0*/  VIADD R11, R29, 0x15a ;  /* 0x0000015a1d0b7836 */ /* 0x000fe20000000000 */
[----:B------:R-:W0:Y:S06]  /*16fef0*/  LDCU UR10, c[0x0][0x39c] ;  /* 0x00007380ff0a77ac */ /* 0x000e2c0008000800 */
[----:B------:R-:W-:-:S04]  /*16ff00*/  @P1 LOP3.LUT R5, R5, 0x100000, RZ, 0xfc, !PT ;  /* 0x0010000005051812 */ /* 0x000fc800078efcff */
[----:B------:R-:W-:-:S04]  /*16ff10*/  LOP3.LUT R5, R5, 0xfffbffff, RZ, 0xc0, !PT ;  /* 0xfffbffff05057812 */ /* 0x000fc800078ec0ff */
[----:B------:R-:W-:Y:S02]  /*16ff20*/  @P0 LOP3.LUT R5, R5, 0x40000, RZ, 0xfc, !PT ;  /* 0x0004000005050812 */ /* 0x000fe400078efcff */
[----:B------:R-:W-:Y:S02]  /*16ff30*/  ISETP.GE.AND P0, PT, R0, UR9, PT ;  /* 0x0000000900007c0c */ /* 0x000fe4000bf06270 */
[----:B------:R-:W-:Y:S02]  /*16ff40*/  LOP3.LUT R5, R5, 0xfffeffff, RZ, 0xc0, !PT ;  /* 0xfffeffff05057812 */ /* 0x000fe400078ec0ff */
[----:B------:R-:W-:Y:S02]  /*16ff50*/  ISETP.LT.AND P1, PT, R6, UR16, !P0 ;  /* 0x0000001006007c0c */ /* 0x000fe4000c721270 */
[----:B0-----:R-:W-:Y:S01]  /*16ff60*/  ISETP.LT.AND P0, PT, R2, UR38, !P0 ;  /* 0x0000002602007c0c */ /* 0x001fe2000c701270 */
[----:B------:R-:W0:Y:S01]  /*16ff70*/  LDCU UR38, c[0x0][0x398] ;  /* 0x00007300ff2677ac */ /* 0x000e220008000800 */
[----:B------:R-:W-:Y:S01]  /*16ff80*/  VIADD R0, R29, 0x24 ;  /* 0x000000241d007836 */ /* 0x000fe20000000000 */
[----:B------:R1:W-:Y:S01]  /*16ff90*/  STL [R1+0x1c8], R11 ;  /* 0x0001c80b01007387 */ /* 0x0003e20000100800 */
[----:B------:R-:W0:Y:S07]  /*16ffa0*/  LDCU UR9, c[0x0][0x39c] ;  /* 0x00007380ff0977ac */ /* 0x000e2e0008000800 */
[----:B------:R-:W-:Y:S01]  /*16ffb0*/  @P1 LOP3.LUT R5, R5, 0x10000, RZ, 0xfc, !PT ;  /* 0x0001000005051812 */ /* 0x000fe200078efcff */
[----:B-1----:R-:W2:Y:S03]  /*16ffc0*/  LDL.LU R11, [R1+0x5070] ;  /* 0x00507000010b7983 */ /* 0x002ea60000300800 */
        /* <DEDUP_REMOVED lines=24> */
[----:B------:R-:W-:Y:S01]  /*170150*/  VIADD R0, R29, 0x15b ;  /* 0x0000015b1d007836 */ /* 0x000fe20000000000 */
[----:B------:R-:W1:Y:S02]  /*170160*/  LDCU UR5, c[0x0][0x39c] ;  /* 0x00007380ff0577ac */ /* 0x000e640008000800 */
[----:B------:R-:W-:Y:S02]  /*170170*/  ISETP.LT.AND P1, PT, R6, UR20, !P0 ;  /* 0x0000001406007c0c */ /* 0x000fe4000c721270 */
[----:B0-----:R-:W-:Y:S01]  /*170180*/  ISETP.LT.AND P0, PT, R2, UR38, !P0 ;  /* 0x0000002602007c0c */ /* 0x001fe2000c701270 */
[----:B------:R-:W2:Y:S01]  /*170190*/  LDL.LU R6, [R1+0x506c] ;  /* 0x00506c0001067983 */ /* 0x000ea20000300800 */
[----:B------:R-:W-:-:S03]  /*1701a0*/  LOP3.LUT R5, R5, 0xffffffdf, RZ, 0xc0, !PT ;  /* 0xffffffdf05057812 */ /* 0x000fc600078ec0ff */
[----:B------:R0:W-:Y:S01]  /*1701b0*/  STL [R1+0x1c4], R0 ;  /* 0x0001c40001007387 */ /* 0x0001e20000100800 */
[----:B------:R-:W1:Y:S01]  /*1701c0*/  LDCU UR38, c[0x0][0x398] ;  /* 0x00007300ff2677ac */ /* 0x000e620008000800 */
[----:B0-----:R-:W-:-:S04]  /*1701d0*/  VIADD R0, R29, 0x15c ;  /* 0x0000015c1d007836 */ /* 0x001fc80000000000 */
[----:B------:R-:W-:Y:S01]  /*1701e0*/  @P1 LOP3.LUT R5, R5, 0x20, RZ, 0xfc, !PT ;  /* 0x0000002005051812 */ /* 0x000fe200078efcff */
[----:B------:R0:W-:Y:S03]  /*1701f0*/  STL [R1+0x1c0], R0 ;  /* 0x0001c00001007387 */ /* 0x0001e60000100800 */
[----:B------:R-:W-:-:S04]  /*170200*/  LOP3.LUT R5, R5, 0xfffffffb, RZ, 0xc0, !PT ;  /* 0xfffffffb05057812 */ /* 0x000fc800078ec0ff */
[----:B------:R-:W-:Y:S01]  /*170210*/  @P0 LOP3.LUT R5, R5, 0x4, RZ, 0xfc, !PT ;  /* 0x0000000405050812 */ /* 0x000fe200078efcff */
[----:B0-----:R-:W-:Y:S01]  /*170220*/  VIADD R0, R29, 0x15d ;  /* 0x0000015d1d007836 */ /* 0x001fe20000000000 */
[----:B------:R-:W-:Y:S02]  /*170230*/  ISETP.GE.AND P0, PT, R23, UR15, PT ;  /* 0x0000000f17007c0c */ /* 0x000fe4000bf06270 */
[----:B------:R-:W-:Y:S01]  /*170240*/  LOP3.LUT R5, R5, 0xfffffffd, RZ, 0xc0, !PT ;  /* 0xfffffffd05057812 */ /* 0x000fe200078ec0ff */
[----:B------:R-:W0:Y:S01]  /*170250*/  LDCU.64 UR14, c[0x0][0x398] ;  /* 0x00007300ff0e77ac */ /* 0x000e220008000a00 */
[----:B------:R1:W-:Y:S04]  /*170260*/  STL [R1+0x1bc], R0 ;  /* 0x0001bc0001007387 */ /* 0x0003e80000100800 */
[----:B-1----:R-:W3:Y:S04]  /*170270*/  LDL.LU R0, [R1+0x2e54] ;  /* 0x002e540001007983 */ /* 0x002ee80000300800 */
[----:B------:R-:W3:Y:S01]  /*170280*/  LDL R23, [R1+0xdec] ;  /* 0x000dec0001177983 */ /* 0x000ee20000100800 */
[----:B--2---:R-:W-:-:S02]  /*170290*/  LOP3.LUT R6, R6, 0x7fffffff, RZ, 0xc0, !PT ;  /* 0x7fffffff06067812 */ /* 0x004fc400078ec0ff */
[----:B---3--:R-:W-:-:S13]  /*1702a0*/  ISETP.LT.AND P1, PT, R23, UR22, !P0 ;  /* 0x0000001617007c0c */ /* 0x008fda000c721270 */
[----:B------:R-:W-:-:S05]  /*1702b0*/  @P1 LOP3.LUT R5, R5, 0x2, RZ, 0xfc, !PT ;  /* 0x0000000205051812 */ /* 0x000fca00078efcff */
[----:B------:R1:W-:Y:S01]  /*1702c0*/  STL [R1+0x505c], R5 ;  /* 0x00505c0501007387 */ /* 0x0003e20000100800 */
[----:B------:R-:W-:Y:S01]  /*1702d0*/  ISETP.LT.AND P0, PT, R2, UR38, !P0 ;  /* 0x0000002602007c0c */ /* 0x000fe2000c701270 */
[----:B------:R-:W2:Y:S01]  /*1702e0*/  LDCU UR38, c[0x0][0x398] ;  /* 0x00007300ff2677ac */ /* 0x000ea20008000800 */
[----:B-1----:R-:W-:-:S05]  /*1702f0*/  VIADD R5, R29, 0x15e ;  /* 0x0000015e1d057836 */ /* 0x002fca0000000000 */
[----:B------:R1:W-:Y:S02]  /*170300*/  STL [R1+0x1b8], R5 ;  /* 0x0001b80501007387 */ /* 0x0003e40000100800 */
[----:B-1----:R-:W-:-:S05]  /*170310*/  VIADD R5, R29, 0x15f ;  /* 0x0000015f1d057836 */ /* 0x002fca0000000000 */
[----:B------:R1:W-:Y:S01]  /*170320*/  STL [R1+0x1b4], R5 ;  /* 0x0001b40501007387 */ /* 0x0003e20000100800 */
[----:B------:R-:W-:Y:S01]  /*170330*/  @P0 LOP3.LUT R6, R6, 0x80000000, RZ, 0xfc, !PT ;  /* 0x8000000006060812 */ /* 0x000fe200078efcff */
[C---:B-1----:R-:W-:Y:S01]  /*170340*/  VIADD R5, R29.reuse, 0x160 ;  /* 0x000001601d057836 */ /* 0x042fe20000000000 */
[----:B------:R-:W-:Y:S02]  /*170350*/  ISETP.GE.AND P0, PT, R24, UR11, PT ;  /* 0x0000000b18007c0c */ /* 0x000fe4000bf06270 */
[----:B------:R-:W-:Y:S01]  /*170360*/  LOP3.LUT R6, R6, 0xbfffffff, RZ, 0xc0, !PT ;  /* 0xbfffffff06067812 */ /* 0x000fe200078ec0ff */
[----:B------:R-:W1:Y:S01]  /*170370*/  LDCU UR11, c[0x0][0x39c] ;  /* 0x00007380ff0b77ac */ /* 0x000e620008000800 */
[----:B------:R3:W-:Y:S04]  /*170380*/  STL [R1+0x1b0], R5 ;  /* 0x0001b00501007387 */ /* 0x0007e80000100800 */
[----:B------:R-:W4:Y:S01]  /*170390*/  LDL.LU R24, [R1+0x2e60] ;  /* 0x002e600001187983 */ /* 0x000f220000300800 */
[----:B---3--:R-:W-:-:S05]  /*1703a0*/  VIADD R5, R29, 0x161 ;  /* 0x000001611d057836 */ /* 0x008fca0000000000 */
[----:B------:R3:W-:Y:S02]  /*1703b0*/  STL [R1+0x1ac], R5 ;  /* 0x0001ac0501007387 */ /* 0x0007e40000100800 */
[----:B---3--:R-:W-:-:S05]  /*1703c0*/  VIADD R5, R29, 0x162 ;  /* 0x000001621d057836 */ /* 0x008fca0000000000 */
[----:B------:R3:W-:Y:S02]  /*1703d0*/  STL [R1+0x1a8], R5 ;  /* 0x0001a80501007387 */ /* 0x0007e40000100800 */
[----:B---3--:R-:W-:-:S05]  /*1703e0*/  VIADD R5, R29, 0x163 ;  /* 0x000001631d057836 */ /* 0x008fca0000000000 */
[----:B------:R3:W-:Y:S04]  /*1703f0*/  STL [R1+0x1a4], R5 ;  /* 0x0001a40501007387 */ /* 0x0007e80000100800 */
[----:B---3--:R-:W3:Y:S01]  /*170400*/  LDL.LU R5, [R1+0x2e64] ;  /* 0x002e640001057983 */ /* 0x008ee20000300800 */
[----:B0-----:R-:W-:Y:S02]  /*170410*/  ISETP.LT.AND P1, PT, R23, UR14, !P0 ;  /* 0x0000000e17007c0c */ /* 0x001fe4000c721270 */
[----:B--2---:R-:W-:Y:S01]  /*170420*/  ISETP.LT.AND P0, PT, R2, UR38, !P0 ;  /* 0x0000002602007c0c */ /* 0x004fe2000c701270 */
[----:B------:R-:W0:Y:S01]  /*170430*/  LDCU UR14, c[0x0][0x39c] ;  /* 0x00007380ff0e77ac */ /* 0x000e220008000800 */
[----:B------:R-:W2:Y:S09]  /*170440*/  LDCU UR38, c[0x0][0x39c] ;  /* 0x00007380ff2677ac */ /* 0x000eb20008000800 */
        /* <DEDUP_REMOVED lines=8> */
[----:B------:R-:W-:-:S05]  /*1704d0*/  VIADD R28, R29, 0x164 ;  /* 0x000001641d1c7836 */ /* 0x000fca0000000000 */
[----:B------:R0:W-:Y:S03]  /*1704e0*/  STL [R1+0x19c], R28 ;  /* 0x00019c1c01007387 */ /* 0x0001e60000100800 */
[----:B------:R-:W-:-:S04]  /*1704f0*/  @P1 LOP3.LUT R6, R6, 0x4000000, RZ, 0xfc, !PT ;  /* 0x0400000006061812 */ /* 0x000fc800078efcff */
[----:B------:R-:W-:Y:S01]  /*170500*/  LOP3.LUT R6, R6, 0xfeffffff, RZ, 0xc0, !PT ;  /* 0xfeffffff06067812 */ /* 0x000fe200078ec0ff */
[----:B0-----:R-:W-:-:S03]  /*170510*/  VIADD R28, R29, 0x1e ;  /* 0x0000001e1d1c7836 */ /* 0x001fc60000000000 */
[----:B------:R-:W-:Y:S02]  /*170520*/  @P0 LOP3.LUT R6, R6, 0x1000000, RZ, 0xfc, !PT ;  /* 0x0100000006060812 */ /* 0x000fe400078efcff */
[----:B------:R-:W-:Y:S01]  /*170530*/  ISETP.GE.AND P0, PT, R28, UR19, PT ;  /* 0x000000131c007c0c */ /* 0x000fe2000bf06270 */
[----:B------:R-:W0:Y:S03]  /*170540*/  LDCU.64 UR18, c[0x0][0x398] ;  /* 0x00007300ff1277ac */ /* 0x000e260008000a00 */
[----:B------:R-:W-:Y:S02]  /*170550*/  ISETP.LT.AND P1, PT, R23, UR16, !P0 ;  /* 0x0000001017007c0c */ /* 0x000fe4000c721270 */
[----:B------:R-:W-:Y:S02]  /*170560*/  ISETP.LT.AND P0, PT, R2, UR74, !P0 ;  /* 0x0000004a02007c0c */ /* 0x000fe4000c701270 */
[----:B------:R-:W-:-:S02]  /*170570*/  LOP3.LUT R6, R6, 0xffbfffff, RZ, 0xc0, !PT ;  /* 0xffbfffff06067812 */ /* 0x000fc400078ec0ff */
[----:B------:R-:W-:Y:S01]  /*170580*/  R2UR UR75, R0 ;  /* 0x00000000004b72ca */ /* 0x000fe200000e0000 */
[----:B------:R-:W-:-:S06]  /*170590*/  VIADD R0, R29, 0x165 ;  /* 0x000001651d007836 */ /* 0x000fcc0000000000 */
[----:B------:R-:W-:-:S04]  /*1705a0*/  @P1 LOP3.LUT R6, R6, 0x400000, RZ, 0xfc, !PT ;  /* 0x0040000006061812 */ /* 0x000fc800078efcff */
[----:B------:R-:W-:-:S04]  /*1705b0*/  LOP3.LUT R6, R6, 0xffefffff, RZ, 0xc0, !PT ;  /* 0xffefffff06067812 */ /* 0x000fc800078ec0ff */
[----:B------:R-:W-:Y:S02]  /*1705c0*/  @P0 LOP3.LUT R6, R6, 0x100000, RZ, 0xfc, !PT ;  /* 0x0010000006060812 */ /* 0x000fe400078efcff */
[----:B------:R-:W-:Y:S01]  /*1705d0*/  ISETP.GE.AND P0, PT, R8, UR13, PT ;  /* 0x0000000d08007c0c */ /* 0x000fe2000bf06270 */
[----:B------:R1:W-:Y:S01]  /*1705e0*/  STL [R1+0x198], R0 ;  /* 0x0001980001007387 */ /* 0x0003e20000100800 */
[----:B------:R-:W-:Y:S01]  /*1705f0*/  VIADD R28, R29, 0x168 ;  /* 0x000001681d1c7836 */ /* 0x000fe20000000000 */
[----:B------:R-:W-:Y:S02]  /*170600*/  LOP3.LUT R6, R6, 0xfffbffff, RZ, 0xc0, !PT ;  /* 0xfffbffff06067812 */ /* 0x000fe400078ec0ff */
[----:B0-----:R-:W-:Y:S02]  /*170610*/  ISETP.LT.AND P1, PT, R23, UR18, !P0 ;  /* 0x0000001217007c0c */ /* 0x001fe4000c721270 */
[----:B------:R-:W-:Y:S01]  /*170620*/  ISETP.LT.AND P0, PT, R2, UR73, !P0 ;  /* 0x0000004902007c0c */ /* 0x000fe2000c701270 */
[----:B------:R-:W0:Y:S01]  /*170630*/  LDCU UR13, c[0x0][0x39c] ;  /* 0x00007380ff0d77ac */ /* 0x000e220008000800 */
[----:B-1----:R-:W-:-:S05]  /*170640*/  VIADD R0, R29, 0x166 ;  /* 0x000001661d007836 */ /* 0x002fca0000000000 */
[----:B------:R1:W-:Y:S04]  /*170650*/  STL [R1+0x194], R0 ;  /* 0x0001940001007387 */ /* 0x0003e80000100800 */
[----:B------:R-:W-:Y:S01]  /*170660*/  @P1 LOP3.LUT R6, R6, 0x40000, RZ, 0xfc, !PT ;  /* 0x0004000006061812 */ /* 0x000fe200078efcff */
[----:B-1----:R-:W2:Y:S03]  /*170670*/  LDL.LU R0, [R1+0x2e70] ;  /* 0x002e700001007983 */ /* 0x002ea60000300800 */
[----:B------:R-:W-:-:S04]  /*170680*/  LOP3.LUT R6, R6, 0xfffeffff, RZ, 0xc0, !PT ;  /* 0xfffeffff06067812 */ /* 0x000fc800078ec0ff */
[----:B------:R-:W-:Y:S02]  /*170690*/  @P0 LOP3.LUT R6, R6, 0x10000, RZ, 0xfc, !PT ;  /* 0x0001000006060812 */ /* 0x000fe400078efcff */
[----:B------:R-:W-:Y:S01]  /*1706a0*/  ISETP.GE.AND P0, PT, R7, UR21, PT ;  /* 0x0000001507007c0c */ /* 0x000fe2000bf06270 */
[----:B------:R-:W1:Y:S01]  /*1706b0*/  LDCU.64 UR20, c[0x0][0x398] ;  /* 0x00007300ff1477ac */ /* 0x000e620008000a00 */
[----:B----4-:R-:W-:Y:S01]  /*1706c0*/  R2UR UR74, R24 ;  /* 0x00000000184a72ca */ /* 0x010fe200000e0000 */
[----:B------:R-:W-:-:S05]  /*1706d0*/  VIADD R24, R29, 0x167 ;  /* 0x000001671d187836 */ /* 0x000fca0000000000 */
[----:B------:R4:W-:Y:S04]  /*1706e0*/  STL [R1+0x190], R24 ;  /* 0x0001901801007387 */ /* 0x0009e80000100800 */
[----:B------:R0:W-:Y:S01]  /*1706f0*/  STL [R1+0x18c], R28 ;  /* 0x00018c1c01007387 */ /* 0x0001e20000100800 */
[C---:B----4-:R-:W-:Y:S02]  /*170700*/  VIADD R24, R29.reuse, 0x169 ;  /* 0x000001691d187836 */ /* 0x050fe40000000000 */
[----:B0-----:R-:W-:-:S03]  /*170710*/  VIADD R28, R29, 0x16a ;  /* 0x0000016a1d1c7836 */ /* 0x001fc60000000000 */
[----:B------:R0:W-:Y:S04]  /*170720*/  STL [R1+0x188], R24 ;  /* 0x0001881801007387 */ /* 0x0001e80000100800 */
[----:B------:R-:W4:Y:S04]  /*170730*/  LDL.LU R8, [R1+0x5068] ;  /* 0x0050680001087983 */ /* 0x000f280000300800 */
[----:B------:R-:W-:Y:S01]  /*170740*/  STL [R1+0x184], R28 ;  /* 0x0001841c01007387 */ /* 0x000fe20000100800 */
[----:B0-----:R-:W-:-:S05]  /*170750*/  VIADD R24, R29, 0x16b ;  /* 0x0000016b1d187836 */ /* 0x001fca0000000000 */
[----:B------:R0:W-:Y:S01]  /*170760*/  STL [R1+0x180], R24 ;  /* 0x0001801801007387 */ /* 0x0001e20000100800 */
[----:B---3--:R-:W-:Y:S01]  /*170770*/  R2UR UR73, R5 ;  /* 0x00000000054972ca */ /* 0x008fe200000e0000 */
[----:B------:R-:W-:-:S05]  /*170780*/  VIADD R5, R29, 0x16c ;  /* 0x0000016c1d057836 */ /* 0x000fca0000000000 */
[----:B------:R3:W-:Y:S04]  /*170790*/  STL [R1+0x17c], R5 ;  /* 0x00017c0501007387 */ /* 0x0007e80000100800 */
[----:B------:R-:W4:Y:S01]  /*1707a0*/  LDL.LU R7, [R1+0x5064] ;  /* 0x0050640001077983 */ /* 0x000f220000300800 */
[----:B------:R-:W-:Y:S02]  /*1707b0*/  ISETP.LT.AND P1, PT, R23, UR26, !P0 ;  /* 0x0000001a17007c0c */ /* 0x000fe4000c721270 */
[----:B------:R-:W-:Y:S02]  /*1707c0*/  ISETP.LT.AND P0, PT, R2, UR72, !P0 ;  /* 0x0000004802007c0c */ /* 0x000fe4000c701270 */
[----:B------:R-:W-:-:S09]  /*1707d0*/  LOP3.LUT R6, R6, 0xffff7fff, RZ, 0xc0, !PT ;  /* 0xffff7fff06067812 */ /* 0x000fd200078ec0ff */
[----:B------:R-:W-:-:S04]  /*1707e0*/  @P1 LOP3.LUT R6, R6, 0x8000, RZ, 0xfc, !PT ;  /* 0x0000800006061812 */ /* 0x000fc800078efcff */
[----:B------:R-:W-:-:S04]  /*1707f0*/  LOP3.LUT R6, R6, 0xffffefff, RZ, 0xc0, !PT ;  /* 0xffffefff06067812 */ /* 0x000fc800078ec0ff */
[----:B------:R-:W-:Y:S02]  /*170800*/  @P0 LOP3.LUT R6, R6, 0x1000, RZ, 0xfc, !PT ;  /* 0x0000100006060812 */ /* 0x000fe400078efcff */
[----:B------:R-:W-:Y:S01]  /*170810*/  ISETP.GE.AND P0, PT, R4, UR23, PT ;  /* 0x0000001704007c0c */ /* 0x000fe2000bf06270 */
[----:B------:R-:W3:Y:S03]  /*170820*/  LDCU.64 UR22, c[0x0][0x398] ;  /* 0x00007300ff1677ac */ /* 0x000ee60008000a00 */
[----:B-1----:R-:W-:Y:S02]  /*170830*/  ISETP.LT.AND P1, PT, R23, UR20, !P0 ;  /* 0x0000001417007c0c */ /* 0x002fe4000c721270 */
[----:B------:R-:W-:Y:S02]  /*170840*/  ISETP.LT.AND P0, PT, R2, UR71, !P0 ;  /* 0x0000004702007c0c */ /* 0x000fe4000c701270 */
[----:B------:R-:W-:Y:S01]  /*170850*/  LOP3.LUT R6, R6, 0xfffff7ff, RZ, 0xc0, !PT ;  /* 0xfffff7ff06067812 */ /* 0x000fe200078ec0ff */
[----:B0-----:R-:W-:-:S02]  /*170860*/  VIADD R24, R29, 0x16d ;  /* 0x0000016d1d187836 */ /* 0x001fc40000000000 */
[C---:B---3--:R-:W-:Y:S02]  /*170870*/  VIADD R5, R29.reuse, 0x16e ;  /* 0x0000016e1d057836 */ /* 0x048fe40000000000 */
[C---:B------:R-:W-:Y:S02]  /*170880*/  VIADD R4, R29.reuse, 0x171 ;  /* 0x000001711d047836 */ /* 0x040fe40000000000 */
[----:B------:R-:W-:Y:S01]  /*170890*/  VIADD R28, R29, 0x8 ;  /* 0x000000081d1c7836 */ /* 0x000fe20000000000 */
        /* <DEDUP_REMOVED lines=8> */
[----:B------:R-:W-:Y:S01]  /*170920*/  STL [R1+0x174], R24 ;  /* 0x0001741801007387 */ /* 0x000fe20000100800 */
[----:B--2---:R-:W-:-:S09]  /*170930*/  R2UR UR72, R0 ;  /* 0x00000000004872ca */ /* 0x004fd200000e0000 */
[----:B------:R-:W-:Y:S02]  /*170940*/  @P1 LOP3.LUT R6, R6, 0x100, RZ, 0xfc, !PT ;  /* 0x0000010006061812 */ /* 0x000fe400078efcff */
[----:B----4-:R-:W-:Y:S02]  /*170950*/  LOP3.LUT R7, R7, 0xbfffffff, RZ, 0xc0, !PT ;  /* 0xbfffffff07077812 */ /* 0x010fe400078ec0ff */
[----:B------:R-:W-:Y:S01]  /*170960*/  LOP3.LUT R6, R6, 0xffffffbf, RZ, 0xc0, !PT ;  /* 0xffffffbf06067812 */ /* 0x000fe200078ec0ff */
[----:B------:R-:W-:Y:S01]  /*170970*/  VIADD R27, R29, 0x197 ;  /* 0x000001971d1b7836 */ /* 0x000fe20000000000 */
[----:B------:R-:W-:Y:S01]  /*170980*/  LOP3.LUT R8, R8, 0x7fffffff, RZ, 0xc0, !PT ;  /* 0x7fffffff08087812 */ /* 0x000fe200078ec0ff */
[----:B------:R-:W1:Y:S01]  /*170990*/  LDCU UR15, c[0x0][0x39c] ;  /* 0x00007380ff0f77ac */ /* 0x000e620008000800 */
[----:B------:R-:W-:Y:S02]  /*1709a0*/  @P0 LOP3.LUT R6, R6, 0x40, RZ, 0xfc, !PT ;  /* 0x0000004006060812 */ /* 0x000fe400078efcff */
[----:B------:R-:W-:Y:S01]  /*1709b0*/  ISETP.GE.AND P0, PT, R26, UR25, PT ;  /* 0x000000191a007c0c */ /* 0x000fe2000bf06270 */
[----:B------:R-:W2:Y:S01]  /*1709c0*/  LDCU.64 UR24, c[0x0][0x398] ;  /* 0x00007300ff1877ac */ /* 0x000ea20008000a00 */
[----:B------:R-:W3:Y:S02]  /*1709d0*/  LDCU UR70, c[0x0][0x39c] ;  /* 0x00007380ff4677ac */ /* 0x000ee40008000800 */
[----:B------:R-:W-:-:S02]  /*1709e0*/  ISETP.LT.AND P1, PT, R23, UR28, !P0 ;  /* 0x0000001c17007c0c */ /* 0x000fc4000c721270 */
[----:B------:R-:W-:Y:S02]  /*1709f0*/  ISETP.LT.AND P0, PT, R2, UR69, !P0 ;  /* 0x0000004502007c0c */ /* 0x000fe4000c701270 */
[----:B------:R-:W-:Y:S01]  /*170a00*/  LOP3.LUT R6, R6, 0xffffffef, RZ, 0xc0, !PT ;  /* 0xffffffef06067812 */ /* 0x000fe200078ec0ff */
[C---:B------:R-:W-:Y:S01]  /*170a10*/  VIADD R0, R29.reuse, 0x16f ;  /* 0x0000016f1d007836 */ /* 0x040fe20000000000 */
[----:B------:R4:W-:Y:S01]  /*170a20*/  STL [R1+0x170], R5 ;  /* 0x0001700501007387 */ /* 0x0009e20000100800 */
[----:B------:R-:W-:Y:S01]  /*170a30*/  VIADD R26, R29, 0x198 ;  /* 0x000001981d1a7836 */ /* 0x000fe20000000000 */
[----:B------:R-:W0:Y:S05]  /*170a40*/  LDCU UR69, c[0x0][0x39c] ;  /* 0x00007380ff4577ac */ /* 0x000e2a0008000800 */
[----:B------:R-:W-:-:S04]  /*170a50*/  @P1 LOP3.LUT R6, R6, 0x10, RZ, 0xfc, !PT ;  /* 0x0000001006061812 */ /* 0x000fc800078efcff */
[----:B------:R-:W-:-:S04]  /*170a60*/  LOP3.LUT R6, R6, 0xfffffffb, RZ, 0xc0, !PT ;  /* 0xfffffffb06067812 */ /* 0x000fc800078ec0ff */
[----:B------:R-:W-:Y:S02]  /*170a70*/  @P0 LOP3.LUT R6, R6, 0x4, RZ, 0xfc, !PT ;  /* 0x0000000406060812 */ /* 0x000fe400078efcff */
[----:B------:R-:W-:Y:S01]  /*170a80*/  ISETP.GE.AND P0, PT, R25, UR17, PT ;  /* 0x0000001119007c0c */ /* 0x000fe2000bf06270 */
[----:B------:R-:W0:Y:S03]  /*170a90*/  LDCU.64 UR16, c[0x0][0x398] ;  /* 0x00007300ff1077ac */ /* 0x000e260008000a00 */
[----:B--2---:R-:W-:Y:S02]  /*170aa0*/  ISETP.LT.AND P1, PT, R23, UR24, !P0 ;  /* 0x0000001817007c0c */ /* 0x004fe4000c721270 */
[----:B------:R-:W-:Y:S02]  /*170ab0*/  ISETP.LT.AND P0, PT, R2, UR68, !P0 ;  /* 0x0000004402007c0c */ /* 0x000fe4000c701270 */
[----:B------:R-:W-:Y:S01]  /*170ac0*/  LOP3.LUT R6, R6, 0xfffffffe, RZ, 0xc0, !PT ;  /* 0xfffffffe06067812 */ /* 0x000fe200078ec0ff */
[----:B------:R2:W-:Y:S01]  /*170ad0*/  STL [R1+0x16c], R0 ;  /* 0x00016c0001007387 */ /* 0x0005e20000100800 */
[----:B------:R-:W-:-:S02]  /*170ae0*/  VIADD R25, R29, 0x199 ;  /* 0x000001991d197836 */ /* 0x000fc40000000000 */
[----:B----4-:R-:W-:Y:S01]  /*170af0*/  VIADD R5, R29, 0x184 ;  /* 0x000001841d057836 */ /* 0x010fe20000000000 */
[----:B------:R-:W4:Y:S06]  /*170b00*/  LDCU UR68, c[0x0][0x39c] ;  /* 0x00007380ff4477ac */ /* 0x000f2c0008000800 */
[----:B------:R-:W-:Y:S02]  /*170b10*/  @P0 LOP3.LUT R7, R7, 0x40000000, RZ, 0xfc, !PT ;  /* 0x4000000007070812 */ /* 0x000fe400078efcff */
[----:B------:R-:W-:Y:S02]  /*170b20*/  ISETP.GE.AND P0, PT, R22, UR19, PT ;  /* 0x0000001316007c0c */ /* 0x000fe4000bf06270 */
[----:B------:R-:W-:Y:S01]  /*170b30*/  @P1 LOP3.LUT R6, R6, 0x1, RZ, 0xfc, !PT ;  /* 0x0000000106061812 */ /* 0x000fe200078efcff */
[----:B------:R-:W1:Y:S01]  /*170b40*/  LDCU.64 UR18, c[0x0][0x398] ;  /* 0x00007300ff1277ac */ /* 0x000e620008000a00 */
[----:B0-----:R-:W-:-:S02]  /*170b50*/  ISETP.LT.AND P1, PT, R23, UR16, !P0 ;  /* 0x0000001017007c0c */ /* 0x001fc4000c721270 */
[----:B------:R-:W-:Y:S02]  /*170b60*/  ISETP.LT.AND P0, PT, R2, UR67, !P0 ;  /* 0x0000004302007c0c */ /* 0x000fe4000c701270 */
[----:B------:R-:W-:Y:S01]  /*170b70*/  LOP3.LUT R7, R7, 0xefffffff, RZ, 0xc0, !PT ;  /* 0xefffffff07077812 */ /* 0x000fe200078ec0ff */
[C---:B--2---:R-:W-:Y:S02]  /*170b80*/  VIADD R0, R29.reuse, 0x170 ;  /* 0x000001701d007836 */ /* 0x044fe40000000000 */
[----:B------:R-:W-:Y:S01]  /*170b90*/  VIADD R22, R29, 0x19a ;  /* 0x0000019a1d167836 */ /* 0x000fe20000000000 */
[----:B------:R-:W-:Y:S01]  /*170ba0*/  LOP3.LUT R6, R6, 0xfffffffd, RZ, 0xc0, !PT ;  /* 0xfffffffd06067812 */ /* 0x000fe200078ec0ff */
[----:B------:R-:W0:Y:S04]  /*170bb0*/  LDCU UR67, c[0x0][0x39c] ;  /* 0x00007380ff4377ac */ /* 0x000e280008000800 */
[----:B------:R-:W-:-:S04]  /*170bc0*/  @P1 LOP3.LUT R7, R7, 0x10000000, RZ, 0xfc, !PT ;  /* 0x1000000007071812 */ /* 0x000fc800078efcff */
[----:B------:R-:W-:-:S04]  /*170bd0*/  LOP3.LUT R7, R7, 0xfbffffff, RZ, 0xc0, !PT ;  /* 0xfbffffff07077812 */ /* 0x000fc800078ec0ff */
[----:B------:R-:W-:Y:S02]  /*170be0*/  @P0 LOP3.LUT R7, R7, 0x4000000, RZ, 0xfc, !PT ;  /* 0x0400000007070812 */ /* 0x000fe400078efcff */
[----:B------:R-:W-:Y:S01]  /*170bf0*/  ISETP.GE.AND P0, PT, R21, UR27, PT ;  /* 0x0000001b15007c0c */ /* 0x000fe2000bf06270 */
[----:B------:R-:W2:Y:S03]  /*170c00*/  LDCU.64 UR26, c[0x0][0x398] ;  /* 0x00007300ff1a77ac */ /* 0x000ea60008000a00 */
[----:B-1----:R-:W-:Y:S02]  /*170c10*/  ISETP.LT.AND P1, PT, R23, UR18, !P0 ;  /* 0x0000001217007c0c */ /* 0x002fe4000c721270 */
[----:B------:R-:W-:Y:S02]  /*170c20*/  ISETP.LT.AND P0, PT, R2, UR66, !P0 ;  /* 0x0000004202007c0c */ /* 0x000fe4000c701270 */
[----:B------:R-:W-:Y:S01]  /*170c30*/  LOP3.LUT R7, R7, 0xfdffffff, RZ, 0xc0, !PT ;  /* 0xfdffffff07077812 */ /* 0x000fe200078ec0ff */
[----:B------:R1:W-:Y:S01]  /*170c40*/  STL [R1+0x168], R0 ;  /* 0x0001680001007387 */ /* 0x0003e20000100800 */
[----:B------:R-:W-:Y:S01]  /*170c50*/  VIADD R21, R29, 0x19b ;  /* 0x0000019b1d157836 */ /* 0x000fe20000000000 */
[----:B------:R-:W0:Y:S06]  /*170c60*/  LDCU UR66, c[0x0][0x39c] ;  /* 0x00007380ff4277ac */ /* 0x000e2c0008000800 */
        /* <DEDUP_REMOVED lines=8> */
[C---:B-1----:R-:W-:Y:S01]  /*170cf0*/  VIADD R0, R29.reuse, 0x172 ;  /* 0x000001721d007836 */ /* 0x042fe20000000000 */
[----:B------:R-:W-:Y:S01]  /*170d00*/  STL [R1+0x164], R4 ;  /* 0x0001640401007387 */ /* 0x000fe20000100800 */
[----:B------:R-:W-:Y:S01]  /*170d10*/  VIADD R20, R29, 0x19c ;  /* 0x0000019c1d147836 */ /* 0x000fe20000000000 */
[----:B------:R-:W1:Y:S02]  /*170d20*/  LDCU UR37, c[0x0][0x39c] ;  /* 0x00007380ff2577ac */ /* 0x000e640008000800 */
[----:B------:R2:W-:Y:S03]  /*170d30*/  STL [R1+0x160], R0 ;  /* 0x0001600001007387 */ /* 0x0005e60000100800 */
[----:B------:R-:W-:-:S04]  /*170d40*/  @P1 LOP3.LUT R7, R7, 0x200000, RZ, 0xfc, !PT ;  /* 0x0020000007071812 */ /* 0x000fc800078efcff */
[----:B------:R-:W-:Y:S01]  /*170d50*/  LOP3.LUT R7, R7, 0xfff7ffff, RZ, 0xc0, !PT ;  /* 0xfff7ffff07077812 */ /* 0x000fe200078ec0ff */
[----:B--2---:R-:W-:-:S03]  /*170d60*/  VIADD R0, R29, 0x173 ;  /* 0x000001731d007836 */ /* 0x004fc60000000000 */
[----:B------:R-:W-:Y:S02]  /*170d70*/  @P0 LOP3.LUT R7, R7, 0x80000, RZ, 0xfc, !PT ;  /* 0x0008000007070812 */ /* 0x000fe400078efcff */
[----:B------:R-:W-:Y:S01]  /*170d80*/  ISETP.GE.AND P0, PT, R19, UR23, PT ;  /* 0x0000001713007c0c */ /* 0x000fe2000bf06270 */
[----:B------:R2:W-:Y:S01]  /*170d90*/  STL [R1+0x15c], R0 ;  /* 0x00015c0001007387 */ /* 0x0005e20000100800 */
[----:B------:R-:W-:Y:S01]  /*170da0*/  VIADD R4, R29, 0x174 ;  /* 0x000001741d047836 */ /* 0x000fe20000000000 */
[----:B------:R-:W1:Y:S01]  /*170db0*/  LDCU.64 UR22, c[0x0][0x398] ;  /* 0x00007300ff1677ac */ /* 0x000e620008000a00 */
[----:B0-----:R-:W-:-:S03]  /*170dc0*/  ISETP.LT.AND P1, PT, R23, UR20, !P0 ;  /* 0x0000001417007c0c */ /* 0x001fc6000c721270 */
[----:B------:R0:W-:Y:S01]  /*170dd0*/  STL [R1+0x158], R4 ;  /* 0x0001580401007387 */ /* 0x0001e20000100800 */
[----:B--2---:R-:W-:Y:S01]  /*170de0*/  VIADD R0, R29, 0x175 ;  /* 0x000001751d007836 */ /* 0x004fe20000000000 */
[----:B------:R-:W-:Y:S02]  /*170df0*/  ISETP.LT.AND P0, PT, R2, UR65, !P0 ;  /* 0x0000004102007c0c */ /* 0x000fe4000c701270 */
[----:B------:R-:W-:Y:S01]  /*170e00*/  LOP3.LUT R7, R7, 0xfffbffff, RZ, 0xc0, !PT ;  /* 0xfffbffff07077812 */ /* 0x000fe200078ec0ff */
[C---:B------:R-:W-:Y:S01]  /*170e10*/  VIADD R19, R29.reuse, 0x19d ;  /* 0x0000019d1d137836 */ /* 0x040fe20000000000 */
[----:B------:R-:W2:Y:S01]  /*170e20*/  LDCU UR65, c[0x0][0x39c] ;  /* 0x00007380ff4177ac */ /* 0x000ea20008000800 */
[----:B------:R1:W-:Y:S01]  /*170e30*/  STL [R1+0x154], R0 ;  /* 0x0001540001007387 */ /* 0x0003e20000100800 */
[----:B0-----:R-:W-:Y:S02]  /*170e40*/  VIADD R4, R29, 0x177 ;  /* 0x000001771d047836 */ /* 0x001fe40000000000 */
[----:B------:R-:W-:Y:S01]  /*170e50*/  @P1 LOP3.LUT R7, R7, 0x40000, RZ, 0xfc, !PT ;  /* 0x0004000007071812 */ /* 0x000fe200078efcff */
[----:B-1----:R-:W-:-:S05]  /*170e60*/  VIADD R0, R29, 0x176 ;  /* 0x000001761d007836 */ /* 0x002fca0000000000 */
[----:B------:R0:W-:Y:S04]  /*170e70*/  STL [R1+0x150], R0 ;  /* 0x0001500001007387 */ /* 0x0001e80000100800 */
[----:B------:R1:W-:Y:S01]  /*170e80*/  STL [R1+0x14c], R4 ;  /* 0x00014c0401007387 */ /* 0x0003e20000100800 */
[----:B------:R-:W-:Y:S01]  /*170e90*/  LOP3.LUT R7, R7, 0xfffeffff, RZ, 0xc0, !PT ;  /* 0xfffeffff07077812 */ /* 0x000fe200078ec0ff */
[----:B0-----:R-:W-:-:S05]  /*170ea0*/  VIADD R0, R29, 0x178 ;  /* 0x000001781d007836 */ /* 0x001fca0000000000 */
[----:B------:R0:W-:Y:S01]  /*170eb0*/  STL [R1+0x148], R0 ;  /* 0x0001480001007387 */ /* 0x0001e20000100800 */
[----:B------:R-:W-:Y:S01]  /*170ec0*/  @P0 LOP3.LUT R7, R7, 0x10000, RZ, 0xfc, !PT ;  /* 0x0001000007070812 */ /* 0x000fe200078efcff */
[C---:B-1----:R-:W-:Y:S01]  /*170ed0*/  VIADD R4, R29.reuse, 0x17a ;  /* 0x0000017a1d047836 */ /* 0x042fe20000000000 */
[----:B------:R-:W-:Y:S01]  /*170ee0*/  ISETP.GE.AND P0, PT, R18, UR29, PT ;  /* 0x0000001d12007c0c */ /* 0x000fe2000bf06270 */
[----:B------:R-:W1:Y:S01]  /*170ef0*/  LDCU.64 UR28, c[0x0][0x398] ;  /* 0x00007300ff1c77ac */ /* 0x000e620008000a00 */
[----:B0-----:R-:W-:Y:S02]  /*170f00*/  VIADD R0, R29, 0x179 ;  /* 0x000001791d007836 */ /* 0x001fe40000000000 */
[----:B------:R-:W-:-:S03]  /*170f10*/  ISETP.LT.AND P1, PT, R23, UR22, !P0 ;  /* 0x0000001617007c0c */ /* 0x000fc6000c721270 */
[----:B------:R0:W-:Y:S04]  /*170f20*/  STL [R1+0x144], R0 ;  /* 0x0001440001007387 */ /* 0x0001e80000100800 */
[----:B------:R1:W-:Y:S01]  /*170f30*/  STL [R1+0x140], R4 ;  /* 0x0001400401007387 */ /* 0x0003e20000100800 */
[----:B------:R-:W-:Y:S01]  /*170f40*/  LOP3.LUT R7, R7, 0xffffbfff, RZ, 0xc0, !PT ;  /* 0xffffbfff07077812 */ /* 0x000fe200078ec0ff */
[C---:B------:R-:W-:Y:S01]  /*170f50*/  VIADD R18, R29.reuse, 0x19e ;  /* 0x0000019e1d127836 */ /* 0x040fe20000000000 */
[----:B------:R-:W2:Y:S01]  /*170f60*/  LDCU UR22, c[0x0][0x39c] ;  /* 0x00007380ff1677ac */ /* 0x000ea20008000800 */
[----:B0-----:R-:W-:-:S05]  /*170f70*/  VIADD R0, R29, 0x17b ;  /* 0x0000017b1d007836 */ /* 0x001fca0000000000 */
[----:B------:R0:W-:Y:S01]  /*170f80*/  STL [R1+0x13c], R0 ;  /* 0x00013c0001007387 */ /* 0x0001e20000100800 */
[----:B-1----:R-:W-:Y:S01]  /*170f90*/  VIADD R4, R29, 0x17d ;  /* 0x0000017d1d047836 */ /* 0x002fe20000000000 */
[----:B------:R-:W-:Y:S02]  /*170fa0*/  ISETP.LT.AND P0, PT, R2, UR64, !P0 ;  /* 0x0000004002007c0c */ /* 0x000fe4000c701270 */
[----:B------:R-:W-:Y:S01]  /*170fb0*/  @P1 LOP3.LUT R7, R7, 0x4000, RZ, 0xfc, !PT ;  /* 0x0000400007071812 */ /* 0x000fe200078efcff */
[----:B------:R-:W1:Y:S01]  /*170fc0*/  LDCU UR64, c[0x0][0x39c] ;  /* 0x00007380ff4077ac */ /* 0x000e620008000800 */
[----:B0-----:R-:W-:-:S05]  /*170fd0*/  VIADD R0, R29, 0x17c ;  /* 0x0000017c1d007836 */ /* 0x001fca0000000000 */
[----:B------:R0:W-:Y:S04]  /*170fe0*/  STL [R1+0x138], R0 ;  /* 0x0001380001007387 */ /* 0x0001e80000100800 */
[----:B------:R1:W-:Y:S01]  /*170ff0*/  STL [R1+0x134], R4 ;  /* 0x0001340401007387 */ /* 0x0003e20000100800 */
[----:B------:R-:W-:Y:S01]  /*171000*/  LOP3.LUT R7, R7, 0xffffefff, RZ, 0xc0, !PT ;  /* 0xffffefff07077812 */ /* 0x000fe200078ec0ff */
[----:B0-----:R-:W-:-:S05]  /*171010*/  VIADD R0, R29, 0x17e ;  /* 0x0000017e1d007836 */ /* 0x001fca0000000000 */
[----:B------:R0:W-:Y:S01]  /*171020*/  STL [R1+0x130], R0 ;  /* 0x0001300001007387 */ /* 0x0001e20000100800 */
[----:B-1----:R-:W-:Y:S01]  /*171030*/  VIADD R4, R29, 0x180 ;  /* 0x000001801d047836 */ /* 0x002fe20000000000 */
[----:B------:R-:W-:Y:S02]  /*171040*/  @P0 LOP3.LUT R7, R7, 0x1000, RZ, 0xfc, !PT ;  /* 0x0000100007070812 */ /* 0x000fe400078efcff */
[----:B------:R-:W-:Y:S01]  /*171050*/  ISETP.GE.AND P0, PT, R17, UR25, PT ;  /* 0x0000001911007c0c */ /* 0x000fe2000bf06270 */
[----:B------:R-:W1:Y:S01]  /*171060*/  LDCU.64 UR24, c[0x0][0x398] ;  /* 0x00007300ff1877ac */ /* 0x000e620008000a00 */
[----:B0-----:R-:W-:-:S05]  /*171070*/  VIADD R0, R29, 0x17f ;  /* 0x0000017f1d007836 */ /* 0x001fca0000000000 */
[----:B------:R0:W-:Y:S04]  /*171080*/  STL [R1+0x12c], R0 ;  /* 0x00012c0001007387 */ /* 0x0001e80000100800 */
[----:B------:R1:W-:Y:S01]  /*171090*/  STL [R1+0x128], R4 ;  /* 0x0001280401007387 */ /* 0x0003e20000100800 */
[----:B------:R-:W-:Y:S01]  /*1710a0*/  ISETP.LT.AND P1, PT, R23, UR28, !P0 ;  /* 0x0000001c17007c0c */ /* 0x000fe2000c721270 */
[----:B0-----:R-:W-:Y:S01]  /*1710b0*/  VIADD R0, R29, 0x181 ;  /* 0x000001811d007836 */ /* 0x001fe20000000000 */
[----:B------:R-:W-:Y:S01]  /*1710c0*/  LOP3.LUT R7, R7, 0xfffffbff, RZ, 0xc0, !PT ;  /* 0xfffffbff07077812 */ /* 0x000fe200078ec0ff */
[C---:B-1----:R-:W-:Y:S02]  /*1710d0*/  VIADD R4, R29.reuse, 0x186 ;  /* 0x000001861d047836 */ /* 0x042fe40000000000 */
[----:B------:R-:W-:Y:S01]  /*1710e0*/  VIADD R17, R29, 0x1a4 ;  /* 0x000001a41d117836 */ /* 0x000fe20000000000 */
[----:B------:R-:W0:Y:S01]  /*1710f0*/  LDCU UR28, c[0x0][0x39c] ;  /* 0x00007380ff1c77ac */ /* 0x000e220008000800 */
[----:B------:R1:W-:Y:S01]  /*171100*/  STL [R1+0x124], R0 ;  /* 0x0001240001007387 */ /* 0x0003e20000100800 */
[----:B------:R-:W-:-:S05]  /*171110*/  ISETP.LT.AND P0, PT, R2, UR58, !P0 ;  /* 0x0000003a02007c0c */ /* 0x000fca000c701270 */
[----:B------:R-:W-:Y:S01]  /*171120*/  @P1 LOP3.LUT R7, R7, 0x400, RZ, 0xfc, !PT ;  /* 0x0000040007071812 */ /* 0x000fe200078efcff */
[----:B------:R-:W0:Y:S01]  /*171130*/  LDCU UR58, c[0x0][0x39c] ;  /* 0x00007380ff3a77ac */ /* 0x000e220008000800 */
[----:B-1----:R-:W-:-:S05]  /*171140*/  VIADD R0, R29, 0x182 ;  /* 0x000001821d007836 */ /* 0x002fca0000000000 */
[----:B------:R1:W-:Y:S02]  /*171150*/  STL [R1+0x120], R0 ;  /* 0x0001200001007387 */ /* 0x0003e40000100800 */
[----:B-1----:R-:W-:-:S05]  /*171160*/  VIADD R0, R29, 0x183 ;  /* 0x000001831d007836 */ /* 0x002fca0000000000 */
[----:B------:R1:W-:Y:S01]  /*171170*/  STL [R1+0x11c], R0 ;  /* 0x00011c0001007387 */ /* 0x0003e20000100800 */
[----:B------:R-:W-:Y:S01]  /*171180*/  LOP3.LUT R7, R7, 0xfffffeff, RZ, 0xc0, !PT ;  /* 0xfffffeff07077812 */ /* 0x000fe200078ec0ff */
[----:B-1----:R-:W-:-:S03]  /*171190*/  VIADD R0, R29, 0x185 ;  /* 0x000001851d007836 */ /* 0x002fc60000000000 */
[----:B------:R-:W-:Y:S02]  /*1711a0*/  @P0 LOP3.LUT R7, R7, 0x100, RZ, 0xfc, !PT ;  /* 0x0000010007070812 */ /* 0x000fe400078efcff */
[----:B------:R1:W-:Y:S01]  /*1711b0*/  STL [R1+0x114], R0 ;  /* 0x0001140001007387 */ /* 0x0003e20000100800 */
[----:B------:R-:W-:-:S03]  /*1711c0*/  ISETP.GE.AND P0, PT, R16, UR17, PT ;  /* 0x0000001110007c0c */ /* 0x000fc6000bf06270 */
[----:B------:R0:W-:Y:S01]  /*1711d0*/  STL [R1+0x110], R4 ;  /* 0x0001100401007387 */ /* 0x0001e20000100800 */
[----:B------:R-:W2:Y:S01]  /*1711e0*/  LDCU.64 UR16, c[0x0][0x398] ;  /* 0x00007300ff1077ac */ /* 0x000ea20008000a00 */
[----:B-1----:R-:W-:Y:S01]  /*1711f0*/  VIADD R0, R29, 0x187 ;  /* 0x000001871d007836 */ /* 0x002fe20000000000 */
[----:B------:R-:W-:-:S04]  /*171200*/  ISETP.LT.AND P1, PT, R23, UR24, !P0 ;  /* 0x0000001817007c0c */ /* 0x000fc8000c721270 */
[----:B------:R1:W-:Y:S01]  /*171210*/  STL [R1+0x10c], R0 ;  /* 0x00010c0001007387 */ /* 0x0003e20000100800 */
[----:B0-----:R-:W-:Y:S01]  /*171220*/  VIADD R4, R29, 0x189 ;  /* 0x000001891d047836 */ /* 0x001fe20000000000 */
[----:B------:R-:W-:Y:S01]  /*171230*/  LOP3.LUT R7, R7, 0xffffffbf, RZ, 0xc0, !PT ;  /* 0xffffffbf07077812 */ /* 0x000fe200078ec0ff */
[C---:B------:R-:W-:Y:S01]  /*171240*/  VIADD R16, R29.reuse, 0x19f ;  /* 0x0000019f1d107836 */ /* 0x040fe20000000000 */
[----:B------:R-:W0:Y:S01]  /*171250*/  LDCU UR24, c[0x0][0x39c] ;  /* 0x00007380ff1877ac */ /* 0x000e220008000800 */
[----:B-1----:R-:W-:Y:S01]  /*171260*/  VIADD R0, R29, 0x188 ;  /* 0x000001881d007836 */ /* 0x002fe20000000000 */
[----:B------:R-:W-:-:S03]  /*171270*/  ISETP.LT.AND P0, PT, R2, UR54, !P0 ;  /* 0x0000003602007c0c */ /* 0x000fc6000c701270 */
[----:B------:R-:W-:Y:S01]  /*171280*/  @P1 LOP3.LUT R7, R7, 0x40, RZ, 0xfc, !PT ;  /* 0x0000004007071812 */ /* 0x000fe200078efcff */
[----:B------:R-:W1:Y:S01]  /*171290*/  LDCU UR54, c[0x0][0x39c] ;  /* 0x00007380ff3677ac */ /* 0x000e620008000800 */
[----:B------:R0:W-:Y:S04]  /*1712a0*/  STL [R1+0x108], R0 ;  /* 0x0001080001007387 */ /* 0x0001e80000100800 */
[----:B------:R2:W-:Y:S01]  /*1712b0*/  STL [R1+0x104], R4 ;  /* 0x0001040401007387 */ /* 0x0005e20000100800 */
[----:B0-----:R-:W-:-:S05]  /*1712c0*/  VIADD R0, R29, 0x18a ;  /* 0x0000018a1d007836 */ /* 0x001fca0000000000 */
[----:B------:R0:W-:Y:S01]  /*1712d0*/  STL [R1+0x100], R0 ;  /* 0x0001000001007387 */ /* 0x0001e20000100800 */
[----:B--2---:R-:W-:Y:S01]  /*1712e0*/  VIADD R4, R29, 0x18c ;  /* 0x0000018c1d047836 */ /* 0x004fe20000000000 */
[----:B------:R-:W-:Y:S01]  /*1712f0*/  LOP3.LUT R7, R7, 0xffffffef, RZ, 0xc0, !PT ;  /* 0xffffffef07077812 */ /* 0x000fe200078ec0ff */
[----:B0-----:R-:W-:-:S05]  /*171300*/  VIADD R0, R29, 0x18b ;  /* 0x0000018b1d007836 */ /* 0x001fca0000000000 */
[----:B------:R0:W-:Y:S04]  /*171310*/  STL [R1+0xfc], R0 ;  /* 0x0000fc0001007387 */ /* 0x0001e80000100800 */
[----:B------:R2:W-:Y:S01]  /*171320*/  STL [R1+0xf8], R4 ;  /* 0x0000f80401007387 */ /* 0x0005e20000100800 */
[----:B------:R-:W-:Y:S02]  /*171330*/  @P0 LOP3.LUT R7, R7, 0x10, RZ, 0xfc, !PT ;  /* 0x0000001007070812 */ /* 0x000fe400078efcff */
[----:B------:R-:W-:Y:S01]  /*171340*/  ISETP.GE.AND P0, PT, R15, UR19, PT ;  /* 0x000000130f007c0c */ /* 0x000fe2000bf06270 */
[----:B------:R-:W1:Y:S01]  /*171350*/  LDCU.64 UR18, c[0x0][0x398] ;  /* 0x00007300ff1277ac */ /* 0x000e620008000a00 */
[----:B0-----:R-:W-:Y:S02]  /*171360*/  VIADD R0, R29, 0x18d ;  /* 0x0000018d1d007836 */ /* 0x001fe40000000000 */
[----:B------:R-:W-:-:S03]  /*171370*/  ISETP.LT.AND P1, PT, R23, UR16, !P0 ;  /* 0x0000001017007c0c */ /* 0x000fc6000c721270 */
[----:B------:R0:W-:Y:S01]  /*171380*/  STL [R1+0xf4], R0 ;  /* 0x0000f40001007387 */ /* 0x0001e20000100800 */
[----:B--2---:R-:W-:Y:S01]  /*171390*/  VIADD R4, R29, 0x18f ;  /* 0x0000018f1d047836 */ /* 0x004fe20000000000 */
[----:B------:R-:W-:Y:S01]  /*1713a0*/  LOP3.LUT R7, R7, 0xfffffff7, RZ, 0xc0, !PT ;  /* 0xfffffff707077812 */ /* 0x000fe200078ec0ff */
[C---:B------:R-:W-:Y:S01]  /*1713b0*/  VIADD R15, R29.reuse, 0x1a5 ;  /* 0x000001a51d0f7836 */ /* 0x040fe20000000000 */
[----:B------:R-:W2:Y:S01]  /*1713c0*/  LDCU UR16, c[0x0][0x39c] ;  /* 0x00007380ff1077ac */ /* 0x000ea20008000800 */
[----:B0-----:R-:W-:-:S05]  /*1713d0*/  VIADD R0, R29, 0x18e ;  /* 0x0000018e1d007836 */ /* 0x001fca0000000000 */
[----:B------:R0:W-:Y:S04]  /*1713e0*/  STL [R1+0xf0], R0 ;  /* 0x0000f00001007387 */ /* 0x0001e80000100800 */
[----:B------:R1:W-:Y:S01]  /*1713f0*/  STL [R1+0xec], R4 ;  /* 0x0000ec0401007387 */ /* 0x0003e20000100800 */
[----:B------:R-:W-:Y:S02]  /*171400*/  ISETP.LT.AND P0, PT, R2, UR50, !P0 ;  /* 0x0000003202007c0c */ /* 0x000fe4000c701270 */
[----:B------:R-:W-:Y:S01]  /*171410*/  @P1 LOP3.LUT R7, R7, 0x8, RZ, 0xfc, !PT ;  /* 0x0000000807071812 */ /* 0x000fe200078efcff */
[----:B------:R-:W2:Y:S01]  /*171420*/  LDCU UR50, c[0x0][0x39c] ;  /* 0x00007380ff3277ac */ /* 0x000ea20008000800 */
[----:B0-----:R-:W-:-:S05]  /*171430*/  VIADD R0, R29, 0x190 ;  /* 0x000001901d007836 */ /* 0x001fca0000000000 */
[----:B------:R0:W-:Y:S01]  /*171440*/  STL [R1+0xe8], R0 ;  /* 0x0000e80001007387 */ /* 0x0001e20000100800 */
[----:B-1----:R-:W-:Y:S01]  /*171450*/  VIADD R4, R29, 0x192 ;  /* 0x000001921d047836 */ /* 0x002fe20000000000 */
[----:B------:R-:W-:Y:S01]  /*171460*/  LOP3.LUT R7, R7, 0xfffffffe, RZ, 0xc0, !PT ;  /* 0xfffffffe07077812 */ /* 0x000fe200078ec0ff */
[----:B0-----:R-:W-:-:S05]  /*171470*/  VIADD R0, R29, 0x191 ;  /* 0x000001911d007836 */ /* 0x001fca0000000000 */
[----:B------:R0:W-:Y:S04]  /*171480*/  STL [R1+0xe4], R0 ;  /* 0x0000e40001007387 */ /* 0x0001e80000100800 */
[----:B------:R1:W-:Y:S01]  /*171490*/  STL [R1+0xe0], R4 ;  /* 0x0000e00401007387 */ /* 0x0003e20000100800 */
[----:B------:R-:W-:Y:S02]  /*1714a0*/  @P0 LOP3.LUT R7, R7, 0x1, RZ, 0xfc, !PT ;  /* 0x0000000107070812 */ /* 0x000fe400078efcff */
[----:B------:R-:W-:Y:S01]  /*1714b0*/  ISETP.GE.AND P0, PT, R3, UR27, PT ;  /* 0x0000001b03007c0c */ /* 0x000fe2000bf06270 */
[C---:B0-----:R-:W-:Y:S02]  /*1714c0*/  VIADD R0, R29.reuse, 0x193 ;  /* 0x000001931d007836 */ /* 0x041fe40000000000 */
[----:B-1----:R-:W-:-:S02]  /*1714d0*/  VIADD R4, R29, 0x195 ;  /* 0x000001951d047836 */ /* 0x002fc40000000000 */
[C---:B------:R-:W-:Y:S01]  /*1714e0*/  VIADD R3, R29.reuse, 0x196 ;  /* 0x000001961d037836 */ /* 0x040fe20000000000 */
[----:B------:R-:W0:Y:S01]  /*1714f0*/  LDCU.64 UR26, c[0x0][0x398] ;  /* 0x00007300ff1a77ac */ /* 0x000e220008000a00 */
[----:B------:R1:W-:Y:S02]  /*171500*/  STL [R1+0xdc], R0 ;  /* 0x0000dc0001007387 */ /* 0x0003e40000100800 */
[----:B-1----:R-:W-:-:S05]  /*171510*/  VIADD R0, R29, 0x194 ;  /* 0x000001941d007836 */ /* 0x002fca0000000000 */
[----:B------:R1:W-:Y:S04]  /*171520*/  STL [R1+0xcc], R0 ;  /* 0x0000cc0001007387 */ /* 0x0003e80000100800 */
        /* <DEDUP_REMOVED lines=10> */
[----:B------:R0:W-:Y:S04]  /*1715d0*/  STL [R1+0x5058], R16 ;  /* 0x0050581001007387 */ /* 0x0001e80000100800 */
[----:B------:R-:W2:Y:S04]  /*1715e0*/  LDL.LU R24, [R1+0x2edc] ;  /* 0x002edc0001187983 */ /* 0x000ea80000300800 */
[----:B-1----:R-:W3:Y:S01]  /*1715f0*/  LDL.LU R0, [R1+0x308c] ;  /* 0x00308c0001007983 */ /* 0x002ee20000300800 */
[----:B------:R-:W-:-:S02]  /*171600*/  ISETP.LT.AND P1, PT, R23, UR18, !P0 ;  /* 0x0000001217007c0c */ /* 0x000fc4000c721270 */
[----:B------:R-:W-:Y:S01]  /*171610*/  ISETP.LT.AND P0, PT, R2, UR46, !P0 ;  /* 0x0000002e02007c0c */ /* 0x000fe2000c701270 */
[----:B0-----:R-:W-:Y:S01]  /*171620*/  VIADD R4, R29, 0x7 ;  /* 0x000000071d047836 */ /* 0x001fe20000000000 */
[----:B------:R-:W-:Y:S01]  /*171630*/  LOP3.LUT R7, R7, 0xfffffffd, RZ, 0xc0, !PT ;  /* 0xfffffffd07077812 */ /* 0x000fe200078ec0ff */
[----:B------:R-:W0:Y:S01]  /*171640*/  LDCU UR18, c[0x0][0x39c] ;  /* 0x00007380ff1277ac */ /* 0x000e220008000800 */
[----:B------:R-:W1:Y:S01]  /*171650*/  LDCU UR46, c[0x0][0x39c] ;  /* 0x00007380ff2e77ac */ /* 0x000e620008000800 */
[----:B------:R-:W4:Y:S04]  /*171660*/  LDL.LU R18, [R1+0x1cc] ;  /* 0x0001cc0001127983 */ /* 0x000f280000300800 */
[----:B------:R-:W4:Y:S04]  /*171670*/  LDL.LU R19, [R1+0x1c8] ;  /* 0x0001c80001137983 */ /* 0x000f280000300800 */
[----:B------:R-:W4:Y:S04]  /*171680*/  LDL.LU R20, [R1+0x1c4] ;  /* 0x0001c40001147983 */ /* 0x000f280000300800 */
[----:B------:R-:W4:Y:S04]  /*171690*/  LDL.LU R21, [R1+0x1c0] ;  /* 0x0001c00001157983 */ /* 0x000f280000300800 */
[----:B------:R-:W4:Y:S01]  /*1716a0*/  LDL.LU R26, [R1+0x1bc] ;  /* 0x0001bc00011a7983 */ /* 0x000f220000300800 */
        /* <DEDUP_REMOVED lines=75> */
[----:B------:R-:W0:Y:S08]  /*171b60*/  LDCU UR27, c[0x0][0x39c] ;  /* 0x00007380ff1b77ac */ /* 0x000e300008000800 */
[----:B------:R-:W-:-:S04]  /*171b70*/  @P1 LOP3.LUT R8, R8, 0x40, RZ, 0xfc, !PT ;  /* 0x0000004008081812 */ /* 0x000fc800078efcff */
[----:B------:R-:W-:-:S04]  /*171b80*/  LOP3.LUT R8, R8, 0xffffffdf, RZ, 0xc0, !PT ;  /* 0xffffffdf08087812 */ /* 0x000fc800078ec0ff */
[----:B------:R-:W-:Y:S02]  /*171b90*/  @P0 LOP3.LUT R8, R8, 0x20, RZ, 0xfc, !PT ;  /* 0x0000002008080812 */ /* 0x000fe400078efcff */
[----:B------:R-:W-:Y:S01]  /*171ba0*/  ISETP.GE.AND P0, PT, R4, UR21, PT ;  /* 0x0000001504007c0c */ /* 0x000fe2000bf06270 */
[----:B------:R-:W0:Y:S03]  /*171bb0*/  LDCU UR21, c[0x0][0x39c] ;  /* 0x00007380ff1577ac */ /* 0x000e260008000800 */
[----:B------:R-:W-:Y:S01]  /*171bc0*/  ISETP.LT.AND P1, PT, R23, UR63, !P0 ;  /* 0x0000003f17007c0c */ /* 0x000fe2000c721270 */
[C---:B------:R-:W-:Y:S01]  /*171bd0*/  VIADD R23, R29.reuse, 0x1aa ;  /* 0x000001aa1d177836 */ /* 0x040fe20000000000 */
[----:B--2---:R-:W-:Y:S02]  /*171be0*/  R2UR.FILL UR62, R24 ;  /* 0x00000000183e72ca */ /* 0x004fe400004e0000 */
[----:B---3--:R-:W-:Y:S01]  /*171bf0*/  R2UR.FILL UR63, R0 ;  /* 0x00000000003f72ca */ /* 0x008fe200004e0000 */
[----:B------:R-:W-:-:S02]  /*171c00*/  VIADD R24, R29, 0x1a9 ;  /* 0x000001a91d187836 */ /* 0x000fc40000000000 */
[----:B------:R-:W-:Y:S02]  /*171c10*/  VIADD R0, R29, 0x1ab ;  /* 0x000001ab1d007836 */ /* 0x000fe40000000000 */
[----:B------:R-:W2:Y:S04]  /*171c20*/  LDL.LU R29, [R1+0x5060] ;  /* 0x00506000011d7983 */ /* 0x000ea80000300800 */
[----:B------:R-:W3:Y:S04]  /*171c30*/  LDL.LU R27, [R1+0x1b8] ;  /* 0x0001b800011b7983 */ /* 0x000ee80000300800 */
[----:B------:R-:W3:Y:S04]  /*171c40*/  LDL.LU R22, [R1+0x1b4] ;  /* 0x0001b40001167983 */ /* 0x000ee80000300800 */
[----:B------:R-:W3:Y:S04]  /*171c50*/  LDL.LU R25, [R1+0x1b0] ;  /* 0x0001b00001197983 */ /* 0x000ee80000300800 */
[----:B------:R-:W3:Y:S04]  /*171c60*/  LDL.LU R3, [R1+0x1ac] ;  /* 0x0001ac0001037983 */ /* 0x000ee80000300800 */
[----:B------:R-:W3:Y:S01]  /*171c70*/  LDL.LU R4, [R1+0x1a8] ;  /* 0x0001a80001047983 */ /* 0x000ee20000300800 */
[----:B------:R-:W-:-:S02]  /*171c80*/  ISETP.LT.AND P0, PT, R2, UR60, !P0 ;  /* 0x0000003c02007c0c */ /* 0x000fc4000c701270 */
[----:B------:R-:W-:Y:S02]  /*171c90*/  LOP3.LUT R8, R8, 0xffffffef, RZ, 0xc0, !PT ;  /* 0xffffffef08087812 */ /* 0x000fe400078ec0ff */
[----:B----4-:R-:W-:Y:S01]  /*171ca0*/  ISETP.GE.AND P2, PT, R26, UR49, PT ;  /* 0x000000311a007c0c */ /* 0x010fe2000bf46270 */
[----:B------:R-:W4:Y:S01]  /*171cb0*/  LDCU UR60, c[0x0][0x39c] ;  /* 0x00007380ff3c77ac */ /* 0x000f220008000800 */
[----:B------:R-:W-:Y:S02]  /*171cc0*/  @P1 LOP3.LUT R8, R8, 0x10, RZ, 0xfc, !PT ;  /* 0x0000001008081812 */ /* 0x000fe400078efcff */
[----:B------:R-:W-:Y:S01]  /*171cd0*/  ISETP.GE.AND P1, PT, R18, UR41, PT ;  /* 0x0000002912007c0c */ /* 0x000fe2000bf26270 */
[----:B------:R-:W0:Y:S01]  /*171ce0*/  LDCU UR41, c[0x0][0x39c] ;  /* 0x00007380ff2977ac */ /* 0x000e220008000800 */
[----:B------:R-:W-:-:S04]  /*171cf0*/  LOP3.LUT R8, R8, 0xfffffffb, RZ, 0xc0, !PT ;  /* 0xfffffffb08087812 */ /* 0x000fc800078ec0ff */
[----:B------:R-:W-:Y:S02]  /*171d00*/  @P0 LOP3.LUT R8, R8, 0x4, RZ, 0xfc, !PT ;  /* 0x0000000408080812 */ /* 0x000fe400078efcff */
[----:B------:R-:W-:Y:S01]  /*171d10*/  ISETP.GE.AND P0, PT, R19, UR43, PT ;  /* 0x0000002b13007c0c */ /* 0x000fe2000bf06270 */
[----:B------:R-:W0:Y:S01]  /*171d20*/  LDCU UR43, c[0x0][0x39c] ;  /* 0x00007380ff2b77ac */ /* 0x000e220008000800 */
[----:B------:R-:W-:-:S04]  /*171d30*/  LOP3.LUT R8, R8, 0xfffffffe, RZ, 0xc0, !PT ;  /* 0xfffffffe08087812 */ /* 0x000fc800078ec0ff */
[----:B------:R-:W-:Y:S02]  /*171d40*/  @P1 LOP3.LUT R8, R8, 0x1, RZ, 0xfc, !PT ;  /* 0x0000000108081812 */ /* 0x000fe400078efcff */
[----:B------:R-:W-:Y:S01]  /*171d50*/  ISETP.GE.AND P1, PT, R20, UR45, PT ;  /* 0x0000002d14007c0c */ /* 0x000fe2000bf26270 */
[----:B------:R-:W0:Y:S01]  /*171d60*/  LDCU UR45, c[0x0][0x39c] ;  /* 0x00007380ff2d77ac */ /* 0x000e220008000800 */
[----:B------:R-:W4:Y:S01]  /*171d70*/  LDL.LU R20, [R1+0x1a4] ;  /* 0x0001a40001147983 */ /* 0x000f220000300800 */
[----:B------:R-:W-:-:S10]  /*171d80*/  LOP3.LUT R8, R8, 0xfffffff7, RZ, 0xc0, !PT ;  /* 0xfffffff708087812 */ /* 0x000fd400078ec0ff */
[----:B------:R-:W-:-:S04]  /*171d90*/  @P1 LOP3.LUT R8, R8, 0x8, RZ, 0xfc, !PT ;  /* 0x0000000808081812 */ /* 0x000fc800078efcff */
[----:B------:R-:W-:Y:S02]  /*171da0*/  LOP3.LUT R8, R8, 0xffffff7f, RZ, 0xc0, !PT ;  /* 0xffffff7f08087812 */ /* 0x000fe400078ec0ff */
[----:B--2---:R-:W-:-:S04]  /*171db0*/  LOP3.LUT R29, R29, 0xbfffffff, RZ, 0xc0, !PT ;  /* 0xbfffffff1d1d7812 */ /* 0x004fc800078ec0ff */
[----:B------:R-:W-:Y:S02]  /*171dc0*/  @P0 LOP3.LUT R29, R29, 0x40000000, RZ, 0xfc, !PT ;  /* 0x400000001d1d0812 */ /* 0x000fe400078efcff */
[----:B------:R-:W-:Y:S02]  /*171dd0*/  ISETP.GE.AND P0, PT, R21, UR47, PT ;  /* 0x0000002f15007c0c */ /* 0x000fe4000bf06270 */
[----:B---3--:R-:W-:Y:S01]  /*171de0*/  ISETP.GE.AND P1, PT, R27, UR51, PT ;  /* 0x000000331b007c0c */ /* 0x008fe2000bf26270 */
[----:B------:R-:W0:Y:S04]  /*171df0*/  LDL.LU R21, [R1+0x19c] ;  /* 0x00019c0001157983 */ /* 0x000e280000300800 */
[----:B------:R-:W2:Y:S04]  /*171e00*/  LDL.LU R26, [R1+0x198] ;  /* 0x00019800011a7983 */ /* 0x000ea80000300800 */
[----:B------:R-:W3:Y:S01]  /*171e10*/  LDL.LU R27, [R1+0x194] ;  /* 0x00019400011b7983 */ /* 0x000ee20000300800 */
[----:B------:R-:W0:Y:S01]  /*171e20*/  LDCU UR47, c[0x0][0x39c] ;  /* 0x00007380ff2f77ac */ /* 0x000e220008000800 */
[----:B------:R-:W-:-:S04]  /*171e30*/  @P0 LOP3.LUT R8, R8, 0x80, RZ, 0xfc, !PT ;  /* 0x0000008008080812 */ /* 0x000fc800078efcff */
[----:B------:R-:W-:Y:S02]  /*171e40*/  LOP3.LUT R8, R8, 0xfffff7ff, RZ, 0xc0, !PT ;  /* 0xfffff7ff08087812 */ /* 0x000fe400078ec0ff */
[----:B------:R-:W-:Y:S02]  /*171e50*/  ISETP.GE.AND P0, PT, R22, UR53, PT ;  /* 0x0000003516007c0c */ /* 0x000fe4000bf06270 */
[----:B------:R-:W-:-:S04]  /*171e60*/  @P2 LOP3.LUT R8, R8, 0x800, RZ, 0xfc, !PT ;  /* 0x0000080008082812 */ /* 0x000fc800078efcff */
[----:B------:R-:W-:-:S04]  /*171e70*/  LOP3.LUT R8, R8, 0xffffefff, RZ, 0xc0, !PT ;  /* 0xffffefff08087812 */ /* 0x000fc800078ec0ff */
[----:B------:R-:W-:Y:S02]  /*171e80*/  @P1 LOP3.LUT R8, R8, 0x1000, RZ, 0xfc, !PT ;  /* 0x0000100008081812 */ /* 0x000fe400078efcff */
[----:B------:R-:W-:Y:S02]  /*171e90*/  ISETP.GE.AND P1, PT, R3, UR57, PT ;  /* 0x0000003903007c0c */ /* 0x000fe4000bf26270 */
[----:B------:R-:W3:Y:S01]  /*171ea0*/  LDL.LU R3, [R1+0x190] ;  /* 0x0001900001037983 */ /* 0x000ee20000300800 */
[----:B------:R-:W-:-:S03]  /*171eb0*/  LOP3.LUT R8, R8, 0xffff7fff, RZ, 0xc0, !PT ;  /* 0xffff7fff08087812 */ /* 0x000fc600078ec0ff */
[----:B------:R-:W3:Y:S01]  /*171ec0*/  LDL.LU R22, [R1+0x18c] ;  /* 0x00018c0001167983 */ /* 0x000ee20000300800 */
[----:B------:R-:W-:Y:S02]  /*171ed0*/  @P0 LOP3.LUT R8, R8, 0x8000, RZ, 0xfc, !PT ;  /* 0x0000800008080812 */ /* 0x000fe400078efcff */
[----:B------:R-:W-:Y:S02]  /*171ee0*/  ISETP.GE.AND P0, PT, R4, UR59, PT ;  /* 0x0000003b04007c0c */ /* 0x000fe4000bf06270 */
[----:B------:R-:W3:Y:S01]  /*171ef0*/  LDL.LU R4, [R1+0x188] ;  /* 0x0001880001047983 */ /* 0x000ee20000300800 */
[----:B------:R-:W-:Y:S02]  /*171f00*/  ISETP.GE.AND P2, PT, R25, UR55, PT ;  /* 0x0000003719007c0c */ /* 0x000fe4000bf46270 */
[----:B------:R-:W-:Y:S01]  /*171f10*/  LOP3.LUT R8, R8, 0xfffdffff, RZ, 0xc0, !PT ;  /* 0xfffdffff08087812 */ /* 0x000fe200078ec0ff */
[----:B------:R-:W3:Y:S04]  /*171f20*/  LDL.LU R25, [R1+0x184] ;  /* 0x0001840001197983 */ /* 0x000ee80000300800 */
[----:B------:R-:W3:Y:S04]  /*171f30*/  LDL.LU R18, [R1+0x180] ;  /* 0x0001800001127983 */ /* 0x000ee80000300800 */
[----:B------:R-:W3:Y:S02]  /*171f40*/  LDL.LU R19, [R1+0x17c] ;  /* 0x00017c0001137983 */ /* 0x000ee40000300800 */
[----:B------:R-:W-:-:S04]  /*171f50*/  @P2 LOP3.LUT R8, R8, 0x20000, RZ, 0xfc, !PT ;  /* 0x0002000008082812 */ /* 0x000fc800078efcff */
[----:B------:R-:W-:-:S04]  /*171f60*/  LOP3.LUT R8, R8, 0xfff7ffff, RZ, 0xc0, !PT ;  /* 0xfff7ffff08087812 */ /* 0x000fc800078ec0ff */
[----:B------:R-:W-:-:S04]  /*171f70*/  @P1 LOP3.LUT R8, R8, 0x80000, RZ, 0xfc, !PT ;  /* 0x0008000008081812 */ /* 0x000fc800078efcff */
[----:B------:R-:W-:-:S04]  /*171f80*/  LOP3.LUT R8, R8, 0xffdfffff, RZ, 0xc0, !PT ;  /* 0xffdfffff08087812 */ /* 0x000fc800078ec0ff */
[----:B------:R-:W-:Y:S02]  /*171f90*/  @P0 LOP3.LUT R8, R8, 0x200000, RZ, 0xfc, !PT ;  /* 0x0020000008080812 */ /* 0x000fe400078efcff */
[----:B----4-:R-:W-:Y:S02]  /*171fa0*/  ISETP.GE.AND P0, PT, R20, UR61, PT ;  /* 0x0000003d14007c0c */ /* 0x010fe4000bf06270 */
[----:B------:R-:W-:-:S11]  /*171fb0*/  LOP3.LUT R8, R8, 0xff7fffff, RZ, 0xc0, !PT ;  /* 0xff7fffff08087812 */ /* 0x000fd600078ec0ff */
[----:B------:R-:W-:-:S04]  /*171fc0*/  @P0 LOP3.LUT R8, R8, 0x800000, RZ, 0xfc, !PT ;  /* 0x0080000008080812 */ /* 0x000fc800078efcff */
[----:B------:R-:W-:Y:S02]  /*171fd0*/  LOP3.LUT R8, R8, 0xfdffffff, RZ, 0xc0, !PT ;  /* 0xfdffffff08087812 */ /* 0x000fe400078ec0ff */
[----:B0-----:R-:W-:Y:S02]  /*171fe0*/  ISETP.GE.AND P2, PT, R21, UR45, PT ;  /* 0x0000002d15007c0c */ /* 0x001fe4000bf46270 */
[----:B--2---:R-:W-:Y:S02]  /*171ff0*/  ISETP.GE.AND P1, PT, R26, UR43, PT ;  /* 0x0000002b1a007c0c */ /* 0x004fe4000bf26270 */
[----:B---3--:R-:W-:Y:S01]  /*172000*/  ISETP.GE.AND P0, PT, R27, UR41, PT ;  /* 0x000000291b007c0c */ /* 0x008fe2000bf06270 */
[----:B------:R-:W2:Y:S01]  /*172010*/  LDL.LU R26, [R1+0x174] ;  /* 0x00017400011a7983 */ /* 0x000ea20000300800 */
[----:B------:R-:W0:Y:S03]  /*172020*/  LDCU UR43, c[0x0][0x39c] ;  /* 0x00007380ff2b77ac */ /* 0x000e260008000800 */
[----:B------:R-:W3:Y:S01]  /*172030*/  LDL.LU R27, [R1+0x170] ;  /* 0x00017000011b7983 */ /* 0x000ee20000300800 */
[----:B------:R-:W4:Y:S01]  /*172040*/  LDCU UR45, c[0x0][0x39c] ;  /* 0x00007380ff2d77ac */ /* 0x000f220008000800 */
[----:B------:R-:W0:Y:S02]  /*172050*/  LDCU UR41, c[0x0][0x39c] ;  /* 0x00007380ff2977ac */ /* 0x000e240008000800 */
[----:B------:R-:W-:-:S04]  /*172060*/  @P2 LOP3.LUT R8, R8, 0x2000000, RZ, 0xfc, !PT ;  /* 0x0200000008082812 */ /* 0x000fc800078efcff */
[----:B------:R-:W-:-:S04]  /*172070*/  LOP3.LUT R8, R8, 0xf7ffffff, RZ, 0xc0, !PT ;  /* 0xf7ffffff08087812 */ /* 0x000fc800078ec0ff */
[----:B------:R-:W-:-:S04]  /*172080*/  @P1 LOP3.LUT R8, R8, 0x8000000, RZ, 0xfc, !PT ;  /* 0x0800000008081812 */ /* 0x000fc800078efcff */
[----:B------:R-:W-:-:S04]  /*172090*/  LOP3.LUT R8, R8, 0xbfffffff, RZ, 0xc0, !PT ;  /* 0xbfffffff08087812 */ /* 0x000fc800078ec0ff */
[----:B------:R-:W-:Y:S02]  /*1720a0*/  @P0 LOP3.LUT R8, R8, 0x40000000, RZ, 0xfc, !PT ;  /* 0x4000000008080812 */ /* 0x000fe400078efcff */
[----:B------:R-:W-:Y:S01]  /*1720b0*/  ISETP.GE.AND P0, PT, R3, UR47, PT ;  /* 0x0000002f03007c0c */ /* 0x000fe2000bf06270 */
[----:B------:R-:W1:Y:S01]  /*1720c0*/  LDCU UR47, c[0x0][0x39c] ;  /* 0x00007380ff2f77ac */ /* 0x000e620008000800 */
[----:B------:R-:W3:Y:S01]  /*1720d0*/  LDL.LU R3, [R1+0x16c] ;  /* 0x00016c0001037983 */ /* 0x000ee20000300800 */
[----:B0-----:R-:W-:Y:S02]  /*1720e0*/  ISETP.GE.AND P1, PT, R4, UR43, PT ;  /* 0x0000002b04007c0c */ /* 0x001fe4000bf26270 */
[----:B----4-:R-:W-:Y:S01]  /*1720f0*/  ISETP.GE.AND P2, PT, R22, UR45, PT ;  /* 0x0000002d16007c0c */ /* 0x010fe2000bf46270 */
[----:B------:R-:W4:Y:S04]  /*172100*/  LDL.LU R4, [R1+0x168] ;  /* 0x0001680001047983 */ /* 0x000f280000300800 */
[----:B------:R-:W4:Y:S04]  /*172110*/  LDL.LU R21, [R1+0x164] ;  /* 0x0001640001157983 */ /* 0x000f280000300800 */
[----:B------:R-:W4:Y:S01]  /*172120*/  LDL.LU R22, [R1+0x160] ;  /* 0x0001600001167983 */ /* 0x000f220000300800 */
[----:B------:R-:W-:Y:S01]  /*172130*/  @P0 LOP3.LUT R7, R7, 0x2, RZ, 0xfc, !PT ;  /* 0x0000000207070812 */ /* 0x000fe200078efcff */
[----:B------:R-:W2:Y:S01]  /*172140*/  LDCU UR43, c[0x0][0x39c] ;  /* 0x00007380ff2b77ac */ /* 0x000ea20008000800 */
[----:B------:R-:W0:Y:S01]  /*172150*/  LDCU UR45, c[0x0][0x39c] ;  /* 0x00007380ff2d77ac */ /* 0x000e220008000800 */
[----:B------:R-:W4:Y:S01]  /*172160*/  LDL.LU R20, [R1+0x15c] ;  /* 0x00015c0001147983 */ /* 0x000f220000300800 */
[----:B------:R-:W-:-:S02]  /*172170*/  LOP3.LUT R7, R7, 0xfffffffb, RZ, 0xc0, !PT ;  /* 0xfffffffb07077812 */ /* 0x000fc400078ec0ff */
[----:B------:R-:W-:Y:S01]  /*172180*/  ISETP.GE.AND P0, PT, R25, UR41, PT ;  /* 0x0000002919007c0c */ /* 0x000fe2000bf06270 */
[----:B------:R-:W3:Y:S01]  /*172190*/  LDCU UR41, c[0x0][0x39c] ;  /* 0x00007380ff2977ac */ /* 0x000ee20008000800 */
[----:B------:R-:W4:Y:S01]  /*1721a0*/  LDL.LU R25, [R1+0x158] ;  /* 0x0001580001197983 */ /* 0x000f220000300800 */
[----:B------:R-:W-:-:S04]  /*1721b0*/  @P2 LOP3.LUT R7, R7, 0x4, RZ, 0xfc, !PT ;  /* 0x0000000407072812 */ /* 0x000fc800078efcff */
[----:B------:R-:W-:Y:S02]  /*1721c0*/  LOP3.LUT R7, R7, 0xffffffdf, RZ, 0xc0, !PT ;  /* 0xffffffdf07077812 */ /* 0x000fe400078ec0ff */
[----:B-1----:R-:W-:Y:S02]  /*1721d0*/  ISETP.GE.AND P2, PT, R18, UR47, PT ;  /* 0x0000002f12007c0c */ /* 0x002fe4000bf46270 */
[----:B------:R-:W-:-:S04]  /*1721e0*/  @P1 LOP3.LUT R7, R7, 0x20, RZ, 0xfc, !PT ;  /* 0x0000002007071812 */ /* 0x000fc800078efcff */
[----:B------:R-:W-:-:S04]  /*1721f0*/  LOP3.LUT R7, R7, 0xffffff7f, RZ, 0xc0, !PT ;  /* 0xffffff7f07077812 */ /* 0x000fc800078ec0ff */
[----:B------:R-:W-:Y:S02]  /*172200*/  @P0 LOP3.LUT R7, R7, 0x80, RZ, 0xfc, !PT ;  /* 0x0000008007070812 */ /* 0x000fe400078efcff */
[----:B0-----:R-:W-:Y:S02]  /*172210*/  ISETP.GE.AND P0, PT, R19, UR45, PT ;  /* 0x0000002d13007c0c */ /* 0x001fe4000bf06270 */
[----:B------:R-:W-:-:S04]  /*172220*/  LOP3.LUT R7, R7, 0xfffffdff, RZ, 0xc0, !PT ;  /* 0xfffffdff07077812 */ /* 0x000fc800078ec0ff */
[----:B------:R-:W-:-:S04]  /*172230*/  @P2 LOP3.LUT R7, R7, 0x200, RZ, 0xfc, !PT ;  /* 0x0000020007072812 */ /* 0x000fc800078efcff */
[----:B------:R-:W-:-:S04]  /*172240*/  LOP3.LUT R7, R7, 0xfffff7ff, RZ, 0xc0, !PT ;  /* 0xfffff7ff07077812 */ /* 0x000fc800078ec0ff */
[----:B------:R-:W-:-:S04]  /*172250*/  @P0 LOP3.LUT R7, R7, 0x800, RZ, 0xfc, !PT ;  /* 0x0000080007070812 */ /* 0x000fc800078efcff */
[----:B------:R-:W-:Y:S02]  /*172260*/  LOP3.LUT R7, R7, 0xffffdfff, RZ, 0xc0, !PT ;  /* 0xffffdfff07077812 */ /* 0x000fe400078ec0ff */
[----:B--2---:R-:W-:Y:S02]  /*172270*/  ISETP.GE.AND P1, PT, R26, UR43, PT ;  /* 0x0000002b1a007c0c */ /* 0x004fe4000bf26270 */
[----:B------:R-:W2:Y:S01]  /*172280*/  LDL.LU R26, [R1+0x154] ;  /* 0x00015400011a7983 */ /* 0x000ea20000300800 */
[----:B---3--:R-:W-:-:S03]  /*172290*/  ISETP.GE.AND P2, PT, R27, UR41, PT ;  /* 0x000000291b007c0c */ /* 0x008fc6000bf46270 */
[----:B------:R-:W3:Y:S07]  /*1722a0*/  LDL.LU R27, [R1+0x150] ;  /* 0x00015000011b7983 */ /* 0x000eee0000300800 */
[----:B------:R-:W-:Y:S02]  /*1722b0*/  @P1 LOP3.LUT R7, R7, 0x2000, RZ, 0xfc, !PT ;  /* 0x0000200007071812 */ /* 0x000fe400078efcff */
[----:B------:R-:W-:Y:S02]  /*1722c0*/  ISETP.GE.AND P0, PT, R3, UR77, PT ;  /* 0x0000004d03007c0c */ /* 0x000fe4000bf06270 */
[----:B------:R-:W3:Y:S01]  /*1722d0*/  LDL.LU R3, [R1+0x14c] ;  /* 0x00014c0001037983 */ /* 0x000ee20000300800 */
[----:B----4-:R-:W-:-:S03]  /*1722e0*/  ISETP.GE.AND P1, PT, R4, UR76, PT ;  /* 0x0000004c04007c0c */ /* 0x010fc6000bf26270 */
[----:B------:R-:W4:Y:S01]  /*1722f0*/  LDL.LU R4, [R1+0x148] ;  /* 0x0001480001047983 */ /* 0x000f220000300800 */
[----:B------:R-:W-:-:S04]  /*172300*/  LOP3.LUT R7, R7, 0xffff7fff, RZ, 0xc0, !PT ;  /* 0xffff7fff07077812 */ /* 0x000fc800078ec0ff */
[----:B------:R-:W-:Y:S02]  /*172310*/  @P2 LOP3.LUT R7, R7, 0x8000, RZ, 0xfc, !PT ;  /* 0x0000800007072812 */ /* 0x000fe400078efcff */
[----:B------:R-:W-:Y:S02]  /*172320*/  ISETP.GE.AND P2, PT, R21, UR4, PT ;  /* 0x0000000415007c0c */ /* 0x000fe4000bf46270 */
[----:B------:R-:W4:Y:S01]  /*172330*/  LDL.LU R21, [R1+0x144] ;  /* 0x0001440001157983 */ /* 0x000f220000300800 */
[----:B------:R-:W-:-:S04]  /*172340*/  LOP3.LUT R7, R7, 0xfffdffff, RZ, 0xc0, !PT ;  /* 0xfffdffff07077812 */ /* 0x000fc800078ec0ff */
[----:B------:R-:W-:Y:S02]  /*172350*/  @P0 LOP3.LUT R7, R7, 0x20000, RZ, 0xfc, !PT ;  /* 0x0002000007070812 */ /* 0x000fe400078efcff */
[----:B------:R-:W-:Y:S02]  /*172360*/  ISETP.GE.AND P0, PT, R22, UR6, PT ;  /* 0x0000000616007c0c */ /* 0x000fe4000bf06270 */
[----:B------:R-:W4:Y:S04]  /*172370*/  LDL.LU R22, [R1+0x140] ;  /* 0x0001400001167983 */ /* 0x000f280000300800 */
        /* <DEDUP_REMOVED lines=8> */
[----:B------:R-:W4:Y:S01]  /*172400*/  LDL.LU R25, [R1+0x134] ;  /* 0x0001340001197983 */ /* 0x000f220000300800 */
[----:B------:R-:W-:-:S04]  /*172410*/  LOP3.LUT R7, R7, 0xfeffffff, RZ, 0xc0, !PT ;  /* 0xfeffffff07077812 */ /* 0x000fc800078ec0ff */
[----:B------:R-:W-:-:S04]  /*172420*/  @P0 LOP3.LUT R7, R7, 0x1000000, RZ, 0xfc, !PT ;  /* 0x0100000007070812 */ /* 0x000fc800078efcff */
        /* <DEDUP_REMOVED lines=14> */
[----:B------:R-:W-:-:S04]  /*172510*/  @P1 LOP3.LUT R6, R6, 0x2, RZ, 0xfc, !PT ;  /* 0x0000000206061812 */ /* 0x000fc800078efcff */
[----:B------:R-:W-:Y:S02]  /*172520*/  LOP3.LUT R6, R6, 0xfffffff7, RZ, 0xc0, !PT ;  /* 0xfffffff706067812 */ /* 0x000fe400078ec0ff */
[----:B------:R-:W-:Y:S02]  /*172530*/  ISETP.GE.AND P1, PT, R21, UR11, PT ;  /* 0x0000000b15007c0c */ /* 0x000fe4000bf26270 */
        /* <DEDUP_REMOVED lines=8> */
[----:B------:R-:W-:-:S04]  /*1725c0*/  @P1 LOP3.LUT R6, R6, 0x80, RZ, 0xfc, !PT ;  /* 0x0000008006061812 */ /* 0x000fc800078efcff */
[----:B------:R-:W-:Y:S02]  /*1725d0*/  LOP3.LUT R6, R6, 0xfffffbff, RZ, 0xc0, !PT ;  /* 0xfffffbff06067812 */ /* 0x000fe400078ec0ff */
[----:B------:R-:W-:Y:S02]  /*1725e0*/  ISETP.GE.AND P1, PT, R20, UR13, PT ;  /* 0x0000000d14007c0c */ /* 0x000fe4000bf26270 */
[----:B------:R-:W-:-:S04]  /*1725f0*/  @P2 LOP3.LUT R6, R6, 0x400, RZ, 0xfc, !PT ;  /* 0x0000040006062812 */ /* 0x000fc800078efcff */
[----:B------:R-:W-:Y:S02]  /*172600*/  LOP3.LUT R6, R6, 0xffffdfff, RZ, 0xc0, !PT ;  /* 0xffffdfff06067812 */ /* 0x000fe400078ec0ff */
[----:B------:R-:W-:Y:S02]  /*172610*/  ISETP.GE.AND P2, PT, R25, UR31, PT ;  /* 0x0000001f19007c0c */ /* 0x000fe4000bf46270 */
[----:B------:R-:W4:Y:S01]  /*172620*/  LDL.LU R25, [R1+0x114] ;  /* 0x0001140001197983 */ /* 0x000f220000300800 */
[----:B------:R-:W-:-:S04]  /*172630*/  @P0 LOP3.LUT R6, R6, 0x2000, RZ, 0xfc, !PT ;  /* 0x0000200006060812 */ /* 0x000fc800078efcff */
[----:B------:R-:W-:-:S04]  /*172640*/  LOP3.LUT R6, R6, 0xffffbfff, RZ, 0xc0, !PT ;  /* 0xffffbfff06067812 */ /* 0x000fc800078ec0ff */
[----:B------:R-:W-:-:S04]  /*172650*/  @P1 LOP3.LUT R6, R6, 0x4000, RZ, 0xfc, !PT ;  /* 0x0000400006061812 */ /* 0x000fc800078efcff */
[----:B------:R-:W-:-:S04]  /*172660*/  LOP3.LUT R6, R6, 0xfffdffff, RZ, 0xc0, !PT ;  /* 0xfffdffff06067812 */ /* 0x000fc800078ec0ff */
[----:B------:R-:W-:-:S04]  /*172670*/  @P2 LOP3.LUT R6, R6, 0x20000, RZ, 0xfc, !PT ;  /* 0x0002000006062812 */ /* 0x000fc800078efcff */
[----:B------:R-:W-:Y:S02]  /*172680*/  LOP3.LUT R6, R6, 0xfff7ffff, RZ, 0xc0, !PT ;  /* 0xfff7ffff06067812 */ /* 0x000fe400078ec0ff */
[----:B--2---:R-:W-:Y:S02]  /*172690*/  ISETP.GE.AND P0, PT, R26, UR32, PT ;  /* 0x000000201a007c0c */ /* 0x004fe4000bf06270 */
[----:B---3--:R-:W-:Y:S01]  /*1726a0*/  ISETP.GE.AND P1, PT, R27, UR15, PT ;  /* 0x0000000f1b007c0c */ /* 0x008fe2000bf26270 */
[----:B------:R-:W2:Y:S04]  /*1726b0*/  LDL.LU R26, [R1+0x110] ;  /* 0x00011000011a7983 */ /* 0x000ea80000300800 */
[----:B------:R-:W3:Y:S06]  /*1726c0*/  LDL.LU R27, [R1+0x10c] ;  /* 0x00010c00011b7983 */ /* 0x000eec0000300800 */
[----:B------:R-:W-:-:S04]  /*1726d0*/  @P0 LOP3.LUT R6, R6, 0x80000, RZ, 0xfc, !PT ;  /* 0x0008000006060812 */ /* 0x000fc800078efcff */
[----:B------:R-:W-:-:S04]  /*1726e0*/  LOP3.LUT R6, R6, 0xffdfffff, RZ, 0xc0, !PT ;  /* 0xffdfffff06067812 */ /* 0x000fc800078ec0ff */
[----:B------:R-:W-:Y:S02]  /*1726f0*/  @P1 LOP3.LUT R6, R6, 0x200000, RZ, 0xfc, !PT ;  /* 0x0020000006061812 */ /* 0x000fe400078efcff */
[----:B------:R-:W-:Y:S02]  /*172700*/  ISETP.GE.AND P2, PT, R3, UR33, PT ;  /* 0x0000002103007c0c */ /* 0x000fe4000bf46270 */
[----:B------:R-:W-:Y:S01]  /*172710*/  LOP3.LUT R6, R6, 0xff7fffff, RZ, 0xc0, !PT ;  /* 0xff7fffff06067812 */ /* 0x000fe200078ec0ff */
[----:B------:R-:W3:Y:S01]  /*172720*/  LDL.LU R3, [R1+0x108] ;  /* 0x0001080001037983 */ /* 0x000ee20000300800 */
[----:B----4-:R-:W-:-:S03]  /*172730*/  ISETP.GE.AND P0, PT, R4, UR34, PT ;  /* 0x0000002204007c0c */ /* 0x010fc6000bf06270 */
[----:B------:R-:W4:Y:S04]  /*172740*/  LDL.LU R4, [R1+0x104] ;  /* 0x0001040001047983 */ /* 0x000f280000300800 */
[----:B------:R-:W3:Y:S04]  /*172750*/  LDL.LU R16, [R1+0x100] ;  /* 0x0001000001107983 */ /* 0x000ee80000300800 */
[----:B------:R-:W3:Y:S01]  /*172760*/  LDL.LU R18, [R1+0xfc] ;  /* 0x0000fc0001127983 */ /* 0x000ee20000300800 */
[----:B------:R-:W-:-:S04]  /*172770*/  @P2 LOP3.LUT R6, R6, 0x800000, RZ, 0xfc, !PT ;  /* 0x0080000006062812 */ /* 0x000fc800078efcff */
[----:B------:R-:W-:-:S04]  /*172780*/  LOP3.LUT R6, R6, 0xfdffffff, RZ, 0xc0, !PT ;  /* 0xfdffffff06067812 */ /* 0x000fc800078ec0ff */
[----:B------:R-:W-:Y:S02]  /*172790*/  @P0 LOP3.LUT R6, R6, 0x2000000, RZ, 0xfc, !PT ;  /* 0x0200000006060812 */ /* 0x000fe400078efcff */
[----:B------:R-:W-:Y:S02]  /*1727a0*/  ISETP.GE.AND P0, PT, R5, UR37, PT ;  /* 0x0000002505007c0c */ /* 0x000fe4000bf06270 */
[----:B------:R-:W3:Y:S04]  /*1727b0*/  LDL.LU R5, [R1+0x505c] ;  /* 0x00505c0001057983 */ /* 0x000ee80000300800 */
[----:B------:R-:W4:Y:S04]  /*1727c0*/  LDL.LU R19, [R1+0xf8] ;  /* 0x0000f80001137983 */ /* 0x000f280000300800 */
[----:B------:R-:W4:Y:S01]  /*1727d0*/  LDL.LU R20, [R1+0xf4] ;  /* 0x0000f40001147983 */ /* 0x000f220000300800 */
[----:B------:R-:W-:-:S03]  /*1727e0*/  ISETP.GE.AND P1, PT, R21, UR35, PT ;  /* 0x0000002315007c0c */ /* 0x000fc6000bf26270 */
[----:B------:R-:W4:Y:S01]  /*1727f0*/  LDL.LU R21, [R1+0xf0] ;  /* 0x0000f00001157983 */ /* 0x000f220000300800 */
[----:B------:R-:W-:-:S03]  /*172800*/  ISETP.GE.AND P2, PT, R22, UR36, PT ;  /* 0x0000002416007c0c */ /* 0x000fc6000bf46270 */
[----:B------:R-:W4:Y:S01]  /*172810*/  LDL.LU R22, [R1+0xec] ;  /* 0x0000ec0001167983 */ /* 0x000f220000300800 */
[----:B------:R-:W-:-:S05]  /*172820*/  LOP3.LUT R6, R6, 0xf7ffffff, RZ, 0xc0, !PT ;  /* 0xf7ffffff06067812 */ /* 0x000fca00078ec0ff */
[----:B------:R-:W-:-:S04]  /*172830*/  @P1 LOP3.LUT R6, R6, 0x8000000, RZ, 0xfc, !PT ;  /* 0x0800000006061812 */ /* 0x000fc800078efcff */
[----:B------:R-:W-:Y:S02]  /*172840*/  LOP3.LUT R6, R6, 0xdfffffff, RZ, 0xc0, !PT ;  /* 0xdfffffff06067812 */ /* 0x000fe400078ec0ff */
[----:B------:R-:W-:Y:S02]  /*172850*/  ISETP.GE.AND P1, PT, R25, UR38, PT ;  /* 0x0000002619007c0c */ /* 0x000fe4000bf26270 */
[----:B------:R-:W4:Y:S01]  /*172860*/  LDL.LU R25, [R1+0xe8] ;  /* 0x0000e80001197983 */ /* 0x000f220000300800 */
[----:B------:R-:W-:Y:S02]  /*172870*/  @P2 LOP3.LUT R6, R6, 0x20000000, RZ, 0xfc, !PT ;  /* 0x2000000006062812 */ /* 0x000fe400078efcff */
[----:B--2---:R-:W-:Y:S02]  /*172880*/  ISETP.GE.AND P2, PT, R26, UR22, PT ;  /* 0x000000161a007c0c */ /* 0x004fe4000bf46270 */
[----:B------:R-:W2:Y:S01]  /*172890*/  LDL.LU R26, [R1+0xe4] ;  /* 0x0000e400011a7983 */ /* 0x000ea20000300800 */
[----:B---3--:R-:W-:-:S04]  /*1728a0*/  LOP3.LUT R5, R5, 0xfffffffe, RZ, 0xc0, !PT ;  /* 0xfffffffe05057812 */ /* 0x008fc800078ec0ff */
[----:B------:R-:W-:-:S04]  /*1728b0*/  @P0 LOP3.LUT R5, R5, 0x1, RZ, 0xfc, !PT ;  /* 0x0000000105050812 */ /* 0x000fc800078efcff */
[----:B------:R-:W-:-:S04]  /*1728c0*/  LOP3.LUT R5, R5, 0xfffffff7, RZ, 0xc0, !PT ;  /* 0xfffffff705057812 */ /* 0x000fc800078ec0ff */
[----:B------:R-:W-:Y:S02]  /*1728d0*/  @P1 LOP3.LUT R5, R5, 0x8, RZ, 0xfc, !PT ;  /* 0x0000000805051812 */ /* 0x000fe400078efcff */
[----:B------:R-:W-:Y:S02]  /*1728e0*/  ISETP.GE.AND P0, PT, R27, UR28, PT ;  /* 0x0000001c1b007c0c */ /* 0x000fe4000bf06270 */
[----:B------:R-:W-:Y:S01]  /*1728f0*/  ISETP.GE.AND P1, PT, R3, UR24, PT ;  /* 0x0000001803007c0c */ /* 0x000fe2000bf26270 */
[----:B------:R-:W3:Y:S01]  /*172900*/  LDL.LU R27, [R1+0xe0] ;  /* 0x0000e000011b7983 */ /* 0x000ee20000300800 */
[----:B------:R-:W-:-:S03]  /*172910*/  LOP3.LUT R5, R5, 0xffffffef, RZ, 0xc0, !PT ;  /* 0xffffffef05057812 */ /* 0x000fc600078ec0ff */
[----:B------:R-:W3:Y:S01]  /*172920*/  LDL.LU R3, [R1+0xdc] ;  /* 0x0000dc0001037983 */ /* 0x000ee20000300800 */
[----:B------:R-:W-:Y:S02]  /*172930*/  @P2 LOP3.LUT R5, R5, 0x10, RZ, 0xfc, !PT ;  /* 0x0000001005052812 */ /* 0x000fe400078efcff */
[----:B----4-:R-:W-:Y:S02]  /*172940*/  ISETP.GE.AND P2, PT, R4, UR16, PT ;  /* 0x0000001004007c0c */ /* 0x010fe4000bf46270 */
[----:B------:R-:W4:Y:S01]  /*172950*/  LDL.LU R4, [R1+0xcc] ;  /* 0x0000cc0001047983 */ /* 0x000f220000300800 */
[----:B------:R-:W-:-:S04]  /*172960*/  LOP3.LUT R5, R5, 0xffffff7f, RZ, 0xc0, !PT ;  /* 0xffffff7f05057812 */ /* 0x000fc800078ec0ff */
        /* <DEDUP_REMOVED lines=35> */
[----:B------:R-:W2:Y:S11]  /*172ba0*/  LDL.LU R26, [R1+0x503c] ;  /* 0x00503c00011a7983 */ /* 0x000eb60000300800 */
[----:B------:R-:W-:-:S02]  /*172bb0*/  @P1 LOP3.LUT R5, R5, 0x20000000, RZ, 0xfc, !PT ;  /* 0x2000000005051812 */ /* 0x000fc400078efcff */
[----:B---3--:R-:W-:Y:S02]  /*172bc0*/  ISETP.GE.AND P2, PT, R27, UR46, PT ;  /* 0x0000002e1b007c0c */ /* 0x008fe4000bf46270 */
[----:B------:R-:W3:Y:S01]  /*172bd0*/  LDL.LU R27, [R1+0x5038] ;  /* 0x00503800011b7983 */ /* 0x000ee20000300800 */
[----:B------:R-:W-:-:S03]  /*172be0*/  ISETP.GE.AND P0, PT, R3, UR44, PT ;  /* 0x0000002c03007c0c */ /* 0x000fc6000bf06270 */
[----:B------:R-:W2:Y:S01]  /*172bf0*/  LDL.LU R3, [R1+0x5034] ;  /* 0x0050340001037983 */ /* 0x000ea20000300800 */
[----:B----4-:R-:W-:-:S03]  /*172c00*/  ISETP.GE.AND P1, PT, R4, UR25, PT ;  /* 0x0000001904007c0c */ /* 0x010fc6000bf26270 */
[----:B------:R-:W4:Y:S01]  /*172c10*/  LDL.LU R4, [R1+0x5030] ;  /* 0x0050300001047983 */ /* 0x000f220000300800 */
[----:B------:R-:W-:-:S04]  /*172c20*/  LOP3.LUT R5, R5, 0x7fffffff, RZ, 0xc0, !PT ;  /* 0x7fffffff05057812 */ /* 0x000fc800078ec0ff */
[----:B------:R-:W-:Y:S02]  /*172c30*/  @P2 LOP3.LUT R5, R5, 0x80000000, RZ, 0xfc, !PT ;  /* 0x8000000005052812 */ /* 0x000fe400078efcff */
[----:B----4-:R-:W-:Y:S02]  /*172c40*/  ISETP.GE.AND P2, PT, R4, UR50, PT ;  /* 0x0000003204007c0c */ /* 0x010fe4000bf46270 */
[----:B------:R-:W4:Y:S02]  /*172c50*/  LDL.LU R4, [R1+0x502c] ;  /* 0x00502c0001047983 */ /* 0x000f240000300800 */
[----:B----4-:R-:W-:-:S04]  /*172c60*/  LOP3.LUT R4, R4, 0xfffffffd, RZ, 0xc0, !PT ;  /* 0xfffffffd04047812 */ /* 0x010fc800078ec0ff */
[----:B------:R-:W-:Y:S02]  /*172c70*/  @P0 LOP3.LUT R4, R4, 0x2, RZ, 0xfc, !PT ;  /* 0x0000000204040812 */ /* 0x000fe400078efcff */
[----:B--2---:R-:W-:Y:S02]  /*172c80*/  ISETP.GE.AND P0, PT, R3, UR48, PT ;  /* 0x0000003003007c0c */ /* 0x004fe4000bf06270 */
[----:B------:R-:W2:Y:S01]  /*172c90*/  LDL.LU R3, [R1+0x5028] ;  /* 0x0050280001037983 */ /* 0x000ea20000300800 */
[----:B------:R-:W-:-:S04]  /*172ca0*/  LOP3.LUT R4, R4, 0xfffffff7, RZ, 0xc0, !PT ;  /* 0xfffffff704047812 */ /* 0x000fc800078ec0ff */
[----:B------:R-:W-:-:S04]  /*172cb0*/  @P1 LOP3.LUT R4, R4, 0x8, RZ, 0xfc, !PT ;  /* 0x0000000804041812 */ /* 0x000fc800078efcff */
[----:B------:R-:W-:Y:S02]  /*172cc0*/  LOP3.LUT R4, R4, 0xffffffdf, RZ, 0xc0, !PT ;  /* 0xffffffdf04047812 */ /* 0x000fe400078ec0ff */
[----:B---3--:R-:W-:Y:S02]  /*172cd0*/  ISETP.GE.AND P1, PT, R27, UR17, PT ;  /* 0x000000111b007c0c */ /* 0x008fe4000bf26270 */
[----:B------:R-:W3:Y:S01]  /*172ce0*/  LDL.LU R27, [R1+0x5024] ;  /* 0x00502400011b7983 */ /* 0x000ee20000300800 */
[----:B------:R-:W-:-:S04]  /*172cf0*/  @P2 LOP3.LUT R4, R4, 0x20, RZ, 0xfc, !PT ;  /* 0x0000002004042812 */ /* 0x000fc800078efcff */
[----:B------:R-:W-:Y:S02]  /*172d00*/  LOP3.LUT R4, R4, 0xffffff7f, RZ, 0xc0, !PT ;  /* 0xffffff7f04047812 */ /* 0x000fe400078ec0ff */
[----:B------:R-:W-:Y:S02]  /*172d10*/  ISETP.GE.AND P2, PT, R26, UR54, PT ;  /* 0x000000361a007c0c */ /* 0x000fe4000bf46270 */
[----:B------:R-:W4:Y:S01]  /*172d20*/  LDL.LU R26, [R1+0x5020] ;  /* 0x00502000011a7983 */ /* 0x000f220000300800 */
[----:B------:R-:W-:-:S04]  /*172d30*/  @P0 LOP3.LUT R4, R4, 0x80, RZ, 0xfc, !PT ;  /* 0x0000008004040812 */ /* 0x000fc800078efcff */
[----:B------:R-:W-:Y:S02]  /*172d40*/  LOP3.LUT R4, R4, 0xfffffdff, RZ, 0xc0, !PT ;  /* 0xfffffdff04047812 */ /* 0x000fe400078ec0ff */
[----:B------:R-:W-:Y:S02]  /*172d50*/  ISETP.GE.AND P0, PT, R25, UR52, PT ;  /* 0x0000003419007c0c */ /* 0x000fe4000bf06270 */
[----:B------:R-:W3:Y:S01]  /*172d60*/  LDL.LU R25, [R1+0x501c] ;  /* 0x00501c0001197983 */ /* 0x000ee20000300800 */
        /* <DEDUP_REMOVED lines=32> */
[----:B------:R-:W-:Y:S02]  /*172f70*/  @P0 LOP3.LUT R4, R4, 0x8000000, RZ, 0xfc, !PT ;  /* 0x0800000004040812 */ /* 0x000fe400078efcff */
[----:B------:R-:W-:Y:S02]  /*172f80*/  ISETP.GE.AND P0, PT, R10, UR66, PT ;  /* 0x000000420a007c0c */ /* 0x000fe4000bf06270 */
[----:B------:R-:W3:Y:S01]  /*172f90*/  LDL.LU R10, [R1+0x4ff8] ;  /* 0x004ff800010a7983 */ /* 0x000ee20000300800 */
[----:B------:R-:W-:-:S04]  /*172fa0*/  LOP3.LUT R4, R4, 0xdfffffff, RZ, 0xc0, !PT ;  /* 0xdfffffff04047812 */ /* 0x000fc800078ec0ff */
[----:B------:R-:W-:Y:S02]  /*172fb0*/  @P1 LOP3.LUT R4, R4, 0x20000000, RZ, 0xfc, !PT ;  /* 0x2000000004041812 */ /* 0x000fe400078efcff */
[----:B------:R-:W-:Y:S02]  /*172fc0*/  ISETP.GE.AND P1, PT, R9, UR67, PT ;  /* 0x0000004309007c0c */ /* 0x000fe4000bf26270 */
[----:B------:R-:W3:Y:S01]  /*172fd0*/  LDL.LU R9, [R1+0x4ff4] ;  /* 0x004ff40001097983 */ /* 0x000ee20000300800 */
[----:B------:R-:W-:-:S04]  /*172fe0*/  LOP3.LUT R4, R4, 0x7fffffff, RZ, 0xc0, !PT ;  /* 0x7fffffff04047812 */ /* 0x000fc800078ec0ff */
[----:B------:R-:W-:Y:S02]  /*172ff0*/  @P2 LOP3.LUT R4, R4, 0x80000000, RZ, 0xfc, !PT ;  /* 0x8000000004042812 */ /* 0x000fe400078efcff */
[----:B------:R-:W-:Y:S02]  /*173000*/  ISETP.GE.AND P2, PT, R17, UR68, PT ;  /* 0x0000004411007c0c */ /* 0x000fe4000bf46270 */
[----:B------:R-:W3:Y:S01]  /*173010*/  LDL.LU R17, [R1+0x4ff0] ;  /* 0x004ff00001117983 */ /* 0x000ee20000300800 */
[----:B------:R-:W-:Y:S02]  /*173020*/  ISETP.GE.AND P3, PT, R28, UR72, PT ;  /* 0x000000481c007c0c */ /* 0x000fe4000bf66270 */
[----:B--2---:R-:W-:-:S04]  /*173030*/  LOP3.LUT R3, R3, 0xfffffffb, RZ, 0xc0, !PT ;  /* 0xfffffffb03037812 */ /* 0x004fc800078ec0ff */
[----:B------:R-:W-:-:S04]  /*173040*/  @P0 LOP3.LUT R3, R3, 0x4, RZ, 0xfc, !PT ;  /* 0x0000000403030812 */ /* 0x000fc800078efcff */
[----:B------:R-:W-:-:S04]  /*173050*/  LOP3.LUT R3, R3, 0xffffffdf, RZ, 0xc0, !PT ;  /* 0xffffffdf03037812 */ /* 0x000fc800078ec0ff */
[----:B------:R-:W-:Y:S02]  /*173060*/  @P1 LOP3.LUT R3, R3, 0x20, RZ, 0xfc, !PT ;  /* 0x0000002003031812 */ /* 0x000fe400078efcff */
[----:B------:R-:W-:Y:S02]  /*173070*/  ISETP.GE.AND P0, PT, R15, UR69, PT ;  /* 0x000000450f007c0c */ /* 0x000fe4000bf06270 */
[----:B------:R-:W-:Y:S01]  /*173080*/  ISETP.GE.AND P1, PT, R13, UR70, PT ;  /* 0x000000460d007c0c */ /* 0x000fe2000bf26270 */
[----:B------:R-:W2:Y:S01]  /*173090*/  LDL.LU R15, [R1+0x4fec] ;  /* 0x004fec00010f7983 */ /* 0x000ea20000300800 */
[----:B------:R-:W-:-:S03]  /*1730a0*/  LOP3.LUT R3, R3, 0xffffffbf, RZ, 0xc0, !PT ;  /* 0xffffffbf03037812 */ /* 0x000fc600078ec0ff */
[----:B------:R-:W2:Y:S01]  /*1730b0*/  LDL.LU R13, [R1+0x4fe8] ;  /* 0x004fe800010d7983 */ /* 0x000ea20000300800 */
[----:B------:R-:W-:Y:S02]  /*1730c0*/  @P2 LOP3.LUT R3, R3, 0x40, RZ, 0xfc, !PT ;  /* 0x0000004003032812 */ /* 0x000fe400078efcff */
[----:B------:R-:W-:Y:S02]  /*1730d0*/  ISETP.GE.AND P2, PT, R11, UR71, PT ;  /* 0x000000470b007c0c */ /* 0x000fe4000bf46270 */
[----:B------:R-:W2:Y:S04]  /*1730e0*/  LDL.LU R11, [R1+0x4fe4] ;  /* 0x004fe400010b7983 */ /* 0x000ea80000300800 */
[----:B------:R-:W2:Y:S01]  /*1730f0*/  LDL.LU R28, [R1+0x3090] ;  /* 0x00309000011c7983 */ /* 0x000ea20000300800 */
[----:B------:R-:W-:-:S04]  /*173100*/  LOP3.LUT R3, R3, 0xfffffdff, RZ, 0xc0, !PT ;  /* 0xfffffdff03037812 */ /* 0x000fc800078ec0ff */
[----:B------:R-:W-:Y:S02]  /*173110*/  @P0 LOP3.LUT R3, R3, 0x200, RZ, 0xfc, !PT ;  /* 0x0000020003030812 */ /* 0x000fe400078efcff */
[----:B------:R-:W-:Y:S02]  /*173120*/  ISETP.GE.AND P0, PT, R2, UR62, PT ;  /* 0x0000003e02007c0c */ /* 0x000fe4000bf06270 */
[----:B------:R-:W3:Y:S01]  /*173130*/  LDL.LU R2, [R1+0x4fe0] ;  /* 0x004fe00001027983 */ /* 0x000ee20000300800 */
[----:B------:R-:W-:Y:S02]  /*173140*/  LOP3.LUT R8, R8, 0xfffffffd, RZ, 0xc0, !PT ;  /* 0xfffffffd08087812 */ /* 0x000fe400078ec0ff */
[----:B------:R-:W-:Y:S02]  /*173150*/  ISETP.GE.AND P4, PT, R24, UR73, PT ;  /* 0x0000004918007c0c */ /* 0x000fe4000bf86270 */
[----:B------:R-:W-:Y:S02]  /*173160*/  ISETP.GE.AND P5, PT, R23, UR74, PT ;  /* 0x0000004a17007c0c */ /* 0x000fe4000bfa6270 */
[----:B------:R-:W-:-:S04]  /*173170*/  ISETP.GE.AND P6, PT, R0, UR75, PT ;  /* 0x0000004b00007c0c */ /* 0x000fc8000bfc6270 */
[----:B------:R-:W-:Y:S02]  /*173180*/  @P0 LOP3.LUT R8, R8, 0x2, RZ, 0xfc, !PT ;  /* 0x0000000208080812 */ /* 0x000fe400078efcff */
[----:B------:R-:W-:Y:S02]  /*173190*/  LOP3.LUT P0, RZ, R29, 0x40000000, RZ, 0xc0, !PT ;  /* 0x400000001dff7812 */ /* 0x000fe4000780c0ff */
[----:B--2---:R-:W-:Y:S01]  /*1731a0*/  R2UR.FILL UR62, R28 ;  /* 0x000000001c3e72ca */ /* 0x004fe200004e0000 */
[----:B------:R0:W-:Y:S01]  /*1731b0*/  STL [R1+0x53a8], R23 ;  /* 0x0053a81701007387 */ /* 0x0001e20000100800 */
[----:B------:R-:W-:Y:S01]  /*1731c0*/  LOP3.LUT R0, R0, 0xffffffef, RZ, 0xc0, !PT ;  /* 0xffffffef00007812 */ /* 0x000fe200078ec0ff */
[----:B------:R-:W1:Y:S01]  /*1731d0*/  LDCU.64 UR26, c[0x0][0x398] ;  /* 0x00007300ff1a77ac */ /* 0x000e620008000a00 */
[----:B---3--:R-:W-:Y:S01]  /*1731e0*/  LOP3.LUT R2, R2, 0x7fffffff, RZ, 0xc0, !PT ;  /* 0x7fffffff02027812 */ /* 0x008fe200078ec0ff */
[----:B------:R-:W2:Y:S01]  /*1731f0*/  S2R R28, SR_TID.X ;  /* 0x00000000001c7919 */ /* 0x000ea20000002100 */
[----:B------:R-:W3:Y:S01]  /*173200*/  LDCU.64 UR22, c[0x0][0x398] ;  /* 0x00007300ff1677ac */ /* 0x000ee20008000a00 */
[----:B0-----:R-:W2:Y:S01]  /*173210*/  LDL.LU R23, [R1+0x309c] ;  /* 0x00309c0001177983 */ /* 0x001ea20000300800 */
[----:B------:R-:W0:Y:S03]  /*173220*/  LDCU.64 UR20, c[0x0][0x398] ;  /* 0x00007300ff1477ac */ /* 0x000e260008000a00 */
[----:B------:R1:W-:Y:S01]  /*173230*/  STL [R1+0x5378], R29 ;  /* 0x0053781d01007387 */ /* 0x0003e20000100800 */
[----:B------:R-:W-:Y:S01]  /*173240*/  @P0 LOP3.LUT R0, R0, 0x10, RZ, 0xfc, !PT ;  /* 0x0000001000000812 */ /* 0x000fe200078efcff */
[----:B------:R-:W0:Y:S01]  /*173250*/  LDCU.64 UR18, c[0x0][0x398] ;  /* 0x00007300ff1277ac */ /* 0x000e220008000a00 */
[----:B------:R-:W0:Y:S01]  /*173260*/  LDCU.64 UR16, c[0x0][0x398] ;  /* 0x00007300ff1077ac */ /* 0x000e220008000a00 */
[----:B-1----:R-:W2:Y:S01]  /*173270*/  LDL.LU R29, [R1+0x1a40] ;  /* 0x001a4000011d7983 */ /* 0x002ea20000300800 */
[----:B------:R-:W1:Y:S03]  /*173280*/  LDCU.64 UR6, c[0x0][0x398] ;  /* 0x00007300ff0677ac */ /* 0x000e660008000a00 */
[----:B------:R0:W-:Y:S01]  /*173290*/  STL [R1+0x5350], R7 ;  /* 0x0053500701007387 */ /* 0x0001e20000100800 */
[----:B------:R-:W1:Y:S01]  /*1732a0*/  LDCU.64 UR14, c[0x0][0x398] ;  /* 0x00007300ff0e77ac */ /* 0x000e620008000a00 */
[----:B------:R-:W1:Y:S01]  /*1732b0*/  LDCU.64 UR10, c[0x0][0x398] ;  /* 0x00007300ff0a77ac */ /* 0x000e620008000a00 */
[----:B------:R-:W1:Y:S01]  /*1732c0*/  LDCU.64 UR12, c[0x0][0x398] ;  /* 0x00007300ff0c77ac */ /* 0x000e620008000a00 */
[----:B0-----:R-:W3:Y:S01]  /*1732d0*/  LDL.LU R7, [R1+0x1520] ;  /* 0x0015200001077983 */ /* 0x001ee20000300800 */
[----:B------:R-:W0:Y:S03]  /*1732e0*/  LDCU.64 UR8, c[0x0][0x398] ;  /* 0x00007300ff0877ac */ /* 0x000e260008000a00 */
[----:B------:R1:W-:Y:S01]  /*1732f0*/  STL [R1+0x5330], R6 ;  /* 0x0053300601007387 */ /* 0x0003e20000100800 */
[----:B------:R-:W-:Y:S01]  /*173300*/  LOP3.LUT R0, R0, 0xfffffff7, RZ, 0xc0, !PT ;  /* 0xfffffff700007812 */ /* 0x000fe200078ec0ff */
[----:B------:R-:W0:Y:S01]  /*173310*/  LDCU.64 UR24, c[0x0][0x398] ;  /* 0x00007300ff1877ac */ /* 0x000e220008000a00 */
[----:B------:R-:W0:Y:S01]  /*173320*/  LDCU UR64, c[0x0][0x398] ;  /* 0x00007300ff4077ac */ /* 0x000e220008000800 */
[----:B-1----:R-:W3:Y:S01]  /*173330*/  LDL.LU R6, [R1+0x3098] ;  /* 0x0030980001067983 */ /* 0x002ee20000300800 */
[----:B------:R-:W1:Y:S03]  /*173340*/  LDCU UR65, c[0x0][0x398] ;  /* 0x00007300ff4177ac */ /* 0x000e660008000800 */
[----:B------:R0:W-:Y:S01]  /*173350*/  STL [R1+0x5310], R5 ;  /* 0x0053100501007387 */ /* 0x0001e20000100800 */
[----:B------:R-:W1:Y:S01]  /*173360*/  LDCU UR66, c[0x0][0x398] ;  /* 0x00007300ff4277ac */ /* 0x000e620008000800 */
[----:B------:R-:W1:Y:S01]  /*173370*/  LDCU UR67, c[0x0][0x398] ;  /* 0x00007300ff4377ac */ /* 0x000e620008000800 */
[----:B------:R-:W1:Y:S01]  /*173380*/  LDCU UR61, c[0x0][0x39c] ;  /* 0x00007380ff3d77ac */ /* 0x000e620008000800 */
[----:B0-----:R-:W3:Y:S01]  /*173390*/  LDL.LU R5, [R1+0x2b0] ;  /* 0x0002b00001057983 */ /* 0x001ee20000300800 */
[----:B------:R-:W0:Y:S03]  /*1733a0*/  LDCU UR60, c[0x0][0x39c] ;  /* 0x00007380ff3c77ac */ /* 0x000e260008000800 */
[----:B------:R1:W-:Y:S01]  /*1733b0*/  STL [R1+0x52e8], R4 ;  /* 0x0052e80401007387 */ /* 0x0003e20000100800 */
[----:B------:R-:W-:Y:S01]  /*1733c0*/  @P1 LOP3.LUT R0, R0, 0x8, RZ, 0xfc, !PT ;  /* 0x0000000800001812 */ /* 0x000fe200078efcff */
[----:B------:R-:W0:Y:S01]  /*1733d0*/  LDCU UR59, c[0x0][0x39c] ;  /* 0x00007380ff3b77ac */ /* 0x000e220008000800 */
        /* <DEDUP_REMOVED lines=10> */
[----:B------:R-:W-:Y:S01]  /*173480*/  LOP3.LUT R0, R0, 0xfffffffb, RZ, 0xc0, !PT ;  /* 0xfffffffb00007812 */ /* 0x000fe200078ec0ff */
        /* <DEDUP_REMOVED lines=10> */
[----:B----4-:R4:W-:Y:S01]  /*173530*/  STL [R1+0x5270], R26 ;  /* 0x0052701a01007387 */ /* 0x0109e20000100800 */
[----:B------:R-:W-:Y:S01]  /*173540*/  @P2 LOP3.LUT R0, R0, 0x4, RZ, 0xfc, !PT ;  /* 0x0000000400002812 */ /* 0x000fe200078efcff */
[----:B------:R-:W0:Y:S01]  /*173550*/  LDCU UR46, c[0x0][0x39c] ;  /* 0x00007380ff2e77ac */ /* 0x000e220008000800 */
[----:B------:R-:W0:Y:S01]  /*173560*/  LDCU UR45, c[0x0][0x39c] ;  /* 0x00007380ff2d77ac */ /* 0x000e220008000800 */
[----:B----4-:R-:W4:Y:S01]  /*173570*/  LDL.LU R26, [R1+0x1f0] ;  /* 0x0001f000011a7983 */ /* 0x010f220000300800 */
[----:B------:R-:W0:Y:S03]  /*173580*/  LDCU UR43, c[0x0][0x39c] ;  /* 0x00007380ff2b77ac */ /* 0x000e260008000800 */
[----:B------:R1:W-:Y:S01]  /*173590*/  STL [R1+0x5250], R25 ;  /* 0x0052501901007387 */ /* 0x0003e20000100800 */
[----:B------:R-:W0:Y:S01]  /*1735a0*/  LDCU UR42, c[0x0][0x39c] ;  /* 0x00007380ff2a77ac */ /* 0x000e220008000800 */
[----:B------:R-:W0:Y:S01]  /*1735b0*/  LDCU UR41, c[0x0][0x39c] ;  /* 0x00007380ff2977ac */ /* 0x000e220008000800 */
[----:B------:R-:W0:Y:S01]  /*1735c0*/  LDCU UR36, c[0x0][0x39c] ;  /* 0x00007380ff2477ac */ /* 0x000e220008000800 */
[----:B-1----:R-:W4:Y:S01]  /*1735d0*/  LDL.LU R25, [R1+0x2d0] ;  /* 0x0002d00001197983 */ /* 0x002f220000300800 */
[----:B------:R-:W1:Y:S03]  /*1735e0*/  LDCU UR40, c[0x0][0x39c] ;  /* 0x00007380ff2877ac */ /* 0x000e660008000800 */
[----:B------:R0:W-:Y:S01]  /*1735f0*/  STL [R1+0x5220], R22 ;  /* 0x0052201601007387 */ /* 0x0001e20000100800 */
[----:B------:R-:W-:Y:S01]  /*173600*/  LOP3.LUT R0, R0, 0xfffffffd, RZ, 0xc0, !PT ;  /* 0xfffffffd00007812 */ /* 0x000fe200078ec0ff */
[----:B------:R-:W1:Y:S01]  /*173610*/  LDCU UR39, c[0x0][0x39c] ;  /* 0x00007380ff2777ac */ /* 0x000e620008000800 */
[----:B------:R-:W1:Y:S01]  /*173620*/  LDCU UR38, c[0x0][0x39c] ;  /* 0x00007380ff2677ac */ /* 0x000e620008000800 */
[----:B0-----:R-:W4:Y:S01]  /*173630*/  LDL.LU R22, [R1+0x1f8] ;  /* 0x0001f80001167983 */ /* 0x001f220000300800 */
        /* <DEDUP_REMOVED lines=8> */
[----:B------:R-:W-:Y:S01]  /*1736c0*/  @P3 LOP3.LUT R0, R0, 0x2, RZ, 0xfc, !PT ;  /* 0x0000000200003812 */ /* 0x000fe200078efcff */
[----:B------:R-:W1:Y:S01]  /*1736d0*/  LDCU UR32, c[0x0][0x39c] ;  /* 0x00007380ff2077ac */ /* 0x000e620008000800 */
[----:B------:R-:W1:Y:S01]  /*1736e0*/  LDCU UR31, c[0x0][0x39c] ;  /* 0x00007380ff1f77ac */ /* 0x000e620008000800 */
[----:B0-----:R-:W4:Y:S01]  /*1736f0*/  LDL.LU R20, [R1+0x208] ;  /* 0x0002080001147983 */ /* 0x001f220000300800 */
[----:B------:R-:W0:Y:S03]  /*173700*/  LDCU UR30, c[0x0][0x39c] ;  /* 0x00007380ff1e77ac */ /* 0x000e260008000800 */
[----:B------:R1:W-:Y:S01]  /*173710*/  STL [R1+0x51a0], R19 ;  /* 0x0051a01301007387 */ /* 0x0003e20000100800 */
[----:B------:R-:W-:Y:S01]  /*173720*/  @P5 LOP3.LUT R2, R2, 0x80000000, RZ, 0xfc, !PT ;  /* 0x8000000002025812 */ /* 0x000fe200078efcff */
[----:B------:R-:W0:Y:S02]  /*173730*/  LDCU UR29, c[0x0][0x39c] ;  /* 0x00007380ff1d77ac */ /* 0x000e240008000800 */
[----:B-1----:R-:W4:Y:S04]  /*173740*/  LDL.LU R19, [R1+0x2dc] ;  /* 0x0002dc0001137983 */ /* 0x002f280000300800 */
[----:B------:R1:W-:Y:S01]  /*173750*/  STL [R1+0x5170], R18 ;  /* 0x0051701201007387 */ /* 0x0003e20000100800 */
[----:B------:R-:W-:-:S03]  /*173760*/  LOP3.LUT R0, R0, 0xfffffffe, RZ, 0xc0, !PT ;  /* 0xfffffffe00007812 */ /* 0x000fc600078ec0ff */
[----:B-1----:R-:W4:Y:S04]  /*173770*/  LDL.LU R18, [R1+0x204] ;  /* 0x0002040001127983 */ /* 0x002f280000300800 */
[----:B------:R1:W-:Y:S01]  /*173780*/  STL [R1+0x5158], R17 ;  /* 0x0051581101007387 */ /* 0x0003e20000100800 */
[----:B------:R-:W-:-:S03]  /*173790*/  LOP3.LUT R2, R2, 0xbfffffff, RZ, 0xc0, !PT ;  /* 0xbfffffff02027812 */ /* 0x000fc600078ec0ff */
[----:B-1----:R-:W4:Y:S04]  /*1737a0*/  LDL.LU R17, [R1+0x14e8] ;  /* 0x0014e80001117983 */ /* 0x002f280000300800 */
[----:B------:R1:W-:Y:S01]  /*1737b0*/  STL [R1+0x5140], R16 ;  /* 0x0051401001007387 */ /* 0x0003e20000100800 */
[----:B------:R-:W-:-:S03]  /*1737c0*/  @P4 LOP3.LUT R0, R0, 0x1, RZ, 0xfc, !PT ;  /* 0x0000000100004812 */ /* 0x000fc600078efcff */
[----:B-1----:R-:W4:Y:S04]  /*1737d0*/  LDL.LU R16, [R1+0x2e0] ;  /* 0x0002e00001107983 */ /* 0x002f280000300800 */
[----:B------:R1:W-:Y:S01]  /*1737e0*/  STL [R1+0x5108], R15 ;  /* 0x0051080f01007387 */ /* 0x0003e20000100800 */
[----:B------:R-:W-:-:S03]  /*1737f0*/  @P6 LOP3.LUT R2, R2, 0x40000000, RZ, 0xfc, !PT ;  /* 0x4000000002026812 */ /* 0x000fc600078efcff */
[----:B-1----:R-:W4:Y:S04]  /*173800*/  LDL.LU R15, [R1+0x14ec] ;  /* 0x0014ec00010f7983 */ /* 0x002f280000300800 */
[----:B------:R1:W-:Y:S04]  /*173810*/  STL [R1+0x50f0], R14 ;  /* 0x0050f00e01007387 */ /* 0x0003e80000100800 */
        /* <DEDUP_REMOVED lines=8> */
[----:B-1----:R-:W4:Y:S01]  /*1738a0*/  LDL.LU R10, [R1+0xc94] ;  /* 0x000c9400010a7983 */ /* 0x002f220000300800 */
[----:B--2---:R-:W-:Y:S01]  /*1738b0*/  IMAD.SHL.U32 R28, R28, 0x10, RZ ;  /* 0x000000101c1c7824 */ /* 0x004fe200078e00ff */
[----:B------:R-:W-:-:S02]  /*1738c0*/  LOP3.LUT P0, RZ, R9, 0x20000, RZ, 0xc0, !PT ;  /* 0x0002000009ff7812 */ /* 0x000fc4000780c0ff */
[----:B------:R1:W-:Y:S01]  /*1738d0*/  STL [R1+0x5038], R0 ;  /* 0x0050380001007387 */ /* 0x0003e20000100800 */
[C---:B------:R-:W-:Y:S02]  /*1738e0*/  LOP3.LUT P1, RZ, R9.reuse, 0x10000, RZ, 0xc0, !PT ;  /* 0x0001000009ff7812 */ /* 0x040fe4000782c0ff */
[C---:B------:R-:W-:Y:S01]  /*1738f0*/  LOP3.LUT P2, RZ, R9.reuse, 0x8000, RZ, 0xc0, !PT ;  /* 0x0000800009ff7812 */ /* 0x040fe2000784c0ff */
[----:B------:R-:W-:Y:S01]  /*173900*/  BAR.SYNC.DEFER_BLOCKING 0x0 ;  /* 0x0000000000007b1d */ /* 0x000fe20000010000 */
[----:B------:R-:W-:-:S05]  /*173910*/  LOP3.LUT P3, RZ, R9, 0x4000, RZ, 0xc0, !PT ;  /* 0x0000400009ff7812 */ /* 0x000fca000786c0ff */
[----:B-1----:R-:W2:Y:S01]  /*173920*/  LDL.LU R0, [R1+0x4fdc] ;  /* 0x004fdc0001007983 */ /* 0x002ea20000300800 */
[C---:B------:R-:W-:Y:S02]  /*173930*/  LOP3.LUT P4, RZ, R9.reuse, 0x1000, RZ, 0xc0, !PT ;  /* 0x0000100009ff7812 */ /* 0x040fe4000788c0ff */
[----:B------:R-:W-:Y:S01]  /*173940*/  LOP3.LUT P5, RZ, R9, 0x1000000, RZ, 0xc0, !PT ;  /* 0x0100000009ff7812 */ /* 0x000fe200078ac0ff */
[----:B------:R1:W-:Y:S04]  /*173950*/  STL [R1+0x5020], R2 ;  /* 0x0050200201007387 */ /* 0x0003e80000100800 */
[----:B-1----:R-:W2:Y:S01]  /*173960*/  LDL.LU R2, [R1+0x3094] ;  /* 0x0030940001027983 */ /* 0x002ea20000300800 */
[----:B------:R-:W-:Y:S02]  /*173970*/  LOP3.LUT R28, R28, 0x1f0, RZ, 0xc0, !PT ;  /* 0x000001f01c1c7812 */ /* 0x000fe400078ec0ff */
[----:B------:R-:W-:Y:S01]  /*173980*/  LOP3.LUT P6, RZ, R8, 0x2, RZ, 0xc0, !PT ;  /* 0x0000000208ff7812 */ /* 0x000fe200078cc0ff */
[----:B------:R3:W-:Y:S02]  /*173990*/  STL.64 [R1+0x5798], R8 ;  /* 0x0057980801007387 */ /* 0x0007e40000100a00 */
[----:B---3--:R-:W-:-:S02]  /*1739a0*/  PRMT R9, R24, 0x5410, R3 ;  /* 0x0000541018097816 */ /* 0x008fc40000000003 */
[----:B----4-:R-:W-:Y:S02]  /*1739b0*/  PRMT R8, R27, 0x5410, R26 ;  /* 0x000054101b087816 */ /* 0x010fe4000000001a */
[----:B------:R-:W-:Y:S02]  /*1739c0*/  PRMT R15, R15, 0x5410, R14 ;  /* 0x000054100f0f7816 */ /* 0x000fe4000000000e */
[----:B------:R-:W-:Y:S02]  /*1739d0*/  PRMT R14, R17, 0x5410, R16 ;  /* 0x00005410110e7816 */ /* 0x000fe40000000010 */
[----:B--2---:R-:W-:Y:S02]  /*1739e0*/  R2UR UR4, R2 ;  /* 0x00000000020472ca */ /* 0x004fe400000e0000 */
[----:B------:R-:W-:Y:S02]  /*1739f0*/  PRMT R2, R11, 0x5410, R10 ;  /* 0x000054100b027816 */ /* 0x000fe4000000000a */
[----:B------:R-:W-:-:S09]  /*173a00*/  PRMT R10, R5, 0x5410, R4 ;  /* 0x00005410050a7816 */ /* 0x000fd20000000004 */
[----:B------:R-:W-:Y:S02]  /*173a10*/  IADD3 R28, PT, PT, R28, UR4, R0 ;  /* 0x000000041c1c7c10 */ /* 0x000fe4000fffe000 */
[----:B------:R-:W-:Y:S02]  /*173a20*/  PRMT R0, R13, 0x5410, R12 ;  /* 0x000054100d007816 */ /* 0x000fe4000000000c */
[----:B------:R-:W-:Y:S01]  /*173a30*/  PRMT R12, R19, 0x5410, R18 ;  /* 0x00005410130c7816 */ /* 0x000fe20000000012 */
[----:B------:R-:W-:Y:S01]  /*173a40*/  STL [R1+0x57a0], R28 ;  /* 0x0057a01c01007387 */ /* 0x000fe20000100800 */
[----:B------:R-:W-:-:S03]  /*173a50*/  PRMT R13, R21, 0x5410, R20 ;  /* 0x00005410150d7816 */ /* 0x000fc60000000014 */
[----:B------:R1:W-:Y:S04]  /*173a60*/  STL [R1+0x60], R2 ;  /* 0x0000600201007387 */ /* 0x0003e80000100800 */
[----:B------:R2:W-:Y:S04]  /*173a70*/  STL [R1+0x64], R0 ;  /* 0x0000640001007387 */ /* 0x0005e80000100800 */
[----:B------:R3:W-:Y:S01]  /*173a80*/  STL.64 [R1+0x55c8], R14 ;  /* 0x0055c80e01007387 */ /* 0x0007e20000100a00 */
[----:B-1----:R-:W-:-:S03]  /*173a90*/  LOP3.LUT R2, R6, 0xffff, RZ, 0xc0, !PT ;  /* 0x0000ffff06027812 */ /* 0x002fc600078ec0ff */
[----:B------:R1:W-:Y:S01]  /*173aa0*/  STL [R1+0x57a4], R12 ;  /* 0x0057a40c01007387 */ /* 0x0003e20000100800 */
[----:B--2---:R-:W-:-:S03]  /*173ab0*/  LOP3.LUT R0, R29, 0xffff, RZ, 0xc0, !PT ;  /* 0x0000ffff1d007812 */ /* 0x004fc600078ec0ff */
[----:B------:R-:W-:Y:S01]  /*173ac0*/  STL [R1+0x57a8], R13 ;  /* 0x0057a80d01007387 */ /* 0x000fe20000100800 */
[----:B---3--:R-:W-:Y:S02]  /*173ad0*/  PRMT R14, R25, 0x5410, R22 ;  /* 0x00005410190e7816 */ /* 0x008fe40000000016 */
[----:B-1----:R-:W-:-:S03]  /*173ae0*/  LOP3.LUT R12, R7, 0xffff, RZ, 0xc0, !PT ;  /* 0x0000ffff070c7812 */ /* 0x002fc600078ec0ff */
[----:B------:R1:W-:Y:S04]  /*173af0*/  STL [R1+0x57ac], R14 ;  /* 0x0057ac0e01007387 */ /* 0x0003e80000100800 */
[----:B------:R2:W-:Y:S04]  /*173b00*/  STL [R1+0x57b0], R8 ;  /* 0x0057b00801007387 */ /* 0x0005e80000100800 */
[----:B-1----:R-:W3:Y:S04]  /*173b10*/  LDL.LU R14, [R1+0x1e8] ;  /* 0x0001e800010e7983 */ /* 0x002ee80000300800 */
[----:B------:R-:W3:Y:S01]  /*173b20*/  LDL.LU R11, [R1+0x2b8] ;  /* 0x0002b800010b7983 */ /* 0x000ee20000300800 */
[----:B--2---:R-:W-:-:S03]  /*173b30*/  LOP3.LUT R8, R23, 0xffff, RZ, 0xc0, !PT ;  /* 0x0000ffff17087812 */ /* 0x004fc600078ec0ff */
        /* <DEDUP_REMOVED lines=11> */
[----:B------:R-:W-:-:S03]  /*173bf0*/  SHF.R.U32.HI R28, RZ, 0x8, R2 ;  /* 0x00000008ff1c7819 */ /* 0x000fc60000011602 */
[----:B------:R-:W4:Y:S01]  /*173c00*/  LDL.LU R27, [R1+0x2f0] ;  /* 0x0002f000011b7983 */ /* 0x000f220000300800 */
[----:B------:R-:W-:-:S03]  /*173c10*/  PRMT R2, R2, 0x3340, R12 ;  /* 0x0000334002027816 */ /* 0x000fc6000000000c */
[----:B------:R-:W4:Y:S04]  /*173c20*/  LDL.LU R3, [R1+0x220] ;  /* 0x0002200001037983 */ /* 0x000f280000300800 */
[----:B------:R-:W4:Y:S04]  /*173c30*/  LDL.LU R23, [R1+0x2f4] ;  /* 0x0002f40001177983 */ /* 0x000f280000300800 */
[----:B------:R-:W4:Y:S04]  /*173c40*/  LDL.LU R24, [R1+0x214] ;  /* 0x0002140001187983 */ /* 0x000f280000300800 */
[----:B------:R-:W4:Y:S04]  /*173c50*/  LDL.LU R7, [R1+0x2ec] ;  /* 0x0002ec0001077983 */ /* 0x000f280000300800 */
[----:B------:R-:W4:Y:S01]  /*173c60*/  LDL.LU R4, [R1+0x218] ;  /* 0x0002180001047983 */ /* 0x000f220000300800 */
[----:B------:R-:W-:-:S03]  /*173c70*/  SHF.R.U32.HI R12, RZ, 0x8, R12 ;  /* 0x00000008ff0c7819 */ /* 0x000fc6000001160c */
[----:B------:R-:W4:Y:S04]  /*173c80*/  LDL.LU R5, [R1+0x2e8] ;  /* 0x0002e80001057983 */ /* 0x000f280000300800 */
[----:B------:R-:W4:Y:S04]  /*173c90*/  LDL.LU R6, [R1+0x1ec] ;  /* 0x0001ec0001067983 */ /* 0x000f280000300800 */
[----:B------:R-:W4:Y:S04]  /*173ca0*/  LDL.LU R29, [R1+0x2b4] ;  /* 0x0002b400011d7983 */ /* 0x000f280000300800 */
[----:B------:R1:W-:Y:S01]  /*173cb0*/  STL [R1+0x404], R2 ;  /* 0x0004040201007387 */ /* 0x0003e20000100800 */
[----:B------:R-:W-:-:S02]  /*173cc0*/  LOP3.LUT R28, R28, 0xffff, RZ, 0xc0, !PT ;  /* 0x0000ffff1c1c7812 */ /* 0x000fc400078ec0ff */
[----:B------:R-:W-:Y:S02]  /*173cd0*/  LOP3.LUT R12, R12, 0xffff, RZ, 0xc0, !PT ;  /* 0x0000ffff0c0c7812 */ /* 0x000fe400078ec0ff */
[--C-:B-1----:R-:W-:Y:S02]  /*173ce0*/  SHF.R.U32.HI R2, RZ, 0x8, R0.reuse ;  /* 0x00000008ff027819 */ /* 0x102fe40000011600 */
[----:B------:R-:W-:Y:S02]  /*173cf0*/  PRMT R0, R8, 0x3340, R0 ;  /* 0x0000334008007816 */ /* 0x000fe40000000000 */
[----:B------:R-:W-:-:S03]  /*173d00*/  PRMT R28, R28, 0x3340, R12 ;  /* 0x000033401c1c7816 */ /* 0x000fc6000000000c */
[----:B------:R1:W-:Y:S02]  /*173d10*/  STL [R1+0x5760], R0 ;  /* 0x0057600001007387 */ /* 0x0003e40000100800 */
[----:B-1----:R-:W-:Y:S02]  /*173d20*/  SHF.R.U32.HI R0, RZ, 0x8, R8 ;  /* 0x00000008ff007819 */ /* 0x002fe40000011608 */
[----:B------:R-:W4:Y:S01]  /*173d30*/  LDL.LU R8, [R1+0x57b0] ;  /* 0x0057b00001087983 */ /* 0x000f220000300800 */
[----:B---3--:R-:W-:-:S03]  /*173d40*/  PRMT R11, R11, 0x5410, R14 ;  /* 0x000054100b0b7816 */ /* 0x008fc6000000000e */
[----:B------:R-:W3:Y:S01]  /*173d50*/  LDL.LU R14, [R1+0x57ac] ;  /* 0x0057ac00010e7983 */ /* 0x000ee20000300800 */
[----:B--2---:R-:W-:-:S03]  /*173d60*/  PRMT R15, R15, 0x5410, R13 ;  /* 0x000054100f0f7816 */ /* 0x004fc6000000000d */
[----:B------:R-:W3:Y:S04]  /*173d70*/  LDL.LU R13, [R1+0x57a8] ;  /* 0x0057a800010d7983 */ /* 0x000ee80000300800 */
[----:B------:R-:W3:Y:S04]  /*173d80*/  LDL.LU R12, [R1+0x57a4] ;  /* 0x0057a400010c7983 */ /* 0x000ee80000300800 */
[----:B------:R1:W-:Y:S04]  /*173d90*/  STL [R1+0x3ec], R28 ;  /* 0x0003ec1c01007387 */ /* 0x0003e80000100800 */
[----:B-1----:R-:W4:Y:S01]  /*173da0*/  LDL.LU R28, [R1+0x57a0] ;  /* 0x0057a000011c7983 */ /* 0x002f220000300800 */
[----:B------:R-:W-:-:S02]  /*173db0*/  LOP3.LUT R2, R2, 0xffff, RZ, 0xc0, !PT ;  /* 0x0000ffff02027812 */ /* 0x000fc400078ec0ff */
[----:B------:R-:W-:-:S04]  /*173dc0*/  LOP3.LUT R0, R0, 0xffff, RZ, 0xc0, !PT ;  /* 0x0000ffff00007812 */ /* 0x000fc800078ec0ff */
[----:B------:R-:W-:Y:S01]  /*173dd0*/  PRMT R2, R0, 0x3340, R2 ;  /* 0x0000334000027816 */ /* 0x000fe20000000002 */
[----:B----4-:R1:W-:Y:S04]  /*173de0*/  STSM.16.M88.4 [R28], R8 ;  /* 0x000000081c007844 */ /* 0x0103e80000000200 */
[----:B-1----:R-:W2:Y:S01]  /*173df0*/  LDL.LU.64 R8, [R1+0x5798] ;  /* 0x0057980001087983 */ /* 0x002ea20000300a00 */
[----:B------:R-:W-:Y:S02]  /*173e00*/  PRMT R10, R21, 0x5410, R16 ;  /* 0x00005410150a7816 */ /* 0x000fe40000000010 */
[----:B------:R-:W1:Y:S01]  /*173e10*/  S2R R21, SR_TID.X ;  /* 0x0000000000157919 */ /* 0x000e620000002100 */
[----:B---3--:R3:W-:Y:S04]  /*173e20*/  STSM.16.M88.4 [R28+0x200], R12 ;  /* 0x0002000c1c007844 */ /* 0x0087e80000000200 */
[----:B------:R-:W-:Y:S01]  /*173e30*/  STL [R1+0x5740], R10 ;  /* 0x0057400a01007387 */ /* 0x000fe20000100800 */
[----:B---3--:R-:W-:-:S02]  /*173e40*/  PRMT R12, R23, 0x5410, R3 ;  /* 0x00005410170c7816 */ /* 0x008fc40000000003 */
[----:B-1----:R-:W-:-:S04]  /*173e50*/  LOP3.LUT R0, R21, 0x3f, RZ, 0xc0, !PT ;  /* 0x0000003f15007812 */ /* 0x002fc800078ec0ff */
[----:B------:R-:W-:Y:S01]  /*173e60*/  LEA R23, R0, UR4, 0x4 ;  /* 0x0000000400177c11 */ /* 0x000fe2000f8e20ff */
[----:B------:R-:W1:Y:S01]  /*173e70*/  LDCU.64 UR4, c[0x0][0x398] ;  /* 0x00007300ff0477ac */ /* 0x000e620008000a00 */
[----:B------:R-:W-:Y:S02]  /*173e80*/  PRMT R3, R29, 0x5410, R6 ;  /* 0x000054101d037816 */ /* 0x000fe40000000006 */
[----:B------:R-:W-:Y:S01]  /*173e90*/  PRMT R4, R5, 0x5410, R4 ;  /* 0x0000541005047816 */ /* 0x000fe20000000004 */
[----:B------:R-:W-:Y:S06]  /*173ea0*/  BAR.SYNC.DEFER_BLOCKING 0x0 ;  /* 0x0000000000007b1d */ /* 0x000fec0000010000 */
[----:B--2---:R-:W-:Y:S04]  /*173eb0*/  STL.64 [R1+0x5738], R8 ;  /* 0x0057380801007387 */ /* 0x004fe80000100a00 */
[----:B------:R-:W2:Y:S04]  /*173ec0*/  LDS.128 R8, [R23] ;  /* 0x0000000017087984 */ /* 0x000ea80000000c00 */
[----:B------:R-:W-:Y:S04]  /*173ed0*/  STL [R1+0x400], R23 ;  /* 0x0004001701007387 */ /* 0x000fe80000100800 */
[----:B--2---:R2:W-:Y:S01]  /*173ee0*/  STL [R1+0x3c4], R9 ;  /* 0x0003c40901007387 */ /* 0x0045e20000100800 */
[----:B------:R-:W-:-:S03]  /*173ef0*/  IMAD.MOV.U32 R29, RZ, RZ, R8 ;  /* 0x000000ffff1d7224 */ /* 0x000fc600078e0008 */
[----:B------:R3:W-:Y:S04]  /*173f00*/  STL.64 [R1+0x3c8], R10 ;  /* 0x0003c80a01007387 */ /* 0x0007e80000100a00 */
[----:B------:R-:W4:Y:S04]  /*173f10*/  LDL.LU R0, [R1+0x258] ;  /* 0x0002580001007983 */ /* 0x000f280000300800 */
[----:B------:R-:W4:Y:S04]  /*173f20*/  LDL.LU R8, [R1+0xd30] ;  /* 0x000d300001087983 */ /* 0x000f280000300800 */
[----:B--2---:R-:W4:Y:S04]  /*173f30*/  LDL.LU R9, [R1+0xd1c] ;  /* 0x000d1c0001097983 */ /* 0x004f280000300800 */
[----:B---3--:R-:W2:Y:S04]  /*173f40*/  LDL.LU R10, [R1+0x308] ;  /* 0x00030800010a7983 */ /* 0x008ea80000300800 */
[----:B------:R-:W3:Y:S04]  /*173f50*/  LDL.LU R14, [R1+0x30c] ;  /* 0x00030c00010e7983 */ /* 0x000ee80000300800 */
[----:B------:R-:W2:Y:S04]  /*173f60*/  LDL.LU R15, [R1+0x304] ;  /* 0x00030400010f7983 */ /* 0x000ea80000300800 */
[----:B------:R-:W2:Y:S04]  /*173f70*/  LDL.LU R5, [R1+0x200] ;  /* 0x0002000001057983 */ /* 0x000ea80000300800 */
[----:B------:R-:W2:Y:S04]  /*173f80*/  LDL.LU R6, [R1+0x2c8] ;  /* 0x0002c80001067983 */ /* 0x000ea80000300800 */
[----:B------:R-:W2:Y:S01]  /*173f90*/  LDL.LU R11, [R1+0x274] ;  /* 0x00027400010b7983 */ /* 0x000ea20000300800 */
[----:B------:R-:W-:-:S02]  /*173fa0*/  PRMT R18, R18, 0x5410, R17 ;  /* 0x0000541012127816 */ /* 0x000fc40000000011 */
[----:B------:R-:W-:Y:S01]  /*173fb0*/  PRMT R16, R25, 0x5410, R22 ;  /* 0x0000541019107816 */ /* 0x000fe20000000016 */
[----:B--2---:R2:W-:Y:S04]  /*173fc0*/  STL [R1+0x5744], R11 ;  /* 0x0057440b01007387 */ /* 0x0045e80000100800 */
[----:B--2---:R-:W2:Y:S01]  /*173fd0*/  LDL.LU R11, [R1+0x23c] ;  /* 0x00023c00010b7983 */ /* 0x004ea20000300800 */
[----:B------:R-:W-:Y:S02]  /*173fe0*/  PRMT R13, R27, 0x5410, R26 ;  /* 0x000054101b0d7816 */ /* 0x000fe4000000001a */
[----:B------:R-:W-:Y:S02]  /*173ff0*/  PRMT R17, R20, 0x5410, R19 ;  /* 0x0000541014117816 */ /* 0x000fe40000000013 */
[----:B------:R-:W-:Y:S01]  /*174000*/  PRMT R7, R7, 0x5410, R24 ;  /* 0x0000541007077816 */ /* 0x000fe20000000018 */
[----:B--2---:R2:W-:Y:S04]  /*174010*/  STL.64 [R1+0x5770], R10 ;  /* 0x0057700a01007387 */ /* 0x0045e80000100a00 */
[----:B----4-:R4:W-:Y:S01]  /*174020*/  STL.64 [R1+0x5768], R8 ;  /* 0x0057680801007387 */ /* 0x0109e20000100a00 */
[----:B--2---:R-:W-:-:S02]  /*174030*/  IMAD.MOV.U32 R10, RZ, RZ, R16 ;  /* 0x000000ffff0a7224 */ /* 0x004fc400078e0010 */
[----:B------:R-:W-:Y:S02]  /*174040*/  IMAD.MOV.U32 R11, RZ, RZ, R13 ;  /* 0x000000ffff0b7224 */ /* 0x000fe400078e000d */
[----:B----4-:R-:W-:Y:S02]  /*174050*/  IMAD.MOV.U32 R8, RZ, RZ, R18 ;  /* 0x000000ffff087224 */ /* 0x010fe400078e0012 */
[----:B------:R-:W-:Y:S01]  /*174060*/  IMAD.MOV.U32 R9, RZ, RZ, R17 ;  /* 0x000000ffff097224 */ /* 0x000fe200078e0011 */
[----:B------:R2:W-:Y:S04]  /*174070*/  STL.64 [R1+0x5780], R10 ;  /* 0x0057800a01007387 */ /* 0x0005e80000100a00 */
[----:B------:R4:W-:Y:S01]  /*174080*/  STL.64 [R1+0x5778], R8 ;  /* 0x0057780801007387 */ /* 0x0009e20000100a00 */
[----:B--2---:R-:W-:-:S02]  /*174090*/  IMAD.MOV.U32 R10, RZ, RZ, R4 ;  /* 0x000000ffff0a7224 */ /* 0x004fc400078e0004 */
[----:B------:R-:W-:Y:S02]  /*1740a0*/  IMAD.MOV.U32 R11, RZ, RZ, R3 ;  /* 0x000000ffff0b7224 */ /* 0x000fe400078e0003 */
[----:B----4-:R-:W-:Y:S02]  /*1740b0*/  IMAD.MOV.U32 R8, RZ, RZ, R12 ;  /* 0x000000ffff087224 */ /* 0x010fe400078e000c */
[----:B------:R-:W-:Y:S01]  /*1740c0*/  IMAD.MOV.U32 R9, RZ, RZ, R7 ;  /* 0x000000ffff097224 */ /* 0x000fe200078e0007 */
[----:B------:R-:W-:Y:S04]  /*1740d0*/  STL.64 [R1+0x5790], R10 ;  /* 0x0057900a01007387 */ /* 0x000fe80000100a00 */
[----:B------:R-:W-:Y:S04]  /*1740e0*/  STL.64 [R1+0x5788], R8 ;  /* 0x0057880801007387 */ /* 0x000fe80000100a00 */
[----:B------:R-:W2:Y:S04]  /*1740f0*/  LDL.LU R26, [R1+0xd80] ;  /* 0x000d8000011a7983 */ /* 0x000ea80000300800 */
[----:B------:R-:W4:Y:S04]  /*174100*/  LDL.LU R12, [R1+0x270] ;  /* 0x00027000010c7983 */ /* 0x000f280000300800 */
[----:B------:R-:W2:Y:S04]  /*174110*/  LDL.LU R25, [R1+0xd78] ;  /* 0x000d780001197983 */ /* 0x000ea80000300800 */
[----:B------:R-:W4:Y:S04]  /*174120*/  LDL.LU R13, [R1+0x26c] ;  /* 0x00026c00010d7983 */ /* 0x000f280000300800 */
[----:B------:R-:W0:Y:S04]  /*174130*/  LDS.128 R8, [R23+0x400] ;  /* 0x0004000017087984 */ /* 0x000e280000000c00 */
[----:B----4-:R4:W-:Y:S04]  /*174140*/  STL.64 [R1+0x5748], R12 ;  /* 0x0057480c01007387 */ /* 0x0109e80000100a00 */
[----:B----4-:R-:W4:Y:S04]  /*174150*/  LDL.LU R12, [R1+0x314] ;  /* 0x00031400010c7983 */ /* 0x010f280000300800 */
[----:B------:R-:W2:Y:S04]  /*174160*/  LDL.LU R13, [R1+0x310] ;  /* 0x00031000010d7983 */ /* 0x000ea80000300800 */
[----:B------:R-:W2:Y:S04]  /*174170*/  LDL.LU R22, [R1+0xd74] ;  /* 0x000d740001167983 */ /* 0x000ea80000300800 */
[----:B------:R-:W2:Y:S04]  /*174180*/  LDL.LU R16, [R1+0x268] ;  /* 0x0002680001107983 */ /* 0x000ea80000300800 */
[----:B------:R-:W2:Y:S04]  /*174190*/  LDL.LU R21, [R1+0xd70] ;  /* 0x000d700001157983 */ /* 0x000ea80000300800 */
[----:B------:R-:W2:Y:S04]  /*1741a0*/  LDL.LU R17, [R1+0x264] ;  /* 0x0002640001117983 */ /* 0x000ea80000300800 */
[----:B------:R-:W2:Y:S04]  /*1741b0*/  LDL.LU R18, [R1+0xd7c] ;  /* 0x000d7c0001127983 */ /* 0x000ea80000300800 */
[----:B------:R-:W2:Y:S01]  /*1741c0*/  LDL.LU R19, [R1+0x260] ;  /* 0x0002600001137983 */ /* 0x000ea20000300800 */
[----:B0-----:R-:W-:Y:S01]  /*1741d0*/  IMAD.MOV.U32 R7, RZ, RZ, R9 ;  /* 0x000000ffff077224 */ /* 0x001fe200078e0009 */
[----:B------:R-:W-:Y:S06]  /*1741e0*/  BAR.SYNC.DEFER_BLOCKING 0x0 ;  /* 0x0000000000007b1d */ /* 0x000fec0000010000 */
[----:B--2---:R0:W-:Y:S04]  /*1741f0*/  STL.64 [R1+0x5758], R18 ;  /* 0x0057581201007387 */ /* 0x0041e80000100a00 */
[----:B0-----:R-:W2:Y:S04]  /*174200*/  LDL.LU R18, [R1+0x248] ;  /* 0x0002480001127983 */ /* 0x001ea80000300800 */
[----:B------:R-:W3:Y:S04]  /*174210*/  LDL.LU R19, [R1+0x244] ;  /* 0x0002440001137983 */ /* 0x000ee80000300800 */
[----:B------:R0:W-:Y:S04]  /*174220*/  STL.64 [R1+0x5750], R16 ;  /* 0x0057501001007387 */ /* 0x0001e80000100a00 */
[----:B0-----:R-:W2:Y:S04]  /*174230*/  LDL.LU R16, [R1+0x250] ;  /* 0x0002500001107983 */ /* 0x001ea80000300800 */
[----:B------:R-:W4:Y:S04]  /*174240*/  LDL.LU R17, [R1+0x24c] ;  /* 0x00024c0001117983 */ /* 0x000f280000300800 */
[----:B------:R-:W2:Y:S04]  /*174250*/  LDL.LU R20, [R1+0xd58] ;  /* 0x000d580001147983 */ /* 0x000ea80000300800 */
[----:B------:R-:W2:Y:S04]  /*174260*/  LDL.LU R27, [R1+0x25c] ;  /* 0x00025c00011b7983 */ /* 0x000ea80000300800 */
[----:B------:R-:W2:Y:S04]  /*174270*/  LDL.LU R3, [R1+0xd54] ;  /* 0x000d540001037983 */ /* 0x000ea80000300800 */
[----:B------:R-:W2:Y:S04]  /*174280*/  LDL.LU R24, [R1+0x20c] ;  /* 0x00020c0001187983 */ /* 0x000ea80000300800 */
[----:B------:R-:W2:Y:S04]  /*174290*/  LDL.LU R4, [R1+0x2c0] ;  /* 0x0002c00001047983 */ /* 0x000ea80000300800 */
[----:B------:R0:W-:Y:S04]  /*1742a0*/  STL [R1+0x53ac], R29 ;  /* 0x0053ac1d01007387 */ /* 0x0001e80000100800 */
[----:B0-----:R-:W2:Y:S04]  /*1742b0*/  LDL.LU R29, [R1+0x254] ;  /* 0x00025400011d7983 */ /* 0x001ea80000300800 */
[----:B------:R-:W-:Y:S04]  /*1742c0*/  STL [R1+0x3a0], R8 ;  /* 0x0003a00801007387 */ /* 0x000fe80000100800 */
[----:B------:R0:W-:Y:S04]  /*1742d0*/  STL.64 [R1+0x3a8], R10 ;  /* 0x0003a80a01007387 */ /* 0x0001e80000100a00 */
[----:B0-----:R-:W2:Y:S04]  /*1742e0*/  LDL.LU.64 R10, [R1+0x5790] ;  /* 0x00579000010a7983 */ /* 0x001ea80000300a00 */
[----:B------:R-:W2:Y:S04]  /*1742f0*/  LDL.LU.64 R8, [R1+0x5788] ;  /* 0x0057880001087983 */ /* 0x000ea80000300a00 */
[----:B--2---:R0:W-:Y:S04]  /*174300*/  STSM.16.M88.4 [R28], R8 ;  /* 0x000000081c007844 */ /* 0x0041e80000000200 */
[----:B0-----:R-:W2:Y:S04]  /*174310*/  LDL.LU.64 R10, [R1+0x5780] ;  /* 0x00578000010a7983 */ /* 0x001ea80000300a00 */
[----:B------:R-:W2:Y:S04]  /*174320*/  LDL.LU.64 R8, [R1+0x5778] ;  /* 0x0057780001087983 */ /* 0x000ea80000300a00 */
[----:B--2---:R0:W-:Y:S04]  /*174330*/  STSM.16.M88.4 [R28+0x200], R8 ;  /* 0x000200081c007844 */ /* 0x0041e80000000200 */
[----:B0-----:R-:W2:Y:S04]  /*174340*/  LDL.LU.64 R10, [R1+0x5770] ;  /* 0x00577000010a7983 */ /* 0x001ea80000300a00 */
[----:B------:R-:W2:Y:S01]  /*174350*/  LDL.LU.64 R8, [R1+0x5768] ;  /* 0x0057680001087983 */ /* 0x000ea20000300a00 */
[----:B----4-:R-:W-:-:S02]  /*174360*/  PRMT R12, R12, 0x5410, R17 ;  /* 0x000054100c0c7816 */ /* 0x010fc40000000011 */
[----:B------:R-:W-:Y:S02]  /*174370*/  PRMT R13, R13, 0x5410, R18 ;  /* 0x000054100d0d7816 */ /* 0x000fe40000000012 */
[----:B---3--:R-:W-:Y:S01]  /*174380*/  PRMT R14, R14, 0x5410, R19 ;  /* 0x000054100e0e7816 */ /* 0x008fe20000000013 */
[----:B------:R-:W-:Y:S01]  /*174390*/  BAR.SYNC.DEFER_BLOCKING 0x0 ;  /* 0x0000000000007b1d */ /* 0x000fe20000010000 */
[----:B--2---:R-:W-:-:S05]  /*1743a0*/  PRMT R10, R10, 0x5410, R16 ;  /* 0x000054100a0a7816 */ /* 0x004fca0000000010 */
[----:B------:R-:W0:Y:S01]  /*1743b0*/  LDS.128 R16, [R23] ;  /* 0x0000000017107984 */ /* 0x000e220000000c00 */
[----:B------:R-:W-:Y:S02]  /*1743c0*/  PRMT R15, R15, 0x5410, R11 ;  /* 0x000054100f0f7816 */ /* 0x000fe4000000000b */
[----:B------:R-:W-:Y:S02]  /*1743d0*/  PRMT R8, R8, 0x5410, R0 ;  /* 0x0000541008087816 */ /* 0x000fe40000000000 */
[----:B------:R-:W2:Y:S01]  /*1743e0*/  LDL.LU R0, [R1+0x5760] ;  /* 0x0057600001007983 */ /* 0x000ea20000300800 */
[----:B------:R-:W-:-:S03]  /*1743f0*/  PRMT R11, R6, 0x5410, R5 ;  /* 0x00005410060b7816 */ /* 0x000fc60000000005 */
[----:B0-----:R-:W-:Y:S01]  /*174400*/  STL.64 [R1+0x310], R16 ;  /* 0x0003101001007387 */ /* 0x001fe20000100a00 */
[----:B------:R-:W-:-:S03]  /*174410*/  IMAD.MOV.U32 R6, RZ, RZ, R18 ;  /* 0x000000ffff067224 */ /* 0x000fc600078e0012 */
[----:B------:R-:W-:Y:S04]  /*174420*/  STL [R1+0x31c], R19 ;  /* 0x00031c1301007387 */ /* 0x000fe80000100800 */
[----:B------:R-:W0:Y:S01]  /*174430*/  LDS.128 R16, [R23+0x400] ;  /* 0x0004000017107984 */ /* 0x000e220000000c00 */
[----:B------:R-:W-:Y:S01]  /*174440*/  BAR.SYNC.DEFER_BLOCKING 0x0 ;  /* 0x0000000000007b1d */ /* 0x000fe20000010000 */
[----:B------:R-:W-:-:S05]  /*174450*/  PRMT R9, R9, 0x5410, R29 ;  /* 0x0000541009097816 */ /* 0x000fca000000001d */
[----:B------:R-:W-:Y:S04]  /*174460*/  STL.64 [R1+0x5358], R6 ;  /* 0x0053580601007387 */ /* 0x000fe80000100a00 */
[----:B------:R-:W-:Y:S04]  /*174470*/  STSM.16.M88.4 [R28], R12 ;  /* 0x0000000c1c007844 */ /* 0x000fe80000000200 */
[----:B------:R-:W-:Y:S04]  /*174480*/  STSM.16.M88.4 [R28+0x200], R8 ;  /* 0x000200081c007844 */ /* 0x000fe80000000200 */
[----:B0-----:R-:W-:Y:S01]  /*174490*/  STL.64 [R1+0x300], R16 ;  /* 0x0003001001007387 */ /* 0x001fe20000100a00 */
[----:B------:R-:W-:-:S03]  /*1744a0*/  IMAD.MOV.U32 R5, RZ, RZ, R19 ;  /* 0x000000ffff057224 */ /* 0x000fc600078e0013 */
[----:B------:R0:W-:Y:S04]  /*1744b0*/  STL [R1+0x308], R18 ;  /* 0x0003081201007387 */ /* 0x0001e80000100800 */
[----:B0-----:R-:W3:Y:S04]  /*1744c0*/  LDL.LU.64 R18, [R1+0x5758] ;  /* 0x0057580001127983 */ /* 0x001ee80000300a00 */
[----:B------:R-:W4:Y:S04]  /*1744d0*/  LDL.LU.64 R16, [R1+0x5750] ;  /* 0x0057500001107983 */ /* 0x000f280000300a00 */
[----:B------:R-:W2:Y:S04]  /*1744e0*/  LDL.LU.64 R12, [R1+0x5748] ;  /* 0x00574800010c7983 */ /* 0x000ea80000300a00 */
[----:B------:R-:W2:Y:S01]  /*1744f0*/  LDL.LU R11, [R1+0x5744] ;  /* 0x00574400010b7983 */ /* 0x000ea20000300800 */
[----:B------:R-:W-:Y:S01]  /*174500*/  BAR.SYNC.DEFER_BLOCKING 0x0 ;  /* 0x0000000000007b1d */ /* 0x000fe20000010000 */
[----:B--2---:R-:W-:-:S05]  /*174510*/  PRMT R26, R26, 0x5410, R11 ;  /* 0x000054101a1a7816 */ /* 0x004fca000000000b */
[----:B------:R-:W0:Y:S01]  /*174520*/  LDS.128 R8, [R23] ;  /* 0x0000000017087984 */ /* 0x000e220000000c00 */
[----:B------:R-:W-:Y:S02]  /*174530*/  PRMT R25, R25, 0x5410, R12 ;  /* 0x0000541019197816 */ /* 0x000fe4000000000c */
[----:B------:R-:W-:Y:S02]  /*174540*/  PRMT R12, R3, 0x5410, R27 ;  /* 0x00005410030c7816 */ /* 0x000fe4000000001b */
[----:B------:R-:W-:Y:S02]  /*174550*/  PRMT R3, R4, 0x5410, R24 ;  /* 0x0000541004037816 */ /* 0x000fe40000000018 */
[----:B------:R-:W-:Y:S02]  /*174560*/  PRMT R22, R22, 0x5410, R13 ;  /* 0x0000541016167816 */ /* 0x000fe4000000000d */
[----:B---3--:R-:W-:Y:S02]  /*174570*/  PRMT R13, R20, 0x5410, R19 ;  /* 0x00005410140d7816 */ /* 0x008fe40000000013 */
[----:B----4-:R-:W-:-:S02]  /*174580*/  PRMT R21, R21, 0x5410, R16 ;  /* 0x0000541015157816 */ /* 0x010fc40000000010 */
[----:B------:R-:W-:Y:S01]  /*174590*/  PRMT R16, R18, 0x5410, R17 ;  /* 0x0000541012107816 */ /* 0x000fe20000000011 */
[----:B0-----:R-:W-:Y:S01]  /*1745a0*/  IMAD.MOV.U32 R4, RZ, RZ, R10 ;  /* 0x000000ffff047224 */ /* 0x001fe200078e000a */
[----:B------:R0:W-:Y:S04]  /*1745b0*/  STL.64 [R1+0x2f0], R8 ;  /* 0x0002f00801007387 */ /* 0x0001e80000100a00 */
[----:B------:R-:W2:Y:S04]  /*1745c0*/  LDL.LU R10, [R1+0x5740] ;  /* 0x00574000010a7983 */ /* 0x000ea80000300800 */
[----:B0-----:R-:W3:Y:S04]  /*1745d0*/  LDL.LU.64 R8, [R1+0x5738] ;  /* 0x0057380001087983 */ /* 0x001ee80000300a00 */
        /* <DEDUP_REMOVED lines=12> */
[----:B--2---:R0:W-:Y:S04]  /*1746a0*/  STL.64 [R1+0x56e0], R10 ;  /* 0x0056e00a01007387 */ /* 0x0041e80000100a00 */
[----:B0-----:R-:W2:Y:S04]  /*1746b0*/  LDL.LU R10, [R1+0x13c0] ;  /* 0x0013c000010a7983 */ /* 0x001ea80000300800 */
[----:B------:R-:W2:Y:S04]  /*1746c0*/  LDL.LU R11, [R1+0xd84] ;  /* 0x000d8400010b7983 */ /* 0x000ea80000300800 */
[----:B---3--:R0:W-:Y:S04]  /*1746d0*/  STL.64 [R1+0x56d8], R8 ;  /* 0x0056d80801007387 */ /* 0x0081e80000100a00 */
[----:B0-----:R-:W3:Y:S04]  /*1746e0*/  LDL.LU R8, [R1+0x13c8] ;  /* 0x0013c80001087983 */ /* 0x001ee80000300800 */
[----:B------:R-:W3:Y:S04]  /*1746f0*/  LDL.LU R9, [R1+0x13c4] ;  /* 0x0013c40001097983 */ /* 0x000ee80000300800 */
[----:B--2---:R0:W-:Y:S02]  /*174700*/  STL.64 [R1+0x5710], R10 ;  /* 0x0057100a01007387 */ /* 0x0041e40000100a00 */
[----:B0-----:R-:W-:-:S02]  /*174710*/  IMAD.MOV.U32 R10, RZ, RZ, R22 ;  /* 0x000000ffff0a7224 */ /* 0x001fc400078e0016 */
[----:B------:R-:W-:Y:S01]  /*174720*/  IMAD.MOV.U32 R11, RZ, RZ, R21 ;  /* 0x000000ffff0b7224 */ /* 0x000fe200078e0015 */
[----:B---3--:R0:W-:Y:S04]  /*174730*/  STL.64 [R1+0x5708], R8 ;  /* 0x0057080801007387 */ /* 0x0081e80000100a00 */
[----:B------:R2:W-:Y:S01]  /*174740*/  STL.64 [R1+0x5720], R10 ;  /* 0x0057200a01007387 */ /* 0x0005e20000100a00 */
[----:B0-----:R-:W-:Y:S02]  /*174750*/  IMAD.MOV.U32 R8, RZ, RZ, R26 ;  /* 0x000000ffff087224 */ /* 0x001fe400078e001a */
[----:B------:R-:W-:Y:S02]  /*174760*/  IMAD.MOV.U32 R9, RZ, RZ, R25 ;  /* 0x000000ffff097224 */ /* 0x000fe400078e0019 */
[----:B--2---:R-:W-:-:S02]  /*174770*/  IMAD.MOV.U32 R10, RZ, RZ, R12 ;  /* 0x000000ffff0a7224 */ /* 0x004fc400078e000c */
[----:B------:R-:W-:Y:S01]  /*174780*/  IMAD.MOV.U32 R11, RZ, RZ, R3 ;  /* 0x000000ffff0b7224 */ /* 0x000fe200078e0003 */
[----:B------:R0:W-:Y:S04]  /*174790*/  STL.64 [R1+0x5718], R8 ;  /* 0x0057180801007387 */ /* 0x0001e80000100a00 */
[----:B------:R-:W-:Y:S01]  /*1747a0*/  STL.64 [R1+0x5730], R10 ;  /* 0x0057300a01007387 */ /* 0x000fe20000100a00 */
[----:B0-----:R-:W-:Y:S02]  /*1747b0*/  IMAD.MOV.U32 R8, RZ, RZ, R16 ;  /* 0x000000ffff087224 */ /* 0x001fe400078e0010 */
[----:B------:R-:W-:-:S05]  /*1747c0*/  IMAD.MOV.U32 R9, RZ, RZ, R13 ;  /* 0x000000ffff097224 */ /* 0x000fca00078e000d */
[----:B------:R-:W-:Y:S04]  /*1747d0*/  STL.64 [R1+0x5728], R8 ;  /* 0x0057280801007387 */ /* 0x000fe80000100a00 */
[----:B------:R-:W2:Y:S04]  /*1747e0*/  LDL.LU R16, [R1+0x13dc] ;  /* 0x0013dc0001107983 */ /* 0x000ea80000300800 */
[----:B------:R0:W-:Y:S04]  /*1747f0*/  STL.64 [R1+0x56f0], R18 ;  /* 0x0056f01201007387 */ /* 0x0001e80000100a00 */
[----:B------:R-:W3:Y:S04]  /*174800*/  LDS.128 R8, [R23+0x400] ;  /* 0x0004000017087984 */ /* 0x000ee80000000c00 */
[----:B0-----:R-:W3:Y:S04]  /*174810*/  LDL.LU R18, [R1+0xd88] ;  /* 0x000d880001127983 */ /* 0x001ee80000300800 */
[----:B------:R-:W3:Y:S01]  /*174820*/  LDL.LU R19, [R1+0x278] ;  /* 0x0002780001137983 */ /* 0x000ee20000300800 */
[----:B------:R-:W-:Y:S06]  /*174830*/  BAR.SYNC.DEFER_BLOCKING 0x0 ;  /* 0x0000000000007b1d */ /* 0x000fec0000010000 */
[----:B--2---:R0:W-:Y:S04]  /*174840*/  STL.64 [R1+0x56e8], R16 ;  /* 0x0056e81001007387 */ /* 0x0041e80000100a00 */
[----:B0-----:R-:W2:Y:S04]  /*174850*/  LDL.LU R16, [R1+0x13cc] ;  /* 0x0013cc0001107983 */ /* 0x001ea80000300800 */
[----:B------:R-:W2:Y:S04]  /*174860*/  LDL.LU R17, [R1+0xd8c] ;  /* 0x000d8c0001117983 */ /* 0x000ea80000300800 */
[----:B------:R-:W2:Y:S04]  /*174870*/  LDL.LU R12, [R1+0x298] ;  /* 0x00029800010c7983 */ /* 0x000ea80000300800 */
[----:B------:R-:W2:Y:S04]  /*174880*/  LDL.LU R13, [R1+0x13d8] ;  /* 0x0013d800010d7983 */ /* 0x000ea80000300800 */
[----:B------:R0:W-:Y:S04]  /*174890*/  STL.64 [R1+0x5700], R14 ;  /* 0x0057000e01007387 */ /* 0x0001e80000100a00 */
[----:B0-----:R-:W4:Y:S04]  /*1748a0*/  LDL.LU R14, [R1+0x280] ;  /* 0x00028000010e7983 */ /* 0x001f280000300800 */
[----:B------:R-:W4:Y:S01]  /*1748b0*/  LDL.LU R15, [R1+0x27c] ;  /* 0x00027c00010f7983 */ /* 0x000f220000300800 */
[----:B---3--:R-:W-:-:S03]  /*1748c0*/  IMAD.MOV.U32 R3, RZ, RZ, R8 ;  /* 0x000000ffff037224 */ /* 0x008fc600078e0008 */
[----:B--2---:R0:W-:Y:S04]  /*1748d0*/  STL.64 [R1+0x56f8], R12 ;  /* 0x0056f80c01007387 */ /* 0x0041e80000100a00 */
[----:B0-----:R-:W2:Y:S04]  /*1748e0*/  LDL.LU R12, [R1+0x288] ;  /* 0x00028800010c7983 */ /* 0x001ea80000300800 */
[----:B------:R-:W3:Y:S04]  /*1748f0*/  LDL.LU R13, [R1+0x284] ;  /* 0x00028400010d7983 */ /* 0x000ee80000300800 */
[----:B------:R-:W2:Y:S04]  /*174900*/  LDL.LU R21, [R1+0x294] ;  /* 0x0002940001157983 */ /* 0x000ea80000300800 */
[----:B------:R-:W2:Y:S04]  /*174910*/  LDL.LU R22, [R1+0x13d4] ;  /* 0x0013d40001167983 */ /* 0x000ea80000300800 */
[----:B------:R-:W2:Y:S04]  /*174920*/  LDL.LU R25, [R1+0x224] ;  /* 0x0002240001197983 */ /* 0x000ea80000300800 */
[----:B------:R-:W2:Y:S04]  /*174930*/  LDL.LU R26, [R1+0x388] ;  /* 0x00038800011a7983 */ /* 0x000ea80000300800 */
[----:B------:R0:W-:Y:S04]  /*174940*/  STL.64 [R1+0x5318], R4 ;  /* 0x0053180401007387 */ /* 0x0001e80000100a00 */
[----:B0-----:R-:W2:Y:S04]  /*174950*/  LDL.LU R4, [R1+0x290] ;  /* 0x0002900001047983 */ /* 0x001ea80000300800 */
[----:B------:R-:W2:Y:S04]  /*174960*/  LDL.LU R5, [R1+0x28c] ;  /* 0x00028c0001057983 */ /* 0x000ea80000300800 */
[----:B------:R-:W-:Y:S04]  /*174970*/  STL [R1+0x2e4], R9 ;  /* 0x0002e40901007387 */ /* 0x000fe80000100800 */
[----:B------:R0:W-:Y:S04]  /*174980*/  STL.64 [R1+0x2e8], R10 ;  /* 0x0002e80a01007387 */ /* 0x0001e80000100a00 */
[----:B0-----:R-:W2:Y:S04]  /*174990*/  LDL.LU.64 R10, [R1+0x5730] ;  /* 0x00573000010a7983 */ /* 0x001ea80000300a00 */
[----:B------:R-:W2:Y:S04]  /*1749a0*/  LDL.LU.64 R8, [R1+0x5728] ;  /* 0x0057280001087983 */ /* 0x000ea80000300a00 */
[----:B------:R-:W-:Y:S04]  /*1749b0*/  STL [R1+0x54f8], R3 ;  /* 0x0054f80301007387 */ /* 0x000fe80000100800 */
[----:B--2---:R0:W-:Y:S04]  /*1749c0*/  STSM.16.M88.4 [R28], R8 ;  /* 0x000000081c007844 */ /* 0x0041e80000000200 */
[----:B0-----:R-:W2:Y:S04]  /*1749d0*/  LDL.LU.64 R10, [R1+0x5720] ;  /* 0x00572000010a7983 */ /* 0x001ea80000300a00 */
[----:B------:R-:W2:Y:S04]  /*1749e0*/  LDL.LU.64 R8, [R1+0x5718] ;  /* 0x0057180001087983 */ /* 0x000ea80000300a00 */
[----:B--2---:R0:W-:Y:S04]  /*1749f0*/  STSM.16.M88.4 [R28+0x200], R8 ;  /* 0x000200081c007844 */ /* 0x0041e80000000200 */
[----:B0-----:R-:W2:Y:S04]  /*174a00*/  LDL.LU.64 R10, [R1+0x5710] ;  /* 0x00571000010a7983 */ /* 0x001ea80000300a00 */
[----:B------:R-:W2:Y:S01]  /*174a10*/  LDL.LU.64 R8, [R1+0x5708] ;  /* 0x0057080001087983 */ /* 0x000ea20000300a00 */
[----:B---3--:R-:W-:-:S02]  /*174a20*/  PRMT R16, R16, 0x5410, R13 ;  /* 0x0000541010107816 */ /* 0x008fc4000000000d */
[----:B----4-:R-:W-:Y:S02]  /*174a30*/  PRMT R17, R17, 0x5410, R14 ;  /* 0x0000541011117816 */ /* 0x010fe4000000000e */
[----:B------:R-:W-:Y:S01]  /*174a40*/  PRMT R18, R18, 0x5410, R15 ;  /* 0x0000541012127816 */ /* 0x000fe2000000000f */
[----:B------:R-:W-:Y:S01]  /*174a50*/  BAR.SYNC.DEFER_BLOCKING 0x0 ;  /* 0x0000000000007b1d */ /* 0x000fe20000010000 */
[----:B--2---:R-:W-:-:S05]  /*174a60*/  PRMT R10, R10, 0x5410, R12 ;  /* 0x000054100a0a7816 */ /* 0x004fca000000000c */
[----:B------:R-:W0:Y:S04]  /*174a70*/  LDS.128 R12, [R23] ;  /* 0x00000000170c7984 */ /* 0x000e280000000c00 */
[----:B0-----:R-:W-:Y:S04]  /*174a80*/  STL.64 [R1+0x2d0], R12 ;  /* 0x0002d00c01007387 */ /* 0x001fe80000100a00 */
[----:B------:R-:W-:Y:S04]  /*174a90*/  STL.64 [R1+0x2d8], R14 ;  /* 0x0002d80e01007387 */ /* 0x000fe80000100a00 */
[----:B------:R-:W0:Y:S01]  /*174aa0*/  LDS.128 R12, [R23+0x400] ;  /* 0x00040000170c7984 */ /* 0x000e220000000c00 */
[----:B------:R-:W-:-:S02]  /*174ab0*/  PRMT R8, R8, 0x5410, R4 ;  /* 0x0000541008087816 */ /* 0x000fc40000000004 */
[----:B------:R-:W-:Y:S01]  /*174ac0*/  PRMT R19, R11, 0x5410, R19 ;  /* 0x000054100b137816 */ /* 0x000fe20000000013 */
[----:B------:R-:W-:Y:S01]  /*174ad0*/  BAR.SYNC.DEFER_BLOCKING 0x0 ;  /* 0x0000000000007b1d */ /* 0x000fe20000010000 */
[----:B------:R-:W-:Y:S02]  /*174ae0*/  PRMT R11, R27, 0x5410, R6 ;  /* 0x000054101b0b7816 */ /* 0x000fe40000000006 */
[----:B------:R-:W-:-:S03]  /*174af0*/  PRMT R9, R9, 0x5410, R5 ;  /* 0x0000541009097816 */ /* 0x000fc60000000005 */
[----:B------:R-:W-:Y:S04]  /*174b00*/  STSM.16.M88.4 [R28], R16 ;  /* 0x000000101c007844 */ /* 0x000fe80000000200 */
[----:B------:R-:W-:Y:S01]  /*174b10*/  STSM.16.M88.4 [R28+0x200], R8 ;  /* 0x000200081c007844 */ /* 0x000fe20000000200 */
[----:B0-----:R-:W-:-:S03]  /*174b20*/  IMAD.MOV.U32 R4, RZ, RZ, R15 ;  /* 0x000000ffff047224 */ /* 0x001fc600078e000f */
[----:B------:R-:W-:Y:S01]  /*174b30*/  STL [R1+0x2c0], R12 ;  /* 0x0002c00c01007387 */ /* 0x000fe20000100800 */
[----:B------:R-:W-:-:S03]  /*174b40*/  IMAD.MOV.U32 R27, RZ, RZ, R13 ;  /* 0x000000ffff1b7224 */ /* 0x000fc600078e000d */
[----:B------:R0:W-:Y:S04]  /*174b50*/  STL [R1+0x2c8], R14 ;  /* 0x0002c80e01007387 */ /* 0x0001e80000100800 */
[----:B0-----:R-:W2:Y:S04]  /*174b60*/  LDL.LU.64 R14, [R1+0x5700] ;  /* 0x00570000010e7983 */ /* 0x001ea80000300a00 */
[----:B------:R-:W3:Y:S04]  /*174b70*/  LDL.LU.64 R12, [R1+0x56f8] ;  /* 0x0056f800010c7983 */ /* 0x000ee80000300a00 */
[----:B------:R0:W-:Y:S04]  /*174b80*/  STL [R1+0x5478], R4 ;  /* 0x0054780401007387 */ /* 0x0001e80000100800 */
[----:B------:R4:W-:Y:S04]  /*174b90*/  STL [R1+0x52d0], R27 ;  /* 0x0052d01b01007387 */ /* 0x0009e80000100800 */
[----:B------:R-:W2:Y:S04]  /*174ba0*/  LDL.LU.64 R18, [R1+0x56f0] ;  /* 0x0056f00001127983 */ /* 0x000ea80000300a00 */
[----:B------:R-:W2:Y:S04]  /*174bb0*/  LDL.LU.64 R16, [R1+0x56e8] ;  /* 0x0056e80001107983 */ /* 0x000ea80000300a00 */
[----:B------:R-:W2:Y:S04]  /*174bc0*/  LDL.LU.64 R10, [R1+0x56e0] ;  /* 0x0056e000010a7983 */ /* 0x000ea80000300a00 */
[----:B------:R-:W3:Y:S04]  /*174bd0*/  LDL.LU.64 R8, [R1+0x56d8] ;  /* 0x0056d80001087983 */ /* 0x000ee80000300a00 */
[----:B0-----:R-:W3:Y:S04]  /*174be0*/  LDL.LU R4, [R1+0x13fc] ;  /* 0x0013fc0001047983 */ /* 0x001ee80000300800 */
[----:B----4-:R-:W4:Y:S04]  /*174bf0*/  LDL.LU R27, [R1+0x13ec] ;  /* 0x0013ec00011b7983 */ /* 0x010f280000300800 */
[----:B------:R-:W4:Y:S01]  /*174c00*/  LDL.LU R3, [R1+0x234] ;  /* 0x0002340001037983 */ /* 0x000f220000300800 */
[----:B------:R-:W-:Y:S01]  /*174c10*/  PRMT R20, R20, 0x5410, R7 ;  /* 0x0000541014147816 */ /* 0x000fe20000000007 */
[----:B------:R-:W-:Y:S01]  /*174c20*/  BAR.SYNC.DEFER_BLOCKING 0x0 ;  /* 0x0000000000007b1d */ /* 0x000fe20000010000 */
[----:B--2---:R-:W-:-:S02]  /*174c30*/  PRMT R16, R16, 0x5410, R11 ;  /* 0x0000541010107816 */ /* 0x004fc4000000000b */
[----:B------:R-:W-:-:S03]  /*174c40*/  PRMT R11, R26, 0x5410, R25 ;  /* 0x000054101a0b7816 */ /* 0x000fc60000000019 */
[----:B------:R-:W2:Y:S01]  /*174c50*/  LDL.LU R25, [R1+0x398] ;  /* 0x0003980001197983 */ /* 0x000ea20000300800 */
[----:B------:R-:W-:Y:S02]  /*174c60*/  PRMT R17, R17, 0x5410, R15 ;  /* 0x0000541011117816 */ /* 0x000fe4000000000f */
[----:B---3--:R-:W-:Y:S01]  /*174c70*/  PRMT R15, R13, 0x5410, R12 ;  /* 0x000054100d0f7816 */ /* 0x008fe2000000000c */
[----:B----4-:R-:W-:Y:S04]  /*174c80*/  STL [R1+0x56d0], R27 ;  /* 0x0056d01b01007387 */ /* 0x010fe80000100800 */
[----:B--2---:R-:W-:Y:S04]  /*174c90*/  STL.64 [R1+0x56c8], R24 ;  /* 0x0056c81801007387 */ /* 0x004fe80000100a00 */
[----:B------:R-:W2:Y:S04]  /*174ca0*/  LDL.LU R5, [R1+0x3f0] ;  /* 0x0003f00001057983 */ /* 0x000ea80000300800 */
[----:B------:R-:W3:Y:S04]  /*174cb0*/  LDL.LU R13, [R1+0x1470] ;  /* 0x00147000010d7983 */ /* 0x000ee80000300800 */
[----:B------:R-:W4:Y:S04]  /*174cc0*/  LDL.LU R6, [R1+0x3e4] ;  /* 0x0003e40001067983 */ /* 0x000f280000300800 */
[----:B------:R-:W3:Y:S04]  /*174cd0*/  LDL.LU R12, [R1+0x1468] ;  /* 0x00146800010c7983 */ /* 0x000ee80000300800 */
[----:B------:R-:W4:Y:S01]  /*174ce0*/  LDL.LU R7, [R1+0x3d8] ;  /* 0x0003d80001077983 */ /* 0x000f220000300800 */
[----:B------:R-:W-:-:S02]  /*174cf0*/  PRMT R18, R18, 0x5410, R14 ;  /* 0x0000541012127816 */ /* 0x000fc4000000000e */
[----:B------:R-:W-:Y:S01]  /*174d00*/  PRMT R19, R19, 0x5410, R29 ;  /* 0x0000541013137816 */ /* 0x000fe2000000001d */
[----:B------:R-:W0:Y:S04]  /*174d10*/  LDS.128 R24, [R23] ;  /* 0x0000000017187984 */ /* 0x000e280000000c00 */
[----:B----4-:R4:W-:Y:S04]  /*174d20*/  STL.64 [R1+0x5680], R6 ;  /* 0x0056800601007387 */ /* 0x0109e80000100a00 */
[----:B----4-:R-:W4:Y:S04]  /*174d30*/  LDL.LU R6, [R1+0x13f4] ;  /* 0x0013f40001067983 */ /* 0x010f280000300800 */
[----:B------:R-:W4:Y:S04]  /*174d40*/  LDL.LU R7, [R1+0x374] ;  /* 0x0003740001077983 */ /* 0x000f280000300800 */
[----:B--2---:R2:W-:Y:S04]  /*174d50*/  STL [R1+0x5678], R5 ;  /* 0x0056780501007387 */ /* 0x0045e80000100800 */
[----:B--2---:R-:W2:Y:S04]  /*174d60*/  LDL.LU R5, [R1+0x13f8] ;  /* 0x0013f80001057983 */ /* 0x004ea80000300800 */
[----:B----4-:R4:W-:Y:S02]  /*174d70*/  STL.64 [R1+0x56b0], R6 ;  /* 0x0056b00601007387 */ /* 0x0109e40000100a00 */
[----:B----4-:R-:W-:-:S02]  /*174d80*/  IMAD.MOV.U32 R6, RZ, RZ, R18 ;  /* 0x000000ffff067224 */ /* 0x010fc400078e0012 */
[----:B--2---:R2:W-:Y:S01]  /*174d90*/  STL.64 [R1+0x56a8], R4 ;  /* 0x0056a80401007387 */ /* 0x0045e20000100a00 */
[----:B------:R-:W-:-:S05]  /*174da0*/  IMAD.MOV.U32 R7, RZ, RZ, R17 ;  /* 0x000000ffff077224 */ /* 0x000fca00078e0011 */
[----:B------:R4:W-:Y:S01]  /*174db0*/  STL.64 [R1+0x56c0], R6 ;  /* 0x0056c00601007387 */ /* 0x0009e20000100a00 */
[----:B--2---:R-:W-:Y:S02]  /*174dc0*/  IMAD.MOV.U32 R4, RZ, RZ, R20 ;  /* 0x000000ffff047224 */ /* 0x004fe400078e0014 */
[----:B------:R-:W-:Y:S02]  /*174dd0*/  IMAD.MOV.U32 R5, RZ, RZ, R19 ;  /* 0x000000ffff057224 */ /* 0x000fe400078e0013 */
[----:B----4-:R-:W-:-:S03]  /*174de0*/  IMAD.MOV.U32 R7, RZ, RZ, R11 ;  /* 0x000000ffff077224 */ /* 0x010fc600078e000b */
[----:B------:R2:W-:Y:S04]  /*174df0*/  STL.64 [R1+0x56b8], R4 ;  /* 0x0056b80401007387 */ /* 0x0005e80000100a00 */
[----:B------:R-:W4:Y:S01]  /*174e00*/  LDL.LU R11, [R1+0x1464] ;  /* 0x00146400010b7983 */ /* 0x000f220000300800 */
[----:B------:R-:W-:-:S05]  /*174e10*/  PRMT R14, R22, 0x5410, R21 ;  /* 0x00005410160e7816 */ /* 0x000fca0000000015 */
[----:B------:R-:W-:Y:S02]  /*174e20*/  IMAD.MOV.U32 R6, RZ, RZ, R14 ;  /* 0x000000ffff067224 */ /* 0x000fe400078e000e */
[----:B--2---:R-:W-:Y:S01]  /*174e30*/  IMAD.MOV.U32 R5, RZ, RZ, R15 ;  /* 0x000000ffff057224 */ /* 0x004fe200078e000f */
[----:B----4-:R2:W-:Y:S04]  /*174e40*/  STL.64 [R1+0x5690], R10 ;  /* 0x0056900a01007387 */ /* 0x0105e80000100a00 */
[----:B--2---:R-:W2:Y:S04]  /*174e50*/  LDL.LU R10, [R1+0x1454] ;  /* 0x00145400010a7983 */ /* 0x004ea80000300800 */
[----:B------:R-:W4:Y:S04]  /*174e60*/  LDL.LU R11, [R1+0x378] ;  /* 0x00037800010b7983 */ /* 0x000f280000300800 */
[----:B------:R0:W-:Y:S04]  /*174e70*/  STL.64 [R1+0x5688], R8 ;  /* 0x0056880801007387 */ /* 0x0001e80000100a00 */
[----:B0-----:R-:W2:Y:S04]  /*174e80*/  LDL.LU R9, [R1+0x1450] ;  /* 0x0014500001097983 */ /* 0x001ea80000300800 */
[----:B------:R-:W2:Y:S04]  /*174e90*/  LDL.LU R8, [R1+0x13f0] ;  /* 0x0013f00001087983 */ /* 0x000ea80000300800 */
[----:B------:R-:W2:Y:S04]  /*174ea0*/  LDL.LU R29, [R1+0x3d4] ;  /* 0x0003d400011d7983 */ /* 0x000ea80000300800 */
[----:B------:R-:W2:Y:S04]  /*174eb0*/  LDL.LU R14, [R1+0x1460] ;  /* 0x00146000010e7983 */ /* 0x000ea80000300800 */
[----:B------:R-:W2:Y:S01]  /*174ec0*/  LDL.LU R15, [R1+0x3d0] ;  /* 0x0003d000010f7983 */ /* 0x000ea20000300800 */
[----:B------:R-:W-:-:S03]  /*174ed0*/  IMAD.MOV.U32 R4, RZ, RZ, R16 ;  /* 0x000000ffff047224 */ /* 0x000fc600078e0010 */
        /* <DEDUP_REMOVED lines=14> */
[----:B------:R-:W-:Y:S04]  /*174fc0*/  STL.64 [R1+0x2b8], R26 ;  /* 0x0002b81a01007387 */ /* 0x000fe80000100a00 */
[----:B------:R-:W0:Y:S01]  /*174fd0*/  LDS.128 R24, [R23+0x400] ;  /* 0x0004000017187984 */ /* 0x000e220000000c00 */
[----:B------:R-:W-:Y:S06]  /*174fe0*/  BAR.SYNC.DEFER_BLOCKING 0x0 ;  /* 0x0000000000007b1d */ /* 0x000fec0000010000 */
[----:B------:R-:W-:Y:S04]  /*174ff0*/  STSM.16.M88.4 [R28], R4 ;  /* 0x000000041c007844 */ /* 0x000fe80000000200 */
[----:B0-----:R-:W-:Y:S04]  /*175000*/  STL.64 [R1+0x2a0], R24 ;  /* 0x0002a01801007387 */ /* 0x001fe80000100a00 */
[----:B------:R0:W-:Y:S04]  /*175010*/  STL [R1+0x2ac], R27 ;  /* 0x0002ac1b01007387 */ /* 0x0001e80000100800 */
[----:B0-----:R-:W2:Y:S04]  /*175020*/  LDL.LU R27, [R1+0x56d0] ;  /* 0x0056d000011b7983 */ /* 0x001ea80000300800 */
[----:B------:R-:W2:Y:S04]  /*175030*/  LDL.LU.64 R24, [R1+0x56c8] ;  /* 0x0056c80001187983 */ /* 0x000ea80000300a00 */
[----:B------:R0:W-:Y:S04]  /*175040*/  STL [R1+0x5288], R26 ;  /* 0x0052881a01007387 */ /* 0x0001e80000100800 */
[----:B0-----:R-:W2:Y:S04]  /*175050*/  LDL.LU R26, [R1+0x394] ;  /* 0x00039400011a7983 */ /* 0x001ea80000300800 */
[----:B------:R-:W2:Y:S04]  /*175060*/  LDL.LU.64 R6, [R1+0x56c0] ;  /* 0x0056c00001067983 */ /* 0x000ea80000300a00 */
[----:B------:R-:W2:Y:S04]  /*175070*/  LDL.LU.64 R4, [R1+0x56b8] ;  /* 0x0056b80001047983 */ /* 0x000ea80000300a00 */
[----:B--2---:R0:W-:Y:S04]  /*175080*/  STSM.16.M88.4 [R28+0x200], R4 ;  /* 0x000200041c007844 */ /* 0x0041e80000000200 */
[----:B0-----:R-:W4:Y:S04]  /*175090*/  LDL.LU.64 R6, [R1+0x56b0] ;  /* 0x0056b00001067983 */ /* 0x001f280000300a00 */
[----:B------:R-:W2:Y:S01]  /*1750a0*/  LDL.LU.64 R4, [R1+0x56a8] ;  /* 0x0056a80001047983 */ /* 0x000ea20000300a00 */
[----:B---3--:R-:W-:-:S02]  /*1750b0*/  PRMT R9, R9, 0x5410, R12 ;  /* 0x0000541009097816 */ /* 0x008fc4000000000c */
[----:B------:R-:W-:Y:S02]  /*1750c0*/  PRMT R8, R8, 0x5410, R13 ;  /* 0x0000541008087816 */ /* 0x000fe4000000000d */
[----:B------:R-:W-:Y:S02]  /*1750d0*/  PRMT R3, R25, 0x5410, R3 ;  /* 0x0000541019037816 */ /* 0x000fe40000000003 */
[----:B------:R-:W-:Y:S01]  /*1750e0*/  PRMT R10, R10, 0x5410, R26 ;  /* 0x000054100a0a7816 */ /* 0x000fe2000000001a */
[----:B------:R-:W-:Y:S01]  /*1750f0*/  IMAD.MOV.U32 R26, RZ, RZ, R8 ;  /* 0x000000ffff1a7224 */ /* 0x000fe200078e0008 */
[----:B------:R-:W-:Y:S01]  /*175100*/  BAR.SYNC.DEFER_BLOCKING 0x0 ;  /* 0x0000000000007b1d */ /* 0x000fe20000010000 */
[----:B--2---:R-:W-:Y:S02]  /*175110*/  PRMT R4, R4, 0x5410, R14 ;  /* 0x0000541004047816 */ /* 0x004fe4000000000e */
[----:B------:R-:W-:-:S03]  /*175120*/  PRMT R5, R5, 0x5410, R15 ;  /* 0x0000541005057816 */ /* 0x000fc6000000000f */
[----:B------:R-:W0:Y:S01]  /*175130*/  LDS.128 R12, [R23] ;  /* 0x00000000170c7984 */ /* 0x000e220000000c00 */
[----:B----4-:R-:W-:Y:S01]  /*175140*/  PRMT R6, R6, 0x5410, R11 ;  /* 0x0000541006067816 */ /* 0x010fe2000000000b */
[----:B0-----:R-:W-:Y:S02]  /*175150*/  IMAD.MOV.U32 R25, RZ, RZ, R15 ;  /* 0x000000ffff197224 */ /* 0x001fe400078e000f */
[----:B------:R-:W-:Y:S04]  /*175160*/  STL.64 [R1+0x290], R12 ;  /* 0x0002900c01007387 */ /* 0x000fe80000100a00 */
[----:B------:R0:W-:Y:S04]  /*175170*/  STL [R1+0x298], R14 ;  /* 0x0002980e01007387 */ /* 0x0001e80000100800 */
[----:B0-----:R-:W2:Y:S04]  /*175180*/  LDL.LU.64 R14, [R1+0x56a0] ;  /* 0x0056a000010e7983 */ /* 0x001ea80000300a00 */
[----:B------:R-:W3:Y:S04]  /*175190*/  LDL.LU.64 R12, [R1+0x5698] ;  /* 0x00569800010c7983 */ /* 0x000ee80000300a00 */
[----:B------:R0:W-:Y:S02]  /*1751a0*/  STL.64 [R1+0x52f0], R24 ;  /* 0x0052f01801007387 */ /* 0x0001e40000100a00 */
[----:B0-----:R-:W-:-:S02]  /*1751b0*/  IMAD.MOV.U32 R24, RZ, RZ, R10 ;  /* 0x000000ffff187224 */ /* 0x001fc400078e000a */
[----:B------:R-:W-:Y:S02]  /*1751c0*/  IMAD.MOV.U32 R25, RZ, RZ, R9 ;  /* 0x000000ffff197224 */ /* 0x000fe400078e0009 */
[----:B------:R-:W0:Y:S01]  /*1751d0*/  LDS.128 R8, [R23+0x400] ;  /* 0x0004000017087984 */ /* 0x000e220000000c00 */
[----:B------:R-:W-:Y:S01]  /*1751e0*/  PRMT R7, R27, 0x5410, R7 ;  /* 0x000054101b077816 */ /* 0x000fe20000000007 */
[----:B------:R-:W-:Y:S01]  /*1751f0*/  BAR.SYNC.DEFER_BLOCKING 0x0 ;  /* 0x0000000000007b1d */ /* 0x000fe20000010000 */
[----:B------:R-:W-:-:S05]  /*175200*/  IMAD.MOV.U32 R27, RZ, RZ, R3 ;  /* 0x000000ffff1b7224 */ /* 0x000fca00078e0003 */
[----:B------:R-:W-:Y:S04]  /*175210*/  STSM.16.M88.4 [R28], R4 ;  /* 0x000000041c007844 */ /* 0x000fe80000000200 */
[----:B------:R-:W-:Y:S04]  /*175220*/  STSM.16.M88.4 [R28+0x200], R24 ;  /* 0x000200181c007844 */ /* 0x000fe80000000200 */
[----:B0-----:R-:W-:Y:S04]  /*175230*/  STL.64 [R1+0x280], R8 ;  /* 0x0002800801007387 */ /* 0x001fe80000100a00 */
[----:B------:R0:W-:Y:S04]  /*175240*/  STL.64 [R1+0x288], R10 ;  /* 0x0002880a01007387 */ /* 0x0001e80000100a00 */
[----:B0-----:R-:W4:Y:S04]  /*175250*/  LDL.LU.64 R10, [R1+0x5690] ;  /* 0x00569000010a7983 */ /* 0x001f280000300a00 */
[----:B------:R-:W2:Y:S04]  /*175260*/  LDL.LU.64 R8, [R1+0x5688] ;  /* 0x0056880001087983 */ /* 0x000ea80000300a00 */
[----:B------:R-:W4:Y:S04]  /*175270*/  LDL.LU.64 R6, [R1+0x5680] ;  /* 0x0056800001067983 */ /* 0x000f280000300a00 */
[----:B------:R-:W3:Y:S04]  /*175280*/  LDL.LU R5, [R1+0x5678] ;  /* 0x0056780001057983 */ /* 0x000ee80000300800 */
[----:B------:R-:W3:Y:S04]  /*175290*/  LDL.LU R24, [R1+0x14a4] ;  /* 0x0014a40001187983 */ /* 0x000ee80000300800 */
[----:B------:R-:W3:Y:S04]  /*1752a0*/  LDL.LU R25, [R1+0x14a0] ;  /* 0x0014a00001197983 */ /* 0x000ee80000300800 */
[----:B------:R-:W3:Y:S04]  /*1752b0*/  LDL.LU R26, [R1+0x149c] ;  /* 0x00149c00011a7983 */ /* 0x000ee80000300800 */
[----:B------:R-:W3:Y:S01]  /*1752c0*/  LDL.LU R27, [R1+0xbb0] ;  /* 0x000bb000011b7983 */ /* 0x000ee20000300800 */
[----:B------:R-:W-:-:S02]  /*1752d0*/  PRMT R4, R20, 0x5410, R19 ;  /* 0x0000541014047816 */ /* 0x000fc40000000013 */
[----:B------:R-:W-:Y:S01]  /*1752e0*/  PRMT R3, R22, 0x5410, R21 ;  /* 0x0000541016037816 */ /* 0x000fe20000000015 */
[----:B------:R-:W-:Y:S01]  /*1752f0*/  BAR.SYNC.DEFER_BLOCKING 0x0 ;  /* 0x0000000000007b1d */ /* 0x000fe20000010000 */
[----:B----4-:R-:W-:Y:S02]  /*175300*/  PRMT R11, R11, 0x5410, R7 ;  /* 0x000054100b0b7816 */ /* 0x010fe40000000007 */
[----:B--2---:R-:W-:Y:S02]  /*175310*/  PRMT R7, R14, 0x5410, R29 ;  /* 0x000054100e077816 */ /* 0x004fe4000000001d */
[----:B---3--:R-:W-:Y:S02]  /*175320*/  PRMT R13, R13, 0x5410, R5 ;  /* 0x000054100d0d7816 */ /* 0x008fe40000000005 */
[----:B------:R-:W-:Y:S02]  /*175330*/  PRMT R12, R12, 0x5410, R6 ;  /* 0x000054100c0c7816 */ /* 0x000fe40000000006 */
[----:B------:R-:W-:-:S02]  /*175340*/  PRMT R6, R16, 0x5410, R15 ;  /* 0x0000541010067816 */ /* 0x000fc4000000000f */
[----:B------:R-:W-:Y:S01]  /*175350*/  PRMT R5, R18, 0x5410, R17 ;  /* 0x0000541012057816 */ /* 0x000fe20000000011 */
[----:B------:R0:W-:Y:S04]  /*175360*/  STL.64 [R1+0x5650], R26 ;  /* 0x0056501a01007387 */ /* 0x0001e80000100a00 */
[----:B------:R2:W-:Y:S01]  /*175370*/  STL.64 [R1+0x5648], R24 ;  /* 0x0056481801007387 */ /* 0x0005e20000100a00 */
[----:B0-----:R-:W-:Y:S02]  /*175380*/  IMAD.MOV.U32 R26, RZ, RZ, R11 ;  /* 0x000000ffff1a7224 */ /* 0x001fe400078e000b */
[----:B------:R-:W-:Y:S02]  /*175390*/  IMAD.MOV.U32 R27, RZ, RZ, R7 ;  /* 0x000000ffff1b7224 */ /* 0x000fe400078e0007 */
[----:B--2---:R-:W-:-:S02]  /*1753a0*/  IMAD.MOV.U32 R24, RZ, RZ, R13 ;  /* 0x000000ffff187224 */ /* 0x004fc400078e000d */
[----:B------:R-:W-:Y:S01]  /*1753b0*/  IMAD.MOV.U32 R25, RZ, RZ, R12 ;  /* 0x000000ffff197224 */ /* 0x000fe200078e000c */
[----:B------:R0:W-:Y:S04]  /*1753c0*/  STL.64 [R1+0x5660], R26 ;  /* 0x0056601a01007387 */ /* 0x0001e80000100a00 */
[----:B------:R2:W-:Y:S01]  /*1753d0*/  STL.64 [R1+0x5658], R24 ;  /* 0x0056581801007387 */ /* 0x0005e20000100a00 */
[----:B0-----:R-:W-:Y:S02]  /*1753e0*/  IMAD.MOV.U32 R26, RZ, RZ, R4 ;  /* 0x000000ffff1a7224 */ /* 0x001fe400078e0004 */
[----:B------:R-:W-:Y:S02]  /*1753f0*/  IMAD.MOV.U32 R27, RZ, RZ, R3 ;  /* 0x000000ffff1b7224 */ /* 0x000fe400078e0003 */
[----:B--2---:R-:W-:-:S02]  /*175400*/  IMAD.MOV.U32 R24, RZ, RZ, R6 ;  /* 0x000000ffff187224 */ /* 0x004fc400078e0006 */
[----:B------:R-:W-:Y:S01]  /*175410*/  IMAD.MOV.U32 R25, RZ, RZ, R5 ;  /* 0x000000ffff197224 */ /* 0x000fe200078e0005 */
[----:B------:R-:W-:Y:S04]  /*175420*/  STL.64 [R1+0x5670], R26 ;  /* 0x0056701a01007387 */ /* 0x000fe80000100a00 */
[----:B------:R-:W-:Y:S04]  /*175430*/  STL.64 [R1+0x5668], R24 ;  /* 0x0056681801007387 */ /* 0x000fe80000100a00 */
[----:B------:R-:W2:Y:S04]  /*175440*/  LDL.LU R19, [R1+0x1480] ;  /* 0x0014800001137983 */ /* 0x000ea80000300800 */
[----:B------:R-:W3:Y:S04]  /*175450*/  LDL.LU R20, [R1+0x240] ;  /* 0x0002400001147983 */ /* 0x000ee80000300800 */
[----:B------:R-:W3:Y:S04]  /*175460*/  LDL.LU R21, [R1+0x3b0] ;  /* 0x0003b00001157983 */ /* 0x000ee80000300800 */
[----:B------:R-:W4:Y:S04]  /*175470*/  LDL.LU R4, [R1+0xc70] ;  /* 0x000c700001047983 */ /* 0x000f280000300800 */
[----:B------:R-:W2:Y:S04]  /*175480*/  LDL.LU R13, [R1+0x14e0] ;  /* 0x0014e000010d7983 */ /* 0x000ea80000300800 */
[----:B------:R-:W2:Y:S04]  /*175490*/  LDL.LU R3, [R1+0xc5c] ;  /* 0x000c5c0001037983 */ /* 0x000ea80000300800 */
[----:B------:R-:W2:Y:S04]  /*1754a0*/  LDL.LU R12, [R1+0x14dc] ;  /* 0x0014dc00010c7983 */ /* 0x000ea80000300800 */
[----:B------:R-:W4:Y:S04]  /*1754b0*/  LDL.LU R5, [R1+0xc58] ;  /* 0x000c580001057983 */ /* 0x000f280000300800 */
[----:B------:R-:W2:Y:S04]  /*1754c0*/  LDL.LU R7, [R1+0x14d8] ;  /* 0x0014d80001077983 */ /* 0x000ea80000300800 */
[----:B------:R-:W2:Y:S04]  /*1754d0*/  LDL.LU R6, [R1+0xc30] ;  /* 0x000c300001067983 */ /* 0x000ea80000300800 */
[----:B------:R-:W0:Y:S04]  /*1754e0*/  LDS.128 R24, [R23] ;  /* 0x0000000017187984 */ /* 0x000e280000000c00 */
[----:B--2---:R2:W-:Y:S04]  /*1754f0*/  STL.64 [R1+0x5630], R6 ;  /* 0x0056300601007387 */ /* 0x0045e80000100a00 */
[----:B--2---:R-:W2:Y:S04]  /*175500*/  LDL.LU R6, [R1+0xbb4] ;  /* 0x000bb40001067983 */ /* 0x004ea80000300800 */
[----:B------:R-:W2:Y:S04]  /*175510*/  LDL.LU R7, [R1+0x1484] ;  /* 0x0014840001077983 */ /* 0x000ea80000300800 */
[----:B----4-:R4:W-:Y:S04]  /*175520*/  STL.64 [R1+0x5628], R4 ;  /* 0x0056280401007387 */ /* 0x0109e80000100a00 */
[----:B----4-:R-:W4:Y:S04]  /*175530*/  LDL.LU R4, [R1+0x14a8] ;  /* 0x0014a80001047983 */ /* 0x010f280000300800 */
[----:B------:R-:W2:Y:S04]  /*175540*/  LDL.LU R5, [R1+0x1488] ;  /* 0x0014880001057983 */ /* 0x000ea80000300800 */
[----:B------:R-:W2:Y:S04]  /*175550*/  LDL.LU R29, [R1+0x14bc] ;  /* 0x0014bc00011d7983 */ /* 0x000ea80000300800 */
[----:B------:R-:W2:Y:S04]  /*175560*/  LDL.LU R14, [R1+0xc18] ;  /* 0x000c1800010e7983 */ /* 0x000ea80000300800 */
[----:B------:R-:W2:Y:S04]  /*175570*/  LDL.LU R15, [R1+0x14c8] ;  /* 0x0014c800010f7983 */ /* 0x000ea80000300800 */
[----:B--2---:R2:W-:Y:S04]  /*175580*/  STL.64 [R1+0x5640], R14 ;  /* 0x0056400e01007387 */ /* 0x0045e80000100a00 */
[----:B--2---:R-:W4:Y:S04]  /*175590*/  LDL.LU R14, [R1+0xbbc] ;  /* 0x000bbc00010e7983 */ /* 0x004f280000300800 */
[----:B------:R-:W2:Y:S04]  /*1755a0*/  LDL.LU R15, [R1+0xbb8] ;  /* 0x000bb800010f7983 */ /* 0x000ea80000300800 */
        /* <DEDUP_REMOVED lines=9> */
[----:B------:R-:W0:Y:S04]  /*175640*/  LDS.128 R24, [R23+0x400] ;  /* 0x0004000017187984 */ /* 0x000e280000000c00 */
[----:B0-----:R-:W-:Y:S01]  /*175650*/  STL [R1+0x260], R24 ;  /* 0x0002601801007387 */ /* 0x001fe20000100800 */
[----:B------:R-:W-:-:S03]  /*175660*/  IMAD.MOV.U32 R22, RZ, RZ, R25 ;  /* 0x000000ffff167224 */ /* 0x000fc600078e0019 */
[----:B------:R0:W-:Y:S04]  /*175670*/  STL.64 [R1+0x268], R26 ;  /* 0x0002681a01007387 */ /* 0x0001e80000100a00 */
[----:B0-----:R-:W2:Y:S04]  /*175680*/  LDL.LU.64 R26, [R1+0x5670] ;  /* 0x00567000011a7983 */ /* 0x001ea80000300a00 */
[----:B------:R-:W2:Y:S01]  /*175690*/  LDL.LU.64 R24, [R1+0x5668] ;  /* 0x0056680001187983 */ /* 0x000ea20000300a00 */
[----:B------:R-:W-:Y:S06]  /*1756a0*/  BAR.SYNC.DEFER_BLOCKING 0x0 ;  /* 0x0000000000007b1d */ /* 0x000fec0000010000 */
[----:B------:R0:W-:Y:S04]  /*1756b0*/  STL [R1+0x54e0], R22 ;  /* 0x0054e01601007387 */ /* 0x0001e80000100800 */
[----:B0-----:R-:W3:Y:S04]  /*1756c0*/  LDL.LU R22, [R1+0xbd8] ;  /* 0x000bd80001167983 */ /* 0x001ee80000300800 */
[----:B--2---:R0:W-:Y:S04]  /*1756d0*/  STSM.16.M88.4 [R28], R24 ;  /* 0x000000181c007844 */ /* 0x0041e80000000200 */
[----:B0-----:R-:W2:Y:S04]  /*1756e0*/  LDL.LU.64 R26, [R1+0x5660] ;  /* 0x00566000011a7983 */ /* 0x001ea80000300a00 */
[----:B------:R-:W2:Y:S04]  /*1756f0*/  LDL.LU.64 R24, [R1+0x5658] ;  /* 0x0056580001187983 */ /* 0x000ea80000300a00 */
[----:B--2---:R0:W-:Y:S04]  /*175700*/  STSM.16.M88.4 [R28+0x200], R24 ;  /* 0x000200181c007844 */ /* 0x0041e80000000200 */
[----:B0-----:R-:W2:Y:S04]  /*175710*/  LDL.LU.64 R26, [R1+0x5650] ;  /* 0x00565000011a7983 */ /* 0x001ea80000300a00 */
[----:B------:R-:W3:Y:S01]  /*175720*/  LDL.LU.64 R24, [R1+0x5648] ;  /* 0x0056480001187983 */ /* 0x000ee20000300a00 */
[----:B----4-:R-:W-:-:S02]  /*175730*/  PRMT R4, R4, 0x5410, R14 ;  /* 0x0000541004047816 */ /* 0x010fc4000000000e */
[----:B------:R-:W-:Y:S02]  /*175740*/  PRMT R5, R5, 0x5410, R15 ;  /* 0x0000541005057816 */ /* 0x000fe4000000000f */
[----:B------:R-:W-:Y:S01]  /*175750*/  PRMT R6, R7, 0x5410, R6 ;  /* 0x0000541007067816 */ /* 0x000fe20000000006 */
[----:B------:R-:W-:Y:S01]  /*175760*/  BAR.SYNC.DEFER_BLOCKING 0x0 ;  /* 0x0000000000007b1d */ /* 0x000fe20000010000 */
[----:B--2---:R-:W-:Y:S02]  /*175770*/  PRMT R26, R26, 0x5410, R13 ;  /* 0x000054101a1a7816 */ /* 0x004fe4000000000d */
[----:B---3--:R-:W-:-:S03]  /*175780*/  PRMT R25, R25, 0x5410, R12 ;  /* 0x0000541019197816 */ /* 0x008fc6000000000c */
[----:B------:R-:W0:Y:S01]  /*175790*/  LDS.128 R12, [R23] ;  /* 0x00000000170c7984 */ /* 0x000e220000000c00 */
[----:B------:R-:W-:Y:S02]  /*1757a0*/  PRMT R7, R19, 0x5410, R27 ;  /* 0x0000541013077816 */ /* 0x000fe4000000001b */
[----:B------:R-:W-:Y:S01]  /*1757b0*/  PRMT R27, R21, 0x5410, R20 ;  /* 0x00005410151b7816 */ /* 0x000fe20000000014 */
[----:B------:R-:W2:Y:S04]  /*1757c0*/  LDL.LU R19, [R1+0x320] ;  /* 0x0003200001137983 */ /* 0x000ea80000300800 */
[----:B------:R-:W2:Y:S04]  /*1757d0*/  LDL.LU R20, [R1+0x39c] ;  /* 0x00039c0001147983 */ /* 0x000ea80000300800 */
[----:B0-----:R-:W-:Y:S04]  /*1757e0*/  STL.64 [R1+0x250], R12 ;  /* 0x0002500c01007387 */ /* 0x001fe80000100a00 */
[----:B------:R-:W-:Y:S04]  /*1757f0*/  STL.64 [R1+0x258], R14 ;  /* 0x0002580e01007387 */ /* 0x000fe80000100a00 */
[----:B------:R-:W0:Y:S01]  /*175800*/  LDS.128 R12, [R23+0x400] ;  /* 0x00040000170c7984 */ /* 0x000e220000000c00 */
[----:B------:R-:W-:Y:S06]  /*175810*/  BAR.SYNC.DEFER_BLOCKING 0x0 ;  /* 0x0000000000007b1d */ /* 0x000fec0000010000 */
[----:B------:R-:W-:Y:S04]  /*175820*/  STSM.16.M88.4 [R28], R4 ;  /* 0x000000041c007844 */ /* 0x000fe80000000200 */
[----:B0-----:R-:W-:Y:S01]  /*175830*/  STL.64 [R1+0x240], R12 ;  /* 0x0002400c01007387 */ /* 0x001fe20000100a00 */
[----:B------:R-:W-:-:S03]  /*175840*/  IMAD.MOV.U32 R21, RZ, RZ, R14 ;  /* 0x000000ffff157224 */ /* 0x000fc600078e000e */
[----:B------:R0:W-:Y:S04]  /*175850*/  STL [R1+0x24c], R15 ;  /* 0x00024c0f01007387 */ /* 0x0001e80000100800 */
[----:B0-----:R-:W3:Y:S04]  /*175860*/  LDL.LU.64 R14, [R1+0x5640] ;  /* 0x00564000010e7983 */ /* 0x001ee80000300a00 */
[----:B------:R-:W4:Y:S04]  /*175870*/  LDL.LU.64 R12, [R1+0x5638] ;  /* 0x00563800010c7983 */ /* 0x000f280000300a00 */
[----:B------:R-:W2:Y:S04]  /*175880*/  LDL.LU.64 R6, [R1+0x5630] ;  /* 0x0056300001067983 */ /* 0x000ea80000300a00 */
[----:B------:R-:W4:Y:S01]  /*175890*/  LDL.LU.64 R4, [R1+0x5628] ;  /* 0x0056280001047983 */ /* 0x000f220000300a00 */
[----:B------:R-:W-:-:S05]  /*1758a0*/  PRMT R24, R24, 0x5410, R22 ;  /* 0x0000541018187816 */ /* 0x000fca0000000016 */
[----:B------:R0:W-:Y:S04]  /*1758b0*/  STSM.16.M88.4 [R28+0x200], R24 ;  /* 0x000200181c007844 */ /* 0x0001e80000000200 */
[----:B0-----:R-:W3:Y:S04]  /*1758c0*/  LDL.LU R24, [R1+0x1550] ;  /* 0x0015500001187983 */ /* 0x001ee80000300800 */
[----:B------:R-:W3:Y:S04]  /*1758d0*/  LDL.LU R25, [R1+0x152c] ;  /* 0x00152c0001197983 */ /* 0x000ee80000300800 */
[----:B------:R-:W3:Y:S01]  /*1758e0*/  LDL.LU R22, [R1+0xc9c] ;  /* 0x000c9c0001167983 */ /* 0x000ee20000300800 */
[----:B------:R-:W-:Y:S01]  /*1758f0*/  BAR.SYNC.DEFER_BLOCKING 0x0 ;  /* 0x0000000000007b1d */ /* 0x000fe20000010000 */
[----:B----4-:R-:W-:-:S02]  /*175900*/  PRMT R13, R13, 0x5410, R4 ;  /* 0x000054100d0d7816 */ /* 0x010fc40000000004 */
[----:B------:R-:W-:-:S03]  /*175910*/  PRMT R4, R16, 0x5410, R11 ;  /* 0x0000541010047816 */ /* 0x000fc6000000000b */
[----:B------:R-:W4:Y:S01]  /*175920*/  LDL.LU R11, [R1+0x150c] ;  /* 0x00150c00010b7983 */ /* 0x000f220000300800 */
[----:B--2---:R-:W-:Y:S02]  /*175930*/  PRMT R7, R7, 0x5410, R5 ;  /* 0x0000541007077816 */ /* 0x004fe40000000005 */
[----:B------:R-:W-:Y:S02]  /*175940*/  PRMT R6, R29, 0x5410, R6 ;  /* 0x000054101d067816 */ /* 0x000fe40000000006 */
[----:B------:R-:W-:Y:S02]  /*175950*/  PRMT R12, R12, 0x5410, R3 ;  /* 0x000054100c0c7816 */ /* 0x000fe40000000003 */
[----:B---3--:R-:W-:Y:S02]  /*175960*/  PRMT R5, R15, 0x5410, R14 ;  /* 0x000054100f057816 */ /* 0x008fe4000000000e */
[----:B------:R-:W-:Y:S01]  /*175970*/  PRMT R3, R18, 0x5410, R17 ;  /* 0x0000541012037816 */ /* 0x000fe20000000011 */
[----:B----4-:R0:W-:Y:S04]  /*175980*/  STL.64 [R1+0x5600], R10 ;  /* 0x0056000a01007387 */ /* 0x0101e80000100a00 */
[----:B------:R2:W-:Y:S01]  /*175990*/  STL.64 [R1+0x55f8], R8 ;  /* 0x0055f80801007387 */ /* 0x0005e20000100a00 */
[----:B0-----:R-:W-:-:S02]  /*1759a0*/  IMAD.MOV.U32 R10, RZ, RZ, R7 ;  /* 0x000000ffff0a7224 */ /* 0x001fc400078e0007 */
[----:B------:R-:W-:Y:S02]  /*1759b0*/  IMAD.MOV.U32 R11, RZ, RZ, R6 ;  /* 0x000000ffff0b7224 */ /* 0x000fe400078e0006 */
[----:B--2---:R-:W-:Y:S02]  /*1759c0*/  IMAD.MOV.U32 R8, RZ, RZ, R13 ;  /* 0x000000ffff087224 */ /* 0x004fe400078e000d */
[----:B------:R-:W-:Y:S01]  /*1759d0*/  IMAD.MOV.U32 R9, RZ, RZ, R12 ;  /* 0x000000ffff097224 */ /* 0x000fe200078e000c */
[----:B------:R0:W-:Y:S04]  /*1759e0*/  STL.64 [R1+0x5610], R10 ;  /* 0x0056100a01007387 */ /* 0x0001e80000100a00 */
[----:B------:R2:W-:Y:S04]  /*1759f0*/  STL.64 [R1+0x5608], R8 ;  /* 0x0056080801007387 */ /* 0x0005e80000100a00 */
[----:B------:R-:W3:Y:S01]  /*175a00*/  LDL.LU R12, [R1+0xc98] ;  /* 0x000c9800010c7983 */ /* 0x000ee20000300800 */
[----:B0-----:R-:W-:Y:S01]  /*175a10*/  IMAD.MOV.U32 R10, RZ, RZ, R3 ;  /* 0x000000ffff0a7224 */ /* 0x001fe200078e0003 */
[----:B------:R-:W-:-:S02]  /*175a20*/  PRMT R11, R20, 0x5410, R19 ;  /* 0x00005410140b7816 */ /* 0x000fc40000000013 */
[----:B------:R-:W3:Y:S01]  /*175a30*/  LDL.LU R13, [R1+0x1508] ;  /* 0x00150800010d7983 */ /* 0x000ee20000300800 */
[----:B--2---:R-:W-:Y:S02]  /*175a40*/  IMAD.MOV.U32 R8, RZ, RZ, R5 ;  /* 0x000000ffff087224 */ /* 0x004fe400078e0005 */
[----:B------:R-:W-:Y:S01]  /*175a50*/  IMAD.MOV.U32 R9, RZ, RZ, R4 ;  /* 0x000000ffff097224 */ /* 0x000fe200078e0004 */
[----:B------:R-:W2:Y:S04]  /*175a60*/  LDL.LU R16, [R1+0xc7c] ;  /* 0x000c7c0001107983 */ /* 0x000ea80000300800 */
[----:B------:R-:W0:Y:S04]  /*175a70*/  LDS.128 R4, [R23] ;  /* 0x0000000017047984 */ /* 0x000e280000000c00 */
[----:B------:R-:W2:Y:S04]  /*175a80*/  LDL.LU R17, [R1+0x14f0] ;  /* 0x0014f00001117983 */ /* 0x000ea80000300800 */
[----:B------:R-:W-:Y:S04]  /*175a90*/  STL.64 [R1+0x5620], R10 ;  /* 0x0056200a01007387 */ /* 0x000fe80000100a00 */
[----:B------:R-:W-:Y:S04]  /*175aa0*/  STL.64 [R1+0x5618], R8 ;  /* 0x0056180801007387 */ /* 0x000fe80000100a00 */
[----:B------:R-:W4:Y:S04]  /*175ab0*/  LDL.LU R18, [R1+0x324] ;  /* 0x0003240001127983 */ /* 0x000f280000300800 */
[----:B------:R-:W4:Y:S04]  /*175ac0*/  LDL.LU R19, [R1+0x3e8] ;  /* 0x0003e80001137983 */ /* 0x000f280000300800 */
[----:B------:R-:W1:Y:S04]  /*175ad0*/  LDS.128 R8, [R23+0x400] ;  /* 0x0004000017087984 */ /* 0x000e680000000c00 */
[----:B0-----:R-:W-:Y:S04]  /*175ae0*/  STL.64 [R1+0x230], R4 ;  /* 0x0002300401007387 */ /* 0x001fe80000100a00 */
[----:B------:R-:W-:Y:S04]  /*175af0*/  STL [R1+0x238], R6 ;  /* 0x0002380601007387 */ /* 0x000fe80000100800 */
[----:B------:R-:W2:Y:S04]  /*175b00*/  LDL.LU R26, [R1+0xcfc] ;  /* 0x000cfc00011a7983 */ /* 0x000ea80000300800 */
[----:B------:R-:W2:Y:S01]  /*175b10*/  LDL.LU R27, [R1+0x15bc] ;  /* 0x0015bc00011b7983 */ /* 0x000ea20000300800 */
[----:B------:R-:W-:Y:S01]  /*175b20*/  IMAD.MOV.U32 R20, RZ, RZ, R7 ;  /* 0x000000ffff147224 */ /* 0x000fe200078e0007 */
[----:B------:R-:W-:Y:S06]  /*175b30*/  BAR.SYNC.DEFER_BLOCKING 0x0 ;  /* 0x0000000000007b1d */ /* 0x000fec0000010000 */
        /* <DEDUP_REMOVED lines=13> */
[----:B------:R0:W-:Y:S04]  /*175c10*/  STL.64 [R1+0x55d8], R4 ;  /* 0x0055d80401007387 */ /* 0x0001e80000100a00 */
[----:B0-----:R-:W2:Y:S04]  /*175c20*/  LDL.LU R4, [R1+0xcd0] ;  /* 0x000cd00001047983 */ /* 0x001ea80000300800 */
[----:B------:R-:W2:Y:S04]  /*175c30*/  LDL.LU R5, [R1+0xcbc] ;  /* 0x000cbc0001057983 */ /* 0x000ea80000300800 */
[----:B------:R-:W2:Y:S04]  /*175c40*/  LDL.LU R29, [R1+0x159c] ;  /* 0x00159c00011d7983 */ /* 0x000ea80000300800 */
[----:B------:R-:W-:Y:S04]  /*175c50*/  STL.64 [R1+0x51f8], R20 ;  /* 0x0051f81401007387 */ /* 0x000fe80000100a00 */
[----:B-1----:R-:W-:Y:S04]  /*175c60*/  STL.64 [R1+0x220], R8 ;  /* 0x0002200801007387 */ /* 0x002fe80000100a00 */
[----:B------:R0:W-:Y:S04]  /*175c70*/  STL.64 [R1+0x228], R10 ;  /* 0x0002280a01007387 */ /* 0x0001e80000100a00 */
[----:B0-----:R-:W2:Y:S04]  /*175c80*/  LDL.LU.64 R10, [R1+0x5620] ;  /* 0x00562000010a7983 */ /* 0x001ea80000300a00 */
[----:B------:R-:W2:Y:S04]  /*175c90*/  LDL.LU.64 R8, [R1+0x5618] ;  /* 0x0056180001087983 */ /* 0x000ea80000300a00 */
[----:B--2---:R0:W-:Y:S04]  /*175ca0*/  STSM.16.M88.4 [R28], R8 ;  /* 0x000000081c007844 */ /* 0x0041e80000000200 */
[----:B0-----:R-:W2:Y:S04]  /*175cb0*/  LDL.LU.64 R10, [R1+0x5610] ;  /* 0x00561000010a7983 */ /* 0x001ea80000300a00 */
[----:B------:R-:W2:Y:S01]  /*175cc0*/  LDL.LU.64 R8, [R1+0x5608] ;  /* 0x0056080001087983 */ /* 0x000ea20000300a00 */
[----:B------:R-:W-:-:S03]  /*175cd0*/  PRMT R24, R24, 0x5410, R4 ;  /* 0x0000541018187816 */ /* 0x000fc60000000004 */
[----:B--2---:R0:W-:Y:S04]  /*175ce0*/  STSM.16.M88.4 [R28+0x200], R8 ;  /* 0x000200081c007844 */ /* 0x0041e80000000200 */
[----:B0-----:R-:W2:Y:S01]  /*175cf0*/  LDL.LU.64 R10, [R1+0x5600] ;  /* 0x00560000010a7983 */ /* 0x001ea20000300a00 */
[----:B------:R-:W-:Y:S02]  /*175d00*/  PRMT R26, R26, 0x5410, R6 ;  /* 0x000054101a1a7816 */ /* 0x000fe40000000006 */
[----:B------:R-:W-:Y:S01]  /*175d10*/  PRMT R4, R27, 0x5410, R7 ;  /* 0x000054101b047816 */ /* 0x000fe20000000007 */
[----:B------:R-:W2:Y:S01]  /*175d20*/  LDL.LU.64 R8, [R1+0x55f8] ;  /* 0x0055f80001087983 */ /* 0x000ea20000300a00 */
[----:B------:R-:W-:Y:S02]  /*175d30*/  PRMT R25, R25, 0x5410, R5 ;  /* 0x0000541019197816 */ /* 0x000fe40000000005 */
[----:B---3--:R-:W-:-:S02]  /*175d40*/  PRMT R6, R13, 0x5410, R12 ;  /* 0x000054100d067816 */ /* 0x008fc4000000000c */
[----:B------:R-:W-:-:S05]  /*175d50*/  PRMT R7, R17, 0x5410, R16 ;  /* 0x0000541011077816 */ /* 0x000fca0000000010 */
[----:B------:R-:W-:Y:S01]  /*175d60*/  STL.64 [R1+0x55f0], R6 ;  /* 0x0055f00601007387 */ /* 0x000fe20000100a00 */
[----:B----4-:R-:W-:Y:S01]  /*175d70*/  PRMT R27, R19, 0x5410, R18 ;  /* 0x00005410131b7816 */ /* 0x010fe20000000012 */
[----:B------:R-:W-:Y:S01]  /*175d80*/  BAR.SYNC.DEFER_BLOCKING 0x0 ;  /* 0x0000000000007b1d */ /* 0x000fe20000010000 */
[----:B--2---:R-:W-:-:S05]  /*175d90*/  PRMT R5, R11, 0x5410, R22 ;  /* 0x000054100b057816 */ /* 0x004fca0000000016 */
[----:B------:R-:W-:Y:S04]  /*175da0*/  STL.64 [R1+0x55e8], R4 ;  /* 0x0055e80401007387 */ /* 0x000fe80000100a00 */
[----:B------:R-:W0:Y:S04]  /*175db0*/  LDS.128 R4, [R23] ;  /* 0x0000000017047984 */ /* 0x000e280000000c00 */
[----:B------:R-:W2:Y:S04]  /*175dc0*/  LDL.LU R11, [R1+0xcd8] ;  /* 0x000cd800010b7983 */ /* 0x000ea80000300800 */
[----:B------:R-:W2:Y:S04]  /*175dd0*/  LDL.LU R12, [R1+0x1568] ;  /* 0x00156800010c7983 */ /* 0x000ea80000300800 */
[----:B------:R-:W3:Y:S04]  /*175de0*/  LDL.LU R16, [R1+0xcd4] ;  /* 0x000cd40001107983 */ /* 0x000ee80000300800 */
[----:B------:R-:W3:Y:S04]  /*175df0*/  LDL.LU R17, [R1+0x1564] ;  /* 0x0015640001117983 */ /* 0x000ee80000300800 */
[----:B0-----:R-:W-:Y:S04]  /*175e00*/  STL.64 [R1+0x210], R4 ;  /* 0x0002100401007387 */ /* 0x001fe80000100a00 */
[----:B------:R-:W-:Y:S04]  /*175e10*/  STL.64 [R1+0x218], R6 ;  /* 0x0002180601007387 */ /* 0x000fe80000100a00 */
[----:B------:R-:W0:Y:S04]  /*175e20*/  LDS.128 R4, [R23+0x400] ;  /* 0x0004000017047984 */ /* 0x000e280000000c00 */
[----:B0-----:R-:W-:Y:S01]  /*175e30*/  STL [R1+0x204], R5 ;  /* 0x0002040501007387 */ /* 0x001fe20000100800 */
[----:B------:R-:W-:-:S03]  /*175e40*/  IMAD.MOV.U32 R19, RZ, RZ, R4 ;  /* 0x000000ffff137224 */ /* 0x000fc600078e0004 */
[----:B------:R0:W-:Y:S04]  /*175e50*/  STL.64 [R1+0x208], R6 ;  /* 0x0002080601007387 */ /* 0x0001e80000100a00 */
[----:B0-----:R-:W4:Y:S04]  /*175e60*/  LDL.LU.64 R6, [R1+0x55f0] ;  /* 0x0055f00001067983 */ /* 0x001f280000300a00 */
[----:B------:R-:W4:Y:S01]  /*175e70*/  LDL.LU.64 R4, [R1+0x55e8] ;  /* 0x0055e80001047983 */ /* 0x000f220000300a00 */
[----:B------:R-:W-:Y:S06]  /*175e80*/  BAR.SYNC.DEFER_BLOCKING 0x0 ;  /* 0x0000000000007b1d */ /* 0x000fec0000010000 */
[----:B----4-:R0:W-:Y:S04]  /*175e90*/  STSM.16.M88.4 [R28], R4 ;  /* 0x000000041c007844 */ /* 0x0101e80000000200 */
[----:B0-----:R-:W4:Y:S04]  /*175ea0*/  LDL.LU.64 R6, [R1+0x55e0] ;  /* 0x0055e00001067983 */ /* 0x001f280000300a00 */
[----:B------:R-:W2:Y:S04]  /*175eb0*/  LDL.LU.64 R4, [R1+0x55d8] ;  /* 0x0055d80001047983 */ /* 0x000ea80000300a00 */
[----:B------:R0:W-:Y:S04]  /*175ec0*/  STSM.16.M88.4 [R28+0x200], R24 ;  /* 0x000200181c007844 */ /* 0x0001e80000000200 */
[----:B0-----:R-:W3:Y:S04]  /*175ed0*/  LDL.LU.64 R26, [R1+0x55d0] ;  /* 0x0055d000011a7983 */ /* 0x001ee80000300a00 */
[----:B------:R-:W3:Y:S04]  /*175ee0*/  LDL.LU R13, [R1+0x328] ;  /* 0x00032800010d7983 */ /* 0x000ee80000300800 */
[----:B------:R-:W3:Y:S04]  /*175ef0*/  LDL.LU R18, [R1+0x3dc] ;  /* 0x0003dc0001127983 */ /* 0x000ee80000300800 */
[----:B------:R-:W3:Y:S04]  /*175f00*/  LDL.LU R22, [R1+0x15f4] ;  /* 0x0015f40001167983 */ /* 0x000ee80000300800 */
[----:B------:R-:W3:Y:S04]  /*175f10*/  LDL.LU R20, [R1+0xd3c] ;  /* 0x000d3c0001147983 */ /* 0x000ee80000300800 */
[----:B------:R-:W3:Y:S01]  /*175f20*/  LDL.LU R21, [R1+0x15e4] ;  /* 0x0015e40001157983 */ /* 0x000ee20000300800 */
[----:B------:R-:W-:Y:S01]  /*175f30*/  BAR.SYNC.DEFER_BLOCKING 0x0 ;  /* 0x0000000000007b1d */ /* 0x000fe20000010000 */
[----:B----4-:R-:W-:-:S02]  /*175f40*/  PRMT R14, R14, 0x5410, R6 ;  /* 0x000054100e0e7816 */ /* 0x010fc40000000006 */
[----:B--2---:R-:W-:Y:S02]  /*175f50*/  PRMT R24, R3, 0x5410, R4 ;  /* 0x0000541003187816 */ /* 0x004fe40000000004 */
[----:B------:R-:W-:Y:S01]  /*175f60*/  PRMT R15, R15, 0x5410, R5 ;  /* 0x000054100f0f7816 */ /* 0x000fe20000000005 */
[----:B------:R-:W2:Y:S01]  /*175f70*/  LDL.LU R4, [R1+0xd38] ;  /* 0x000d380001047983 */ /* 0x000ea20000300800 */
[----:B------:R-:W-:-:S03]  /*175f80*/  PRMT R3, R29, 0x5410, R7 ;  /* 0x000054101d037816 */ /* 0x000fc60000000007 */
[----:B------:R-:W2:Y:S04]  /*175f90*/  LDL.LU R5, [R1+0x15e0] ;  /* 0x0015e00001057983 */ /* 0x000ea80000300800 */
[----:B------:R-:W4:Y:S04]  /*175fa0*/  LDL.LU R6, [R1+0xd34] ;  /* 0x000d340001067983 */ /* 0x000f280000300800 */
[----:B------:R-:W4:Y:S01]  /*175fb0*/  LDL.LU R7, [R1+0x15fc] ;  /* 0x0015fc0001077983 */ /* 0x000f220000300800 */
[----:B---3--:R-:W-:-:S03]  /*175fc0*/  PRMT R25, R27, 0x5410, R26 ;  /* 0x000054101b197816 */ /* 0x008fc6000000001a */
[----:B----4-:R0:W-:Y:S04]  /*175fd0*/  STL.64 [R1+0x55b0], R6 ;  /* 0x0055b00601007387 */ /* 0x0101e80000100a00 */
[----:B--2---:R1:W-:Y:S01]  /*175fe0*/  STL.64 [R1+0x55a8], R4 ;  /* 0x0055a80401007387 */ /* 0x0043e20000100a00 */
[----:B0-----:R-:W-:Y:S02]  /*175ff0*/  IMAD.MOV.U32 R6, RZ, RZ, R15 ;  /* 0x000000ffff067224 */ /* 0x001fe400078e000f */
[----:B------:R-:W-:Y:S02]  /*176000*/  IMAD.MOV.U32 R7, RZ, RZ, R14 ;  /* 0x000000ffff077224 */ /* 0x000fe400078e000e */
[----:B-1----:R-:W-:Y:S02]  /*176010*/  IMAD.MOV.U32 R4, RZ, RZ, R25 ;  /* 0x000000ffff047224 */ /* 0x002fe400078e0019 */
[----:B------:R-:W-:Y:S01]  /*176020*/  IMAD.MOV.U32 R5, RZ, RZ, R24 ;  /* 0x000000ffff057224 */ /* 0x000fe200078e0018 */
[----:B------:R0:W-:Y:S04]  /*176030*/  STL.64 [R1+0x55c0], R6 ;  /* 0x0055c00601007387 */ /* 0x0001e80000100a00 */
[----:B------:R1:W-:Y:S04]  /*176040*/  STL.64 [R1+0x55b8], R4 ;  /* 0x0055b80401007387 */ /* 0x0003e80000100a00 */
[----:B------:R-:W2:Y:S01]  /*176050*/  LDL.LU R25, [R1+0x15dc] ;  /* 0x0015dc0001197983 */ /* 0x000ea20000300800 */
[----:B0-----:R-:W-:-:S03]  /*176060*/  PRMT R7, R18, 0x5410, R13 ;  /* 0x0000541012077816 */ /* 0x001fc6000000000d */
[----:B------:R-:W3:Y:S01]  /*176070*/  LDL.LU R26, [R1+0xd14] ;  /* 0x000d1400011a7983 */ /* 0x000ee20000300800 */
[----:B-1----:R-:W-:Y:S01]  /*176080*/  PRMT R5, R12, 0x5410, R11 ;  /* 0x000054100c057816 */ /* 0x002fe2000000000b */
[----:B------:R-:W-:Y:S02]  /*176090*/  IMAD.MOV.U32 R4, RZ, RZ, R3 ;  /* 0x000000ffff047224 */ /* 0x000fe400078e0003 */
[----:B------:R-:W0:Y:S01]  /*1760a0*/  LDS.128 R12, [R23] ;  /* 0x00000000170c7984 */ /* 0x000e220000000c00 */
[----:B------:R-:W-:-:S03]  /*1760b0*/  PRMT R6, R17, 0x5410, R16 ;  /* 0x0000541011067816 */ /* 0x000fc60000000010 */
[----:B------:R-:W3:Y:S04]  /*1760c0*/  LDL.LU R27, [R1+0x15d8] ;  /* 0x0015d800011b7983 */ /* 0x000ee80000300800 */
[----:B------:R-:W4:Y:S04]  /*1760d0*/  LDL.LU R3, [R1+0xd10] ;  /* 0x000d100001037983 */ /* 0x000f280000300800 */
[----:B------:R-:W4:Y:S04]  /*1760e0*/  LDL.LU R29, [R1+0x15d4] ;  /* 0x0015d400011d7983 */ /* 0x000f280000300800 */
[----:B------:R-:W2:Y:S04]  /*1760f0*/  LDL.LU R16, [R1+0x32c] ;  /* 0x00032c0001107983 */ /* 0x000ea80000300800 */
[----:B------:R-:W2:Y:S04]  /*176100*/  LDL.LU R17, [R1+0xc34] ;  /* 0x000c340001117983 */ /* 0x000ea80000300800 */
[----:B0-----:R-:W-:Y:S04]  /*176110*/  STL.64 [R1+0x1f0], R12 ;  /* 0x0001f00c01007387 */ /* 0x001fe80000100a00 */
[----:B------:R-:W-:Y:S04]  /*176120*/  STL.64 [R1+0x1f8], R14 ;  /* 0x0001f80e01007387 */ /* 0x000fe80000100a00 */
[----:B------:R-:W0:Y:S01]  /*176130*/  LDS.128 R12, [R23+0x400] ;  /* 0x00040000170c7984 */ /* 0x000e220000000c00 */
[----:B------:R-:W-:Y:S01]  /*176140*/  IMAD.MOV.U32 R24, RZ, RZ, R10 ;  /* 0x000000ffff187224 */ /* 0x000fe200078e000a */
[----:B------:R-:W-:Y:S06]  /*176150*/  BAR.SYNC.DEFER_BLOCKING 0x0 ;  /* 0x0000000000007b1d */ /* 0x000fec0000010000 */
[----:B0-----:R-:W-:Y:S01]  /*176160*/  STL.64 [R1+0x1e0], R12 ;  /* 0x0001e00c01007387 */ /* 0x001fe20000100a00 */
[----:B------:R-:W-:-:S03]  /*176170*/  IMAD.MOV.U32 R18, RZ, RZ, R14 ;  /* 0x000000ffff127224 */ /* 0x000fc600078e000e */
[----:B------:R0:W-:Y:S04]  /*176180*/  STL [R1+0x1ec], R15 ;  /* 0x0001ec0f01007387 */ /* 0x0001e80000100800 */
[----:B0-----:R-:W2:Y:S04]  /*176190*/  LDL.LU.64 R14, [R1+0x55c8] ;  /* 0x0055c800010e7983 */ /* 0x001ea80000300a00 */
[----:B------:R0:W-:Y:S04]  /*1761a0*/  STL [R1+0x5590], R24 ;  /* 0x0055901801007387 */ /* 0x0001e80000100800 */
[----:B0-----:R-:W2:Y:S04]  /*1761b0*/  LDL.LU R24, [R1+0xd50] ;  /* 0x000d500001187983 */ /* 0x001ea80000300800 */
[----:B------:R-:W2:Y:S04]  /*1761c0*/  LDL.LU R10, [R1+0xd5c] ;  /* 0x000d5c00010a7983 */ /* 0x000ea80000300800 */
[----:B------:R-:W2:Y:S04]  /*1761d0*/  LDL.LU R11, [R1+0x1610] ;  /* 0x00161000010b7983 */ /* 0x000ea80000300800 */
[----:B------:R-:W-:Y:S04]  /*1761e0*/  STSM.16.M88.4 [R28], R4 ;  /* 0x000000041c007844 */ /* 0x000fe80000000200 */
[----:B--2---:R0:W-:Y:S04]  /*1761f0*/  STL.64 [R1+0x55a0], R10 ;  /* 0x0055a00a01007387 */ /* 0x0041e80000100a00 */
[----:B0-----:R-:W2:Y:S04]  /*176200*/  LDL.LU R11, [R1+0xd18] ;  /* 0x000d1800010b7983 */ /* 0x001ea80000300800 */
[----:B------:R-:W-:Y:S04]  /*176210*/  STL.64 [R1+0x5598], R8 ;  /* 0x0055980801007387 */ /* 0x000fe80000100a00 */
[----:B------:R-:W2:Y:S04]  /*176220*/  LDL.LU R12, [R1+0x330] ;  /* 0x00033000010c7983 */ /* 0x000ea80000300800 */
[----:B------:R-:W2:Y:S04]  /*176230*/  LDL.LU R13, [R1+0xbf0] ;  /* 0x000bf000010d7983 */ /* 0x000ea80000300800 */
[----:B------:R-:W-:Y:S04]  /*176240*/  STL [R1+0x5190], R18 ;  /* 0x0051901201007387 */ /* 0x000fe80000100800 */
[----:B------:R-:W2:Y:S04]  /*176250*/  LDL.LU.64 R6, [R1+0x55c0] ;  /* 0x0055c00001067983 */ /* 0x000ea80000300a00 */
[----:B------:R-:W2:Y:S04]  /*176260*/  LDL.LU.64 R4, [R1+0x55b8] ;  /* 0x0055b80001047983 */ /* 0x000ea80000300a00 */
[----:B--2---:R0:W-:Y:S04]  /*176270*/  STSM.16.M88.4 [R28+0x200], R4 ;  /* 0x000200041c007844 */ /* 0x0041e80000000200 */
[----:B0-----:R-:W2:Y:S04]  /*176280*/  LDL.LU.64 R6, [R1+0x55b0] ;  /* 0x0055b00001067983 */ /* 0x001ea80000300a00 */
[----:B------:R-:W2:Y:S01]  /*176290*/  LDL.LU.64 R4, [R1+0x55a8] ;  /* 0x0055a80001047983 */ /* 0x000ea20000300a00 */
[----:B------:R-:W-:Y:S01]  /*1762a0*/  PRMT R25, R25, 0x5410, R11 ;  /* 0x0000541019197816 */ /* 0x000fe2000000000b */
[----:B------:R-:W-:Y:S06]  /*1762b0*/  BAR.SYNC.DEFER_BLOCKING 0x0 ;  /* 0x0000000000007b1d */ /* 0x000fec0000010000 */
[----:B------:R-:W0:Y:S01]  /*1762c0*/  LDS.128 R8, [R23] ;  /* 0x0000000017087984 */ /* 0x000e220000000c00 */
[----:B------:R-:W-:-:S02]  /*1762d0*/  PRMT R21, R21, 0x5410, R20 ;  /* 0x0000541015157816 */ /* 0x000fc40000000014 */
[----:B------:R-:W-:Y:S02]  /*1762e0*/  PRMT R22, R22, 0x5410, R24 ;  /* 0x0000541016167816 */ /* 0x000fe40000000018 */
[----:B---3--:R-:W-:Y:S02]  /*1762f0*/  PRMT R26, R27, 0x5410, R26 ;  /* 0x000054101b1a7816 */ /* 0x008fe4000000001a */
[----:B----4-:R-:W-:Y:S02]  /*176300*/  PRMT R27, R29, 0x5410, R3 ;  /* 0x000054101d1b7816 */ /* 0x010fe40000000003 */
[----:B------:R-:W-:Y:S01]  /*176310*/  PRMT R3, R17, 0x5410, R16 ;  /* 0x0000541011037816 */ /* 0x000fe20000000010 */
[----:B0-----:R-:W-:Y:S02]  /*176320*/  IMAD.MOV.U32 R18, RZ, RZ, R8 ;  /* 0x000000ffff127224 */ /* 0x001fe400078e0008 */
[----:B------:R-:W-:Y:S01]  /*176330*/  IMAD.MOV.U32 R17, RZ, RZ, R11 ;  /* 0x000000ffff117224 */ /* 0x000fe200078e000b */
[----:B--2---:R-:W-:Y:S01]  /*176340*/  PRMT R24, R7, 0x5410, R6 ;  /* 0x0000541007187816 */ /* 0x004fe20000000006 */
[----:B------:R-:W-:Y:S01]  /*176350*/  IMAD.MOV.U32 R7, RZ, RZ, R14 ;  /* 0x000000ffff077224 */ /* 0x000fe200078e000e */
[----:B------:R-:W-:-:S02]  /*176360*/  PRMT R20, R5, 0x5410, R4 ;  /* 0x0000541005147816 */ /* 0x000fc40000000004 */
[----:B------:R-:W2:Y:S01]  /*176370*/  LDL.LU R4, [R1+0x60] ;  /* 0x0000600001047983 */ /* 0x000ea20000300800 */
[----:B------:R-:W-:-:S03]  /*176380*/  IMAD.MOV.U32 R6, RZ, RZ, R15 ;  /* 0x000000ffff067224 */ /* 0x000fc600078e000f */
[----:B------:R-:W2:Y:S04]  /*176390*/  LDL.LU R5, [R1+0x64] ;  /* 0x0000640001057983 */ /* 0x000ea80000300800 */
[----:B------:R-:W3:Y:S04]  /*1763a0*/  LDL.LU R14, [R1+0x334] ;  /* 0x00033400010e7983 */ /* 0x000ee80000300800 */
[----:B------:R-:W3:Y:S04]  /*1763b0*/  LDL.LU R15, [R1+0xc1c] ;  /* 0x000c1c00010f7983 */ /* 0x000ee80000300800 */
[----:B------:R-:W-:Y:S04]  /*1763c0*/  STL [R1+0x1d4], R9 ;  /* 0x0001d40901007387 */ /* 0x000fe80000100800 */
[----:B------:R-:W-:Y:S04]  /*1763d0*/  STL [R1+0x1d8], R10 ;  /* 0x0001d80a01007387 */ /* 0x000fe80000100800 */
[----:B------:R-:W0:Y:S01]  /*1763e0*/  LDS.128 R8, [R23+0x400] ;  /* 0x0004000017087984 */ /* 0x000e220000000c00 */
[----:B------:R-:W-:Y:S06]  /*1763f0*/  BAR.SYNC.DEFER_BLOCKING 0x0 ;  /* 0x0000000000007b1d */ /* 0x000fec0000010000 */
[----:B------:R1:W-:Y:S02]  /*176400*/  STL.64 [R1+0x51a8], R18 ;  /* 0x0051a81201007387 */ /* 0x0003e40000100a00 */
[----:B-1----:R-:W-:-:S02]  /*176410*/  IMAD.MOV.U32 R18, RZ, RZ, R20 ;  /* 0x000000ffff127224 */ /* 0x002fc400078e0014 */
[----:B------:R-:W-:Y:S01]  /*176420*/  IMAD.MOV.U32 R19, RZ, RZ, R3 ;  /* 0x000000ffff137224 */ /* 0x000fe200078e0003 */
[----:B------:R-:W-:Y:S01]  /*176430*/  STSM.16.M88.4 [R28], R24 ;  /* 0x000000181c007844 */ /* 0x000fe20000000200 */
[----:B0-----:R-:W-:-:S03]  /*176440*/  IMAD.MOV.U32 R16, RZ, RZ, R11 ;  /* 0x000000ffff107224 */ /* 0x001fc600078e000b */
[----:B------:R-:W-:Y:S04]  /*176450*/  STL.64 [R1+0x1c0], R8 ;  /* 0x0001c00801007387 */ /* 0x000fe80000100a00 */
[----:B------:R0:W-:Y:S04]  /*176460*/  STL [R1+0x1c8], R10 ;  /* 0x0001c80a01007387 */ /* 0x0001e80000100800 */
[----:B0-----:R-:W4:Y:S04]  /*176470*/  LDL.LU.64 R10, [R1+0x55a0] ;  /* 0x0055a000010a7983 */ /* 0x001f280000300a00 */
[----:B------:R-:W2:Y:S04]  /*176480*/  LDL.LU.64 R8, [R1+0x5598] ;  /* 0x0055980001087983 */ /* 0x000ea80000300a00 */
[----:B------:R0:W-:Y:S04]  /*176490*/  STL [R1+0x5154], R16 ;  /* 0x0051541001007387 */ /* 0x0001e80000100800 */
[----:B------:R1:W-:Y:S04]  /*1764a0*/  STL [R1+0x52a4], R17 ;  /* 0x0052a41101007387 */ /* 0x0003e80000100800 */
[----:B------:R-:W2:Y:S01]  /*1764b0*/  LDL.LU R24, [R1+0x5590] ;  /* 0x0055900001187983 */ /* 0x000ea20000300800 */
[----:B0-----:R-:W-:-:S02]  /*1764c0*/  IMAD.MOV.U32 R16, RZ, RZ, R22 ;  /* 0x000000ffff107224 */ /* 0x001fc400078e0016 */
[----:B-1----:R-:W-:-:S05]  /*1764d0*/  IMAD.MOV.U32 R17, RZ, RZ, R21 ;  /* 0x000000ffff117224 */ /* 0x002fca00078e0015 */
[----:B------:R-:W-:Y:S01]  /*1764e0*/  STSM.16.M88.4 [R28+0x200], R16 ;  /* 0x000200101c007844 */ /* 0x000fe20000000200 */
[----:B------:R-:W-:Y:S06]  /*1764f0*/  BAR.SYNC.DEFER_BLOCKING 0x0 ;  /* 0x0000000000007b1d */ /* 0x000fec0000010000 */
[----:B------:R-:W0:Y:S04]  /*176500*/  LDS.128 R16, [R23] ;  /* 0x0000000017107984 */ /* 0x000e280000000c00 */
[----:B0-----:R-:W-:Y:S04]  /*176510*/  STL.64 [R1+0x1b0], R16 ;  /* 0x0001b01001007387 */ /* 0x001fe80000100a00 */
[----:B------:R-:W-:Y:S04]  /*176520*/  STL.64 [R1+0x1b8], R18 ;  /* 0x0001b81201007387 */ /* 0x000fe80000100a00 */
[----:B------:R-:W0:Y:S04]  /*176530*/  LDS.128 R16, [R23+0x400] ;  /* 0x0004000017107984 */ /* 0x000e280000000c00 */
[----:B0-----:R0:W-:Y:S04]  /*176540*/  STL.64 [R1+0x1a0], R16 ;  /* 0x0001a01001007387 */ /* 0x0011e80000100a00 */
[----:B------:R1:W-:Y:S04]  /*176550*/  STL.64 [R1+0x1a8], R18 ;  /* 0x0001a81201007387 */ /* 0x0003e80000100a00 */
[----:B0-----:R-:W2:Y:S04]  /*176560*/  LDL.LU R16, [R1+0xb0] ;  /* 0x0000b00001107983 */ /* 0x001ea80000300800 */
[----:B------:R-:W2:Y:S04]  /*176570*/  LDL.LU R17, [R1+0xb4] ;  /* 0x0000b40001117983 */ /* 0x000ea80000300800 */
[----:B-1----:R-:W2:Y:S01]  /*176580*/  LDL.LU R18, [R1+0xb8] ;  /* 0x0000b80001127983 */ /* 0x002ea20000300800 */
[----:B------:R-:W-:-:S02]  /*176590*/  PRMT R27, R13, 0x5410, R12 ;  /* 0x000054100d1b7816 */ /* 0x000fc4000000000c */
[----:B------:R-:W-:Y:S02]  /*1765a0*/  PRMT R25, R0, 0x5410, R2 ;  /* 0x0000541000197816 */ /* 0x000fe40000000002 */
[----:B----4-:R-:W-:Y:S01]  /*1765b0*/  PRMT R26, R11, 0x5410, R10 ;  /* 0x000054100b1a7816 */ /* 0x010fe2000000000a */
[----:B------:R-:W-:Y:S06]  /*1765c0*/  BAR.SYNC.DEFER_BLOCKING 0x0 ;  /* 0x0000000000007b1d */ /* 0x000fec0000010000 */
[----:B--2---:R-:W-:Y:S04]  /*1765d0*/  STL [R1+0x5558], R18 ;  /* 0x0055581201007387 */ /* 0x004fe80000100800 */
[----:B------:R0:W-:Y:S04]  /*1765e0*/  STL.64 [R1+0x5550], R16 ;  /* 0x0055501001007387 */ /* 0x0001e80000100a00 */
[----:B0-----:R-:W2:Y:S04]  /*1765f0*/  LDL.LU R16, [R1+0xa0] ;  /* 0x0000a00001107983 */ /* 0x001ea80000300800 */
[----:B------:R-:W2:Y:S04]  /*176600*/  LDL.LU R17, [R1+0xa4] ;  /* 0x0000a40001117983 */ /* 0x000ea80000300800 */
[----:B------:R-:W4:Y:S04]  /*176610*/  LDL.LU R18, [R1+0xa8] ;  /* 0x0000a80001127983 */ /* 0x000f280000300800 */
[----:B------:R0:W-:Y:S04]  /*176620*/  STSM.16.M88.4 [R28], R24 ;  /* 0x000000181c007844 */ /* 0x0001e80000000200 */
[----:B----4-:R-:W-:Y:S04]  /*176630*/  STL [R1+0x5578], R18 ;  /* 0x0055781201007387 */ /* 0x010fe80000100800 */
[----:B--2---:R1:W-:Y:S04]  /*176640*/  STL.64 [R1+0x5570], R16 ;  /* 0x0055701001007387 */ /* 0x0043e80000100a00 */
[----:B0-----:R-:W2:Y:S04]  /*176650*/  LDL.LU R24, [R1+0xc0] ;  /* 0x0000c00001187983 */ /* 0x001ea80000300800 */
[----:B------:R-:W2:Y:S04]  /*176660*/  LDL.LU R25, [R1+0xc4] ;  /* 0x0000c40001197983 */ /* 0x000ea80000300800 */
[----:B------:R-:W4:Y:S04]  /*176670*/  LDL.LU R26, [R1+0xc8] ;  /* 0x0000c800011a7983 */ /* 0x000f280000300800 */
[----:B-1----:R-:W2:Y:S04]  /*176680*/  LDL.LU R16, [R1+0x20] ;  /* 0x0000200001107983 */ /* 0x002ea80000300800 */
[----:B------:R-:W2:Y:S04]  /*176690*/  LDL.LU R17, [R1+0x24] ;  /* 0x0000240001117983 */ /* 0x000ea80000300800 */
[----:B------:R-:W2:Y:S04]  /*1766a0*/  LDL.LU R18, [R1+0x28] ;  /* 0x0000280001127983 */ /* 0x000ea80000300800 */
[----:B------:R-:W2:Y:S01]  /*1766b0*/  LDL.LU R19, [R1+0x2c] ;  /* 0x00002c0001137983 */ /* 0x000ea20000300800 */
[----:B---3--:R-:W-:-:S03]  /*1766c0*/  PRMT R0, R15, 0x5410, R14 ;  /* 0x000054100f007816 */ /* 0x008fc6000000000e */
[----:B--2---:R-:W-:Y:S04]  /*1766d0*/  STL.64 [R1+0x5588], R18 ;  /* 0x0055881201007387 */ /* 0x004fe80000100a00 */
[----:B------:R-:W-:Y:S04]  /*1766e0*/  STL.64 [R1+0x5580], R16 ;  /* 0x0055801001007387 */ /* 0x000fe80000100a00 */
[----:B------:R-:W2:Y:S04]  /*1766f0*/  LDL.LU R29, [R1+0x338] ;  /* 0x00033800011d7983 */ /* 0x000ea80000300800 */
[----:B------:R-:W2:Y:S04]  /*176700*/  LDL.LU R14, [R1+0x3f8] ;  /* 0x0003f800010e7983 */ /* 0x000ea80000300800 */
[----:B------:R-:W3:Y:S04]  /*176710*/  LDL.LU R2, [R1+0x33c] ;  /* 0x00033c0001027983 */ /* 0x000ee80000300800 */
[----:B------:R-:W3:Y:S04]  /*176720*/  LDL.LU R13, [R1+0xbf8] ;  /* 0x000bf800010d7983 */ /* 0x000ee80000300800 */
[----:B----4-:R-:W-:Y:S04]  /*176730*/  STL [R1+0x5538], R26 ;  /* 0x0055381a01007387 */ /* 0x010fe80000100800 */
[----:B------:R0:W-:Y:S04]  /*176740*/  STL.64 [R1+0x5530], R24 ;  /* 0x0055301801007387 */ /* 0x0001e80000100a00 */
[----:B0-----:R-:W4:Y:S04]  /*176750*/  LDL.LU R24, [R1+0x50] ;  /* 0x0000500001187983 */ /* 0x001f280000300800 */
[----:B------:R-:W4:Y:S04]  /*176760*/  LDL.LU R25, [R1+0x54] ;  /* 0x0000540001197983 */ /* 0x000f280000300800 */
[----:B------:R-:W2:Y:S04]  /*176770*/  LDL.LU R26, [R1+0x58] ;  /* 0x00005800011a7983 */ /* 0x000ea80000300800 */
[----:B------:R-:W2:Y:S04]  /*176780*/  LDL.LU R27, [R1+0x5c] ;  /* 0x00005c00011b7983 */ /* 0x000ea80000300800 */
[----:B------:R-:W-:Y:S01]  /*176790*/  STSM.16.M88.4 [R28+0x200], R4 ;  /* 0x000200041c007844 */ /* 0x000fe20000000200 */
[----:B------:R-:W-:Y:S06]  /*1767a0*/  BAR.SYNC.DEFER_BLOCKING 0x0 ;  /* 0x0000000000007b1d */ /* 0x000fec0000010000 */
[----:B------:R-:W0:Y:S04]  /*1767b0*/  LDS.128 R16, [R23] ;  /* 0x0000000017107984 */ /* 0x000e280000000c00 */
[----:B--2---:R-:W-:Y:S04]  /*1767c0*/  STL.64 [R1+0x5548], R26 ;  /* 0x0055481a01007387 */ /* 0x004fe80000100a00 */
[----:B----4-:R1:W-:Y:S04]  /*1767d0*/  STL.64 [R1+0x5540], R24 ;  /* 0x0055401801007387 */ /* 0x0103e80000100a00 */
[----:B-1----:R-:W2:Y:S04]  /*1767e0*/  LDL.LU R24, [R1+0x30] ;  /* 0x0000300001187983 */ /* 0x002ea80000300800 */
[----:B------:R-:W2:Y:S04]  /*1767f0*/  LDL.LU R25, [R1+0x34] ;  /* 0x0000340001197983 */ /* 0x000ea80000300800 */
[----:B------:R-:W4:Y:S04]  /*176800*/  LDL.LU R26, [R1+0x38] ;  /* 0x00003800011a7983 */ /* 0x000f280000300800 */
[----:B------:R-:W4:Y:S04]  /*176810*/  LDL.LU R27, [R1+0x3c] ;  /* 0x00003c00011b7983 */ /* 0x000f280000300800 */
[----:B----4-:R1:W-:Y:S04]  /*176820*/  STL.64 [R1+0x5568], R26 ;  /* 0x0055681a01007387 */ /* 0x0103e80000100a00 */
[----:B--2---:R2:W-:Y:S01]  /*176830*/  STL.64 [R1+0x5560], R24 ;  /* 0x0055601801007387 */ /* 0x0045e20000100a00 */
[----:B-1----:R-:W-:-:S03]  /*176840*/  IMAD.MOV.U32 R27, RZ, RZ, R0 ;  /* 0x000000ffff1b7224 */ /* 0x002fc600078e0000 */
[----:B--2---:R-:W2:Y:S04]  /*176850*/  LDL.LU R24, [R1+0x80] ;  /* 0x0000800001187983 */ /* 0x004ea80000300800 */
[----:B------:R-:W2:Y:S04]  /*176860*/  LDL.LU R25, [R1+0x84] ;  /* 0x0000840001197983 */ /* 0x000ea80000300800 */
[----:B------:R-:W2:Y:S04]  /*176870*/  LDL.LU R26, [R1+0x88] ;  /* 0x00008800011a7983 */ /* 0x000ea80000300800 */
[----:B------:R-:W4:Y:S04]  /*176880*/  LDL.LU R0, [R1+0x340] ;  /* 0x0003400001007983 */ /* 0x000f280000300800 */
[----:B------:R-:W4:Y:S04]  /*176890*/  LDL.LU R12, [R1+0x3b8] ;  /* 0x0003b800010c7983 */ /* 0x000f280000300800 */
[----:B------:R-:W2:Y:S04]  /*1768a0*/  LDL.LU R4, [R1+0x70] ;  /* 0x0000700001047983 */ /* 0x000ea80000300800 */
[----:B0-----:R-:W-:Y:S04]  /*1768b0*/  STL.64 [R1+0x190], R16 ;  /* 0x0001901001007387 */ /* 0x001fe80000100a00 */
[----:B------:R-:W-:Y:S04]  /*1768c0*/  STL.64 [R1+0x198], R18 ;  /* 0x0001981201007387 */ /* 0x000fe80000100a00 */
[----:B------:R-:W0:Y:S04]  /*1768d0*/  LDS.128 R16, [R23+0x400] ;  /* 0x0004000017107984 */ /* 0x000e280000000c00 */
[----:B------:R-:W2:Y:S04]  /*1768e0*/  LDL.LU R5, [R1+0x74] ;  /* 0x0000740001057983 */ /* 0x000ea80000300800 */
[----:B------:R-:W2:Y:S04]  /*1768f0*/  LDL.LU R6, [R1+0x78] ;  /* 0x0000780001067983 */ /* 0x000ea80000300800 */
[----:B------:R-:W2:Y:S04]  /*176900*/  LDL.LU R7, [R1+0x7c] ;  /* 0x00007c0001077983 */ /* 0x000ea80000300800 */
[----:B------:R-:W2:Y:S04]  /*176910*/  LDL.LU R10, [R1+0x344] ;  /* 0x00034400010a7983 */ /* 0x000ea80000300800 */
[----:B------:R-:W2:Y:S04]  /*176920*/  LDL.LU R11, [R1+0xbf4] ;  /* 0x000bf400010b7983 */ /* 0x000ea80000300800 */
[----:B0-----:R-:W-:Y:S01]  /*176930*/  STL.64 [R1+0x180], R16 ;  /* 0x0001801001007387 */ /* 0x001fe20000100a00 */
[----:B------:R-:W-:-:S03]  /*176940*/  IMAD.MOV.U32 R15, RZ, RZ, R18 ;  /* 0x000000ffff0f7224 */ /* 0x000fc600078e0012 */
[----:B------:R0:W-:Y:S04]  /*176950*/  STL [R1+0x18c], R19 ;  /* 0x00018c1301007387 */ /* 0x0001e80000100800 */
[----:B0-----:R-:W2:Y:S04]  /*176960*/  LDL.LU.64 R18, [R1+0x5588] ;  /* 0x0055880001127983 */ /* 0x001ea80000300a00 */
[----:B------:R-:W2:Y:S01]  /*176970*/  LDL.LU.64 R16, [R1+0x5580] ;  /* 0x0055800001107983 */ /* 0x000ea20000300a00 */
[----:B------:R-:W-:Y:S06]  /*176980*/  BAR.SYNC.DEFER_BLOCKING 0x0 ;  /* 0x0000000000007b1d */ /* 0x000fec0000010000 */
[----:B--2---:R0:W-:Y:S04]  /*176990*/  STSM.16.M88.4 [R28], R16 ;  /* 0x000000101c007844 */ /* 0x0041e80000000200 */
[----:B------:R-:W-:Y:S01]  /*1769a0*/  STSM.16.M88.4 [R28+0x200], R24 ;  /* 0x000200181c007844 */ /* 0x000fe20000000200 */
[----:B------:R-:W-:Y:S06]  /*1769b0*/  BAR.SYNC.DEFER_BLOCKING 0x0 ;  /* 0x0000000000007b1d */ /* 0x000fec0000010000 */
[----:B0-----:R-:W2:Y:S01]  /*1769c0*/  LDL.LU R18, [R1+0x5578] ;  /* 0x0055780001127983 */ /* 0x001ea20000300800 */
[----:B------:R-:W-:-:S03]  /*1769d0*/  PRMT R19, R14, 0x5410, R29 ;  /* 0x000054100e137816 */ /* 0x000fc6000000001d */
[----:B------:R-:W2:Y:S04]  /*1769e0*/  LDL.LU.64 R16, [R1+0x5570] ;  /* 0x0055700001107983 */ /* 0x000ea80000300a00 */
[----:B------:R-:W0:Y:S04]  /*1769f0*/  LDS.128 R24, [R23] ;  /* 0x0000000017187984 */ /* 0x000e280000000c00 */
[----:B0-----:R-:W-:Y:S01]  /*176a00*/  STL [R1+0x170], R24 ;  /* 0x0001701801007387 */ /* 0x001fe20000100800 */
[----:B------:R-:W-:-:S03]  /*176a10*/  IMAD.MOV.U32 R14, RZ, RZ, R25 ;  /* 0x000000ffff0e7224 */ /* 0x000fc600078e0019 */
[----:B------:R-:W-:Y:S04]  /*176a20*/  STL.64 [R1+0x178], R26 ;  /* 0x0001781a01007387 */ /* 0x000fe80000100a00 */
[----:B------:R-:W0:Y:S04]  /*176a30*/  LDS.128 R24, [R23+0x400] ;  /* 0x0004000017187984 */ /* 0x000e280000000c00 */
[----:B------:R-:W-:Y:S01]  /*176a40*/  STL.64 [R1+0x5110], R14 ;  /* 0x0051100e01007387 */ /* 0x000fe20000100a00 */
[----:B------:R-:W-:Y:S06]  /*176a50*/  BAR.SYNC.DEFER_BLOCKING 0x0 ;  /* 0x0000000000007b1d */ /* 0x000fec0000010000 */
[----:B0-----:R-:W-:Y:S04]  /*176a60*/  STL.64 [R1+0x160], R24 ;  /* 0x0001601801007387 */ /* 0x001fe80000100a00 */
[----:B------:R0:W-:Y:S04]  /*176a70*/  STL.64 [R1+0x168], R26 ;  /* 0x0001681a01007387 */ /* 0x0001e80000100a00 */
[----:B0-----:R-:W3:Y:S04]  /*176a80*/  LDL.LU.64 R26, [R1+0x5568] ;  /* 0x00556800011a7983 */ /* 0x001ee80000300a00 */
[----:B------:R-:W3:Y:S04]  /*176a90*/  LDL.LU.64 R24, [R1+0x5560] ;  /* 0x0055600001187983 */ /* 0x000ee80000300a00 */
[----:B--2---:R0:W-:Y:S04]  /*176aa0*/  STSM.16.M88.4 [R28], R16 ;  /* 0x000000101c007844 */ /* 0x0041e80000000200 */
[----:B0-----:R-:W2:Y:S04]  /*176ab0*/  LDL.LU R18, [R1+0x5558] ;  /* 0x0055580001127983 */ /* 0x001ea80000300800 */
[----:B------:R-:W2:Y:S04]  /*176ac0*/  LDL.LU.64 R16, [R1+0x5550] ;  /* 0x0055500001107983 */ /* 0x000ea80000300a00 */
[----:B---3--:R-:W-:Y:S01]  /*176ad0*/  STSM.16.M88.4 [R28+0x200], R24 ;  /* 0x000200181c007844 */ /* 0x008fe20000000200 */
[----:B------:R-:W-:Y:S06]  /*176ae0*/  BAR.SYNC.DEFER_BLOCKING 0x0 ;  /* 0x0000000000007b1d */ /* 0x000fec0000010000 */
[----:B------:R-:W0:Y:S04]  /*176af0*/  LDS.128 R24, [R23] ;  /* 0x0000000017187984 */ /* 0x000e280000000c00 */
[----:B0-----:R-:W-:Y:S04]  /*176b00*/  STL.64 [R1+0x150], R24 ;  /* 0x0001501801007387 */ /* 0x001fe80000100a00 */
[----:B------:R-:W-:Y:S04]  /*176b10*/  STL.64 [R1+0x158], R26 ;  /* 0x0001581a01007387 */ /* 0x000fe80000100a00 */
[----:B------:R-:W0:Y:S01]  /*176b20*/  LDS.128 R24, [R23+0x400] ;  /* 0x0004000017187984 */ /* 0x000e220000000c00 */
[----:B------:R-:W-:-:S03]  /*176b30*/  PRMT R19, R13, 0x5410, R2 ;  /* 0x000054100d137816 */ /* 0x000fc60000000002 */
[----:B0-----:R-:W-:Y:S01]  /*176b40*/  STL [R1+0x144], R25 ;  /* 0x0001441901007387 */ /* 0x001fe20000100800 */
[----:B------:R-:W-:-:S03]  /*176b50*/  IMAD.MOV.U32 R13, RZ, RZ, R24 ;  /* 0x000000ffff0d7224 */ /* 0x000fc600078e0018 */
[----:B------:R0:W-:Y:S04]  /*176b60*/  STL.64 [R1+0x148], R26 ;  /* 0x0001481a01007387 */ /* 0x0001e80000100a00 */
[----:B0-----:R-:W3:Y:S04]  /*176b70*/  LDL.LU.64 R26, [R1+0x5548] ;  /* 0x00554800011a7983 */ /* 0x001ee80000300a00 */
[----:B------:R-:W3:Y:S01]  /*176b80*/  LDL.LU.64 R24, [R1+0x5540] ;  /* 0x0055400001187983 */ /* 0x000ee20000300a00 */
[----:B------:R-:W-:Y:S06]  /*176b90*/  BAR.SYNC.DEFER_BLOCKING 0x0 ;  /* 0x0000000000007b1d */ /* 0x000fec0000010000 */
[----:B---3--:R0:W-:Y:S04]  /*176ba0*/  STSM.16.M88.4 [R28], R24 ;  /* 0x000000181c007844 */ /* 0x0081e80000000200 */
[----:B0-----:R-:W3:Y:S04]  /*176bb0*/  LDL.LU R26, [R1+0x5538] ;  /* 0x00553800011a7983 */ /* 0x001ee80000300800 */
[----:B------:R-:W3:Y:S04]  /*176bc0*/  LDL.LU.64 R24, [R1+0x5530] ;  /* 0x0055300001187983 */ /* 0x000ee80000300a00 */
[----:B--2---:R-:W-:Y:S01]  /*176bd0*/  STSM.16.M88.4 [R28+0x200], R16 ;  /* 0x000200101c007844 */ /* 0x004fe20000000200 */
[----:B------:R-:W-:Y:S06]  /*176be0*/  BAR.SYNC.DEFER_BLOCKING 0x0 ;  /* 0x0000000000007b1d */ /* 0x000fec0000010000 */
[----:B------:R-:W0:Y:S01]  /*176bf0*/  LDS.128 R16, [R23] ;  /* 0x0000000017107984 */ /* 0x000e220000000c00 */
[----:B----4-:R-:W-:Y:S01]  /*176c00*/  PRMT R27, R12, 0x5410, R0 ;  /* 0x000054100c1b7816 */ /* 0x010fe20000000000 */
[----:B0-----:R-:W-:-:S02]  /*176c10*/  IMAD.MOV.U32 R12, RZ, RZ, R17 ;  /* 0x000000ffff0c7224 */ /* 0x001fc400078e0011 */
[----:B------:R-:W-:Y:S04]  /*176c20*/  STL [R1+0x130], R16 ;  /* 0x0001301001007387 */ /* 0x000fe80000100800 */
[----:B------:R-:W-:Y:S04]  /*176c30*/  STL.64 [R1+0x138], R18 ;  /* 0x0001381201007387 */ /* 0x000fe80000100a00 */
[----:B------:R-:W-:Y:S04]  /*176c40*/  STL.64 [R1+0x50d0], R12 ;  /* 0x0050d00c01007387 */ /* 0x000fe80000100a00 */
[----:B------:R-:W0:Y:S01]  /*176c50*/  LDS.128 R12, [R23+0x400] ;  /* 0x00040000170c7984 */ /* 0x000e220000000c00 */
[----:B------:R-:W-:Y:S01]  /*176c60*/  BAR.SYNC.DEFER_BLOCKING 0x0 ;  /* 0x0000000000007b1d */ /* 0x000fe20000010000 */
[----:B------:R-:W-:-:S05]  /*176c70*/  PRMT R0, R11, 0x5410, R10 ;  /* 0x000054100b007816 */ /* 0x000fca000000000a */
[----:B0-----:R-:W-:Y:S04]  /*176c80*/  STL.64 [R1+0x120], R12 ;  /* 0x0001200c01007387 */ /* 0x001fe80000100a00 */
[----:B------:R-:W-:Y:S04]  /*176c90*/  STL.64 [R1+0x128], R14 ;  /* 0x0001280e01007387 */ /* 0x000fe80000100a00 */
[----:B---3--:R-:W-:Y:S04]  /*176ca0*/  STSM.16.M88.4 [R28], R24 ;  /* 0x000000181c007844 */ /* 0x008fe80000000200 */
[----:B------:R-:W-:Y:S01]  /*176cb0*/  STSM.16.M88.4 [R28+0x200], R4 ;  /* 0x000200041c007844 */ /* 0x000fe20000000200 */
[----:B------:R-:W-:Y:S06]  /*176cc0*/  BAR.SYNC.DEFER_BLOCKING 0x0 ;  /* 0x0000000000007b1d */ /* 0x000fec0000010000 */
[----:B------:R-:W0:Y:S02]  /*176cd0*/  LDS.128 R4, [R23] ;  /* 0x0000000017047984 */ /* 0x000e240000000c00 */
[----:B0-----:R-:W-:-:S02]  /*176ce0*/  IMAD.MOV.U32 R11, RZ, RZ, R7 ;  /* 0x000000ffff0b7224 */ /* 0x001fc400078e0007 */
[----:B------:R-:W-:Y:S04]  /*176cf0*/  STL.64 [R1+0x110], R4 ;  /* 0x0001100401007387 */ /* 0x000fe80000100a00 */
[----:B------:R-:W-:Y:S04]  /*176d00*/  STL [R1+0x118], R6 ;  /* 0x0001180601007387 */ /* 0x000fe80000100800 */
[----:B------:R-:W-:Y:S04]  /*176d10*/  STL [R1+0x5528], R11 ;  /* 0x0055280b01007387 */ /* 0x000fe80000100800 */
[----:B------:R-:W-:Y:S04]  /*176d20*/  STL.64 [R1+0x5520], R8 ;  /* 0x0055200801007387 */ /* 0x000fe80000100a00 */
[----:B------:R-:W2:Y:S04]  /*176d30*/  LDL.LU R7, [R1+0x1490] ;  /* 0x0014900001077983 */ /* 0x000ea80000300800 */
[----:B------:R-:W0:Y:S01]  /*176d40*/  LDS.128 R8, [R23+0x400] ;  /* 0x0004000017087984 */ /* 0x000e220000000c00 */
[----:B------:R-:W-:Y:S06]  /*176d50*/  BAR.SYNC.DEFER_BLOCKING 0x0 ;  /* 0x0000000000007b1d */ /* 0x000fec0000010000 */
[----:B--2---:R1:W-:Y:S04]  /*176d60*/  STL [R1+0x54fc], R7 ;  /* 0x0054fc0701007387 */ /* 0x0043e80000100800 */
[----:B-1----:R-:W2:Y:S04]  /*176d70*/  LDL.LU R7, [R1+0x1498] ;  /* 0x0014980001077983 */ /* 0x002ea80000300800 */
[----:B------:R-:W3:Y:S04]  /*176d80*/  LDL.LU R29, [R1+0x16e4] ;  /* 0x0016e400011d7983 */ /* 0x000ee80000300800 */
[----:B------:R-:W4:Y:S04]  /*176d90*/  LDL.LU R3, [R1+0x148c] ;  /* 0x00148c0001037983 */ /* 0x000f280000300800 */
[----:B------:R-:W2:Y:S04]  /*176da0*/  LDL.LU R12, [R1+0x16dc] ;  /* 0x0016dc00010c7983 */ /* 0x000ea80000300800 */
[----:B------:R-:W2:Y:S04]  /*176db0*/  LDL.LU R13, [R1+0x16d8] ;  /* 0x0016d800010d7983 */ /* 0x000ea80000300800 */
[----:B------:R-:W2:Y:S04]  /*176dc0*/  LDL.LU R14, [R1+0x16d4] ;  /* 0x0016d400010e7983 */ /* 0x000ea80000300800 */
[----:B------:R-:W2:Y:S04]  /*176dd0*/  LDL.LU R15, [R1+0x3f4] ;  /* 0x0003f400010f7983 */ /* 0x000ea80000300800 */
[----:B--2---:R-:W-:Y:S04]  /*176de0*/  STL.64 [R1+0x5508], R14 ;  /* 0x0055080e01007387 */ /* 0x004fe80000100a00 */
[----:B------:R1:W-:Y:S04]  /*176df0*/  STL.64 [R1+0x5500], R12 ;  /* 0x0055000c01007387 */ /* 0x0003e80000100a00 */
[----:B-1----:R-:W2:Y:S04]  /*176e00*/  LDL.LU R12, [R1+0xd0] ;  /* 0x0000d000010c7983 */ /* 0x002ea80000300800 */
[----:B------:R-:W2:Y:S04]  /*176e10*/  LDL.LU R13, [R1+0xd4] ;  /* 0x0000d400010d7983 */ /* 0x000ea80000300800 */
[----:B------:R-:W2:Y:S01]  /*176e20*/  LDL.LU R14, [R1+0xd8] ;  /* 0x0000d800010e7983 */ /* 0x000ea20000300800 */
[----:B------:R-:W-:-:S05]  /*176e30*/  IMAD.MOV.U32 R15, RZ, RZ, R0 ;  /* 0x000000ffff0f7224 */ /* 0x000fca00078e0000 */
[----:B--2---:R-:W-:Y:S04]  /*176e40*/  STL.64 [R1+0x5518], R14 ;  /* 0x0055180e01007387 */ /* 0x004fe80000100a00 */
[----:B------:R1:W-:Y:S04]  /*176e50*/  STL.64 [R1+0x5510], R12 ;  /* 0x0055100c01007387 */ /* 0x0003e80000100a00 */
        /* <DEDUP_REMOVED lines=9> */
[----:B-1----:R-:W2:Y:S04]  /*176ef0*/  LDL.LU R18, [R1+0x1474] ;  /* 0x0014740001127983 */ /* 0x002ea80000300800 */
[----:B------:R-:W2:Y:S04]  /*176f00*/  LDL.LU R19, [R1+0x348] ;  /* 0x0003480001137983 */ /* 0x000ea80000300800 */
        /* <DEDUP_REMOVED lines=15> */
[----:B0-----:R-:W-:Y:S04]  /*177000*/  STL.64 [R1+0x100], R8 ;  /* 0x0001000801007387 */ /* 0x001fe80000100a00 */
[----:B------:R0:W-:Y:S02]  /*177010*/  STL [R1+0x108], R10 ;  /* 0x0001080a01007387 */ /* 0x0001e40000100800 */
[----:B0-----:R-:W-:-:S02]  /*177020*/  IMAD.MOV.U32 R10, RZ, RZ, R11 ;  /* 0x000000ffff0a7224 */ /* 0x001fc400078e000b */
[----:B------:R-:W2:Y:S04]  /*177030*/  LDL.LU R11, [R1+0x5528] ;  /* 0x00552800010b7983 */ /* 0x000ea80000300800 */
[----:B------:R-:W3:Y:S04]  /*177040*/  LDL.LU.64 R8, [R1+0x5520] ;  /* 0x0055200001087983 */ /* 0x000ee80000300a00 */
[----:B------:R-:W-:Y:S04]  /*177050*/  STSM.16.M88.4 [R28], R12 ;  /* 0x0000000c1c007844 */ /* 0x000fe80000000200 */
[----:B--2---:R0:W-:Y:S04]  /*177060*/  STL.64 [R1+0x5088], R10 ;  /* 0x0050880a01007387 */ /* 0x0041e80000100a00 */
[----:B0-----:R-:W2:Y:S04]  /*177070*/  LDL.LU R10, [R1+0x16e8] ;  /* 0x0016e800010a7983 */ /* 0x001ea80000300800 */
[----:B------:R-:W4:Y:S04]  /*177080*/  LDL.LU R11, [R1+0x16e0] ;  /* 0x0016e000010b7983 */ /* 0x000f280000300800 */
[----:B---3--:R0:W-:Y:S04]  /*177090*/  STL.64 [R1+0x5380], R8 ;  /* 0x0053800801007387 */ /* 0x0081e80000100a00 */
[----:B0-----:R-:W3:Y:S04]  /*1770a0*/  LDL.LU R8, [R1+0x16ec] ;  /* 0x0016ec0001087983 */ /* 0x001ee80000300800 */
[----:B------:R-:W2:Y:S04]  /*1770b0*/  LDL.LU R9, [R1+0x1494] ;  /* 0x0014940001097983 */ /* 0x000ea80000300800 */
[----:B------:R-:W2:Y:S04]  /*1770c0*/  LDL.LU.64 R14, [R1+0x5518] ;  /* 0x00551800010e7983 */ /* 0x000ea80000300a00 */
[----:B------:R-:W2:Y:S04]  /*1770d0*/  LDL.LU.64 R12, [R1+0x5510] ;  /* 0x00551000010c7983 */ /* 0x000ea80000300a00 */
[----:B--2---:R0:W-:Y:S04]  /*1770e0*/  STSM.16.M88.4 [R28+0x200], R12 ;  /* 0x0002000c1c007844 */ /* 0x0041e80000000200 */
[----:B0-----:R-:W2:Y:S04]  /*1770f0*/  LDL.LU.64 R14, [R1+0x5508] ;  /* 0x00550800010e7983 */ /* 0x001ea80000300a00 */
[----:B------:R-:W2:Y:S01]  /*177100*/  LDL.LU.64 R12, [R1+0x5500] ;  /* 0x00550000010c7983 */ /* 0x000ea20000300a00 */
[----:B---3--:R-:W-:-:S03]  /*177110*/  PRMT R8, R8, 0x5410, R7 ;  /* 0x0000541008087816 */ /* 0x008fc60000000007 */
[----:B------:R-:W3:Y:S01]  /*177120*/  LDL.LU R7, [R1+0x54fc] ;  /* 0x0054fc0001077983 */ /* 0x000ee20000300800 */
[----:B------:R-:W-:Y:S02]  /*177130*/  PRMT R9, R10, 0x5410, R9 ;  /* 0x000054100a097816 */ /* 0x000fe40000000009 */
[----:B----4-:R-:W-:Y:S01]  /*177140*/  PRMT R11, R11, 0x5410, R3 ;  /* 0x000054100b0b7816 */ /* 0x010fe20000000003 */
[----:B------:R-:W-:Y:S01]  /*177150*/  BAR.SYNC.DEFER_BLOCKING 0x0 ;  /* 0x0000000000007b1d */ /* 0x000fe20000010000 */
[----:B--2---:R-:W-:Y:S02]  /*177160*/  PRMT R14, R14, 0x5410, R18 ;  /* 0x000054100e0e7816 */ /* 0x004fe40000000012 */
[----:B------:R-:W-:Y:S02]  /*177170*/  PRMT R15, R15, 0x5410, R19 ;  /* 0x000054100f0f7816 */ /* 0x000fe40000000013 */
[----:B------:R-:W-:Y:S02]  /*177180*/  PRMT R12, R12, 0x5410, R16 ;  /* 0x000054100c0c7816 */ /* 0x000fe40000000010 */
[----:B------:R-:W-:-:S02]  /*177190*/  PRMT R13, R13, 0x5410, R17 ;  /* 0x000054100d0d7816 */ /* 0x000fc40000000011 */
[----:B------:R-:W0:Y:S01]  /*1771a0*/  LDS.128 R16, [R23] ;  /* 0x0000000017107984 */ /* 0x000e220000000c00 */
[----:B---3--:R-:W-:-:S03]  /*1771b0*/  PRMT R10, R29, 0x5410, R7 ;  /* 0x000054101d0a7816 */ /* 0x008fc60000000007 */
[----:B------:R-:W2:Y:S04]  /*1771c0*/  LDL.LU R7, [R1+0x1528] ;  /* 0x0015280001077983 */ /* 0x000ea80000300800 */
[----:B------:R-:W2:Y:S04]  /*1771d0*/  LDL.LU R29, [R1+0x1724] ;  /* 0x00172400011d7983 */ /* 0x000ea80000300800 */
[----:B------:R-:W3:Y:S04]  /*1771e0*/  LDL.LU R3, [R1+0x54f8] ;  /* 0x0054f80001037983 */ /* 0x000ee80000300800 */
[----:B0-----:R-:W-:Y:S04]  /*1771f0*/  STL.64 [R1+0xf0], R16 ;  /* 0x0000f01001007387 */ /* 0x001fe80000100a00 */
[----:B------:R-:W-:Y:S04]  /*177200*/  STL.64 [R1+0xf8], R18 ;  /* 0x0000f81201007387 */ /* 0x000fe80000100a00 */
[----:B------:R-:W0:Y:S01]  /*177210*/  LDS.128 R16, [R23+0x400] ;  /* 0x0004000017107984 */ /* 0x000e220000000c00 */
[----:B------:R-:W-:Y:S06]  /*177220*/  BAR.SYNC.DEFER_BLOCKING 0x0 ;  /* 0x0000000000007b1d */ /* 0x000fec0000010000 */
[----:B0-----:R-:W-:Y:S04]  /*177230*/  STL.64 [R1+0xe0], R16 ;  /* 0x0000e01001007387 */ /* 0x001fe80000100a00 */
[----:B------:R0:W-:Y:S04]  /*177240*/  STL.64 [R1+0xe8], R18 ;  /* 0x0000e81201007387 */ /* 0x0001e80000100a00 */
[----:B0-----:R-:W4:Y:S04]  /*177250*/  LDL.LU.64 R18, [R1+0x54f0] ;  /* 0x0054f00001127983 */ /* 0x001f280000300a00 */
[----:B------:R-:W3:Y:S04]  /*177260*/  LDL.LU.64 R16, [R1+0x54e8] ;  /* 0x0054e80001107983 */ /* 0x000ee80000300a00 */
[----:B------:R-:W-:Y:S04]  /*177270*/  STSM.16.M88.4 [R28], R12 ;  /* 0x0000000c1c007844 */ /* 0x000fe80000000200 */
[----:B------:R0:W-:Y:S02]  /*177280*/  STSM.16.M88.4 [R28+0x200], R8 ;  /* 0x000200081c007844 */ /* 0x0001e40000000200 */
[----:B0-----:R-:W-:-:S02]  /*177290*/  PRMT R11, R0, 0x5410, R2 ;  /* 0x00005410000b7816 */ /* 0x001fc40000000002 */
[----:B------:R-:W-:Y:S02]  /*1772a0*/  PRMT R12, R24, 0x5410, R22 ;  /* 0x00005410180c7816 */ /* 0x000fe40000000016 */
[----:B------:R-:W-:Y:S02]  /*1772b0*/  PRMT R13, R26, 0x5410, R25 ;  /* 0x000054101a0d7816 */ /* 0x000fe40000000019 */
[----:B------:R-:W-:Y:S02]  /*1772c0*/  PRMT R14, R4, 0x5410, R27 ;  /* 0x00005410040e7816 */ /* 0x000fe4000000001b */
[----:B------:R-:W-:Y:S01]  /*1772d0*/  PRMT R15, R6, 0x5410, R5 ;  /* 0x00005410060f7816 */ /* 0x000fe20000000005 */
[----:B------:R-:W-:Y:S01]  /*1772e0*/  BAR.SYNC.DEFER_BLOCKING 0x0 ;  /* 0x0000000000007b1d */ /* 0x000fe20000010000 */
[----:B------:R-:W-:Y:S02]  /*1772f0*/  PRMT R10, R21, 0x5410, R20 ;  /* 0x00005410150a7816 */ /* 0x000fe40000000014 */
[----:B--2---:R-:W-:-:S02]  /*177300*/  PRMT R4, R29, 0x5410, R7 ;  /* 0x000054101d047816 */ /* 0x004fc40000000007 */
[----:B----4-:R-:W-:Y:S02]  /*177310*/  PRMT R9, R19, 0x5410, R18 ;  /* 0x0000541013097816 */ /* 0x010fe40000000012 */
[----:B---3--:R-:W-:Y:S02]  /*177320*/  PRMT R8, R16, 0x5410, R17 ;  /* 0x0000541010087816 */ /* 0x008fe40000000011 */
[----:B------:R-:W0:Y:S04]  /*177330*/  LDS.128 R16, [R23] ;  /* 0x0000000017107984 */ /* 0x000e280000000c00 */
[----:B0-----:R-:W-:Y:S01]  /*177340*/  STL [R1+0xd4], R17 ;  /* 0x0000d41101007387 */ /* 0x001fe20000100800 */
[----:B------:R-:W-:-:S03]  /*177350*/  IMAD.MOV.U32 R0, RZ, RZ, R16 ;  /* 0x000000ffff007224 */ /* 0x000fc600078e0010 */
[----:B------:R-:W-:Y:S04]  /*177360*/  STL.64 [R1+0xd8], R18 ;  /* 0x0000d81201007387 */ /* 0x000fe80000100a00 */
[----:B------:R-:W0:Y:S01]  /*177370*/  LDS.128 R16, [R23+0x400] ;  /* 0x0004000017107984 */ /* 0x000e220000000c00 */
[----:B------:R-:W-:Y:S06]  /*177380*/  BAR.SYNC.DEFER_BLOCKING 0x0 ;  /* 0x0000000000007b1d */ /* 0x000fec0000010000 */
[----:B------:R-:W-:Y:S04]  /*177390*/  STL [R1+0x5090], R0 ;  /* 0x0050900001007387 */ /* 0x000fe80000100800 */
[----:B------:R-:W-:Y:S04]  /*1773a0*/  STSM.16.M88.4 [R28], R12 ;  /* 0x0000000c1c007844 */ /* 0x000fe80000000200 */
[----:B------:R-:W-:Y:S01]  /*1773b0*/  STSM.16.M88.4 [R28+0x200], R8 ;  /* 0x000200081c007844 */ /* 0x000fe20000000200 */
[----:B0-----:R-:W-:-:S03]  /*1773c0*/  IMAD.MOV.U32 R2, RZ, RZ, R17 ;  /* 0x000000ffff027224 */ /* 0x001fc600078e0011 */
[----:B------:R-:W-:Y:S04]  /*1773d0*/  STL [R1+0xc0], R16 ;  /* 0x0000c01001007387 */ /* 0x000fe80000100800 */
[----:B------:R-:W-:Y:S04]  /*1773e0*/  STL.64 [R1+0xc8], R18 ;  /* 0x0000c81201007387 */ /* 0x000fe80000100a00 */
[----:B------:R-:W-:Y:S04]  /*1773f0*/  STL [R1+0x54e4], R23 ;  /* 0x0054e41701007387 */ /* 0x000fe80000100800 */
[----:B------:R0:W-:Y:S04]  /*177400*/  STL.64 [R1+0x52f8], R2 ;  /* 0x0052f80201007387 */ /* 0x0001e80000100a00 */
[----:B------:R-:W2:Y:S04]  /*177410*/  LDL.LU R7, [R1+0x1524] ;  /* 0x0015240001077983 */ /* 0x000ea80000300800 */
[----:B------:R-:W2:Y:S04]  /*177420*/  LDL.LU R29, [R1+0x1720] ;  /* 0x00172000011d7983 */ /* 0x000ea80000300800 */
[----:B0-----:R-:W3:Y:S04]  /*177430*/  LDL.LU R2, [R1+0x1590] ;  /* 0x0015900001027983 */ /* 0x001ee80000300800 */
[----:B------:R-:W4:Y:S04]  /*177440*/  LDL.LU R8, [R1+0x1740] ;  /* 0x0017400001087983 */ /* 0x000f280000300800 */
[----:B------:R-:W2:Y:S04]  /*177450*/  LDL.LU R3, [R1+0x1578] ;  /* 0x0015780001037983 */ /* 0x000ea80000300800 */
[----:B------:R-:W4:Y:S04]  /*177460*/  LDL.LU R9, [R1+0x1734] ;  /* 0x0017340001097983 */ /* 0x000f280000300800 */
[----:B------:R-:W2:Y:S04]  /*177470*/  LDL.LU R0, [R1+0x1574] ;  /* 0x0015740001007983 */ /* 0x000ea80000300800 */
[----:B------:R-:W2:Y:S04]  /*177480*/  LDL.LU R10, [R1+0x1730] ;  /* 0x00173000010a7983 */ /* 0x000ea80000300800 */
[----:B------:R-:W2:Y:S01]  /*177490*/  LDL.LU R11, [R1+0x1570] ;  /* 0x00157000010b7983 */ /* 0x000ea20000300800 */
[----:B------:R-:W-:Y:S06]  /*1774a0*/  BAR.SYNC.DEFER_BLOCKING 0x0 ;  /* 0x0000000000007b1d */ /* 0x000fec0000010000 */
[----:B--2---:R0:W-:Y:S04]  /*1774b0*/  STL.64 [R1+0x54b8], R10 ;  /* 0x0054b80a01007387 */ /* 0x0041e80000100a00 */
[----:B----4-:R-:W-:Y:S04]  /*1774c0*/  STL.64 [R1+0x54b0], R8 ;  /* 0x0054b00801007387 */ /* 0x010fe80000100a00 */
[----:B------:R-:W2:Y:S04]  /*1774d0*/  LDL.LU R23, [R1+0x1500] ;  /* 0x0015000001177983 */ /* 0x000ea80000300800 */
[----:B0-----:R-:W2:Y:S04]  /*1774e0*/  LDL.LU R10, [R1+0x1714] ;  /* 0x00171400010a7983 */ /* 0x001ea80000300800 */
[----:B------:R-:W4:Y:S04]  /*1774f0*/  LDL.LU R22, [R1+0x14fc] ;  /* 0x0014fc0001167983 */ /* 0x000f280000300800 */
[----:B------:R-:W4:Y:S04]  /*177500*/  LDL.LU R11, [R1+0x1710] ;  /* 0x00171000010b7983 */ /* 0x000f280000300800 */
        /* <DEDUP_REMOVED lines=11> */
[----:B------:R-:W2:Y:S04]  /*1775c0*/  LDL.LU R16, [R1+0x1554] ;  /* 0x0015540001107983 */ /* 0x000ea80000300800 */
[----:B------:R-:W2:Y:S04]  /*1775d0*/  LDL.LU R18, [R1+0x1728] ;  /* 0x0017280001127983 */ /* 0x000ea80000300800 */
[----:B------:R-:W2:Y:S01]  /*1775e0*/  LDL.LU R19, [R1+0x354] ;  /* 0x0003540001137983 */ /* 0x000ea20000300800 */
[----:B------:R-:W-:Y:S01]  /*1775f0*/  PRMT R9, R29, 0x5410, R7 ;  /* 0x000054101d097816 */ /* 0x000fe20000000007 */
[----:B------:R-:W-:Y:S01]  /*177600*/  IMAD.MOV.U32 R8, RZ, RZ, R4 ;  /* 0x000000ffff087224 */ /* 0x000fe200078e0004 */
[----:B------:R-:W-:Y:S01]  /*177610*/  PRMT R10, R10, 0x5410, R23 ;  /* 0x000054100a0a7816 */ /* 0x000fe20000000017 */
[----:B--2---:R0:W-:Y:S04]  /*177620*/  STL.64 [R1+0x54d8], R18 ;  /* 0x0054d81201007387 */ /* 0x0041e80000100a00 */
[----:B0-----:R-:W2:Y:S04]  /*177630*/  LDL.LU R18, [R1+0x14e4] ;  /* 0x0014e40001127983 */ /* 0x001ea80000300800 */
[----:B------:R-:W3:Y:S04]  /*177640*/  LDL.LU R19, [R1+0x350] ;  /* 0x0003500001137983 */ /* 0x000ee80000300800 */
[----:B------:R0:W-:Y:S04]  /*177650*/  STL.64 [R1+0x54d0], R16 ;  /* 0x0054d01001007387 */ /* 0x0001e80000100a00 */
        /* <DEDUP_REMOVED lines=14> */
[----:B----4-:R-:W-:-:S03]  /*177740*/  PRMT R11, R11, 0x5410, R22 ;  /* 0x000054100b0b7816 */ /* 0x010fc60000000016 */
[----:B------:R-:W4:Y:S01]  /*177750*/  LDL.LU R22, [R1+0x54e0] ;  /* 0x0054e00001167983 */ /* 0x000f220000300800 */
[----:B--2---:R-:W-:Y:S02]  /*177760*/  PRMT R14, R14, 0x5410, R18 ;  /* 0x000054100e0e7816 */ /* 0x004fe40000000012 */
[----:B---3--:R-:W-:Y:S02]  /*177770*/  PRMT R15, R15, 0x5410, R19 ;  /* 0x000054100f0f7816 */ /* 0x008fe40000000013 */
[----:B------:R-:W-:Y:S02]  /*177780*/  PRMT R12, R12, 0x5410, R16 ;  /* 0x000054100c0c7816 */ /* 0x000fe40000000010 */
[----:B------:R-:W-:Y:S02]  /*177790*/  PRMT R13, R13, 0x5410, R17 ;  /* 0x000054100d0d7816 */ /* 0x000fe40000000011 */
[----:B------:R-:W0:Y:S04]  /*1777a0*/  LDS.128 R16, [R23] ;  /* 0x0000000017107984 */ /* 0x000e280000000c00 */
[----:B0-----:R-:W-:Y:S04]  /*1777b0*/  STL.64 [R1+0xb0], R16 ;  /* 0x0000b01001007387 */ /* 0x001fe80000100a00 */
[----:B------:R-:W-:Y:S04]  /*1777c0*/  STL.64 [R1+0xb8], R18 ;  /* 0x0000b81201007387 */ /* 0x000fe80000100a00 */
[----:B------:R-:W0:Y:S01]  /*1777d0*/  LDS.128 R16, [R23+0x400] ;  /* 0x0004000017107984 */ /* 0x000e220000000c00 */
[----:B------:R-:W-:Y:S06]  /*1777e0*/  BAR.SYNC.DEFER_BLOCKING 0x0 ;  /* 0x0000000000007b1d */ /* 0x000fec0000010000 */
[----:B------:R-:W-:Y:S04]  /*1777f0*/  STSM.16.M88.4 [R28], R12 ;  /* 0x0000000c1c007844 */ /* 0x000fe80000000200 */
[----:B------:R-:W-:Y:S04]  /*177800*/  STSM.16.M88.4 [R28+0x200], R8 ;  /* 0x000200081c007844 */ /* 0x000fe80000000200 */
[----:B0-----:R-:W-:Y:S04]  /*177810*/  STL.64 [R1+0xa0], R16 ;  /* 0x0000a01001007387 */ /* 0x001fe80000100a00 */
[----:B------:R0:W-:Y:S04]  /*177820*/  STL.64 [R1+0xa8], R18 ;  /* 0x0000a81201007387 */ /* 0x0001e80000100a00 */
[----:B0-----:R-:W2:Y:S04]  /*177830*/  LDL.LU.64 R18, [R1+0x54d8] ;  /* 0x0054d80001127983 */ /* 0x001ea80000300a00 */
[----:B------:R-:W3:Y:S04]  /*177840*/  LDL.LU.64 R16, [R1+0x54d0] ;  /* 0x0054d00001107983 */ /* 0x000ee80000300a00 */
[----:B------:R-:W2:Y:S04]  /*177850*/  LDL.LU.64 R14, [R1+0x54c8] ;  /* 0x0054c800010e7983 */ /* 0x000ea80000300a00 */
[----:B------:R-:W2:Y:S04]  /*177860*/  LDL.LU.64 R12, [R1+0x54c0] ;  /* 0x0054c000010c7983 */ /* 0x000ea80000300a00 */
[----:B------:R-:W4:Y:S04]  /*177870*/  LDL.LU.64 R10, [R1+0x54b8] ;  /* 0x0054b800010a7983 */ /* 0x000f280000300a00 */
[----:B------:R-:W4:Y:S01]  /*177880*/  LDL.LU.64 R8, [R1+0x54b0] ;  /* 0x0054b00001087983 */ /* 0x000f220000300a00 */
[----:B------:R-:W-:Y:S01]  /*177890*/  PRMT R6, R6, 0x5410, R4 ;  /* 0x0000541006067816 */ /* 0x000fe20000000004 */
[----:B------:R-:W-:Y:S01]  /*1778a0*/  BAR.SYNC.DEFER_BLOCKING 0x0 ;  /* 0x0000000000007b1d */ /* 0x000fe20000010000 */
[----:B--2---:R-:W-:-:S02]  /*1778b0*/  PRMT R13, R14, 0x5410, R13 ;  /* 0x000054100e0d7816 */ /* 0x004fc4000000000d */
[----:B---3--:R-:W-:Y:S02]  /*1778c0*/  PRMT R14, R17, 0x5410, R15 ;  /* 0x00005410110e7816 */ /* 0x008fe4000000000f */
[----:B----4-:R-:W-:Y:S02]  /*1778d0*/  PRMT R12, R12, 0x5410, R11 ;  /* 0x000054100c0c7816 */ /* 0x010fe4000000000b */
[----:B------:R-:W-:Y:S02]  /*1778e0*/  PRMT R15, R18, 0x5410, R16 ;  /* 0x00005410120f7816 */ /* 0x000fe40000000010 */
[----:B------:R-:W-:Y:S02]  /*1778f0*/  PRMT R11, R20, 0x5410, R19 ;  /* 0x00005410140b7816 */ /* 0x000fe40000000013 */
[----:B------:R-:W0:Y:S01]  /*177900*/  LDS.128 R16, [R23] ;  /* 0x0000000017107984 */ /* 0x000e220000000c00 */
[----:B------:R-:W-:-:S03]  /*177910*/  PRMT R8, R8, 0x5410, R2 ;  /* 0x0000541008087816 */ /* 0x000fc60000000002 */
[----:B0-----:R-:W-:Y:S04]  /*177920*/  STL.64 [R1+0x90], R16 ;  /* 0x0000901001007387 */ /* 0x001fe80000100a00 */
[----:B------:R-:W-:Y:S04]  /*177930*/  STL.64 [R1+0x98], R18 ;  /* 0x0000981201007387 */ /* 0x000fe80000100a00 */
[----:B------:R-:W0:Y:S01]  /*177940*/  LDS.128 R16, [R23+0x400] ;  /* 0x0004000017107984 */ /* 0x000e220000000c00 */
[----:B------:R-:W-:Y:S01]  /*177950*/  BAR.SYNC.DEFER_BLOCKING 0x0 ;  /* 0x0000000000007b1d */ /* 0x000fe20000010000 */
[----:B------:R-:W-:-:S02]  /*177960*/  PRMT R9, R9, 0x5410, R3 ;  /* 0x0000541009097816 */ /* 0x000fc40000000003 */
[----:B------:R-:W-:-:S03]  /*177970*/  PRMT R10, R10, 0x5410, R0 ;  /* 0x000054100a0a7816 */ /* 0x000fc60000000000 */
[----:B------:R-:W-:Y:S04]  /*177980*/  STSM.16.M88.4 [R28], R12 ;  /* 0x0000000c1c007844 */ /* 0x000fe80000000200 */
[----:B------:R1:W-:Y:S04]  /*177990*/  STSM.16.M88.4 [R28+0x200], R8 ;  /* 0x000200081c007844 */ /* 0x0003e80000000200 */
[----:B0-----:R-:W-:Y:S04]  /*1779a0*/  STL.64 [R1+0x80], R16 ;  /* 0x0000801001007387 */ /* 0x001fe80000100a00 */
[----:B------:R-:W-:Y:S04]  /*1779b0*/  STL.64 [R1+0x88], R18 ;  /* 0x0000881201007387 */ /* 0x000fe80000100a00 */
[----:B------:R-:W2:Y:S04]  /*1779c0*/  LDL.LU R4, [R1+0x1608] ;  /* 0x0016080001047983 */ /* 0x000ea80000300800 */
[----:B-1----:R-:W3:Y:S04]  /*1779d0*/  LDL.LU R8, [R1+0x1780] ;  /* 0x0017800001087983 */ /* 0x002ee80000300800 */
[----:B------:R-:W3:Y:S04]  /*1779e0*/  LDL.LU R9, [R1+0x177c] ;  /* 0x00177c0001097983 */ /* 0x000ee80000300800 */
[----:B------:R-:W4:Y:S04]  /*1779f0*/  LDL.LU R10, [R1+0x1778] ;  /* 0x00177800010a7983 */ /* 0x000f280000300800 */
[----:B------:R-:W2:Y:S04]  /*177a00*/  LDL.LU R12, [R1+0x1774] ;  /* 0x00177400010c7983 */ /* 0x000ea80000300800 */
[----:B------:R-:W2:Y:S04]  /*177a10*/  LDL.LU R13, [R1+0x176c] ;  /* 0x00176c00010d7983 */ /* 0x000ea80000300800 */
[----:B------:R-:W2:Y:S04]  /*177a20*/  LDL.LU R2, [R1+0x15e8] ;  /* 0x0015e80001027983 */ /* 0x000ea80000300800 */
[----:B------:R-:W2:Y:S04]  /*177a30*/  LDL.LU R3, [R1+0x1764] ;  /* 0x0017640001037983 */ /* 0x000ea80000300800 */
[----:B------:R-:W2:Y:S04]  /*177a40*/  LDL.LU R0, [R1+0x35c] ;  /* 0x00035c0001007983 */ /* 0x000ea80000300800 */
[----:B------:R-:W4:Y:S01]  /*177a50*/  LDL.LU R11, [R1+0xc74] ;  /* 0x000c7400010b7983 */ /* 0x000f220000300800 */
[----:B------:R-:W-:-:S02]  /*177a60*/  PRMT R7, R7, 0x5410, R27 ;  /* 0x0000541007077816 */ /* 0x000fc4000000001b */
[----:B------:R-:W-:Y:S02]  /*177a70*/  PRMT R15, R24, 0x5410, R21 ;  /* 0x00005410180f7816 */ /* 0x000fe40000000015 */
[----:B------:R-:W-:Y:S02]  /*177a80*/  PRMT R14, R26, 0x5410, R25 ;  /* 0x000054101a0e7816 */ /* 0x000fe40000000019 */
[----:B------:R-:W-:Y:S01]  /*177a90*/  PRMT R5, R29, 0x5410, R5 ;  /* 0x000054101d057816 */ /* 0x000fe20000000005 */
[----:B------:R-:W-:Y:S06]  /*177aa0*/  BAR.SYNC.DEFER_BLOCKING 0x0 ;  /* 0x0000000000007b1d */ /* 0x000fec0000010000 */
[----:B----4-:R0:W-:Y:S04]  /*177ab0*/  STL.64 [R1+0x5488], R10 ;  /* 0x0054880a01007387 */ /* 0x0101e80000100a00 */
[----:B---3--:R1:W-:Y:S01]  /*177ac0*/  STL.64 [R1+0x5480], R8 ;  /* 0x0054800801007387 */ /* 0x0083e20000100a00 */
[----:B0-----:R-:W-:-:S02]  /*177ad0*/  IMAD.MOV.U32 R10, RZ, RZ, R7 ;  /* 0x000000ffff0a7224 */ /* 0x001fc400078e0007 */
[----:B------:R-:W-:Y:S02]  /*177ae0*/  IMAD.MOV.U32 R11, RZ, RZ, R6 ;  /* 0x000000ffff0b7224 */ /* 0x000fe400078e0006 */
[----:B-1----:R-:W-:Y:S02]  /*177af0*/  IMAD.MOV.U32 R8, RZ, RZ, R15 ;  /* 0x000000ffff087224 */ /* 0x002fe400078e000f */
[----:B------:R-:W-:Y:S01]  /*177b00*/  IMAD.MOV.U32 R9, RZ, RZ, R14 ;  /* 0x000000ffff097224 */ /* 0x000fe200078e000e */
[----:B------:R0:W-:Y:S04]  /*177b10*/  STL.64 [R1+0x5498], R10 ;  /* 0x0054980a01007387 */ /* 0x0001e80000100a00 */
[----:B0-----:R-:W3:Y:S04]  /*177b20*/  LDL.LU R10, [R1+0x1744] ;  /* 0x00174400010a7983 */ /* 0x001ee80000300800 */
[----:B------:R-:W4:Y:S04]  /*177b30*/  LDL.LU R11, [R1+0xc3c] ;  /* 0x000c3c00010b7983 */ /* 0x000f280000300800 */
[----:B------:R0:W-:Y:S04]  /*177b40*/  STL.64 [R1+0x5490], R8 ;  /* 0x0054900801007387 */ /* 0x0001e80000100a00 */
[----:B0-----:R-:W2:Y:S04]  /*177b50*/  LDL.LU R9, [R1+0x1748] ;  /* 0x0017480001097983 */ /* 0x001ea80000300800 */
[----:B------:R-:W2:Y:S04]  /*177b60*/  LDL.LU R14, [R1+0x1628] ;  /* 0x00162800010e7983 */ /* 0x000ea80000300800 */
[----:B------:R-:W2:Y:S04]  /*177b70*/  LDL.LU R18, [R1+0x17a0] ;  /* 0x0017a00001127983 */ /* 0x000ea80000300800 */
[----:B------:R-:W2:Y:S04]  /*177b80*/  LDL.LU R15, [R1+0x1624] ;  /* 0x00162400010f7983 */ /* 0x000ea80000300800 */
[----:B--2---:R0:W-:Y:S04]  /*177b90*/  STL.64 [R1+0x5460], R14 ;  /* 0x0054600e01007387 */ /* 0x0041e80000100a00 */
[----:B0-----:R-:W2:Y:S04]  /*177ba0*/  LDL.LU R14, [R1+0x15ec] ;  /* 0x0015ec00010e7983 */ /* 0x001ea80000300800 */
[----:B------:R-:W2:Y:S04]  /*177bb0*/  LDL.LU R15, [R1+0x1768] ;  /* 0x00176800010f7983 */ /* 0x000ea80000300800 */
[----:B--2---:R0:W-:Y:S04]  /*177bc0*/  STL.64 [R1+0x54a8], R14 ;  /* 0x0054a80e01007387 */ /* 0x0041e80000100a00 */
[----:B0-----:R-:W3:Y:S04]  /*177bd0*/  LDL.LU R14, [R1+0x15a8] ;  /* 0x0015a800010e7983 */ /* 0x001ee80000300800 */
[----:B------:R-:W4:Y:S04]  /*177be0*/  LDL.LU R15, [R1+0x358] ;  /* 0x00035800010f7983 */ /* 0x000f280000300800 */
[----:B------:R0:W-:Y:S04]  /*177bf0*/  STL.64 [R1+0x54a0], R12 ;  /* 0x0054a00c01007387 */ /* 0x0001e80000100a00 */
[----:B0-----:R-:W2:Y:S04]  /*177c00*/  LDL.LU R13, [R1+0x15ac] ;  /* 0x0015ac00010d7983 */ /* 0x001ea80000300800 */
[----:B------:R-:W2:Y:S04]  /*177c10*/  LDL.LU R17, [R1+0x179c] ;  /* 0x00179c0001117983 */ /* 0x000ea80000300800 */
[----:B------:R-:W2:Y:S04]  /*177c20*/  LDL.LU R16, [R1+0x1620] ;  /* 0x0016200001107983 */ /* 0x000ea80000300800 */
[----:B------:R-:W2:Y:S01]  /*177c30*/  LDL.LU R19, [R1+0x178c] ;  /* 0x00178c0001137983 */ /* 0x000ea20000300800 */
[----:B------:R-:W-:Y:S01]  /*177c40*/  IMAD.MOV.U32 R8, RZ, RZ, R5 ;  /* 0x000000ffff087224 */ /* 0x000fe200078e0005 */
[----:B---3--:R-:W-:-:S02]  /*177c50*/  PRMT R10, R10, 0x5410, R14 ;  /* 0x000054100a0a7816 */ /* 0x008fc4000000000e */
[----:B----4-:R-:W-:Y:S02]  /*177c60*/  PRMT R11, R11, 0x5410, R15 ;  /* 0x000054100b0b7816 */ /* 0x010fe4000000000f */
[----:B--2---:R-:W-:Y:S02]  /*177c70*/  PRMT R9, R9, 0x5410, R13 ;  /* 0x0000541009097816 */ /* 0x004fe4000000000d */
[----:B------:R-:W0:Y:S04]  /*177c80*/  LDS.128 R12, [R23] ;  /* 0x00000000170c7984 */ /* 0x000e280000000c00 */
[----:B------:R1:W-:Y:S04]  /*177c90*/  STL.64 [R1+0x5470], R18 ;  /* 0x0054701201007387 */ /* 0x0003e80000100a00 */
[----:B-1----:R-:W2:Y:S04]  /*177ca0*/  LDL.LU R18, [R1+0x15f8] ;  /* 0x0015f80001127983 */ /* 0x002ea80000300800 */
[----:B------:R-:W3:Y:S04]  /*177cb0*/  LDL.LU R19, [R1+0x15f0] ;  /* 0x0015f00001137983 */ /* 0x000ee80000300800 */
[----:B------:R1:W-:Y:S04]  /*177cc0*/  STL.64 [R1+0x5468], R16 ;  /* 0x0054681001007387 */ /* 0x0003e80000100a00 */
[----:B-1----:R-:W4:Y:S04]  /*177cd0*/  LDL.LU R16, [R1+0x1604] ;  /* 0x0016040001107983 */ /* 0x002f280000300800 */
        /* <DEDUP_REMOVED lines=12> */
[----:B------:R-:W-:Y:S04]  /*177da0*/  STL.64 [R1+0x78], R14 ;  /* 0x0000780e01007387 */ /* 0x000fe80000100a00 */
[----:B------:R-:W0:Y:S01]  /*177db0*/  LDS.128 R12, [R23+0x400] ;  /* 0x00040000170c7984 */ /* 0x000e220000000c00 */
[----:B------:R-:W-:Y:S06]  /*177dc0*/  BAR.SYNC.DEFER_BLOCKING 0x0 ;  /* 0x0000000000007b1d */ /* 0x000fec0000010000 */
[----:B------:R-:W-:Y:S04]  /*177dd0*/  STSM.16.M88.4 [R28], R8 ;  /* 0x000000081c007844 */ /* 0x000fe80000000200 */
[----:B0-----:R-:W-:Y:S04]  /*177de0*/  STL.64 [R1+0x60], R12 ;  /* 0x0000600c01007387 */ /* 0x001fe80000100a00 */
[----:B------:R0:W-:Y:S04]  /*177df0*/  STL.64 [R1+0x68], R14 ;  /* 0x0000680e01007387 */ /* 0x0001e80000100a00 */
[----:B0-----:R-:W2:Y:S04]  /*177e00*/  LDL.LU.64 R14, [R1+0x54a8] ;  /* 0x0054a800010e7983 */ /* 0x001ea80000300a00 */
[----:B------:R-:W2:Y:S04]  /*177e10*/  LDL.LU.64 R12, [R1+0x54a0] ;  /* 0x0054a000010c7983 */ /* 0x000ea80000300a00 */
[----:B------:R-:W2:Y:S04]  /*177e20*/  LDL.LU.64 R10, [R1+0x5498] ;  /* 0x00549800010a7983 */ /* 0x000ea80000300a00 */
[----:B------:R-:W2:Y:S04]  /*177e30*/  LDL.LU.64 R8, [R1+0x5490] ;  /* 0x0054900001087983 */ /* 0x000ea80000300a00 */
[----:B--2---:R0:W-:Y:S04]  /*177e40*/  STSM.16.M88.4 [R28+0x200], R8 ;  /* 0x000200081c007844 */ /* 0x0041e80000000200 */
[----:B0-----:R-:W2:Y:S04]  /*177e50*/  LDL.LU.64 R10, [R1+0x5488] ;  /* 0x00548800010a7983 */ /* 0x001ea80000300a00 */
[----:B------:R-:W4:Y:S01]  /*177e60*/  LDL.LU.64 R8, [R1+0x5480] ;  /* 0x0054800001087983 */ /* 0x000f220000300a00 */
[----:B------:R-:W-:-:S02]  /*177e70*/  PRMT R12, R12, 0x5410, R18 ;  /* 0x000054100c0c7816 */ /* 0x000fc40000000012 */
[----:B---3--:R-:W-:Y:S02]  /*177e80*/  PRMT R13, R13, 0x5410, R19 ;  /* 0x000054100d0d7816 */ /* 0x008fe40000000013 */
[----:B------:R-:W-:Y:S02]  /*177e90*/  PRMT R14, R15, 0x5410, R14 ;  /* 0x000054100f0e7816 */ /* 0x000fe4000000000e */
[----:B------:R-:W-:Y:S01]  /*177ea0*/  PRMT R15, R3, 0x5410, R2 ;  /* 0x00005410030f7816 */ /* 0x000fe20000000002 */
[----:B------:R-:W-:Y:S01]  /*177eb0*/  BAR.SYNC.DEFER_BLOCKING 0x0 ;  /* 0x0000000000007b1d */ /* 0x000fe20000010000 */
[----:B--2---:R-:W-:Y:S02]  /*177ec0*/  PRMT R10, R10, 0x5410, R17 ;  /* 0x000054100a0a7816 */ /* 0x004fe40000000011 */
[----:B----4-:R-:W-:-:S03]  /*177ed0*/  PRMT R9, R9, 0x5410, R16 ;  /* 0x0000541009097816 */ /* 0x010fc60000000010 */
[----:B------:R-:W0:Y:S01]  /*177ee0*/  LDS.128 R16, [R23] ;  /* 0x0000000017107984 */ /* 0x000e220000000c00 */
[----:B------:R-:W-:-:S03]  /*177ef0*/  PRMT R8, R8, 0x5410, R4 ;  /* 0x0000541008087816 */ /* 0x000fc60000000004 */
        /* <DEDUP_REMOVED lines=8> */
[----:B0-----:R-:W3:Y:S04]  /*177f80*/  LDL.LU.64 R18, [R1+0x5470] ;  /* 0x0054700001127983 */ /* 0x001ee80000300a00 */
[----:B------:R-:W4:Y:S04]  /*177f90*/  LDL.LU.64 R16, [R1+0x5468] ;  /* 0x0054680001107983 */ /* 0x000f280000300a00 */
[----:B------:R-:W3:Y:S01]  /*177fa0*/  LDL.LU.64 R14, [R1+0x5460] ;  /* 0x00546000010e7983 */ /* 0x000ee20000300a00 */
[----:B------:R-:W-:-:S05]  /*177fb0*/  PRMT R11, R11, 0x5410, R0 ;  /* 0x000054100b0b7816 */ /* 0x000fca0000000000 */
[----:B------:R0:W-:Y:S01]  /*177fc0*/  STSM.16.M88.4 [R28+0x200], R8 ;  /* 0x000200081c007844 */ /* 0x0001e20000000200 */
[----:B------:R-:W-:Y:S02]  /*177fd0*/  PRMT R13, R27, 0x5410, R26 ;  /* 0x000054101b0d7816 */ /* 0x000fe4000000001a */
[----:B------:R-:W-:Y:S02]  /*177fe0*/  PRMT R12, R6, 0x5410, R5 ;  /* 0x00005410060c7816 */ /* 0x000fe40000000005 */
[----:B------:R-:W-:Y:S01]  /*177ff0*/  PRMT R5, R29, 0x5410, R7 ;  /* 0x000054101d057816 */ /* 0x000fe20000000007 */
[----:B0-----:R-:W2:Y:S04]  /*178000*/  LDL.LU R8, [R1+0x17c0] ;  /* 0x0017c00001087983 */ /* 0x001ea80000300800 */
[----:B------:R-:W2:Y:S01]  /*178010*/  LDL.LU R9, [R1+0x17b4] ;  /* 0x0017b40001097983 */ /* 0x000ea20000300800 */
[----:B------:R-:W-:Y:S01]  /*178020*/  BAR.SYNC.DEFER_BLOCKING 0x0 ;  /* 0x0000000000007b1d */ /* 0x000fe20000010000 */
[----:B---3--:R-:W-:-:S02]  /*178030*/  PRMT R18, R18, 0x5410, R14 ;  /* 0x0000541012127816 */ /* 0x008fc4000000000e */
[----:B------:R-:W-:-:S03]  /*178040*/  PRMT R14, R25, 0x5410, R24 ;  /* 0x00005410190e7816 */ /* 0x000fc60000000018 */
[----:B------:R-:W0:Y:S04]  /*178050*/  LDS.128 R24, [R23] ;  /* 0x0000000017187984 */ /* 0x000e280000000c00 */
[----:B0-----:R-:W-:Y:S04]  /*178060*/  STL.64 [R1+0x30], R24 ;  /* 0x0000301801007387 */ /* 0x001fe80000100a00 */
[----:B------:R0:W-:Y:S04]  /*178070*/  STL.64 [R1+0x38], R26 ;  /* 0x0000381a01007387 */ /* 0x0001e80000100a00 */
[----:B------:R-:W3:Y:S04]  /*178080*/  LDL.LU R2, [R1+0x17b8] ;  /* 0x0017b80001027983 */ /* 0x000ee80000300800 */
        /* <DEDUP_REMOVED lines=8> */
[----:B----4-:R-:W-:-:S03]  /*178110*/  PRMT R17, R17, 0x5410, R15 ;  /* 0x0000541011117816 */ /* 0x010fc6000000000f */
[----:B--2---:R0:W-:Y:S04]  /*178120*/  STL.64 [R1+0x5408], R10 ;  /* 0x0054080a01007387 */ /* 0x0041e80000100a00 */
[----:B0-----:R-:W2:Y:S04]  /*178130*/  LDL.LU R10, [R1+0x17ac] ;  /* 0x0017ac00010a7983 */ /* 0x001ea80000300800 */
[----:B------:R-:W2:Y:S01]  /*178140*/  LDL.LU R11, [R1+0x1634] ;  /* 0x00163400010b7983 */ /* 0x000ea20000300800 */
[----:B------:R-:W-:Y:S02]  /*178150*/  PRMT R16, R19, 0x5410, R16 ;  /* 0x0000541013107816 */ /* 0x000fe40000000010 */
[----:B------:R-:W-:Y:S01]  /*178160*/  PRMT R15, R21, 0x5410, R20 ;  /* 0x00005410150f7816 */ /* 0x000fe20000000014 */
[----:B--2---:R0:W-:Y:S04]  /*178170*/  STL.64 [R1+0x5438], R10 ;  /* 0x0054380a01007387 */ /* 0x0041e80000100a00 */
[----:B------:R1:W-:Y:S01]  /*178180*/  STL.64 [R1+0x5430], R8 ;  /* 0x0054300801007387 */ /* 0x0003e20000100a00 */
[----:B0-----:R-:W-:-:S02]  /*178190*/  IMAD.MOV.U32 R10, RZ, RZ, R16 ;  /* 0x000000ffff0a7224 */ /* 0x001fc400078e0010 */
[----:B------:R-:W-:Y:S02]  /*1781a0*/  IMAD.MOV.U32 R11, RZ, RZ, R15 ;  /* 0x000000ffff0b7224 */ /* 0x000fe400078e000f */
[----:B-1----:R-:W-:Y:S02]  /*1781b0*/  IMAD.MOV.U32 R8, RZ, RZ, R18 ;  /* 0x000000ffff087224 */ /* 0x002fe400078e0012 */
[----:B------:R-:W-:Y:S01]  /*1781c0*/  IMAD.MOV.U32 R9, RZ, RZ, R17 ;  /* 0x000000ffff097224 */ /* 0x000fe200078e0011 */
[----:B------:R0:W-:Y:S04]  /*1781d0*/  STL.64 [R1+0x5448], R10 ;  /* 0x0054480a01007387 */ /* 0x0001e80000100a00 */
[----:B------:R1:W-:Y:S01]  /*1781e0*/  STL.64 [R1+0x5440], R8 ;  /* 0x0054400801007387 */ /* 0x0003e20000100a00 */
[----:B0-----:R-:W-:-:S02]  /*1781f0*/  IMAD.MOV.U32 R10, RZ, RZ, R12 ;  /* 0x000000ffff0a7224 */ /* 0x001fc400078e000c */
[----:B------:R-:W-:Y:S02]  /*178200*/  IMAD.MOV.U32 R11, RZ, RZ, R5 ;  /* 0x000000ffff0b7224 */ /* 0x000fe400078e0005 */
[----:B-1----:R-:W-:Y:S02]  /*178210*/  IMAD.MOV.U32 R8, RZ, RZ, R14 ;  /* 0x000000ffff087224 */ /* 0x002fe400078e000e */
[----:B------:R-:W-:Y:S01]  /*178220*/  IMAD.MOV.U32 R9, RZ, RZ, R13 ;  /* 0x000000ffff097224 */ /* 0x000fe200078e000d */
[----:B------:R-:W-:Y:S04]  /*178230*/  STL.64 [R1+0x5458], R10 ;  /* 0x0054580a01007387 */ /* 0x000fe80000100a00 */
[----:B------:R-:W-:Y:S04]  /*178240*/  STL.64 [R1+0x5450], R8 ;  /* 0x0054500801007387 */ /* 0x000fe80000100a00 */
[----:B------:R-:W2:Y:S04]  /*178250*/  LDL.LU R12, [R1+0x165c] ;  /* 0x00165c00010c7983 */ /* 0x000ea80000300800 */
[----:B------:R-:W2:Y:S04]  /*178260*/  LDL.LU R13, [R1+0x17dc] ;  /* 0x0017dc00010d7983 */ /* 0x000ea80000300800 */
[----:B------:R-:W4:Y:S04]  /*178270*/  LDL.LU R14, [R1+0x1658] ;  /* 0x00165800010e7983 */ /* 0x000f280000300800 */
[----:B------:R-:W4:Y:S04]  /*178280*/  LDL.LU R15, [R1+0x17d8] ;  /* 0x0017d800010f7983 */ /* 0x000f280000300800 */
[----:B------:R-:W0:Y:S01]  /*178290*/  LDS.128 R8, [R23+0x400] ;  /* 0x0004000017087984 */ /* 0x000e220000000c00 */
[----:B------:R-:W-:Y:S06]  /*1782a0*/  BAR.SYNC.DEFER_BLOCKING 0x0 ;  /* 0x0000000000007b1d */ /* 0x000fec0000010000 */
[----:B----4-:R1:W-:Y:S04]  /*1782b0*/  STL.64 [R1+0x5418], R14 ;  /* 0x0054180e01007387 */ /* 0x0103e80000100a00 */
[----:B-1----:R-:W4:Y:S04]  /*1782c0*/  LDL.LU R14, [R1+0x1638] ;  /* 0x00163800010e7983 */ /* 0x002f280000300800 */
[----:B------:R-:W4:Y:S04]  /*1782d0*/  LDL.LU R15, [R1+0x17bc] ;  /* 0x0017bc00010f7983 */ /* 0x000f280000300800 */
[----:B--2---:R1:W-:Y:S04]  /*1782e0*/  STL.64 [R1+0x5410], R12 ;  /* 0x0054100c01007387 */ /* 0x0043e80000100a00 */
[----:B-1----:R-:W2:Y:S04]  /*1782f0*/  LDL.LU R12, [R1+0x1640] ;  /* 0x00164000010c7983 */ /* 0x002ea80000300800 */
        /* <DEDUP_REMOVED lines=8> */
[----:B------:R-:W-:Y:S04]  /*178380*/  STL.64 [R1+0x5420], R16 ;  /* 0x0054201001007387 */ /* 0x000fe80000100a00 */
[----:B------:R-:W2:Y:S04]  /*178390*/  LDL.LU R25, [R1+0x17c8] ;  /* 0x0017c80001197983 */ /* 0x000ea80000300800 */
[----:B------:R-:W2:Y:S04]  /*1783a0*/  LDL.LU R20, [R1+0x1648] ;  /* 0x0016480001147983 */ /* 0x000ea80000300800 */
[----:B------:R-:W2:Y:S04]  /*1783b0*/  LDL.LU R26, [R1+0x17c4] ;  /* 0x0017c400011a7983 */ /* 0x000ea80000300800 */
[----:B------:R-:W2:Y:S04]  /*1783c0*/  LDL.LU R21, [R1+0x368] ;  /* 0x0003680001157983 */ /* 0x000ea80000300800 */
[----:B------:R-:W2:Y:S04]  /*1783d0*/  LDL.LU R5, [R1+0xc10] ;  /* 0x000c100001057983 */ /* 0x000ea80000300800 */
[----:B0-----:R-:W-:Y:S04]  /*1783e0*/  STL.64 [R1+0x20], R8 ;  /* 0x0000200801007387 */ /* 0x001fe80000100a00 */
        /* <DEDUP_REMOVED lines=9> */
[----:B------:R-:W-:Y:S01]  /*178480*/  BAR.SYNC.DEFER_BLOCKING 0x0 ;  /* 0x0000000000007b1d */ /* 0x000fe20000010000 */
[----:B--2---:R-:W-:-:S02]  /*178490*/  PRMT R9, R9, 0x5410, R12 ;  /* 0x0000541009097816 */ /* 0x004fc4000000000c */
[----:B----4-:R-:W-:Y:S02]  /*1784a0*/  PRMT R12, R15, 0x5410, R14 ;  /* 0x000054100f0c7816 */ /* 0x010fe4000000000e */
[----:B------:R-:W-:Y:S02]  /*1784b0*/  PRMT R14, R6, 0x5410, R27 ;  /* 0x00005410060e7816 */ /* 0x000fe4000000001b */
[----:B------:R-:W2:Y:S01]  /*1784c0*/  LDL.LU R27, [R1+0x167c] ;  /* 0x00167c00011b7983 */ /* 0x000ea20000300800 */
[----:B------:R-:W-:-:S03]  /*1784d0*/  PRMT R8, R8, 0x5410, R19 ;  /* 0x0000541008087816 */ /* 0x000fc60000000013 */
[----:B------:R-:W0:Y:S01]  /*1784e0*/  LDS.128 R16, [R23] ;  /* 0x0000000017107984 */ /* 0x000e220000000c00 */
[----:B------:R-:W-:Y:S02]  /*1784f0*/  PRMT R15, R29, 0x5410, R7 ;  /* 0x000054101d0f7816 */ /* 0x000fe40000000007 */
[----:B------:R-:W-:Y:S02]  /*178500*/  PRMT R10, R10, 0x5410, R13 ;  /* 0x000054100a0a7816 */ /* 0x000fe4000000000d */
[----:B---3--:R-:W-:Y:S02]  /*178510*/  PRMT R13, R2, 0x5410, R11 ;  /* 0x00005410020d7816 */ /* 0x008fe4000000000b */
[----:B------:R-:W-:Y:S01]  /*178520*/  PRMT R11, R0, 0x5410, R3 ;  /* 0x00005410000b7816 */ /* 0x000fe20000000003 */
[----:B--2---:R-:W-:Y:S04]  /*178530*/  STL [R1+0x5400], R27 ;  /* 0x0054001b01007387 */ /* 0x004fe80000100800 */
[----:B------:R-:W2:Y:S04]  /*178540*/  LDL.LU R6, [R1+0x1800] ;  /* 0x0018000001067983 */ /* 0x000ea80000300800 */
[----:B------:R-:W3:Y:S04]  /*178550*/  LDL.LU R7, [R1+0x1678] ;  /* 0x0016780001077983 */ /* 0x000ee80000300800 */
[----:B------:R-:W3:Y:S04]  /*178560*/  LDL.LU R29, [R1+0x17fc] ;  /* 0x0017fc00011d7983 */ /* 0x000ee80000300800 */
[----:B0-----:R-:W-:Y:S04]  /*178570*/  STL.64 [R1+0x10], R16 ;  /* 0x0000101001007387 */ /* 0x001fe80000100a00 */
[----:B------:R-:W-:Y:S04]  /*178580*/  STL.64 [R1+0x18], R18 ;  /* 0x0000181201007387 */ /* 0x000fe80000100a00 */
[----:B------:R-:W0:Y:S01]  /*178590*/  LDS.128 R16, [R23+0x400] ;  /* 0x0004000017107984 */ /* 0x000e220000000c00 */
[----:B------:R-:W-:Y:S06]  /*1785a0*/  BAR.SYNC.DEFER_BLOCKING 0x0 ;  /* 0x0000000000007b1d */ /* 0x000fec0000010000 */
[----:B------:R-:W-:Y:S04]  /*1785b0*/  STSM.16.M88.4 [R28], R12 ;  /* 0x0000000c1c007844 */ /* 0x000fe80000000200 */
[----:B------:R-:W-:Y:S04]  /*1785c0*/  STSM.16.M88.4 [R28+0x200], R8 ;  /* 0x000200081c007844 */ /* 0x000fe80000000200 */
[----:B0-----:R-:W-:Y:S04]  /*1785d0*/  STL.64 [R1], R16 ;  /* 0x0000001001007387 */ /* 0x001fe80000100a00 */
[----:B------:R0:W-:Y:S04]  /*1785e0*/  STL.64 [R1+0x8], R18 ;  /* 0x0000081201007387 */ /* 0x0001e80000100a00 */
[----:B0-----:R-:W4:Y:S04]  /*1785f0*/  LDL.LU.64 R18, [R1+0x5428] ;  /* 0x0054280001127983 */ /* 0x001f280000300a00 */
[----:B------:R-:W2:Y:S04]  /*178600*/  LDL.LU.64 R16, [R1+0x5420] ;  /* 0x0054200001107983 */ /* 0x000ea80000300a00 */
[----:B------:R-:W2:Y:S04]  /*178610*/  LDL.LU.64 R14, [R1+0x5418] ;  /* 0x00541800010e7983 */ /* 0x000ea80000300a00 */
[----:B------:R-:W2:Y:S04]  /*178620*/  LDL.LU.64 R12, [R1+0x5410] ;  /* 0x00541000010c7983 */ /* 0x000ea80000300a00 */
[----:B------:R-:W3:Y:S01]  /*178630*/  LDL.LU.64 R10, [R1+0x5408] ;  /* 0x00540800010a7983 */ /* 0x000ee20000300a00 */
[----:B------:R-:W-:-:S03]  /*178640*/  PRMT R27, R5, 0x5410, R21 ;  /* 0x00005410051b7816 */ /* 0x000fc60000000015 */
[----:B------:R-:W3:Y:S01]  /*178650*/  LDL.LU R5, [R1+0x17f8] ;  /* 0x0017f80001057983 */ /* 0x000ee20000300800 */
[----:B------:R-:W-:Y:S01]  /*178660*/  PRMT R26, R26, 0x5410, R20 ;  /* 0x000054101a1a7816 */ /* 0x000fe20000000014 */
[----:B------:R-:W-:Y:S01]  /*178670*/  BAR.SYNC.DEFER_BLOCKING 0x0 ;  /* 0x0000000000007b1d */ /* 0x000fe20000010000 */
[----:B----4-:R-:W-:Y:S02]  /*178680*/  PRMT R24, R24, 0x5410, R18 ;  /* 0x0000541018187816 */ /* 0x010fe40000000012 */
[----:B------:R-:W-:Y:S02]  /*178690*/  PRMT R25, R25, 0x5410, R19 ;  /* 0x0000541019197816 */ /* 0x000fe40000000013 */
[----:B--2---:R-:W-:Y:S02]  /*1786a0*/  PRMT R9, R13, 0x5410, R12 ;  /* 0x000054100d097816 */ /* 0x004fe4000000000c */
[----:B---3--:R-:W-:Y:S02]  /*1786b0*/  PRMT R8, R11, 0x5410, R10 ;  /* 0x000054100b087816 */ /* 0x008fe4000000000a */
[----:B------:R-:W-:-:S02]  /*1786c0*/  PRMT R11, R16, 0x5410, R17 ;  /* 0x00005410100b7816 */ /* 0x000fc40000000011 */
[----:B------:R-:W0:Y:S01]  /*1786d0*/  LDS.128 R16, [R23] ;  /* 0x0000000017107984 */ /* 0x000e220000000c00 */
[----:B------:R-:W-:-:S03]  /*1786e0*/  PRMT R10, R15, 0x5410, R14 ;  /* 0x000054100f0a7816 */ /* 0x000fc6000000000e */
[----:B------:R-:W1:Y:S01]  /*1786f0*/  LDS.128 R12, [R23+0x400] ;  /* 0x00040000170c7984 */ /* 0x000e620000000c00 */
[----:B------:R-:W-:Y:S06]  /*178700*/  BAR.SYNC.DEFER_BLOCKING 0x0 ;  /* 0x0000000000007b1d */ /* 0x000fec0000010000 */
[----:B0-----:R-:W-:Y:S04]  /*178710*/  STL.64 [R1+0x320], R16 ;  /* 0x0003201001007387 */ /* 0x001fe80000100a00 */
[----:B------:R-:W-:Y:S04]  /*178720*/  STL.64 [R1+0x328], R18 ;  /* 0x0003281201007387 */ /* 0x000fe80000100a00 */
[----:B------:R-:W2:Y:S04]  /*178730*/  LDL.LU R2, [R1+0x17ec] ;  /* 0x0017ec0001027983 */ /* 0x000ea80000300800 */
[----:B-1----:R-:W-:Y:S04]  /*178740*/  STL.64 [R1+0x3d0], R12 ;  /* 0x0003d00c01007387 */ /* 0x002fe80000100a00 */
[----:B------:R0:W-:Y:S04]  /*178750*/  STL.64 [R1+0x3d8], R14 ;  /* 0x0003d80e01007387 */ /* 0x0001e80000100a00 */
[----:B------:R1:W-:Y:S04]  /*178760*/  STSM.16.M88.4 [R28], R24 ;  /* 0x000000181c007844 */ /* 0x0003e80000000200 */
[----:B0-----:R-:W3:Y:S04]  /*178770*/  LDL.LU R14, [R1+0x1668] ;  /* 0x00166800010e7983 */ /* 0x001ee80000300800 */
[----:B------:R-:W3:Y:S04]  /*178780*/  LDL.LU R15, [R1+0x17e8] ;  /* 0x0017e800010f7983 */ /* 0x000ee80000300800 */
[----:B------:R-:W4:Y:S04]  /*178790*/  LDL.LU R17, [R1+0x1664] ;  /* 0x0016640001117983 */ /* 0x000f280000300800 */
[----:B------:R-:W4:Y:S04]  /*1787a0*/  LDL.LU R16, [R1+0x17e4] ;  /* 0x0017e40001107983 */ /* 0x000f280000300800 */
[----:B------:R-:W2:Y:S04]  /*1787b0*/  LDL.LU R18, [R1+0x36c] ;  /* 0x00036c0001127983 */ /* 0x000ea80000300800 */
[----:B------:R-:W2:Y:S04]  /*1787c0*/  LDL.LU R19, [R1+0xc90] ;  /* 0x000c900001137983 */ /* 0x000ea80000300800 */
[----:B-1----:R-:W2:Y:S04]  /*1787d0*/  LDL.LU R27, [R1+0x5400] ;  /* 0x00540000011b7983 */ /* 0x002ea80000300800 */
[----:B------:R0:W-:Y:S04]  /*1787e0*/  STSM.16.M88.4 [R28+0x200], R8 ;  /* 0x000200081c007844 */ /* 0x0001e80000000200 */
[----:B------:R-:W3:Y:S04]  /*1787f0*/  LDL.LU R3, [R1+0x1698] ;  /* 0x0016980001037983 */ /* 0x000ee80000300800 */
[----:B0-----:R-:W3:Y:S04]  /*178800*/  LDL.LU R8, [R1+0x1820] ;  /* 0x0018200001087983 */ /* 0x001ee80000300800 */
[----:B------:R-:W3:Y:S04]  /*178810*/  LDL.LU R0, [R1+0x1694] ;  /* 0x0016940001007983 */ /* 0x000ee80000300800 */
[----:B------:R-:W3:Y:S04]  /*178820*/  LDL.LU R9, [R1+0x181c] ;  /* 0x00181c0001097983 */ /* 0x000ee80000300800 */
[----:B------:R-:W3:Y:S04]  /*178830*/  LDL.LU R10, [R1+0x1690] ;  /* 0x00169000010a7983 */ /* 0x000ee80000300800 */
[----:B------:R-:W3:Y:S01]  /*178840*/  LDL.LU R11, [R1+0x180c] ;  /* 0x00180c00010b7983 */ /* 0x000ee20000300800 */
[----:B------:R-:W-:Y:S01]  /*178850*/  PRMT R29, R29, 0x5410, R7 ;  /* 0x000054101d1d7816 */ /* 0x000fe20000000007 */
[----:B------:R-:W-:Y:S01]  /*178860*/  BAR.SYNC.DEFER_BLOCKING 0x0 ;  /* 0x0000000000007b1d */ /* 0x000fe20000010000 */
[----:B--2---:R-:W-:-:S05]  /*178870*/  PRMT R6, R6, 0x5410, R27 ;  /* 0x0000541006067816 */ /* 0x004fca000000001b */
[----:B---3--:R0:W-:Y:S04]  /*178880*/  STL.64 [R1+0x53e8], R10 ;  /* 0x0053e80a01007387 */ /* 0x0081e80000100a00 */
[----:B0-----:R-:W2:Y:S04]  /*178890*/  LDL.LU R10, [R1+0x17f4] ;  /* 0x0017f400010a7983 */ /* 0x001ea80000300800 */
[----:B------:R-:W3:Y:S04]  /*1788a0*/  LDL.LU R11, [R1+0x166c] ;  /* 0x00166c00010b7983 */ /* 0x000ee80000300800 */
[----:B------:R0:W-:Y:S04]  /*1788b0*/  STL.64 [R1+0x53e0], R8 ;  /* 0x0053e00801007387 */ /* 0x0001e80000100a00 */
        /* <DEDUP_REMOVED lines=10> */
[----:B--2---:R-:W-:-:S02]  /*178960*/  PRMT R5, R5, 0x5410, R8 ;  /* 0x0000541005057816 */ /* 0x004fc40000000008 */
[----:B---3--:R-:W-:Y:S02]  /*178970*/  PRMT R8, R10, 0x5410, R9 ;  /* 0x000054100a087816 */ /* 0x008fe40000000009 */
[----:B------:R-:W-:Y:S01]  /*178980*/  PRMT R10, R15, 0x5410, R14 ;  /* 0x000054100f0a7816 */ /* 0x000fe2000000000e */
[----:B----4-:R0:W-:Y:S04]  /*178990*/  STL.64 [R1+0x53f8], R26 ;  /* 0x0053f81a01007387 */ /* 0x0101e80000100a00 */
[----:B------:R-:W-:Y:S01]  /*1789a0*/  STL.64 [R1+0x53f0], R24 ;  /* 0x0053f01801007387 */ /* 0x000fe20000100a00 */
[----:B0-----:R-:W-:-:S03]  /*1789b0*/  IMAD.MOV.U32 R27, RZ, RZ, R6 ;  /* 0x000000ffff1b7224 */ /* 0x001fc600078e0006 */
[----:B------:R-:W2:Y:S04]  /*1789c0*/  LDL.LU R6, [R1+0x370] ;  /* 0x0003700001067983 */ /* 0x000ea80000300800 */
[----:B------:R-:W2:Y:S04]  /*1789d0*/  LDL.LU R7, [R1+0xbdc] ;  /* 0x000bdc0001077983 */ /* 0x000ea80000300800 */
[----:B------:R-:W3:Y:S04]  /*1789e0*/  LDL.LU R14, [R1+0x16b4] ;  /* 0x0016b400010e7983 */ /* 0x000ee80000300800 */
[----:B------:R-:W3:Y:S01]  /*1789f0*/  LDL.LU R15, [R1+0x1840] ;  /* 0x00184000010f7983 */ /* 0x000ee20000300800 */
[----:B------:R-:W-:-:S02]  /*178a00*/  PRMT R9, R2, 0x5410, R11 ;  /* 0x0000541002097816 */ /* 0x000fc4000000000b */
[----:B------:R-:W-:Y:S02]  /*178a10*/  PRMT R11, R16, 0x5410, R17 ;  /* 0x00005410100b7816 */ /* 0x000fe40000000011 */
[----:B------:R-:W-:Y:S02]  /*178a20*/  PRMT R2, R19, 0x5410, R18 ;  /* 0x0000541013027816 */ /* 0x000fe40000000012 */
[----:B------:R-:W0:Y:S04]  /*178a30*/  LDS.128 R16, [R23] ;  /* 0x0000000017107984 */ /* 0x000e280000000c00 */
[----:B0-----:R0:W-:Y:S04]  /*178a40*/  STL.64 [R1+0x3b0], R16 ;  /* 0x0003b01001007387 */ /* 0x0011e80000100a00 */
[----:B------:R1:W-:Y:S04]  /*178a50*/  STL.64 [R1+0x3b8], R18 ;  /* 0x0003b81201007387 */ /* 0x0003e80000100a00 */
[----:B---3--:R-:W-:Y:S04]  /*178a60*/  STL.64 [R1+0x53c8], R14 ;  /* 0x0053c80e01007387 */ /* 0x008fe80000100a00 */
[----:B0-----:R-:W3:Y:S04]  /*178a70*/  LDL.LU R17, [R1+0x16b0] ;  /* 0x0016b00001117983 */ /* 0x001ee80000300800 */
[----:B------:R-:W3:Y:S04]  /*178a80*/  LDL.LU R16, [R1+0x1834] ;  /* 0x0018340001107983 */ /* 0x000ee80000300800 */
[----:B-1----:R-:W4:Y:S04]  /*178a90*/  LDL.LU R18, [R1+0x16ac] ;  /* 0x0016ac0001127983 */ /* 0x002f280000300800 */
[----:B------:R-:W4:Y:S04]  /*178aa0*/  LDL.LU R19, [R1+0x182c] ;  /* 0x00182c0001137983 */ /* 0x000f280000300800 */
[----:B----4-:R-:W-:Y:S04]  /*178ab0*/  STL.64 [R1+0x53d8], R18 ;  /* 0x0053d81201007387 */ /* 0x010fe80000100a00 */
[----:B---3--:R0:W-:Y:S02]  /*178ac0*/  STL.64 [R1+0x53d0], R16 ;  /* 0x0053d01001007387 */ /* 0x0081e40000100a00 */
[----:B0-----:R-:W-:-:S02]  /*178ad0*/  IMAD.MOV.U32 R16, RZ, RZ, R27 ;  /* 0x000000ffff107224 */ /* 0x001fc400078e001b */
[----:B------:R-:W0:Y:S01]  /*178ae0*/  LDS.128 R24, [R23+0x400] ;  /* 0x0004000017187984 */ /* 0x000e220000000c00 */
[----:B------:R-:W-:Y:S01]  /*178af0*/  BAR.SYNC.DEFER_BLOCKING 0x0 ;  /* 0x0000000000007b1d */ /* 0x000fe20000010000 */
[----:B------:R-:W-:Y:S02]  /*178b00*/  IMAD.MOV.U32 R18, RZ, RZ, R5 ;  /* 0x000000ffff127224 */ /* 0x000fe400078e0005 */
[----:B------:R-:W-:-:S03]  /*178b10*/  IMAD.MOV.U32 R17, RZ, RZ, R29 ;  /* 0x000000ffff117224 */ /* 0x000fc600078e001d */
[----:B------:R-:W3:Y:S04]  /*178b20*/  LDL.LU R5, [R1+0x16a8] ;  /* 0x0016a80001057983 */ /* 0x000ee80000300800 */
[----:B------:R-:W3:Y:S04]  /*178b30*/  LDL.LU R29, [R1+0x183c] ;  /* 0x00183c00011d7983 */ /* 0x000ee80000300800 */
[----:B------:R-:W-:Y:S04]  /*178b40*/  STSM.16.M88.4 [R28], R8 ;  /* 0x000000081c007844 */ /* 0x000fe80000000200 */
[----:B0-----:R-:W-:Y:S04]  /*178b50*/  STL.64 [R1+0x390], R24 ;  /* 0x0003901801007387 */ /* 0x001fe80000100a00 */
[----:B------:R0:W-:Y:S04]  /*178b60*/  STL.64 [R1+0x398], R26 ;  /* 0x0003981a01007387 */ /* 0x0001e80000100a00 */
[----:B0-----:R-:W4:Y:S04]  /*178b70*/  LDL.LU.64 R26, [R1+0x53f8] ;  /* 0x0053f800011a7983 */ /* 0x001f280000300a00 */
[----:B------:R-:W3:Y:S04]  /*178b80*/  LDL.LU.64 R24, [R1+0x53f0] ;  /* 0x0053f00001187983 */ /* 0x000ee80000300a00 */
[----:B------:R-:W3:Y:S04]  /*178b90*/  LDL.LU.64 R10, [R1+0x53e8] ;  /* 0x0053e800010a7983 */ /* 0x000ee80000300a00 */
[----:B------:R-:W3:Y:S01]  /*178ba0*/  LDL.LU.64 R8, [R1+0x53e0] ;  /* 0x0053e00001087983 */ /* 0x000ee20000300a00 */
[----:B------:R-:W-:-:S05]  /*178bb0*/  IMAD.MOV.U32 R19, RZ, RZ, R2 ;  /* 0x000000ffff137224 */ /* 0x000fca00078e0002 */
[----:B------:R-:W-:Y:S01]  /*178bc0*/  STSM.16.M88.4 [R28+0x200], R16 ;  /* 0x000200101c007844 */ /* 0x000fe20000000200 */
[----:B------:R-:W-:Y:S06]  /*178bd0*/  BAR.SYNC.DEFER_BLOCKING 0x0 ;  /* 0x0000000000007b1d */ /* 0x000fec0000010000 */
[----:B------:R-:W0:Y:S01]  /*178be0*/  LDS.128 R16, [R23] ;  /* 0x0000000017107984 */ /* 0x000e220000000c00 */
[----:B--2---:R-:W-:Y:S02]  /*178bf0*/  PRMT R15, R7, 0x5410, R6 ;  /* 0x00005410070f7816 */ /* 0x004fe40000000006 */
[----:B----4-:R-:W-:-:S02]  /*178c00*/  PRMT R14, R27, 0x5410, R26 ;  /* 0x000054101b0e7816 */ /* 0x010fc4000000001a */
[----:B---3--:R-:W-:Y:S02]  /*178c10*/  PRMT R10, R11, 0x5410, R10 ;  /* 0x000054100b0a7816 */ /* 0x008fe4000000000a */
[----:B------:R-:W-:Y:S02]  /*178c20*/  PRMT R11, R13, 0x5410, R12 ;  /* 0x000054100d0b7816 */ /* 0x000fe4000000000c */
[----:B------:R-:W-:Y:S02]  /*178c30*/  PRMT R12, R21, 0x5410, R20 ;  /* 0x00005410150c7816 */ /* 0x000fe40000000014 */
[----:B------:R-:W2:Y:S01]  /*178c40*/  LDL.LU R20, [R1+0x16a4] ;  /* 0x0016a40001147983 */ /* 0x000ea20000300800 */
[----:B------:R-:W-:-:S03]  /*178c50*/  PRMT R13, R25, 0x5410, R24 ;  /* 0x00005410190d7816 */ /* 0x000fc60000000018 */
[----:B------:R-:W2:Y:S04]  /*178c60*/  LDL.LU R21, [R1+0x1838] ;  /* 0x0018380001157983 */ /* 0x000ea80000300800 */
[----:B------:R-:W3:Y:S04]  /*178c70*/  LDL.LU R24, [R1+0x16a0] ;  /* 0x0016a00001187983 */ /* 0x000ee80000300800 */
        /* <DEDUP_REMOVED lines=8> */
[----:B------:R-:W-:Y:S01]  /*178d00*/  BAR.SYNC.DEFER_BLOCKING 0x0 ;  /* 0x0000000000007b1d */ /* 0x000fe20000010000 */
[----:B------:R-:W-:-:S02]  /*178d10*/  PRMT R8, R8, 0x5410, R3 ;  /* 0x0000541008087816 */ /* 0x000fc40000000003 */
[----:B------:R-:W-:-:S03]  /*178d20*/  PRMT R9, R9, 0x5410, R0 ;  /* 0x0000541009097816 */ /* 0x000fc60000000000 */
[----:B------:R1:W-:Y:S04]  /*178d30*/  STSM.16.M88.4 [R28], R12 ;  /* 0x0000000c1c007844 */ /* 0x0003e80000000200 */
[----:B------:R-:W-:Y:S04]  /*178d40*/  STSM.16.M88.4 [R28+0x200], R8 ;  /* 0x000200081c007844 */ /* 0x000fe80000000200 */
[----:B0-----:R-:W-:Y:S04]  /*178d50*/  STL.64 [R1+0x370], R16 ;  /* 0x0003701001007387 */ /* 0x001fe80000100a00 */
[----:B------:R0:W-:Y:S01]  /*178d60*/  STL.64 [R1+0x378], R18 ;  /* 0x0003781201007387 */ /* 0x0001e20000100a00 */
[----:B-1----:R-:W-:-:S03]  /*178d70*/  PRMT R12, R29, 0x5410, R5 ;  /* 0x000054101d0c7816 */ /* 0x002fc60000000005 */
[----:B0-----:R-:W2:Y:S04]  /*178d80*/  LDL.LU.64 R18, [R1+0x53d8] ;  /* 0x0053d80001127983 */ /* 0x001ea80000300a00 */
[----:B------:R-:W3:Y:S04]  /*178d90*/  LDL.LU.64 R16, [R1+0x53d0] ;  /* 0x0053d00001107983 */ /* 0x000ee80000300a00 */
[----:B------:R-:W4:Y:S04]  /*178da0*/  LDL.LU.64 R14, [R1+0x53c8] ;  /* 0x0053c800010e7983 */ /* 0x000f280000300a00 */
[----:B------:R-:W4:Y:S04]  /*178db0*/  LDL.LU R29, [R1+0x16d0] ;  /* 0x0016d000011d7983 */ /* 0x000f280000300800 */
[----:B------:R-:W4:Y:S04]  /*178dc0*/  LDL.LU R8, [R1+0x1860] ;  /* 0x0018600001087983 */ /* 0x000f280000300800 */
[----:B------:R-:W4:Y:S04]  /*178dd0*/  LDL.LU R9, [R1+0x185c] ;  /* 0x00185c0001097983 */ /* 0x000f280000300800 */
[----:B------:R-:W4:Y:S04]  /*178de0*/  LDL.LU R10, [R1+0x1858] ;  /* 0x00185800010a7983 */ /* 0x000f280000300800 */
[----:B------:R-:W4:Y:S01]  /*178df0*/  LDL.LU R11, [R1+0x1854] ;  /* 0x00185400010b7983 */ /* 0x000f220000300800 */
[----:B------:R-:W-:Y:S01]  /*178e00*/  BAR.SYNC.DEFER_BLOCKING 0x0 ;  /* 0x0000000000007b1d */ /* 0x000fe20000010000 */
[----:B--2---:R-:W-:-:S02]  /*178e10*/  PRMT R0, R19, 0x5410, R18 ;  /* 0x0000541013007816 */ /* 0x004fc40000000012 */
[----:B---3--:R-:W-:Y:S02]  /*178e20*/  PRMT R2, R16, 0x5410, R17 ;  /* 0x0000541010027816 */ /* 0x008fe40000000011 */
[----:B----4-:R-:W-:Y:S01]  /*178e30*/  PRMT R3, R15, 0x5410, R14 ;  /* 0x000054100f037816 */ /* 0x010fe2000000000e */
[----:B------:R0:W-:Y:S04]  /*178e40*/  STL.64 [R1+0x53b8], R10 ;  /* 0x0053b80a01007387 */ /* 0x0001e80000100a00 */
[----:B------:R1:W-:Y:S01]  /*178e50*/  STL.64 [R1+0x53b0], R8 ;  /* 0x0053b00801007387 */ /* 0x0003e20000100a00 */
[----:B0-----:R-:W-:Y:S02]  /*178e60*/  IMAD.MOV.U32 R10, RZ, RZ, R0 ;  /* 0x000000ffff0a7224 */ /* 0x001fe400078e0000 */
[----:B-1----:R-:W-:-:S02]  /*178e70*/  IMAD.MOV.U32 R9, RZ, RZ, R2 ;  /* 0x000000ffff097224 */ /* 0x002fc400078e0002 */
[----:B------:R-:W-:Y:S01]  /*178e80*/  IMAD.MOV.U32 R8, RZ, RZ, R3 ;  /* 0x000000ffff087224 */ /* 0x000fe200078e0003 */
[----:B------:R-:W2:Y:S04]  /*178e90*/  LDL.LU R2, [R1+0x1848] ;  /* 0x0018480001027983 */ /* 0x000ea80000300800 */
[----:B------:R-:W3:Y:S04]  /*178ea0*/  LDL.LU R3, [R1+0x16b8] ;  /* 0x0016b80001037983 */ /* 0x000ee80000300800 */
[----:B------:R-:W3:Y:S04]  /*178eb0*/  LDL.LU R0, [R1+0x1844] ;  /* 0x0018440001007983 */ /* 0x000ee80000300800 */
[----:B------:R-:W4:Y:S04]  /*178ec0*/  LDL.LU R17, [R1+0x3ec] ;  /* 0x0003ec0001117983 */ /* 0x000f280000300800 */
[----:B------:R-:W2:Y:S04]  /*178ed0*/  LDL.LU R5, [R1+0x404] ;  /* 0x0004040001057983 */ /* 0x000ea80000300800 */
[----:B--2---:R0:W-:Y:S02]  /*178ee0*/  STL.64 [R1+0x53c0], R4 ;  /* 0x0053c00401007387 */ /* 0x0041e40000100a00 */
[----:B0-----:R-:W-:-:S02]  /*178ef0*/  IMAD.MOV.U32 R4, RZ, RZ, R12 ;  /* 0x000000ffff047224 */ /* 0x001fc400078e000c */
[----:B------:R-:W2:Y:S04]  /*178f00*/  LDL.LU.64 R12, [R1+0x2cc0] ;  /* 0x002cc000010c7983 */ /* 0x000ea80000300a00 */
[----:B------:R-:W2:Y:S01]  /*178f10*/  LDL.LU.64 R14, [R1+0x2cb8] ;  /* 0x002cb800010e7983 */ /* 0x000ea20000300a00 */
[----:B------:R-:W-:Y:S02]  /*178f20*/  PRMT R6, R6, 0x5410, R24 ;  /* 0x0000541006067816 */ /* 0x000fe40000000018 */
[----:B------:R-:W-:Y:S02]  /*178f30*/  PRMT R7, R7, 0x5410, R25 ;  /* 0x0000541007077816 */ /* 0x000fe40000000019 */
[----:B------:R-:W-:Y:S02]  /*178f40*/  PRMT R11, R27, 0x5410, R26 ;  /* 0x000054101b0b7816 */ /* 0x000fe4000000001a */
[----:B------:R-:W0:Y:S04]  /*178f50*/  LDS.128 R24, [R23] ;  /* 0x0000000017187984 */ /* 0x000e280000000c00 */
[----:B--2---:R1:W-:Y:S04]  /*178f60*/  STL.64 [R1+0x5390], R14 ;  /* 0x0053900e01007387 */ /* 0x0043e80000100a00 */
[----:B-1----:R-:W2:Y:S04]  /*178f70*/  LDL.LU R14, [R1+0x184c] ;  /* 0x00184c00010e7983 */ /* 0x002ea80000300800 */
[----:B------:R-:W2:Y:S04]  /*178f80*/  LDL.LU R15, [R1+0x16bc] ;  /* 0x0016bc00010f7983 */ /* 0x000ea80000300800 */
[----:B------:R1:W-:Y:S04]  /*178f90*/  STL.64 [R1+0x5388], R12 ;  /* 0x0053880c01007387 */ /* 0x0003e80000100a00 */
[----:B-1----:R-:W2:Y:S04]  /*178fa0*/  LDL.LU R12, [R1+0x16c4] ;  /* 0x0016c400010c7983 */ /* 0x002ea80000300800 */
[----:B------:R-:W2:Y:S04]  /*178fb0*/  LDL.LU R13, [R1+0x16c0] ;  /* 0x0016c000010d7983 */ /* 0x000ea80000300800 */
[----:B------:R-:W2:Y:S04]  /*178fc0*/  LDL.LU.64 R18, [R1+0x2cb0] ;  /* 0x002cb00001127983 */ /* 0x000ea80000300a00 */
[----:B------:R-:W3:Y:S01]  /*178fd0*/  LDL.LU R16, [R1+0x3c4] ;  /* 0x0003c40001107983 */ /* 0x000ee20000300800 */
[----:B------:R-:W-:-:S03]  /*178fe0*/  PRMT R5, R21, 0x5410, R20 ;  /* 0x0000541015057816 */ /* 0x000fc60000000014 */
[----:B--2---:R1:W-:Y:S04]  /*178ff0*/  STL.64 [R1+0x53a0], R18 ;  /* 0x0053a01201007387 */ /* 0x0043e80000100a00 */
[----:B-1----:R-:W2:Y:S04]  /*179000*/  LDL.LU R18, [R1+0x16c8] ;  /* 0x0016c80001127983 */ /* 0x002ea80000300800 */
[----:B------:R-:W2:Y:S04]  /*179010*/  LDL R19, [R1+0xde0] ;  /* 0x000de00001137983 */ /* 0x000ea80000100800 */
[----:B---3--:R1:W-:Y:S04]  /*179020*/  STL [R1+0x5398], R16 ;  /* 0x0053981001007387 */ /* 0x0083e80000100800 */
[----:B-1----:R-:W3:Y:S04]  /*179030*/  LDL.LU R16, [R1+0x16cc] ;  /* 0x0016cc0001107983 */ /* 0x002ee80000300800 */
[----:B------:R-:W3:Y:S04]  /*179040*/  LDL.LU.64 R20, [R1+0x2ca8] ;  /* 0x002ca80001147983 */ /* 0x000ee80000300a00 */
[----:B0-----:R-:W-:Y:S04]  /*179050*/  STL.64 [R1+0x360], R24 ;  /* 0x0003601801007387 */ /* 0x001fe80000100a00 */
[----:B------:R-:W-:Y:S04]  /*179060*/  STL.64 [R1+0x368], R26 ;  /* 0x0003681a01007387 */ /* 0x000fe80000100a00 */
[----:B------:R-:W0:Y:S01]  /*179070*/  LDS.128 R24, [R23+0x400] ;  /* 0x0004000017187984 */ /* 0x000e220000000c00 */
[----:B------:R-:W-:Y:S06]  /*179080*/  BAR.SYNC.DEFER_BLOCKING 0x0 ;  /* 0x0000000000007b1d */ /* 0x000fec0000010000 */
[----:B------:R-:W-:Y:S04]  /*179090*/  STSM.16.M88.4 [R28], R4 ;  /* 0x000000041c007844 */ /* 0x000fe80000000200 */
[----:B------:R-:W-:Y:S04]  /*1790a0*/  STSM.16.M88.4 [R28+0x200], R8 ;  /* 0x000200081c007844 */ /* 0x000fe80000000200 */
[----:B0-----:R0:W-:Y:S04]  /*1790b0*/  STL.64 [R1+0x350], R24 ;  /* 0x0003501801007387 */ /* 0x0011e80000100a00 */
[----:B------:R1:W-:Y:S04]  /*1790c0*/  STL.64 [R1+0x358], R26 ;  /* 0x0003581a01007387 */ /* 0x0003e80000100a00 */
[----:B0-----:R-:W3:Y:S04]  /*1790d0*/  LDL.LU.64 R24, [R1+0x2ca0] ;  /* 0x002ca00001187983 */ /* 0x001ee80000300a00 */
[----:B-1----:R-:W3:Y:S04]  /*1790e0*/  LDL.LU.64 R26, [R1+0x2c98] ;  /* 0x002c9800011a7983 */ /* 0x002ee80000300a00 */
[----:B------:R-:W4:Y:S04]  /*1790f0*/  LDL.LU.64 R4, [R1+0x53c0] ;  /* 0x0053c00001047983 */ /* 0x000f280000300a00 */
[----:B------:R-:W3:Y:S04]  /*179100*/  LDL.LU.64 R10, [R1+0x53b8] ;  /* 0x0053b800010a7983 */ /* 0x000ee80000300a00 */
[----:B------:R-:W4:Y:S04]  /*179110*/  LDL.LU.64 R8, [R1+0x53b0] ;  /* 0x0053b00001087983 */ /* 0x000f280000300a00 */
[----:B------:R-:W4:Y:S01]  /*179120*/  LDL.LU.64 R6, [R1+0x2c90] ;  /* 0x002c900001067983 */ /* 0x000f220000300a00 */
[----:B------:R-:W-:Y:S01]  /*179130*/  BAR.SYNC.DEFER_BLOCKING 0x0 ;  /* 0x0000000000007b1d */ /* 0x000fe20000010000 */
[----:B--2---:R-:W-:-:S05]  /*179140*/  ISETP.LT.AND P6, PT, R19, UR27, !P6 ;  /* 0x0000001b13007c0c */ /* 0x004fca000f7c1270 */
[----:B------:R-:W0:Y:S01]  /*179150*/  LDCU UR27, c[0x0][0x39c] ;  /* 0x00007380ff1b77ac */ /* 0x000e220008000800 */
[----:B---3--:R-:W-:Y:S02]  /*179160*/  PRMT R11, R11, 0x5410, R12 ;  /* 0x000054100b0b7816 */ /* 0x008fe4000000000c */
[----:B------:R-:W-:Y:S02]  /*179170*/  PRMT R12, R14, 0x5410, R13 ;  /* 0x000054100e0c7816 */ /* 0x000fe4000000000d */
[----:B------:R-:W-:Y:S02]  /*179180*/  PRMT R13, R2, 0x5410, R15 ;  /* 0x00005410020d7816 */ /* 0x000fe4000000000f */
[----:B----4-:R-:W-:Y:S02]  /*179190*/  PRMT R9, R9, 0x5410, R16 ;  /* 0x0000541009097816 */ /* 0x010fe40000000010 */
[----:B------:R-:W-:Y:S02]  /*1791a0*/  PRMT R10, R10, 0x5410, R18 ;  /* 0x000054100a0a7816 */ /* 0x000fe40000000012 */
[----:B------:R-:W-:-:S02]  /*1791b0*/  PRMT R15, R5, 0x5410, R17 ;  /* 0x00005410050f7816 */ /* 0x000fc40000000011 */
[----:B------:R-:W1:Y:S01]  /*1791c0*/  LDS.128 R16, [R23] ;  /* 0x0000000017107984 */ /* 0x000e620000000c00 */
[----:B------:R-:W-:-:S03]  /*1791d0*/  PRMT R8, R8, 0x5410, R29 ;  /* 0x0000541008087816 */ /* 0x000fc6000000001d */
[----:B------:R-:W2:Y:S04]  /*1791e0*/  LDL.LU R29, [R1+0x53ac] ;  /* 0x0053ac00011d7983 */ /* 0x000ea80000300800 */
[----:B-1----:R-:W-:Y:S04]  /*1791f0*/  STL.64 [R1+0x340], R16 ;  /* 0x0003401001007387 */ /* 0x002fe80000100a00 */
[----:B------:R-:W-:Y:S04]  /*179200*/  STL.64 [R1+0x348], R18 ;  /* 0x0003481201007387 */ /* 0x000fe80000100a00 */
[----:B------:R1:W3:Y:S01]  /*179210*/  LDS.128 R16, [R23+0x400] ;  /* 0x0004000017107984 */ /* 0x0002e20000000c00 */
[----:B------:R-:W-:Y:S01]  /*179220*/  PRMT R14, R0, 0x5410, R3 ;  /* 0x00005410000e7816 */ /* 0x000fe20000000003 */
[----:B------:R-:W-:Y:S06]  /*179230*/  BAR.SYNC.DEFER_BLOCKING 0x0 ;  /* 0x0000000000007b1d */ /* 0x000fec0000010000 */
[----:B-1----:R-:W4:Y:S04]  /*179240*/  LDL.LU R23, [R1+0x53a8] ;  /* 0x0053a80001177983 */ /* 0x002f280000300800 */
[----:B------:R-:W-:Y:S04]  /*179250*/  STSM.16.M88.4 [R28], R12 ;  /* 0x0000000c1c007844 */ /* 0x000fe80000000200 */
[----:B---3--:R-:W-:Y:S04]  /*179260*/  STL.64 [R1+0x330], R16 ;  /* 0x0003301001007387 */ /* 0x008fe80000100a00 */
[----:B------:R1:W-:Y:S04]  /*179270*/  STL.64 [R1+0x338], R18 ;  /* 0x0003381201007387 */ /* 0x0003e80000100a00 */
[----:B-1----:R-:W3:Y:S04]  /*179280*/  LDL.LU.64 R18, [R1+0x53a0] ;  /* 0x0053a00001127983 */ /* 0x002ee80000300a00 */
[----:B------:R-:W3:Y:S04]  /*179290*/  LDL.LU R16, [R1+0x5398] ;  /* 0x0053980001107983 */ /* 0x000ee80000300800 */
[----:B------:R-:W3:Y:S04]  /*1792a0*/  LDL.LU.64 R14, [R1+0x5390] ;  /* 0x00539000010e7983 */ /* 0x000ee80000300a00 */
[----:B------:R-:W3:Y:S04]  /*1792b0*/  LDL.LU.64 R12, [R1+0x5388] ;  /* 0x00538800010c7983 */ /* 0x000ee80000300a00 */
[----:B------:R1:W-:Y:S04]  /*1792c0*/  STSM.16.M88.4 [R28+0x200], R8 ;  /* 0x000200081c007844 */ /* 0x0003e80000000200 */
[----:B-1----:R-:W4:Y:S01]  /*1792d0*/  LDL.LU.64 R8, [R1+0x5380] ;  /* 0x0053800001087983 */ /* 0x002f220000300a00 */
[C---:B--2---:R-:W-:Y:S01]  /*1792e0*/  PRMT R0, R29.reuse, 0x7770, RZ ;  /* 0x000077701d007816 */ /* 0x044fe200000000ff */
[----:B------:R-:W-:Y:S01]  /*1792f0*/  BAR.SYNC.DEFER_BLOCKING 0x0 ;  /* 0x0000000000007b1d */ /* 0x000fe20000010000 */
[----:B------:R-:W-:-:S05]  /*179300*/  PRMT R28, R29, 0x7771, RZ ;  /* 0x000077711d1c7816 */ /* 0x000fca00000000ff */
[----:B---3--:R-:W-:Y:S04]  /*179310*/  @P6 STG.E.U8 desc[UR62][R12.64], R0 ;  /* 0x000000000c006986 */ /* 0x008fe8000c10113e */
[----:B------:R1:W-:Y:S02]  /*179320*/  @P5 STG.E.U8 desc[UR62][R14.64], R28 ;  /* 0x0000001c0e005986 */ /* 0x0003e4000c10113e */
[----:B-1----:R-:W-:-:S05]  /*179330*/  PRMT R28, R29, 0x7772, RZ ;  /* 0x000077721d1c7816 */ /* 0x002fca00000000ff */
[----:B------:R1:W-:Y:S02]  /*179340*/  @P4 STG.E.U8 desc[UR62][R18.64], R28 ;  /* 0x0000001c12004986 */ /* 0x0003e4000c10113e */
[----:B-1----:R-:W-:Y:S02]  /*179350*/  PRMT R28, R29, 0x7773, RZ ;  /* 0x000077731d1c7816 */ /* 0x002fe400000000ff */
[----:B------:R-:W2:Y:S04]  /*179360*/  LDL.LU R29, [R1+0x5378] ;  /* 0x00537800011d7983 */ /* 0x000ea80000300800 */
[----:B------:R1:W-:Y:S02]  /*179370*/  @P3 STG.E.U8 desc[UR62][R20.64], R28 ;  /* 0x0000001c14003986 */ /* 0x0003e4000c10113e */
[----:B-1----:R-:W-:-:S05]  /*179380*/  PRMT R28, R16, 0x7770, RZ ;  /* 0x00007770101c7816 */ /* 0x002fca00000000ff */
[----:B------:R1:W-:Y:S02]  /*179390*/  @P2 STG.E.U8 desc[UR62][R24.64], R28 ;  /* 0x0000001c18002986 */ /* 0x0003e4000c10113e */
[C---:B-1----:R-:W-:Y:S02]  /*1793a0*/  PRMT R28, R16.reuse, 0x7771, RZ ;  /* 0x00007771101c7816 */ /* 0x042fe400000000ff */
[----:B------:R-:W3:Y:S04]  /*1793b0*/  LDL.LU.64 R24, [R1+0x2c88] ;  /* 0x002c880001187983 */ /* 0x000ee80000300a00 */
[----:B------:R1:W-:Y:S02]  /*1793c0*/  @P1 STG.E.U8 desc[UR62][R26.64], R28 ;  /* 0x0000001c1a001986 */ /* 0x0003e4000c10113e */
[----:B-1----:R-:W-:-:S02]  /*1793d0*/  PRMT R28, R16, 0x7772, RZ ;  /* 0x00007772101c7816 */ /* 0x002fc400000000ff */
[----:B------:R-:W2:Y:S04]  /*1793e0*/  LDL.LU.64 R26, [R1+0x2c80] ;  /* 0x002c8000011a7983 */ /* 0x000ea80000300a00 */
[----:B------:R1:W-:Y:S04]  /*1793f0*/  @P0 STG.E.U8 desc[UR62][R6.64], R28 ;  /* 0x0000001c06000986 */ /* 0x0003e8000c10113e */
[----:B-1----:R-:W2:Y:S04]  /*179400*/  LDL.LU.64 R6, [R1+0x2c78] ;  /* 0x002c780001067983 */ /* 0x002ea80000300a00 */
[----:B------:R-:W2:Y:S04]  /*179410*/  LDL.LU.64 R18, [R1+0x2c70] ;  /* 0x002c700001127983 */ /* 0x000ea80000300a00 */
[----:B------:R-:W2:Y:S01]  /*179420*/  LDL.LU R5, [R1+0x3c8] ;  /* 0x0003c80001057983 */ /* 0x000ea20000300800 */
[----:B----4-:R-:W-:-:S02]  /*179430*/  LOP3.LUT P6, RZ, R8, 0x200, RZ, 0xc0, !PT ;  /* 0x0000020008ff7812 */ /* 0x010fc400078cc0ff */
[----:B------:R-:W-:Y:S01]  /*179440*/  LOP3.LUT R23, R23, 0xefffffff, RZ, 0xc0, !PT ;  /* 0xefffffff17177812 */ /* 0x000fe200078ec0ff */
[----:B------:R-:W4:Y:S01]  /*179450*/  LDL.LU.64 R20, [R1+0x2c68] ;  /* 0x002c680001147983 */ /* 0x000f220000300a00 */
[C---:B------:R-:W-:Y:S02]  /*179460*/  LOP3.LUT P3, RZ, R9.reuse, 0x40000, RZ, 0xc0, !PT ;  /* 0x0004000009ff7812 */ /* 0x040fe4000786c0ff */
[----:B------:R-:W-:Y:S01]  /*179470*/  LOP3.LUT P2, RZ, R9, 0x80000, RZ, 0xc0, !PT ;  /* 0x0008000009ff7812 */ /* 0x000fe2000784c0ff */
[----:B------:R-:W4:Y:S06]  /*179480*/  LDL.LU R10, [R1+0x3cc] ;  /* 0x0003cc00010a7983 */ /* 0x000f2c0000300800 */
[----:B------:R-:W-:-:S02]  /*179490*/  @P6 LOP3.LUT R23, R23, 0x10000000, RZ, 0xfc, !PT ;  /* 0x1000000017176812 */ /* 0x000fc400078efcff */
[----:B------:R-:W-:Y:S02]  /*1794a0*/  LOP3.LUT P6, RZ, R8, 0x100, RZ, 0xc0, !PT ;  /* 0x0000010008ff7812 */ /* 0x000fe400078cc0ff */
[----:B------:R-:W-:-:S11]  /*1794b0*/  LOP3.LUT R23, R23, 0xdfffffff, RZ, 0xc0, !PT ;  /* 0xdfffffff17177812 */ /* 0x000fd600078ec0ff */
[----:B------:R-:W-:Y:S02]  /*1794c0*/  @P6 LOP3.LUT R23, R23, 0x20000000, RZ, 0xfc, !PT ;  /* 0x2000000017176812 */ /* 0x000fe400078efcff */
[----:B------:R-:W-:Y:S02]  /*1794d0*/  LOP3.LUT P6, RZ, R8, 0x40, RZ, 0xc0, !PT ;  /* 0x0000004008ff7812 */ /* 0x000fe400078cc0ff */
[----:B------:R-:W-:Y:S02]  /*1794e0*/  LOP3.LUT R23, R23, 0xbfffffff, RZ, 0xc0, !PT ;  /* 0xbfffffff17177812 */ /* 0x000fe400078ec0ff */
[----:B------:R-:W-:-:S09]  /*1794f0*/  PRMT R28, R16, 0x7773, RZ ;  /* 0x00007773101c7816 */ /* 0x000fd200000000ff */
[----:B------:R-:W-:Y:S02]  /*179500*/  @P6 LOP3.LUT R23, R23, 0x40000000, RZ, 0xfc, !PT ;  /* 0x4000000017176812 */ /* 0x000fe400078efcff */
[----:B------:R-:W-:Y:S02]  /*179510*/  LOP3.LUT P6, RZ, R8, 0x20, RZ, 0xc0, !PT ;  /* 0x0000002008ff7812 */ /* 0x000fe400078cc0ff */
[----:B------:R-:W-:-:S11]  /*179520*/  LOP3.LUT R23, R23, 0x7fffffff, RZ, 0xc0, !PT ;  /* 0x7fffffff17177812 */ /* 0x000fd600078ec0ff */
[----:B------:R-:W-:-:S05]  /*179530*/  @P6 LOP3.LUT R23, R23, 0x80000000, RZ, 0xfc, !PT ;  /* 0x8000000017176812 */ /* 0x000fca00078efcff */
[----:B------:R-:W-:Y:S04]  /*179540*/  STL.64 [R1+0x5368], R22 ;  /* 0x0053681601007387 */ /* 0x000fe80000100a00 */
[----:B---3--:R1:W-:Y:S04]  /*179550*/  @P3 STG.E.U8 desc[UR62][R24.64], R28 ;  /* 0x0000001c18003986 */ /* 0x0083e8000c10113e */
[----:B-1----:R-:W3:Y:S01]  /*179560*/  LDL.LU.64 R24, [R1+0x2c60] ;  /* 0x002c600001187983 */ /* 0x002ee20000300a00 */
[----:B--2---:R-:W-:-:S05]  /*179570*/  PRMT R28, R5, 0x7770, RZ ;  /* 0x00007770051c7816 */ /* 0x004fca00000000ff */
[----:B------:R1:W-:Y:S04]  /*179580*/  @P2 STG.E.U8 desc[UR62][R26.64], R28 ;  /* 0x0000001c1a002986 */ /* 0x0003e8000c10113e */
[----:B-1----:R-:W2:Y:S04]  /*179590*/  LDL.LU.64 R26, [R1+0x2c58] ;  /* 0x002c5800011a7983 */ /* 0x002ea80000300a00 */
[----:B------:R-:W2:Y:S01]  /*1795a0*/  LDL.LU.64 R22, [R1+0x2c48] ;  /* 0x002c480001167983 */ /* 0x000ea20000300a00 */
[----:B------:R-:W-:Y:S02]  /*1795b0*/  LOP3.LUT P1, RZ, R9, 0x100000, RZ, 0xc0, !PT ;  /* 0x0010000009ff7812 */ /* 0x000fe4000782c0ff */
[----:B------:R-:W-:-:S11]  /*1795c0*/  PRMT R28, R5, 0x7771, RZ ;  /* 0x00007771051c7816 */ /* 0x000fd600000000ff */
[----:B------:R-:W-:Y:S01]  /*1795d0*/  @P1 STG.E.U8 desc[UR62][R6.64], R28 ;  /* 0x0000001c06001986 */ /* 0x000fe2000c10113e */
[----:B------:R-:W-:Y:S02]  /*1795e0*/  LOP3.LUT P6, RZ, R8, 0x10, RZ, 0xc0, !PT ;  /* 0x0000001008ff7812 */ /* 0x000fe400078cc0ff */
[----:B------:R-:W-:-:S11]  /*1795f0*/  LOP3.LUT R29, R29, 0xfffffffe, RZ, 0xc0, !PT ;  /* 0xfffffffe1d1d7812 */ /* 0x000fd600078ec0ff */
[----:B------:R-:W-:Y:S02]  /*179600*/  @P6 LOP3.LUT R29, R29, 0x1, RZ, 0xfc, !PT ;  /* 0x000000011d1d6812 */ /* 0x000fe400078efcff */
[----:B------:R-:W-:Y:S02]  /*179610*/  LOP3.LUT P6, RZ, R8, 0x4, RZ, 0xc0, !PT ;  /* 0x0000000408ff7812 */ /* 0x000fe400078cc0ff */
[----:B------:R-:W-:-:S11]  /*179620*/  LOP3.LUT R29, R29, 0xfffffffd, RZ, 0xc0, !PT ;  /* 0xfffffffd1d1d7812 */ /* 0x000fd600078ec0ff */
[----:B------:R-:W-:Y:S02]  /*179630*/  @P6 LOP3.LUT R29, R29, 0x2, RZ, 0xfc, !PT ;  /* 0x000000021d1d6812 */ /* 0x000fe400078efcff */
[----:B------:R-:W-:Y:S02]  /*179640*/  LOP3.LUT P6, RZ, R9, 0x2000000, RZ, 0xc0, !PT ;  /* 0x0200000009ff7812 */ /* 0x000fe400078cc0ff */
[----:B------:R-:W-:Y:S01]  /*179650*/  LOP3.LUT R29, R29, 0xfffffffb, RZ, 0xc0, !PT ;  /* 0xfffffffb1d1d7812 */ /* 0x000fe200078ec0ff */
[----:B--2---:R1:W-:Y:S04]  /*179660*/  STL.64 [R1+0x5370], R22 ;  /* 0x0053701601007387 */ /* 0x0043e80000100a00 */
[----:B-1----:R-:W2:Y:S04]  /*179670*/  LDL.LU.64 R22, [R1+0x2c50] ;  /* 0x002c500001167983 */ /* 0x002ea80000300a00 */
[----:B------:R-:W2:Y:S04]  /*179680*/  LDL.LU R11, [R1+0x3a0] ;  /* 0x0003a000010b7983 */ /* 0x000ea80000300800 */
[----:B------:R-:W2:Y:S01]  /*179690*/  LDL.LU.64 R6, [R1+0x2c38] ;  /* 0x002c380001067983 */ /* 0x000ea20000300a00 */
[----:B------:R-:W-:-:S02]  /*1796a0*/  @P6 LOP3.LUT R29, R29, 0x4, RZ, 0xfc, !PT ;  /* 0x000000041d1d6812 */ /* 0x000fc400078efcff */
[C---:B------:R-:W-:Y:S02]  /*1796b0*/  LOP3.LUT P6, RZ, R9.reuse, 0x800000, RZ, 0xc0, !PT ;  /* 0x0080000009ff7812 */ /* 0x040fe400078cc0ff */
[----:B------:R-:W-:Y:S02]  /*1796c0*/  LOP3.LUT P0, RZ, R9, 0x200000, RZ, 0xc0, !PT ;  /* 0x0020000009ff7812 */ /* 0x000fe4000780c0ff */
[----:B------:R-:W-:Y:S02]  /*1796d0*/  LOP3.LUT R29, R29, 0xfffffff7, RZ, 0xc0, !PT ;  /* 0xfffffff71d1d7812 */ /* 0x000fe400078ec0ff */
[----:B------:R-:W-:-:S07]  /*1796e0*/  PRMT R28, R5, 0x7772, RZ ;  /* 0x00007772051c7816 */ /* 0x000fce00000000ff */
[----:B------:R-:W-:Y:S02]  /*1796f0*/  @P6 LOP3.LUT R29, R29, 0x8, RZ, 0xfc, !PT ;  /* 0x000000081d1d6812 */ /* 0x000fe400078efcff */
[----:B------:R-:W-:Y:S01]  /*179700*/  LOP3.LUT P6, RZ, R9, 0x400000, RZ, 0xc0, !PT ;  /* 0x0040000009ff7812 */ /* 0x000fe200078cc0ff */
[----:B------:R1:W-:Y:S02]  /*179710*/  @P0 STG.E.U8 desc[UR62][R18.64], R28 ;  /* 0x0000001c12000986 */ /* 0x0003e4000c10113e */
[----:B-1----:R-:W-:-:S10]  /*179720*/  PRMT R28, R5, 0x7773, RZ ;  /* 0x00007773051c7816 */ /* 0x002fd400000000ff */
[----:B----4-:R1:W-:Y:S01]  /*179730*/  @P6 STG.E.U8 desc[UR62][R20.64], R28 ;  /* 0x0000001c14006986 */ /* 0x0103e2000c10113e */
[----:B------:R-:W-:Y:S02]  /*179740*/  LOP3.LUT P6, RZ, R29, 0x8, RZ, 0xc0, !PT ;  /* 0x000000081dff7812 */ /* 0x000fe400078cc0ff */
[----:B-1----:R-:W-:-:S11]  /*179750*/  PRMT R28, R10, 0x7770, RZ ;  /* 0x000077700a1c7816 */ /* 0x002fd600000000ff */
[----:B---3--:R1:W-:Y:S01]  /*179760*/  @P6 STG.E.U8 desc[UR62][R24.64], R28 ;  /* 0x0000001c18006986 */ /* 0x0083e2000c10113e */
[----:B------:R-:W-:Y:S02]  /*179770*/  LOP3.LUT P6, RZ, R29, 0x4, RZ, 0xc0, !PT ;  /* 0x000000041dff7812 */ /* 0x000fe400078cc0ff */
[----:B-1----:R-:W-:-:S11]  /*179780*/  PRMT R28, R10, 0x7771, RZ ;  /* 0x000077710a1c7816 */ /* 0x002fd600000000ff */
[----:B------:R1:W-:Y:S01]  /*179790*/  @P6 STG.E.U8 desc[UR62][R26.64], R28 ;  /* 0x0000001c1a006986 */ /* 0x0003e2000c10113e */
[C---:B------:R-:W-:Y:S02]  /*1797a0*/  LOP3.LUT P6, RZ, R29.reuse, 0x2, RZ, 0xc0, !PT ;  /* 0x000000021dff7812 */ /* 0x040fe400078cc0ff */
[----:B-1----:R-:W-:Y:S01]  /*1797b0*/  PRMT R28, R10, 0x7772, RZ ;  /* 0x000077720a1c7816 */ /* 0x002fe200000000ff */
[----:B--2---:R1:W-:Y:S04]  /*1797c0*/  STL.64 [R1+0x5360], R6 ;  /* 0x0053600601007387 */ /* 0x0043e80000100a00 */
[----:B-1----:R-:W2:Y:S04]  /*1797d0*/  LDL.LU.64 R6, [R1+0x2c40] ;  /* 0x002c400001067983 */ /* 0x002ea80000300a00 */
[----:B------:R-:W3:Y:S04]  /*1797e0*/  LDL.LU.64 R2, [R1+0x2c30] ;  /* 0x002c300001027983 */ /* 0x000ee80000300a00 */
[----:B------:R-:W4:Y:S04]  /*1797f0*/  LDL.LU.64 R12, [R1+0x2c28] ;  /* 0x002c2800010c7983 */ /* 0x000f280000300a00 */
[----:B------:R-:W2:Y:S04]  /*179800*/  LDL.LU.64 R14, [R1+0x2c20] ;  /* 0x002c2000010e7983 */ /* 0x000ea80000300a00 */
[----:B------:R-:W2:Y:S04]  /*179810*/  LDL.LU.64 R16, [R1+0x2c18] ;  /* 0x002c180001107983 */ /* 0x000ea80000300a00 */
[----:B------:R-:W2:Y:S04]  /*179820*/  LDL.LU.64 R18, [R1+0x2c10] ;  /* 0x002c100001127983 */ /* 0x000ea80000300a00 */
[----:B------:R-:W2:Y:S04]  /*179830*/  LDL.LU R5, [R1+0x3a8] ;  /* 0x0003a80001057983 */ /* 0x000ea80000300800 */
[----:B------:R-:W2:Y:S04]  /*179840*/  LDL.LU.64 R20, [R1+0x2c08] ;  /* 0x002c080001147983 */ /* 0x000ea80000300a00 */
[----:B------:R-:W2:Y:S04]  /*179850*/  LDL.LU.64 R24, [R1+0x2c00] ;  /* 0x002c000001187983 */ /* 0x000ea80000300a00 */
[----:B------:R-:W2:Y:S04]  /*179860*/  LDL.LU.64 R26, [R1+0x2bf8] ;  /* 0x002bf800011a7983 */ /* 0x000ea80000300a00 */
[----:B------:R1:W-:Y:S04]  /*179870*/  @P6 STG.E.U8 desc[UR62][R22.64], R28 ;  /* 0x0000001c16006986 */ /* 0x0003e8000c10113e */
[----:B-1----:R-:W2:Y:S01]  /*179880*/  LDL.LU.64 R22, [R1+0x5370] ;  /* 0x0053700001167983 */ /* 0x002ea20000300a00 */
[----:B------:R-:W-:-:S02]  /*179890*/  LOP3.LUT P6, RZ, R29, 0x1, RZ, 0xc0, !PT ;  /* 0x000000011dff7812 */ /* 0x000fc400078cc0ff */
[----:B------:R-:W-:-:S11]  /*1798a0*/  PRMT R28, R10, 0x7773, RZ ;  /* 0x000077730a1c7816 */ /* 0x000fd600000000ff */
[----:B--2---:R1:W-:Y:S04]  /*1798b0*/  @P6 STG.E.U8 desc[UR62][R22.64], R28 ;  /* 0x0000001c16006986 */ /* 0x0043e8000c10113e */
[----:B-1----:R-:W2:Y:S01]  /*1798c0*/  LDL.LU.64 R22, [R1+0x5368] ;  /* 0x0053680001167983 */ /* 0x002ea20000300a00 */
[----:B------:R-:W-:Y:S02]  /*1798d0*/  PRMT R28, R11, 0x7770, RZ ;  /* 0x000077700b1c7816 */ /* 0x000fe400000000ff */
[----:B--2---:R-:W-:-:S13]  /*1798e0*/  LOP3.LUT P6, RZ, R23, 0x80000000, RZ, 0xc0, !PT ;  /* 0x8000000017ff7812 */ /* 0x004fda00078cc0ff */
[----:B------:R1:W-:Y:S04]  /*1798f0*/  @P6 STG.E.U8 desc[UR62][R6.64], R28 ;  /* 0x0000001c06006986 */ /* 0x0003e8000c10113e */
[----:B-1----:R-:W2:Y:S01]  /*179900*/  LDL.LU.64 R6, [R1+0x5360] ;  /* 0x0053600001067983 */ /* 0x002ea20000300a00 */
[----:B------:R-:W-:Y:S02]  /*179910*/  LOP3.LUT P6, RZ, R23, 0x40000000, RZ, 0xc0, !PT ;  /* 0x4000000017ff7812 */ /* 0x000fe400078cc0ff */
[----:B------:R-:W-:Y:S02]  /*179920*/  PRMT R28, R11, 0x7771, RZ ;  /* 0x000077710b1c7816 */ /* 0x000fe400000000ff */
[----:B------:R-:W-:-:S09]  /*179930*/  LOP3.LUT P5, RZ, R8, 0x400, RZ, 0xc0, !PT ;  /* 0x0000040008ff7812 */ /* 0x000fd200078ac0ff */
[----:B--2---:R1:W-:Y:S04]  /*179940*/  @P6 STG.E.U8 desc[UR62][R6.64], R28 ;  /* 0x0000001c06006986 */ /* 0x0043e8000c10113e */
[----:B-1----:R-:W2:Y:S01]  /*179950*/  LDL.LU.64 R6, [R1+0x5358] ;  /* 0x0053580001067983 */ /* 0x002ea20000300a00 */
[----:B------:R-:W-:Y:S02]  /*179960*/  LOP3.LUT P6, RZ, R23, 0x20000000, RZ, 0xc0, !PT ;  /* 0x2000000017ff7812 */ /* 0x000fe400078cc0ff */
[----:B------:R-:W-:-:S11]  /*179970*/  PRMT R28, R11, 0x7772, RZ ;  /* 0x000077720b1c7816 */ /* 0x000fd600000000ff */
[----:B---3--:R1:W-:Y:S01]  /*179980*/  @P6 STG.E.U8 desc[UR62][R2.64], R28 ;  /* 0x0000001c02006986 */ /* 0x0083e2000c10113e */
[----:B------:R-:W-:Y:S02]  /*179990*/  LOP3.LUT P6, RZ, R23, 0x10000000, RZ, 0xc0, !PT ;  /* 0x1000000017ff7812 */ /* 0x000fe400078cc0ff */
[----:B------:R-:W-:Y:S02]  /*1799a0*/  LOP3.LUT P4, RZ, R8, 0x2000, RZ, 0xc0, !PT ;  /* 0x0000200008ff7812 */ /* 0x000fe4000788c0ff */
[----:B-1----:R-:W-:-:S09]  /*1799b0*/  PRMT R28, R11, 0x7773, RZ ;  /* 0x000077730b1c7816 */ /* 0x002fd200000000ff */
[----:B----4-:R2:W-:Y:S01]  /*1799c0*/  @P6 STG.E.U8 desc[UR62][R12.64], R28 ;  /* 0x0000001c0c006986 */ /* 0x0105e2000c10113e */
[C---:B------:R-:W-:Y:S02]  /*1799d0*/  LOP3.LUT P3, RZ, R8.reuse, 0x4000, RZ, 0xc0, !PT ;  /* 0x0000400008ff7812 */ /* 0x040fe4000786c0ff */
[C---:B------:R-:W-:Y:S02]  /*1799e0*/  LOP3.LUT P2, RZ, R8.reuse, 0x10000, RZ, 0xc0, !PT ;  /* 0x0001000008ff7812 */ /* 0x040fe4000784c0ff */
[----:B------:R-:W-:Y:S02]  /*1799f0*/  LOP3.LUT P1, RZ, R8, 0x40000, RZ, 0xc0, !PT ;  /* 0x0004000008ff7812 */ /* 0x000fe4000782c0ff */
[----:B--2---:R-:W-:-:S05]  /*179a00*/  PRMT R28, R7, 0x7770, RZ ;  /* 0x00007770071c7816 */ /* 0x004fca00000000ff */
[----:B------:R1:W-:Y:S02]  /*179a10*/  @P5 STG.E.U8 desc[UR62][R14.64], R28 ;  /* 0x0000001c0e005986 */ /* 0x0003e4000c10113e */
[----:B-1----:R-:W-:-:S05]  /*179a20*/  PRMT R28, R7, 0x7771, RZ ;  /* 0x00007771071c7816 */ /* 0x002fca00000000ff */
[----:B------:R1:W-:Y:S02]  /*179a30*/  @P4 STG.E.U8 desc[UR62][R16.64], R28 ;  /* 0x0000001c10004986 */ /* 0x0003e4000c10113e */
[----:B-1----:R-:W-:-:S05]  /*179a40*/  PRMT R28, R7, 0x7772, RZ ;  /* 0x00007772071c7816 */ /* 0x002fca00000000ff */
[----:B------:R1:W-:Y:S02]  /*179a50*/  @P3 STG.E.U8 desc[UR62][R18.64], R28 ;  /* 0x0000001c12003986 */ /* 0x0003e4000c10113e */
[----:B-1----:R-:W-:Y:S02]  /*179a60*/  PRMT R28, R7, 0x7773, RZ ;  /* 0x00007773071c7816 */ /* 0x002fe400000000ff */
[----:B------:R-:W2:Y:S04]  /*179a70*/  LDL.LU R7, [R1+0x5350] ;  /* 0x0053500001077983 */ /* 0x000ea80000300800 */
[----:B------:R1:W-:Y:S02]  /*179a80*/  @P2 STG.E.U8 desc[UR62][R20.64], R28 ;  /* 0x0000001c14002986 */ /* 0x0003e4000c10113e */
[----:B-1----:R-:W-:-:S02]  /*179a90*/  PRMT R28, R5, 0x7770, RZ ;  /* 0x00007770051c7816 */ /* 0x002fc400000000ff */
[----:B------:R-:W3:Y:S04]  /*179aa0*/  LDL.LU.64 R20, [R1+0x2bf0] ;  /* 0x002bf00001147983 */ /* 0x000ee80000300a00 */
[----:B------:R1:W-:Y:S04]  /*179ab0*/  @P1 STG.E.U8 desc[UR62][R24.64], R28 ;  /* 0x0000001c18001986 */ /* 0x0003e8000c10113e */
[----:B-1----:R-:W4:Y:S01]  /*179ac0*/  LDL.LU.64 R24, [R1+0x2be8] ;  /* 0x002be80001187983 */ /* 0x002f220000300a00 */
[C---:B------:R-:W-:Y:S02]  /*179ad0*/  LOP3.LUT P0, RZ, R8.reuse, 0x100000, RZ, 0xc0, !PT ;  /* 0x0010000008ff7812 */ /* 0x040fe4000780c0ff */
[----:B------:R-:W-:Y:S01]  /*179ae0*/  LOP3.LUT P3, RZ, R8, 0x400000, RZ, 0xc0, !PT ;  /* 0x0040000008ff7812 */ /* 0x000fe2000786c0ff */
[----:B------:R-:W2:Y:S01]  /*179af0*/  LDL.LU.64 R14, [R1+0x2be0] ;  /* 0x002be000010e7983 */ /* 0x000ea20000300a00 */
[----:B------:R-:W-:-:S02]  /*179b00*/  PRMT R28, R5, 0x7771, RZ ;  /* 0x00007771051c7816 */ /* 0x000fc400000000ff */
[----:B------:R-:W-:Y:S01]  /*179b10*/  LOP3.LUT P2, RZ, R8, 0x1000000, RZ, 0xc0, !PT ;  /* 0x0100000008ff7812 */ /* 0x000fe2000784c0ff */
[----:B------:R-:W2:Y:S04]  /*179b20*/  LDL.LU.64 R16, [R1+0x2bd8] ;  /* 0x002bd80001107983 */ /* 0x000ea80000300a00 */
[----:B------:R-:W2:Y:S04]  /*179b30*/  LDL.LU.64 R18, [R1+0x2bd0] ;  /* 0x002bd00001127983 */ /* 0x000ea80000300a00 */
[----:B------:R1:W-:Y:S02]  /*179b40*/  @P0 STG.E.U8 desc[UR62][R26.64], R28 ;  /* 0x0000001c1a000986 */ /* 0x0003e4000c10113e */
[----:B-1----:R-:W-:-:S02]  /*179b50*/  PRMT R28, R5, 0x7772, RZ ;  /* 0x00007772051c7816 */ /* 0x002fc400000000ff */
[----:B------:R-:W2:Y:S04]  /*179b60*/  LDL.LU R26, [R1+0x3ac] ;  /* 0x0003ac00011a7983 */ /* 0x000ea80000300800 */
[----:B------:R-:W-:Y:S04]  /*179b70*/  STL.64 [R1+0x5160], R8 ;  /* 0x0051600801007387 */ /* 0x000fe80000100a00 */
[----:B---3--:R1:W-:Y:S02]  /*179b80*/  @P3 STG.E.U8 desc[UR62][R20.64], R28 ;  /* 0x0000001c14003986 */ /* 0x0083e4000c10113e */
[----:B-1----:R-:W-:-:S02]  /*179b90*/  PRMT R28, R5, 0x7773, RZ ;  /* 0x00007773051c7816 */ /* 0x002fc400000000ff */
[----:B------:R-:W3:Y:S04]  /*179ba0*/  LDL.LU.64 R20, [R1+0x2bc8] ;  /* 0x002bc80001147983 */ /* 0x000ee80000300a00 */
[----:B------:R-:W2:Y:S04]  /*179bb0*/  LDL.LU R27, [R1+0x310] ;  /* 0x00031000011b7983 */ /* 0x000ea80000300800 */
[----:B----4-:R1:W-:Y:S04]  /*179bc0*/  @P2 STG.E.U8 desc[UR62][R24.64], R28 ;  /* 0x0000001c18002986 */ /* 0x0103e8000c10113e */
[----:B-1----:R-:W4:Y:S04]  /*179bd0*/  LDL.LU.64 R24, [R1+0x2bc0] ;  /* 0x002bc00001187983 */ /* 0x002f280000300a00 */
[----:B------:R-:W2:Y:S04]  /*179be0*/  LDL.LU R5, [R1+0x314] ;  /* 0x0003140001057983 */ /* 0x000ea80000300800 */
[----:B--2---:R1:W-:Y:S04]  /*179bf0*/  STL.64 [R1+0x5338], R4 ;  /* 0x0053380401007387 */ /* 0x0043e80000100a00 */
[----:B-1----:R-:W2:Y:S04]  /*179c00*/  LDL.LU.64 R4, [R1+0x2ba8] ;  /* 0x002ba80001047983 */ /* 0x002ea80000300a00 */
[----:B--2---:R1:W-:Y:S04]  /*179c10*/  STL.64 [R1+0x5340], R4 ;  /* 0x0053400401007387 */ /* 0x0043e80000100a00 */
[----:B-1----:R-:W2:Y:S01]  /*179c20*/  LDL.LU.64 R4, [R1+0x2bb0] ;  /* 0x002bb00001047983 */ /* 0x002ea20000300a00 */
[----:B------:R-:W-:-:S02]  /*179c30*/  LOP3.LUT P6, RZ, R7, 0x1000, RZ, 0xc0, !PT ;  /* 0x0000100007ff7812 */ /* 0x000fc400078cc0ff */
[----:B------:R-:W-:-:S11]  /*179c40*/  LOP3.LUT R23, R23, 0xffefffff, RZ, 0xc0, !PT ;  /* 0xffefffff17177812 */ /* 0x000fd600078ec0ff */
[----:B------:R-:W-:Y:S02]  /*179c50*/  @P6 LOP3.LUT R23, R23, 0x100000, RZ, 0xfc, !PT ;  /* 0x0010000017176812 */ /* 0x000fe400078efcff */
[----:B------:R-:W-:Y:S02]  /*179c60*/  LOP3.LUT P6, RZ, R7, 0x400, RZ, 0xc0, !PT ;  /* 0x0000040007ff7812 */ /* 0x000fe400078cc0ff */
        /* <DEDUP_REMOVED lines=14> */
[----:B-1----:R-:W2:Y:S06]  /*179d50*/  LDL.LU.64 R4, [R1+0x2bb8] ;  /* 0x002bb80001047983 */ /* 0x002eac0000300a00 */
[----:B------:R-:W-:-:S02]  /*179d60*/  @P6 LOP3.LUT R23, R23, 0x2000000, RZ, 0xfc, !PT ;  /* 0x0200000017176812 */ /* 0x000fc400078efcff */
[----:B------:R-:W-:Y:S02]  /*179d70*/  LOP3.LUT P6, RZ, R7, 0x1, RZ, 0xc0, !PT ;  /* 0x0000000107ff7812 */ /* 0x000fe400078cc0ff */
[----:B------:R-:W-:Y:S02]  /*179d80*/  LOP3.LUT R23, R23, 0xfbffffff, RZ, 0xc0, !PT ;  /* 0xfbffffff17177812 */ /* 0x000fe400078ec0ff */
[----:B------:R-:W-:-:S09]  /*179d90*/  LOP3.LUT P1, RZ, R8, 0x4000000, RZ, 0xc0, !PT ;  /* 0x0400000008ff7812 */ /* 0x000fd2000782c0ff */
[----:B------:R-:W-:Y:S02]  /*179da0*/  @P6 LOP3.LUT R23, R23, 0x4000000, RZ, 0xfc, !PT ;  /* 0x0400000017176812 */ /* 0x000fe400078efcff */
[C---:B------:R-:W-:Y:S02]  /*179db0*/  LOP3.LUT P6, RZ, R8.reuse, 0x80000000, RZ, 0xc0, !PT ;  /* 0x8000000008ff7812 */ /* 0x040fe400078cc0ff */
[----:B------:R-:W-:Y:S02]  /*179dc0*/  LOP3.LUT P0, RZ, R8, 0x10000000, RZ, 0xc0, !PT ;  /* 0x1000000008ff7812 */ /* 0x000fe4000780c0ff */
[----:B------:R-:W-:Y:S02]  /*179dd0*/  LOP3.LUT R23, R23, 0xf7ffffff, RZ, 0xc0, !PT ;  /* 0xf7ffffff17177812 */ /* 0x000fe400078ec0ff */
[----:B------:R-:W-:-:S05]  /*179de0*/  PRMT R28, R26, 0x7770, RZ ;  /* 0x000077701a1c7816 */ /* 0x000fca00000000ff */
[----:B------:R1:W-:Y:S02]  /*179df0*/  @P1 STG.E.U8 desc[UR62][R14.64], R28 ;  /* 0x0000001c0e001986 */ /* 0x0003e4000c10113e */
[----:B------:R-:W-:Y:S02]  /*179e00*/  @P6 LOP3.LUT R23, R23, 0x8000000, RZ, 0xfc, !PT ;  /* 0x0800000017176812 */ /* 0x000fe400078efcff */
[----:B------:R-:W-:Y:S02]  /*179e10*/  LOP3.LUT P6, RZ, R8, 0x20000000, RZ, 0xc0, !PT ;  /* 0x2000000008ff7812 */ /* 0x000fe400078cc0ff */
[----:B------:R-:W2:Y:S04]  /*179e20*/  LDL.LU.64 R8, [R1+0x2ba0] ;  /* 0x002ba00001087983 */ /* 0x000ea80000300a00 */
[----:B------:R-:W2:Y:S01]  /*179e30*/  LDL.LU.64 R2, [R1+0x2b98] ;  /* 0x002b980001027983 */ /* 0x000ea20000300a00 */
[----:B-1----:R-:W-:-:S03]  /*179e40*/  PRMT R28, R26, 0x7771, RZ ;  /* 0x000077711a1c7816 */ /* 0x002fc600000000ff */
[----:B------:R-:W2:Y:S04]  /*179e50*/  LDL.LU.64 R10, [R1+0x2b90] ;  /* 0x002b9000010a7983 */ /* 0x000ea80000300a00 */
[----:B------:R1:W-:Y:S04]  /*179e60*/  @P0 STG.E.U8 desc[UR62][R16.64], R28 ;  /* 0x0000001c10000986 */ /* 0x0003e8000c10113e */
[----:B------:R-:W2:Y:S04]  /*179e70*/  LDL.LU.64 R12, [R1+0x2b88] ;  /* 0x002b8800010c7983 */ /* 0x000ea80000300a00 */
[----:B------:R-:W2:Y:S01]  /*179e80*/  LDL.LU.64 R14, [R1+0x2b80] ;  /* 0x002b8000010e7983 */ /* 0x000ea20000300a00 */
[----:B-1----:R-:W-:-:S03]  /*179e90*/  PRMT R28, R26, 0x7772, RZ ;  /* 0x000077721a1c7816 */ /* 0x002fc600000000ff */
[----:B------:R-:W2:Y:S04]  /*179ea0*/  LDL.LU.64 R16, [R1+0x2b78] ;  /* 0x002b780001107983 */ /* 0x000ea80000300a00 */
[----:B------:R1:W-:Y:S01]  /*179eb0*/  @P6 STG.E.U8 desc[UR62][R18.64], R28 ;  /* 0x0000001c12006986 */ /* 0x0003e2000c10113e */
[C---:B------:R-:W-:Y:S02]  /*179ec0*/  LOP3.LUT P6, RZ, R23.reuse, 0x8000000, RZ, 0xc0, !PT ;  /* 0x0800000017ff7812 */ /* 0x040fe400078cc0ff */
[----:B-1----:R-:W-:Y:S01]  /*179ed0*/  PRMT R28, R26, 0x7773, RZ ;  /* 0x000077731a1c7816 */ /* 0x002fe200000000ff */
[----:B------:R-:W2:Y:S10]  /*179ee0*/  LDL.LU.64 R18, [R1+0x2b70] ;  /* 0x002b700001127983 */ /* 0x000eb40000300a00 */
[----:B---3--:R1:W-:Y:S01]  /*179ef0*/  @P6 STG.E.U8 desc[UR62][R20.64], R28 ;  /* 0x0000001c14006986 */ /* 0x0083e2000c10113e */
[----:B------:R-:W-:-:S02]  /*179f00*/  LOP3.LUT P6, RZ, R23, 0x4000000, RZ, 0xc0, !PT ;  /* 0x0400000017ff7812 */ /* 0x000fc400078cc0ff */
[----:B-1----:R-:W-:Y:S01]  /*179f10*/  PRMT R28, R27, 0x7770, RZ ;  /* 0x000077701b1c7816 */ /* 0x002fe200000000ff */
[----:B------:R-:W3:Y:S10]  /*179f20*/  LDL.LU.64 R20, [R1+0x2b68] ;  /* 0x002b680001147983 */ /* 0x000ef40000300a00 */
[----:B----4-:R1:W-:Y:S01]  /*179f30*/  @P6 STG.E.U8 desc[UR62][R24.64], R28 ;  /* 0x0000001c18006986 */ /* 0x0103e2000c10113e */
[----:B------:R-:W-:-:S03]  /*179f40*/  LOP3.LUT P6, RZ, R23, 0x2000000, RZ, 0xc0, !PT ;  /* 0x0200000017ff7812 */ /* 0x000fc600078cc0ff */
[----:B------:R-:W4:Y:S01]  /*179f50*/  LDL.LU R26, [R1+0x31c] ;  /* 0x00031c00011a7983 */ /* 0x000f220000300800 */
[----:B-1----:R-:W-:-:S03]  /*179f60*/  PRMT R28, R27, 0x7771, RZ ;  /* 0x000077711b1c7816 */ /* 0x002fc600000000ff */
[----:B------:R-:W3:Y:S06]  /*179f70*/  LDL.LU.64 R24, [R1+0x2b60] ;  /* 0x002b600001187983 */ /* 0x000eec0000300a00 */
[----:B--2---:R1:W-:Y:S04]  /*179f80*/  @P6 STG.E.U8 desc[UR62][R4.64], R28 ;  /* 0x0000001c04006986 */ /* 0x0043e8000c10113e */
[----:B-1----:R-:W2:Y:S01]  /*179f90*/  LDL.LU.64 R4, [R1+0x5348] ;  /* 0x0053480001047983 */ /* 0x002ea20000300a00 */
[----:B------:R-:W-:-:S02]  /*179fa0*/  LOP3.LUT P6, RZ, R23, 0x1000000, RZ, 0xc0, !PT ;  /* 0x0100000017ff7812 */ /* 0x000fc400078cc0ff */
[----:B------:R-:W-:-:S11]  /*179fb0*/  PRMT R28, R27, 0x7772, RZ ;  /* 0x000077721b1c7816 */ /* 0x000fd600000000ff */
[----:B--2---:R1:W-:Y:S04]  /*179fc0*/  @P6 STG.E.U8 desc[UR62][R4.64], R28 ;  /* 0x0000001c04006986 */ /* 0x0043e8000c10113e */
[----:B-1----:R-:W2:Y:S01]  /*179fd0*/  LDL.LU.64 R4, [R1+0x5340] ;  /* 0x0053400001047983 */ /* 0x002ea20000300a00 */
[----:B------:R-:W-:Y:S02]  /*179fe0*/  LOP3.LUT P6, RZ, R23, 0x800000, RZ, 0xc0, !PT ;  /* 0x0080000017ff7812 */ /* 0x000fe400078cc0ff */
[----:B------:R-:W-:-:S11]  /*179ff0*/  PRMT R28, R27, 0x7773, RZ ;  /* 0x000077731b1c7816 */ /* 0x000fd600000000ff */
[----:B--2---:R1:W-:Y:S04]  /*17a000*/  @P6 STG.E.U8 desc[UR62][R4.64], R28 ;  /* 0x0000001c04006986 */ /* 0x0043e8000c10113e */
[----:B-1----:R-:W2:Y:S01]  /*17a010*/  LDL.LU.64 R4, [R1+0x5338] ;  /* 0x0053380001047983 */ /* 0x002ea20000300a00 */
[----:B------:R-:W-:Y:S02]  /*17a020*/  LOP3.LUT P6, RZ, R23, 0x400000, RZ, 0xc0, !PT ;  /* 0x0040000017ff7812 */ /* 0x000fe400078cc0ff */
[C---:B------:R-:W-:Y:S02]  /*17a030*/  LOP3.LUT P5, RZ, R7.reuse, 0x4000, RZ, 0xc0, !PT ;  /* 0x0000400007ff7812 */ /* 0x040fe400078ac0ff */
[C---:B------:R-:W-:Y:S02]  /*17a040*/  LOP3.LUT P4, RZ, R7.reuse, 0x10000, RZ, 0xc0, !PT ;  /* 0x0001000007ff7812 */ /* 0x040fe4000788c0ff */
[----:B------:R-:W-:-:S02]  /*17a050*/  LOP3.LUT P3, RZ, R7, 0x40000, RZ, 0xc0, !PT ;  /* 0x0004000007ff7812 */ /* 0x000fc4000786c0ff */
[C---:B------:R-:W-:Y:S02]  /*17a060*/  LOP3.LUT P2, RZ, R7.reuse, 0x80000, RZ, 0xc0, !PT ;  /* 0x0008000007ff7812 */ /* 0x040fe4000784c0ff */
[C---:B------:R-:W-:Y:S02]  /*17a070*/  LOP3.LUT P1, RZ, R7.reuse, 0x200000, RZ, 0xc0, !PT ;  /* 0x0020000007ff7812 */ /* 0x040fe4000782c0ff */
[----:B------:R-:W-:Y:S02]  /*17a080*/  LOP3.LUT P0, RZ, R7, 0x400000, RZ, 0xc0, !PT ;  /* 0x0040000007ff7812 */ /* 0x000fe4000780c0ff */
[----:B--2---:R-:W-:-:S05]  /*17a090*/  PRMT R28, R5, 0x7770, RZ ;  /* 0x00007770051c7816 */ /* 0x004fca00000000ff */
[----:B------:R1:W-:Y:S01]  /*17a0a0*/  @P6 STG.E.U8 desc[UR62][R8.64], R28 ;  /* 0x0000001c08006986 */ /* 0x0003e2000c10113e */
[----:B------:R-:W-:Y:S02]  /*17a0b0*/  LOP3.LUT P6, RZ, R23, 0x200000, RZ, 0xc0, !PT ;  /* 0x0020000017ff7812 */ /* 0x000fe400078cc0ff */
[----:B-1----:R-:W-:-:S11]  /*17a0c0*/  PRMT R28, R5, 0x7771, RZ ;  /* 0x00007771051c7816 */ /* 0x002fd600000000ff */
[----:B------:R1:W-:Y:S01]  /*17a0d0*/  @P6 STG.E.U8 desc[UR62][R2.64], R28 ;  /* 0x0000001c02006986 */ /* 0x0003e2000c10113e */
[----:B------:R-:W-:Y:S02]  /*17a0e0*/  LOP3.LUT P6, RZ, R23, 0x100000, RZ, 0xc0, !PT ;  /* 0x0010000017ff7812 */ /* 0x000fe400078cc0ff */
[----:B-1----:R-:W-:-:S11]  /*17a0f0*/  PRMT R28, R5, 0x7772, RZ ;  /* 0x00007772051c7816 */ /* 0x002fd600000000ff */
[----:B------:R1:W-:Y:S02]  /*17a100*/  @P6 STG.E.U8 desc[UR62][R10.64], R28 ;  /* 0x0000001c0a006986 */ /* 0x0003e4000c10113e */
[----:B-1----:R-:W-:-:S05]  /*17a110*/  PRMT R28, R5, 0x7773, RZ ;  /* 0x00007773051c7816 */ /* 0x002fca00000000ff */
[----:B------:R1:W-:Y:S02]  /*17a120*/  @P5 STG.E.U8 desc[UR62][R12.64], R28 ;  /* 0x0000001c0c005986 */ /* 0x0003e4000c10113e */
[----:B-1----:R-:W-:-:S05]  /*17a130*/  PRMT R28, R6, 0x7770, RZ ;  /* 0x00007770061c7816 */ /* 0x002fca00000000ff */
[----:B------:R1:W-:Y:S02]  /*17a140*/  @P4 STG.E.U8 desc[UR62][R14.64], R28 ;  /* 0x0000001c0e004986 */ /* 0x0003e4000c10113e */
[----:B-1----:R-:W-:-:S05]  /*17a150*/  PRMT R28, R6, 0x7771, RZ ;  /* 0x00007771061c7816 */ /* 0x002fca00000000ff */
[----:B------:R1:W-:Y:S02]  /*17a160*/  @P3 STG.E.U8 desc[UR62][R16.64], R28 ;  /* 0x0000001c10003986 */ /* 0x0003e4000c10113e */
[----:B-1----:R-:W-:-:S05]  /*17a170*/  PRMT R28, R6, 0x7772, RZ ;  /* 0x00007772061c7816 */ /* 0x002fca00000000ff */
[----:B------:R1:W-:Y:S02]  /*17a180*/  @P2 STG.E.U8 desc[UR62][R18.64], R28 ;  /* 0x0000001c12002986 */ /* 0x0003e4000c10113e */
[----:B-1----:R-:W-:Y:S02]  /*17a190*/  PRMT R28, R6, 0x7773, RZ ;  /* 0x00007773061c7816 */ /* 0x002fe400000000ff */
[----:B------:R-:W2:Y:S04]  /*17a1a0*/  LDL.LU R6, [R1+0x5330] ;  /* 0x0053300001067983 */ /* 0x000ea80000300800 */
[----:B---3--:R4:W-:Y:S01]  /*17a1b0*/  @P1 STG.E.U8 desc[UR62][R20.64], R28 ;  /* 0x0000001c14001986 */ /* 0x0089e2000c10113e */
[----:B------:R-:W-:Y:S01]  /*17a1c0*/  IMAD.MOV.U32 R27, RZ, RZ, R4 ;  /* 0x000000ffff1b7224 */ /* 0x000fe200078e0004 */
[----:B----4-:R-:W-:-:S02]  /*17a1d0*/  PRMT R28, R26, 0x7770, RZ ;  /* 0x000077701a1c7816 */ /* 0x010fc400000000ff */
[----:B------:R-:W3:Y:S04]  /*17a1e0*/  LDL.LU.64 R20, [R1+0x2b58] ;  /* 0x002b580001147983 */ /* 0x000ee80000300a00 */
[----:B------:R1:W-:Y:S04]  /*17a1f0*/  @P0 STG.E.U8 desc[UR62][R24.64], R28 ;  /* 0x0000001c18000986 */ /* 0x0003e8000c10113e */
[----:B-1----:R-:W4:Y:S04]  /*17a200*/  LDL.LU.64 R24, [R1+0x2b50] ;  /* 0x002b500001187983 */ /* 0x002f280000300a00 */
[----:B------:R-:W2:Y:S01]  /*17a210*/  LDL.LU.64 R4, [R1+0x2b48] ;  /* 0x002b480001047983 */ /* 0x000ea20000300a00 */
[----:B------:R-:W-:-:S02]  /*17a220*/  LOP3.LUT P3, RZ, R7, 0x2000000, RZ, 0xc0, !PT ;  /* 0x0200000007ff7812 */ /* 0x000fc4000786c0ff */
[C---:B------:R-:W-:Y:S01]  /*17a230*/  LOP3.LUT P2, RZ, R7.reuse, 0x4000000, RZ, 0xc0, !PT ;  /* 0x0400000007ff7812 */ /* 0x040fe2000784c0ff */
[----:B------:R-:W2:Y:S01]  /*17a240*/  LDL.LU.64 R16, [R1+0x2b40] ;  /* 0x002b400001107983 */ /* 0x000ea20000300a00 */
[C---:B------:R-:W-:Y:S02]  /*17a250*/  PRMT R28, R26.reuse, 0x7771, RZ ;  /* 0x000077711a1c7816 */ /* 0x040fe400000000ff */
[----:B------:R-:W-:Y:S01]  /*17a260*/  LOP3.LUT P1, RZ, R7, 0x10000000, RZ, 0xc0, !PT ;  /* 0x1000000007ff7812 */ /* 0x000fe2000782c0ff */
[----:B------:R-:W2:Y:S04]  /*17a270*/  LDL.LU.64 R18, [R1+0x2b38] ;  /* 0x002b380001127983 */ /* 0x000ea80000300a00 */
[----:B------:R-:W2:Y:S04]  /*17a280*/  LDL.LU R29, [R1+0x300] ;  /* 0x00030000011d7983 */ /* 0x000ea80000300800 */
[----:B---3--:R1:W-:Y:S02]  /*17a290*/  @P3 STG.E.U8 desc[UR62][R20.64], R28 ;  /* 0x0000001c14003986 */ /* 0x0083e4000c10113e */
[----:B-1----:R-:W-:-:S02]  /*17a2a0*/  PRMT R28, R26, 0x7772, RZ ;  /* 0x000077721a1c7816 */ /* 0x002fc400000000ff */
[----:B------:R-:W3:Y:S04]  /*17a2b0*/  LDL.LU.64 R20, [R1+0x2b30] ;  /* 0x002b300001147983 */ /* 0x000ee80000300a00 */
[----:B----4-:R1:W-:Y:S04]  /*17a2c0*/  @P2 STG.E.U8 desc[UR62][R24.64], R28 ;  /* 0x0000001c18002986 */ /* 0x0103e8000c10113e */
[----:B------:R-:W4:Y:S01]  /*17a2d0*/  LDL.LU R0, [R1+0x304] ;  /* 0x0003040001007983 */ /* 0x000f220000300800 */
[----:B-1----:R-:W-:-:S03]  /*17a2e0*/  PRMT R28, R26, 0x7773, RZ ;  /* 0x000077731a1c7816 */ /* 0x002fc600000000ff */
[----:B------:R-:W3:Y:S04]  /*17a2f0*/  LDL.LU.64 R24, [R1+0x2b28] ;  /* 0x002b280001187983 */ /* 0x000ee80000300a00 */
[----:B--2---:R1:W-:Y:S04]  /*17a300*/  @P1 STG.E.U8 desc[UR62][R4.64], R28 ;  /* 0x0000001c04001986 */ /* 0x0043e8000c10113e */
        /* <DEDUP_REMOVED lines=23> */
[----:B------:R-:W-:Y:S01]  /*17a480*/  LOP3.LUT P6, RZ, R6, 0x10, RZ, 0xc0, !PT ;  /* 0x0000001006ff7812 */ /* 0x000fe200078cc0ff */
[----:B------:R-:W2:Y:S01]  /*17a490*/  LDL.LU.64 R8, [R1+0x2b08] ;  /* 0x002b080001087983 */ /* 0x000ea20000300a00 */
[----:B------:R-:W-:Y:S02]  /*17a4a0*/  LOP3.LUT R23, R23, 0xfffbffff, RZ, 0xc0, !PT ;  /* 0xfffbffff17177812 */ /* 0x000fe400078ec0ff */
[----:B------:R-:W-:Y:S01]  /*17a4b0*/  LOP3.LUT P0, RZ, R7, 0x40000000, RZ, 0xc0, !PT ;  /* 0x4000000007ff7812 */ /* 0x000fe2000780c0ff */
[----:B------:R-:W2:Y:S01]  /*17a4c0*/  LDL.LU R26, [R1+0x308] ;  /* 0x00030800011a7983 */ /* 0x000ea20000300800 */
[----:B------:R-:W-:-:S03]  /*17a4d0*/  PRMT R28, R29, 0x7770, RZ ;  /* 0x000077701d1c7816 */ /* 0x000fc600000000ff */
[----:B------:R-:W2:Y:S04]  /*17a4e0*/  LDL.LU.64 R2, [R1+0x2b00] ;  /* 0x002b000001027983 */ /* 0x000ea80000300a00 */
[----:B------:R-:W-:Y:S01]  /*17a4f0*/  @P6 LOP3.LUT R23, R23, 0x40000, RZ, 0xfc, !PT ;  /* 0x0004000017176812 */ /* 0x000fe200078efcff */
[----:B------:R-:W2:Y:S01]  /*17a500*/  LDL.LU.64 R10, [R1+0x2af8] ;  /* 0x002af800010a7983 */ /* 0x000ea20000300a00 */
[----:B------:R-:W-:Y:S02]  /*17a510*/  LOP3.LUT P6, RZ, R6, 0x4, RZ, 0xc0, !PT ;  /* 0x0000000406ff7812 */ /* 0x000fe400078cc0ff */
[----:B------:R-:W-:Y:S01]  /*17a520*/  LOP3.LUT R23, R23, 0xfff7ffff, RZ, 0xc0, !PT ;  /* 0xfff7ffff17177812 */ /* 0x000fe200078ec0ff */
[----:B------:R1:W-:Y:S04]  /*17a530*/  @P0 STG.E.U8 desc[UR62][R16.64], R28 ;  /* 0x0000001c10000986 */ /* 0x0003e8000c10113e */
[----:B------:R-:W2:Y:S04]  /*17a540*/  LDL.LU.64 R12, [R1+0x2af0] ;  /* 0x002af000010c7983 */ /* 0x000ea80000300a00 */
[----:B------:R-:W2:Y:S02]  /*17a550*/  LDL.LU.64 R14, [R1+0x2ae8] ;  /* 0x002ae800010e7983 */ /* 0x000ea40000300a00 */
[----:B------:R-:W-:-:S02]  /*17a560*/  @P6 LOP3.LUT R23, R23, 0x80000, RZ, 0xfc, !PT ;  /* 0x0008000017176812 */ /* 0x000fc400078efcff */
[----:B------:R-:W-:Y:S01]  /*17a570*/  LOP3.LUT P6, RZ, R6, 0x1, RZ, 0xc0, !PT ;  /* 0x0000000106ff7812 */ /* 0x000fe200078cc0ff */
[----:B-1----:R-:W2:Y:S01]  /*17a580*/  LDL.LU.64 R16, [R1+0x2ae0] ;  /* 0x002ae00001107983 */ /* 0x002ea20000300a00 */
[----:B------:R-:W-:-:S11]  /*17a590*/  PRMT R28, R29, 0x7771, RZ ;  /* 0x000077711d1c7816 */ /* 0x000fd600000000ff */
[----:B------:R1:W-:Y:S01]  /*17a5a0*/  @P6 STG.E.U8 desc[UR62][R18.64], R28 ;  /* 0x0000001c12006986 */ /* 0x0003e2000c10113e */
[----:B------:R-:W-:Y:S02]  /*17a5b0*/  LOP3.LUT P6, RZ, R23, 0x80000, RZ, 0xc0, !PT ;  /* 0x0008000017ff7812 */ /* 0x000fe400078cc0ff */
[----:B-1----:R-:W-:Y:S01]  /*17a5c0*/  PRMT R28, R29, 0x7772, RZ ;  /* 0x000077721d1c7816 */ /* 0x002fe200000000ff */
[----:B------:R-:W2:Y:S10]  /*17a5d0*/  LDL.LU.64 R18, [R1+0x2ad8] ;  /* 0x002ad80001127983 */ /* 0x000eb40000300a00 */
[----:B---3--:R1:W-:Y:S01]  /*17a5e0*/  @P6 STG.E.U8 desc[UR62][R20.64], R28 ;  /* 0x0000001c14006986 */ /* 0x0083e2000c10113e */
[----:B------:R-:W-:-:S02]  /*17a5f0*/  LOP3.LUT P6, RZ, R23, 0x40000, RZ, 0xc0, !PT ;  /* 0x0004000017ff7812 */ /* 0x000fc400078cc0ff */
[----:B-1----:R-:W-:Y:S01]  /*17a600*/  PRMT R28, R29, 0x7773, RZ ;  /* 0x000077731d1c7816 */ /* 0x002fe200000000ff */
[----:B------:R-:W3:Y:S10]  /*17a610*/  LDL.LU.64 R20, [R1+0x2ad0] ;  /* 0x002ad00001147983 */ /* 0x000ef40000300a00 */
[----:B------:R4:W-:Y:S01]  /*17a620*/  @P6 STG.E.U8 desc[UR62][R24.64], R28 ;  /* 0x0000001c18006986 */ /* 0x0009e2000c10113e */
[----:B------:R-:W-:-:S02]  /*17a630*/  LOP3.LUT P6, RZ, R23, 0x20000, RZ, 0xc0, !PT ;  /* 0x0002000017ff7812 */ /* 0x000fc400078cc0ff */
[----:B----4-:R-:W-:Y:S01]  /*17a640*/  PRMT R28, R0, 0x7770, RZ ;  /* 0x00007770001c7816 */ /* 0x010fe200000000ff */
[----:B------:R-:W4:Y:S10]  /*17a650*/  LDL.LU.64 R24, [R1+0x2ac8] ;  /* 0x002ac80001187983 */ /* 0x000f340000300a00 */
[----:B--2---:R1:W-:Y:S04]  /*17a660*/  @P6 STG.E.U8 desc[UR62][R4.64], R28 ;  /* 0x0000001c04006986 */ /* 0x0043e8000c10113e */
[----:B-1----:R-:W2:Y:S01]  /*17a670*/  LDL.LU.64 R4, [R1+0x5328] ;  /* 0x0053280001047983 */ /* 0x002ea20000300a00 */
[----:B------:R-:W-:-:S02]  /*17a680*/  LOP3.LUT P6, RZ, R23, 0x10000, RZ, 0xc0, !PT ;  /* 0x0001000017ff7812 */ /* 0x000fc400078cc0ff */
[----:B------:R-:W-:-:S11]  /*17a690*/  PRMT R28, R0, 0x7771, RZ ;  /* 0x00007771001c7816 */ /* 0x000fd600000000ff */
[----:B--2---:R1:W-:Y:S04]  /*17a6a0*/  @P6 STG.E.U8 desc[UR62][R4.64], R28 ;  /* 0x0000001c04006986 */ /* 0x0043e8000c10113e */
[----:B-1----:R-:W2:Y:S01]  /*17a6b0*/  LDL.LU.64 R4, [R1+0x5320] ;  /* 0x0053200001047983 */ /* 0x002ea20000300a00 */
[----:B------:R-:W-:Y:S02]  /*17a6c0*/  LOP3.LUT P6, RZ, R23, 0x8000, RZ, 0xc0, !PT ;  /* 0x0000800017ff7812 */ /* 0x000fe400078cc0ff */
[----:B------:R-:W-:Y:S02]  /*17a6d0*/  PRMT R28, R0, 0x7772, RZ ;  /* 0x00007772001c7816 */ /* 0x000fe400000000ff */
[C---:B------:R-:W-:Y:S02]  /*17a6e0*/  LOP3.LUT P5, RZ, R6.reuse, 0x10000, RZ, 0xc0, !PT ;  /* 0x0001000006ff7812 */ /* 0x040fe400078ac0ff */
[----:B------:R-:W-:-:S07]  /*17a6f0*/  LOP3.LUT P4, RZ, R6, 0x40000, RZ, 0xc0, !PT ;  /* 0x0004000006ff7812 */ /* 0x000fce000788c0ff */
[----:B--2---:R1:W-:Y:S04]  /*17a700*/  @P6 STG.E.U8 desc[UR62][R4.64], R28 ;  /* 0x0000001c04006986 */ /* 0x0043e8000c10113e */
[----:B-1----:R-:W2:Y:S01]  /*17a710*/  LDL.LU.64 R4, [R1+0x5318] ;  /* 0x0053180001047983 */ /* 0x002ea20000300a00 */
[----:B------:R-:W-:Y:S02]  /*17a720*/  LOP3.LUT P6, RZ, R23, 0x4000, RZ, 0xc0, !PT ;  /* 0x0000400017ff7812 */ /* 0x000fe400078cc0ff */
[----:B------:R-:W-:-:S11]  /*17a730*/  PRMT R28, R0, 0x7773, RZ ;  /* 0x00007773001c7816 */ /* 0x000fd600000000ff */
[----:B------:R1:W-:Y:S01]  /*17a740*/  @P6 STG.E.U8 desc[UR62][R8.64], R28 ;  /* 0x0000001c08006986 */ /* 0x0003e2000c10113e */
[----:B------:R-:W-:Y:S02]  /*17a750*/  LOP3.LUT P6, RZ, R23, 0x2000, RZ, 0xc0, !PT ;  /* 0x0000200017ff7812 */ /* 0x000fe400078cc0ff */
[----:B-1----:R-:W-:-:S11]  /*17a760*/  PRMT R28, R26, 0x7770, RZ ;  /* 0x000077701a1c7816 */ /* 0x002fd600000000ff */
[----:B------:R1:W-:Y:S01]  /*17a770*/  @P6 STG.E.U8 desc[UR62][R2.64], R28 ;  /* 0x0000001c02006986 */ /* 0x0003e2000c10113e */
[----:B------:R-:W-:Y:S02]  /*17a780*/  LOP3.LUT P6, RZ, R23, 0x1000, RZ, 0xc0, !PT ;  /* 0x0000100017ff7812 */ /* 0x000fe400078cc0ff */
[----:B-1----:R-:W-:-:S11]  /*17a790*/  PRMT R28, R26, 0x7771, RZ ;  /* 0x000077711a1c7816 */ /* 0x002fd600000000ff */
[----:B------:R1:W-:Y:S01]  /*17a7a0*/  @P6 STG.E.U8 desc[UR62][R10.64], R28 ;  /* 0x0000001c0a006986 */ /* 0x0003e2000c10113e */
[----:B------:R-:W-:Y:S02]  /*17a7b0*/  LOP3.LUT P3, RZ, R6, 0x100000, RZ, 0xc0, !PT ;  /* 0x0010000006ff7812 */ /* 0x000fe4000786c0ff */
[----:B-1----:R-:W-:-:S05]  /*17a7c0*/  PRMT R28, R26, 0x7772, RZ ;  /* 0x000077721a1c7816 */ /* 0x002fca00000000ff */
[----:B------:R1:W-:Y:S01]  /*17a7d0*/  @P5 STG.E.U8 desc[UR62][R12.64], R28 ;  /* 0x0000001c0c005986 */ /* 0x0003e2000c10113e */
[----:B------:R-:W-:Y:S02]  /*17a7e0*/  LOP3.LUT P2, RZ, R6, 0x400000, RZ, 0xc0, !PT ;  /* 0x0040000006ff7812 */ /* 0x000fe4000784c0ff */
[----:B-1----:R-:W-:-:S05]  /*17a7f0*/  PRMT R28, R26, 0x7773, RZ ;  /* 0x000077731a1c7816 */ /* 0x002fca00000000ff */
[----:B------:R2:W-:Y:S01]  /*17a800*/  @P4 STG.E.U8 desc[UR62][R14.64], R28 ;  /* 0x0000001c0e004986 */ /* 0x0005e2000c10113e */
[C---:B------:R-:W-:Y:S02]  /*17a810*/  LOP3.LUT P1, RZ, R6.reuse, 0x1000000, RZ, 0xc0, !PT ;  /* 0x0100000006ff7812 */ /* 0x040fe4000782c0ff */
[----:B------:R-:W-:Y:S02]  /*17a820*/  LOP3.LUT P0, RZ, R6, 0x4000000, RZ, 0xc0, !PT ;  /* 0x0400000006ff7812 */ /* 0x000fe4000780c0ff */
[----:B--2---:R-:W-:-:S05]  /*17a830*/  PRMT R28, R5, 0x7770, RZ ;  /* 0x00007770051c7816 */ /* 0x004fca00000000ff */
[----:B------:R1:W-:Y:S02]  /*17a840*/  @P3 STG.E.U8 desc[UR62][R16.64], R28 ;  /* 0x0000001c10003986 */ /* 0x0003e4000c10113e */
[----:B-1----:R-:W-:-:S05]  /*17a850*/  PRMT R28, R5, 0x7771, RZ ;  /* 0x00007771051c7816 */ /* 0x002fca00000000ff */
[----:B------:R1:W-:Y:S02]  /*17a860*/  @P2 STG.E.U8 desc[UR62][R18.64], R28 ;  /* 0x0000001c12002986 */ /* 0x0003e4000c10113e */
[----:B-1----:R-:W-:-:S05]  /*17a870*/  PRMT R28, R5, 0x7772, RZ ;  /* 0x00007772051c7816 */ /* 0x002fca00000000ff */
[----:B---3--:R1:W-:Y:S02]  /*17a880*/  @P1 STG.E.U8 desc[UR62][R20.64], R28 ;  /* 0x0000001c14001986 */ /* 0x0083e4000c10113e */
[----:B-1----:R-:W-:Y:S02]  /*17a890*/  PRMT R28, R5, 0x7773, RZ ;  /* 0x00007773051c7816 */ /* 0x002fe400000000ff */
[----:B------:R-:W2:Y:S04]  /*17a8a0*/  LDL.LU R5, [R1+0x5310] ;  /* 0x0053100001057983 */ /* 0x000ea80000300800 */
[----:B------:R-:W3:Y:S04]  /*17a8b0*/  LDL.LU.64 R20, [R1+0x2ac0] ;  /* 0x002ac00001147983 */ /* 0x000ee80000300a00 */
[----:B----4-:R1:W-:Y:S04]  /*17a8c0*/  @P0 STG.E.U8 desc[UR62][R24.64], R28 ;  /* 0x0000001c18000986 */ /* 0x0103e8000c10113e */
[----:B------:R-:W4:Y:S04]  /*17a8d0*/  LDL.LU.64 R10, [R1+0x2ab8] ;  /* 0x002ab800010a7983 */ /* 0x000f280000300a00 */
[----:B-1----:R-:W2:Y:S04]  /*17a8e0*/  LDL.LU.64 R24, [R1+0x2ab0] ;  /* 0x002ab00001187983 */ /* 0x002ea80000300a00 */
[----:B------:R-:W2:Y:S01]  /*17a8f0*/  LDL.LU R13, [R1+0x2f0] ;  /* 0x0002f000010d7983 */ /* 0x000ea20000300800 */
[----:B------:R-:W-:-:S03]  /*17a900*/  LOP3.LUT P3, RZ, R6, 0x10000000, RZ, 0xc0, !PT ;  /* 0x1000000006ff7812 */ /* 0x000fc6000786c0ff */
[----:B------:R-:W3:Y:S04]  /*17a910*/  LDL.LU.64 R14, [R1+0x2aa8] ;  /* 0x002aa800010e7983 */ /* 0x000ee80000300a00 */
[----:B------:R-:W4:Y:S04]  /*17a920*/  LDL.LU.64 R16, [R1+0x2aa0] ;  /* 0x002aa00001107983 */ /* 0x000f280000300a00 */
[----:B------:R-:W4:Y:S04]  /*17a930*/  LDL.LU.64 R18, [R1+0x2a98] ;  /* 0x002a980001127983 */ /* 0x000f280000300a00 */
[----:B------:R-:W4:Y:S04]  /*17a940*/  LDL.LU R26, [R1+0x2f4] ;  /* 0x0002f400011a7983 */ /* 0x000f280000300800 */
[----:B------:R-:W-:Y:S01]  /*17a950*/  STL.64 [R1+0x4fe0], R6 ;  /* 0x004fe00601007387 */ /* 0x000fe20000100a00 */
[----:B--2---:R-:W-:-:S05]  /*17a960*/  PRMT R28, R13, 0x7770, RZ ;  /* 0x000077700d1c7816 */ /* 0x004fca00000000ff */
[----:B---3--:R1:W-:Y:S04]  /*17a970*/  @P3 STG.E.U8 desc[UR62][R20.64], R28 ;  /* 0x0000001c14003986 */ /* 0x0083e8000c10113e */
[----:B-1----:R-:W2:Y:S04]  /*17a980*/  LDL.LU.64 R20, [R1+0x2a90] ;  /* 0x002a900001147983 */ /* 0x002ea80000300a00 */
[----:B------:R-:W3:Y:S04]  /*17a990*/  LDL.LU.64 R2, [R1+0x2a78] ;  /* 0x002a780001027983 */ /* 0x000ee80000300a00 */
[----:B---3--:R1:W-:Y:S04]  /*17a9a0*/  STL.64 [R1+0x5300], R2 ;  /* 0x0053000201007387 */ /* 0x0083e80000100a00 */
[----:B-1----:R-:W3:Y:S01]  /*17a9b0*/  LDL.LU.64 R2, [R1+0x2a80] ;  /* 0x002a800001027983 */ /* 0x002ee20000300a00 */
        /* <DEDUP_REMOVED lines=17> */
[----:B---3--:R1:W-:Y:S04]  /*17aad0*/  STL.64 [R1+0x5308], R2 ;  /* 0x0053080201007387 */ /* 0x0083e80000100a00 */
[----:B-1----:R-:W3:Y:S06]  /*17aae0*/  LDL.LU.64 R2, [R1+0x2a88] ;  /* 0x002a880001027983 */ /* 0x002eec0000300a00 */
[----:B------:R-:W-:-:S02]  /*17aaf0*/  @P6 LOP3.LUT R23, R23, 0x200, RZ, 0xfc, !PT ;  /* 0x0000020017176812 */ /* 0x000fc400078efcff */
[----:B------:R-:W-:Y:S02]  /*17ab00*/  LOP3.LUT P6, RZ, R5, 0x40, RZ, 0xc0, !PT ;  /* 0x0000004005ff7812 */ /* 0x000fe400078cc0ff */
[----:B------:R-:W-:Y:S02]  /*17ab10*/  LOP3.LUT R23, R23, 0xfffffbff, RZ, 0xc0, !PT ;  /* 0xfffffbff17177812 */ /* 0x000fe400078ec0ff */
[C---:B------:R-:W-:Y:S02]  /*17ab20*/  LOP3.LUT P2, RZ, R6.reuse, 0x40000000, RZ, 0xc0, !PT ;  /* 0x4000000006ff7812 */ /* 0x040fe4000784c0ff */
[----:B------:R-:W-:Y:S02]  /*17ab30*/  LOP3.LUT P1, RZ, R6, 0x80000000, RZ, 0xc0, !PT ;  /* 0x8000000006ff7812 */ /* 0x000fe4000782c0ff */
[----:B------:R-:W-:-:S05]  /*17ab40*/  PRMT R28, R13, 0x7771, RZ ;  /* 0x000077710d1c7816 */ /* 0x000fca00000000ff */
[----:B------:R-:W-:Y:S02]  /*17ab50*/  @P6 LOP3.LUT R23, R23, 0x400, RZ, 0xfc, !PT ;  /* 0x0000040017176812 */ /* 0x000fe400078efcff */
[C---:B------:R-:W-:Y:S02]  /*17ab60*/  LOP3.LUT P6, RZ, R5.reuse, 0x20, RZ, 0xc0, !PT ;  /* 0x0000002005ff7812 */ /* 0x040fe400078cc0ff */
[----:B------:R-:W-:Y:S01]  /*17ab70*/  LOP3.LUT P0, RZ, R5, 0x2, RZ, 0xc0, !PT ;  /* 0x0000000205ff7812 */ /* 0x000fe2000780c0ff */
[----:B----4-:R1:W-:Y:S01]  /*17ab80*/  @P2 STG.E.U8 desc[UR62][R10.64], R28 ;  /* 0x0000001c0a002986 */ /* 0x0103e2000c10113e */
[----:B------:R-:W-:Y:S02]  /*17ab90*/  LOP3.LUT R23, R23, 0xfffff7ff, RZ, 0xc0, !PT ;  /* 0xfffff7ff17177812 */ /* 0x000fe400078ec0ff */
[----:B-1----:R-:W-:-:S07]  /*17aba0*/  PRMT R28, R13, 0x7772, RZ ;  /* 0x000077720d1c7816 */ /* 0x002fce00000000ff */
[----:B------:R-:W-:Y:S02]  /*17abb0*/  @P6 LOP3.LUT R23, R23, 0x800, RZ, 0xfc, !PT ;  /* 0x0000080017176812 */ /* 0x000fe400078efcff */
[----:B------:R-:W-:Y:S01]  /*17abc0*/  LOP3.LUT P6, RZ, R5, 0x4, RZ, 0xc0, !PT ;  /* 0x0000000405ff7812 */ /* 0x000fe200078cc0ff */
[----:B------:R1:W-:Y:S02]  /*17abd0*/  @P1 STG.E.U8 desc[UR62][R24.64], R28 ;  /* 0x0000001c18001986 */ /* 0x0003e4000c10113e */
[----:B-1----:R-:W-:Y:S02]  /*17abe0*/  PRMT R28, R13, 0x7773, RZ ;  /* 0x000077730d1c7816 */ /* 0x002fe400000000ff */
[----:B------:R-:W4:Y:S04]  /*17abf0*/  LDL.LU.64 R24, [R1+0x2a70] ;  /* 0x002a700001187983 */ /* 0x000f280000300a00 */
[----:B------:R1:W-:Y:S04]  /*17ac00*/  @P0 STG.E.U8 desc[UR62][R14.64], R28 ;  /* 0x0000001c0e000986 */ /* 0x0003e8000c10113e */
[----:B------:R-:W4:Y:S04]  /*17ac10*/  LDL.LU.64 R6, [R1+0x2a68] ;  /* 0x002a680001067983 */ /* 0x000f280000300a00 */
[----:B------:R-:W4:Y:S01]  /*17ac20*/  LDL.LU.64 R8, [R1+0x2a60] ;  /* 0x002a600001087983 */ /* 0x000f220000300a00 */
[----:B-1----:R-:W-:-:S03]  /*17ac30*/  PRMT R28, R26, 0x7770, RZ ;  /* 0x000077701a1c7816 */ /* 0x002fc600000000ff */
[----:B------:R-:W4:Y:S04]  /*17ac40*/  LDL.LU.64 R10, [R1+0x2a58] ;  /* 0x002a5800010a7983 */ /* 0x000f280000300a00 */
[----:B------:R1:W-:Y:S01]  /*17ac50*/  @P6 STG.E.U8 desc[UR62][R16.64], R28 ;  /* 0x0000001c10006986 */ /* 0x0003e2000c10113e */
[----:B------:R-:W-:-:S03]  /*17ac60*/  LOP3.LUT P6, RZ, R23, 0x800, RZ, 0xc0, !PT ;  /* 0x0000080017ff7812 */ /* 0x000fc600078cc0ff */
[----:B------:R-:W4:Y:S04]  /*17ac70*/  LDL.LU.64 R12, [R1+0x2a50] ;  /* 0x002a5000010c7983 */ /* 0x000f280000300a00 */
[----:B------:R-:W4:Y:S01]  /*17ac80*/  LDL.LU.64 R14, [R1+0x2a48] ;  /* 0x002a4800010e7983 */ /* 0x000f220000300a00 */
[----:B-1----:R-:W-:-:S03]  /*17ac90*/  PRMT R28, R26, 0x7771, RZ ;  /* 0x000077711a1c7816 */ /* 0x002fc600000000ff */
[----:B------:R-:W4:Y:S04]  /*17aca0*/  LDL.LU.64 R16, [R1+0x2a40] ;  /* 0x002a400001107983 */ /* 0x000f280000300a00 */
[----:B------:R1:W-:Y:S01]  /*17acb0*/  @P6 STG.E.U8 desc[UR62][R18.64], R28 ;  /* 0x0000001c12006986 */ /* 0x0003e2000c10113e */
[C---:B------:R-:W-:Y:S02]  /*17acc0*/  LOP3.LUT P6, RZ, R23.reuse, 0x400, RZ, 0xc0, !PT ;  /* 0x0000040017ff7812 */ /* 0x040fe400078cc0ff */
[----:B-1----:R-:W-:Y:S01]  /*17acd0*/  PRMT R28, R26, 0x7772, RZ ;  /* 0x000077721a1c7816 */ /* 0x002fe200000000ff */
[----:B------:R-:W4:Y:S10]  /*17ace0*/  LDL.LU.64 R18, [R1+0x2a38] ;  /* 0x002a380001127983 */ /* 0x000f340000300a00 */
[----:B--2---:R1:W-:Y:S01]  /*17acf0*/  @P6 STG.E.U8 desc[UR62][R20.64], R28 ;  /* 0x0000001c14006986 */ /* 0x0043e2000c10113e */
[----:B------:R-:W-:-:S02]  /*17ad00*/  LOP3.LUT P6, RZ, R23, 0x200, RZ, 0xc0, !PT ;  /* 0x0000020017ff7812 */ /* 0x000fc400078cc0ff */
[----:B-1----:R-:W-:Y:S01]  /*17ad10*/  PRMT R28, R26, 0x7773, RZ ;  /* 0x000077731a1c7816 */ /* 0x002fe200000000ff */
[----:B------:R-:W2:Y:S10]  /*17ad20*/  LDL.LU.64 R20, [R1+0x2a30] ;  /* 0x002a300001147983 */ /* 0x000eb40000300a00 */
[----:B---3--:R1:W-:Y:S04]  /*17ad30*/  @P6 STG.E.U8 desc[UR62][R2.64], R28 ;  /* 0x0000001c02006986 */ /* 0x0083e8000c10113e */
[----:B-1----:R-:W3:Y:S01]  /*17ad40*/  LDL.LU.64 R2, [R1+0x5308] ;  /* 0x0053080001027983 */ /* 0x002ee20000300a00 */
[----:B------:R-:W-:-:S02]  /*17ad50*/  LOP3.LUT P6, RZ, R23, 0x100, RZ, 0xc0, !PT ;  /* 0x0000010017ff7812 */ /* 0x000fc400078cc0ff */
[----:B------:R-:W-:-:S11]  /*17ad60*/  PRMT R28, R4, 0x7770, RZ ;  /* 0x00007770041c7816 */ /* 0x000fd600000000ff */
[----:B---3--:R1:W-:Y:S04]  /*17ad70*/  @P6 STG.E.U8 desc[UR62][R2.64], R28 ;  /* 0x0000001c02006986 */ /* 0x0083e8000c10113e */
[----:B-1----:R-:W3:Y:S01]  /*17ad80*/  LDL.LU.64 R2, [R1+0x5300] ;  /* 0x0053000001027983 */ /* 0x002ee20000300a00 */
[----:B------:R-:W-:Y:S02]  /*17ad90*/  LOP3.LUT P6, RZ, R23, 0x80, RZ, 0xc0, !PT ;  /* 0x0000008017ff7812 */ /* 0x000fe400078cc0ff */
[----:B------:R-:W-:-:S11]  /*17ada0*/  PRMT R28, R4, 0x7771, RZ ;  /* 0x00007771041c7816 */ /* 0x000fd600000000ff */
[----:B---3--:R1:W-:Y:S01]  /*17adb0*/  @P6 STG.E.U8 desc[UR62][R2.64], R28 ;  /* 0x0000001c02006986 */ /* 0x0083e2000c10113e */
[C---:B------:R-:W-:Y:S02]  /*17adc0*/  LOP3.LUT P6, RZ, R23.reuse, 0x40, RZ, 0xc0, !PT ;  /* 0x0000004017ff7812 */ /* 0x040fe400078cc0ff */
[----:B-1----:R-:W-:Y:S01]  /*17add0*/  PRMT R28, R4, 0x7772, RZ ;  /* 0x00007772041c7816 */ /* 0x002fe200000000ff */
[----:B------:R-:W3:Y:S10]  /*17ade0*/  LDL.LU.64 R2, [R1+0x52f8] ;  /* 0x0052f80001027983 */ /* 0x000ef40000300a00 */
[----:B----4-:R1:W-:Y:S04]  /*17adf0*/  @P6 STG.E.U8 desc[UR62][R24.64], R28 ;  /* 0x0000001c18006986 */ /* 0x0103e8000c10113e */
[----:B-1----:R-:W4:Y:S01]  /*17ae00*/  LDL.LU.64 R24, [R1+0x52f0] ;  /* 0x0052f00001187983 */ /* 0x002f220000300a00 */
[----:B------:R-:W-:-:S02]  /*17ae10*/  LOP3.LUT P6, RZ, R23, 0x20, RZ, 0xc0, !PT ;  /* 0x0000002017ff7812 */ /* 0x000fc400078cc0ff */
[----:B------:R-:W-:Y:S02]  /*17ae20*/  PRMT R28, R4, 0x7773, RZ ;  /* 0x00007773041c7816 */ /* 0x000fe400000000ff */
[----:B------:R-:W-:Y:S01]  /*17ae30*/  LOP3.LUT P5, RZ, R5, 0x100000, RZ, 0xc0, !PT ;  /* 0x0010000005ff7812 */ /* 0x000fe200078ac0ff */
[----:B------:R-:W2:Y:S08]  /*17ae40*/  LDL.LU R4, [R1+0x52e8] ;  /* 0x0052e80001047983 */ /* 0x000eb00000300800 */
[----:B------:R4:W-:Y:S01]  /*17ae50*/  @P6 STG.E.U8 desc[UR62][R6.64], R28 ;  /* 0x0000001c06006986 */ /* 0x0009e2000c10113e */
[----:B------:R-:W-:-:S02]  /*17ae60*/  LOP3.LUT P6, RZ, R23, 0x10, RZ, 0xc0, !PT ;  /* 0x0000001017ff7812 */ /* 0x000fc400078cc0ff */
[C---:B------:R-:W-:Y:S02]  /*17ae70*/  LOP3.LUT P4, RZ, R5.reuse, 0x200000, RZ, 0xc0, !PT ;  /* 0x0020000005ff7812 */ /* 0x040fe4000788c0ff */
[C---:B------:R-:W-:Y:S02]  /*17ae80*/  LOP3.LUT P3, RZ, R5.reuse, 0x800000, RZ, 0xc0, !PT ;  /* 0x0080000005ff7812 */ /* 0x040fe4000786c0ff */
[C---:B------:R-:W-:Y:S02]  /*17ae90*/  LOP3.LUT P2, RZ, R5.reuse, 0x1000000, RZ, 0xc0, !PT ;  /* 0x0100000005ff7812 */ /* 0x040fe4000784c0ff */
[C---:B------:R-:W-:Y:S02]  /*17aea0*/  LOP3.LUT P1, RZ, R5.reuse, 0x8000000, RZ, 0xc0, !PT ;  /* 0x0800000005ff7812 */ /* 0x040fe4000782c0ff */
[----:B------:R-:W-:Y:S02]  /*17aeb0*/  LOP3.LUT P0, RZ, R5, 0x10000000, RZ, 0xc0, !PT ;  /* 0x1000000005ff7812 */ /* 0x000fe4000780c0ff */
[----:B----4-:R-:W-:-:S05]  /*17aec0*/  PRMT R28, R24, 0x7770, RZ ;  /* 0x00007770181c7816 */ /* 0x010fca00000000ff */
[----:B------:R1:W-:Y:S02]  /*17aed0*/  @P6 STG.E.U8 desc[UR62][R8.64], R28 ;  /* 0x0000001c08006986 */ /* 0x0003e4000c10113e */
[----:B-1----:R-:W-:-:S05]  /*17aee0*/  PRMT R28, R24, 0x7771, RZ ;  /* 0x00007771181c7816 */ /* 0x002fca00000000ff */
[----:B------:R1:W-:Y:S02]  /*17aef0*/  @P5 STG.E.U8 desc[UR62][R10.64], R28 ;  /* 0x0000001c0a005986 */ /* 0x0003e4000c10113e */
[----:B-1----:R-:W-:-:S05]  /*17af00*/  PRMT R28, R24, 0x7772, RZ ;  /* 0x00007772181c7816 */ /* 0x002fca00000000ff */
[----:B------:R1:W-:Y:S02]  /*17af10*/  @P4 STG.E.U8 desc[UR62][R12.64], R28 ;  /* 0x0000001c0c004986 */ /* 0x0003e4000c10113e */
[----:B-1----:R-:W-:Y:S02]  /*17af20*/  PRMT R28, R24, 0x7773, RZ ;  /* 0x00007773181c7816 */ /* 0x002fe400000000ff */
[----:B------:R-:W4:Y:S04]  /*17af30*/  LDL.LU R24, [R1+0x52e4] ;  /* 0x0052e40001187983 */ /* 0x000f280000300800 */
[----:B------:R3:W-:Y:S02]  /*17af40*/  @P3 STG.E.U8 desc[UR62][R14.64], R28 ;  /* 0x0000001c0e003986 */ /* 0x0007e4000c10113e */
[----:B---3--:R-:W-:-:S05]  /*17af50*/  PRMT R28, R3, 0x7770, RZ ;  /* 0x00007770031c7816 */ /* 0x008fca00000000ff */
[----:B------:R1:W-:Y:S02]  /*17af60*/  @P2 STG.E.U8 desc[UR62][R16.64], R28 ;  /* 0x0000001c10002986 */ /* 0x0003e4000c10113e */
[C---:B-1----:R-:W-:Y:S02]  /*17af70*/  PRMT R28, R3.reuse, 0x7771, RZ ;  /* 0x00007771031c7816 */ /* 0x042fe400000000ff */
[----:B------:R-:W3:Y:S04]  /*17af80*/  LDL.LU.64 R16, [R1+0x2a28] ;  /* 0x002a280001107983 */ /* 0x000ee80000300a00 */
[----:B------:R1:W-:Y:S02]  /*17af90*/  @P1 STG.E.U8 desc[UR62][R18.64], R28 ;  /* 0x0000001c12001986 */ /* 0x0003e4000c10113e */
[----:B-1----:R-:W-:-:S02]  /*17afa0*/  PRMT R28, R3, 0x7772, RZ ;  /* 0x00007772031c7816 */ /* 0x002fc400000000ff */
[----:B------:R-:W3:Y:S04]  /*17afb0*/  LDL.LU.64 R18, [R1+0x2a20] ;  /* 0x002a200001127983 */ /* 0x000ee80000300a00 */
[----:B------:R-:W3:Y:S04]  /*17afc0*/  LDL.LU.64 R10, [R1+0x2a18] ;  /* 0x002a1800010a7983 */ /* 0x000ee80000300a00 */
[----:B--2---:R1:W-:Y:S04]  /*17afd0*/  @P0 STG.E.U8 desc[UR62][R20.64], R28 ;  /* 0x0000001c14000986 */ /* 0x0043e8000c10113e */
[----:B------:R-:W2:Y:S04]  /*17afe0*/  LDL.LU.64 R12, [R1+0x2a10] ;  /* 0x002a1000010c7983 */ /* 0x000ea80000300a00 */
[----:B-1----:R-:W2:Y:S01]  /*17aff0*/  LDL.LU R20, [R1+0x2e4] ;  /* 0x0002e40001147983 */ /* 0x002ea20000300800 */
[----:B------:R-:W-:-:S02]  /*17b000*/  LOP3.LUT P6, RZ, R4, 0x100000, RZ, 0xc0, !PT ;  /* 0x0010000004ff7812 */ /* 0x000fc400078cc0ff */
[----:B------:R-:W-:Y:S01]  /*17b010*/  LOP3.LUT P3, RZ, R5, 0x40000000, RZ, 0xc0, !PT ;  /* 0x4000000005ff7812 */ /* 0x000fe2000786c0ff */
[----:B------:R-:W-:Y:S01]  /*17b020*/  IMAD.MOV.U32 R26, RZ, RZ, R27 ;  /* 0x000000ffff1a7224 */ /* 0x000fe200078e001b */
[----:B------:R-:W-:Y:S01]  /*17b030*/  LOP3.LUT P2, RZ, R4, 0x1, RZ, 0xc0, !PT ;  /* 0x0000000104ff7812 */ /* 0x000fe2000784c0ff */
[----:B------:R-:W2:Y:S01]  /*17b040*/  LDL.LU.64 R14, [R1+0x2a08] ;  /* 0x002a0800010e7983 */ /* 0x000ea20000300a00 */
[----:B------:R-:W-:-:S03]  /*17b050*/  PRMT R28, R3, 0x7773, RZ ;  /* 0x00007773031c7816 */ /* 0x000fc600000000ff */
[----:B------:R-:W2:Y:S01]  /*17b060*/  LDL.LU R27, [R1+0x2e8] ;  /* 0x0002e800011b7983 */ /* 0x000ea20000300800 */
[----:B----4-:R-:W-:-:S04]  /*17b070*/  LOP3.LUT R24, R24, 0xefffffff, RZ, 0xc0, !PT ;  /* 0xefffffff18187812 */ /* 0x010fc800078ec0ff */
        /* <DEDUP_REMOVED lines=9> */
[----:B---3--:R1:W-:Y:S10]  /*17b110*/  @P3 STG.E.U8 desc[UR62][R16.64], R28 ;  /* 0x0000001c10003986 */ /* 0x0083f4000c10113e */
[----:B------:R-:W-:-:S05]  /*17b120*/  @P6 LOP3.LUT R24, R24, 0x80000000, RZ, 0xfc, !PT ;  /* 0x8000000018186812 */ /* 0x000fca00078efcff */
[----:B------:R-:W-:Y:S04]  /*17b130*/  STL.64 [R1+0x52c8], R24 ;  /* 0x0052c81801007387 */ /* 0x000fe80000100a00 */
[----:B------:R-:W3:Y:S04]  /*17b140*/  LDL.LU R3, [R1+0x52e0] ;  /* 0x0052e00001037983 */ /* 0x000ee80000300800 */
[----:B-1----:R-:W4:Y:S01]  /*17b150*/  LDL.LU.64 R16, [R1+0x2a00] ;  /* 0x002a000001107983 */ /* 0x002f220000300a00 */
[----:B--2---:R-:W-:-:S05]  /*17b160*/  PRMT R28, R20, 0x7770, RZ ;  /* 0x00007770141c7816 */ /* 0x004fca00000000ff */
[----:B------:R1:W-:Y:S04]  /*17b170*/  @P2 STG.E.U8 desc[UR62][R18.64], R28 ;  /* 0x0000001c12002986 */ /* 0x0003e8000c10113e */
[----:B-1----:R-:W2:Y:S04]  /*17b180*/  LDL.LU.64 R18, [R1+0x29f8] ;  /* 0x0029f80001127983 */ /* 0x002ea80000300a00 */
[----:B------:R-:W2:Y:S01]  /*17b190*/  LDL.LU.64 R24, [R1+0x29e8] ;  /* 0x0029e80001187983 */ /* 0x000ea20000300a00 */
[----:B------:R-:W-:Y:S02]  /*17b1a0*/  LOP3.LUT P6, RZ, R4, 0x2000, RZ, 0xc0, !PT ;  /* 0x0000200004ff7812 */ /* 0x000fe400078cc0ff */
[----:B------:R-:W-:-:S11]  /*17b1b0*/  LOP3.LUT R23, R23, 0xfffffffe, RZ, 0xc0, !PT ;  /* 0xfffffffe17177812 */ /* 0x000fd600078ec0ff */
[----:B------:R-:W-:Y:S02]  /*17b1c0*/  @P6 LOP3.LUT R23, R23, 0x1, RZ, 0xfc, !PT ;  /* 0x0000000117176812 */ /* 0x000fe400078efcff */
[----:B------:R-:W-:Y:S02]  /*17b1d0*/  LOP3.LUT P6, RZ, R4, 0x800, RZ, 0xc0, !PT ;  /* 0x0000080004ff7812 */ /* 0x000fe400078cc0ff */
[----:B------:R-:W-:-:S11]  /*17b1e0*/  LOP3.LUT R23, R23, 0xfffffffd, RZ, 0xc0, !PT ;  /* 0xfffffffd17177812 */ /* 0x000fd600078ec0ff */
[----:B------:R-:W-:Y:S02]  /*17b1f0*/  @P6 LOP3.LUT R23, R23, 0x2, RZ, 0xfc, !PT ;  /* 0x0000000217176812 */ /* 0x000fe400078efcff */
[C---:B------:R-:W-:Y:S02]  /*17b200*/  LOP3.LUT P6, RZ, R4.reuse, 0x400, RZ, 0xc0, !PT ;  /* 0x0000040004ff7812 */ /* 0x040fe400078cc0ff */
[----:B------:R-:W-:Y:S02]  /*17b210*/  LOP3.LUT R23, R23, 0xfffffffb, RZ, 0xc0, !PT ;  /* 0xfffffffb17177812 */ /* 0x000fe400078ec0ff */
[----:B------:R-:W-:-:S09]  /*17b220*/  LOP3.LUT P1, RZ, R4, 0x4, RZ, 0xc0, !PT ;  /* 0x0000000404ff7812 */ /* 0x000fd2000782c0ff */
[----:B------:R-:W-:Y:S02]  /*17b230*/  @P6 LOP3.LUT R23, R23, 0x4, RZ, 0xfc, !PT ;  /* 0x0000000417176812 */ /* 0x000fe400078efcff */
[----:B------:R-:W-:Y:S02]  /*17b240*/  LOP3.LUT P6, RZ, R4, 0x100, RZ, 0xc0, !PT ;  /* 0x0000010004ff7812 */ /* 0x000fe400078cc0ff */
[----:B------:R-:W-:Y:S02]  /*17b250*/  PRMT R28, R20, 0x7771, RZ ;  /* 0x00007771141c7816 */ /* 0x000fe400000000ff */
[----:B------:R-:W-:Y:S02]  /*17b260*/  LOP3.LUT R23, R23, 0xfffffff7, RZ, 0xc0, !PT ;  /* 0xfffffff717177812 */ /* 0x000fe400078ec0ff */
[C---:B------:R-:W-:Y:S01]  /*17b270*/  LOP3.LUT P0, RZ, R4.reuse, 0x10, RZ, 0xc0, !PT ;  /* 0x0000001004ff7812 */ /* 0x040fe2000780c0ff */
[----:B------:R-:W-:Y:S01]  /*17b280*/  @P1 STG.E.U8 desc[UR62][R10.64], R28 ;  /* 0x0000001c0a001986 */ /* 0x000fe2000c10113e */
[----:B------:R-:W-:-:S02]  /*17b290*/  LOP3.LUT P5, RZ, R4, 0x400000, RZ, 0xc0, !PT ;  /* 0x0040000004ff7812 */ /* 0x000fc400078ac0ff */
[C---:B------:R-:W-:Y:S02]  /*17b2a0*/  LOP3.LUT P4, RZ, R4.reuse, 0x1000000, RZ, 0xc0, !PT ;  /* 0x0100000004ff7812 */ /* 0x040fe4000788c0ff */
[C---:B------:R-:W-:Y:S02]  /*17b2b0*/  LOP3.LUT P3, RZ, R4.reuse, 0x4000000, RZ, 0xc0, !PT ;  /* 0x0400000004ff7812 */ /* 0x040fe4000786c0ff */
[----:B------:R-:W-:Y:S02]  /*17b2c0*/  @P6 LOP3.LUT R23, R23, 0x8, RZ, 0xfc, !PT ;  /* 0x0000000817176812 */ /* 0x000fe400078efcff */
[C---:B------:R-:W-:Y:S02]  /*17b2d0*/  LOP3.LUT P6, RZ, R4.reuse, 0x40, RZ, 0xc0, !PT ;  /* 0x0000004004ff7812 */ /* 0x040fe400078cc0ff */
[C---:B------:R-:W-:Y:S02]  /*17b2e0*/  LOP3.LUT P2, RZ, R4.reuse, 0x10000000, RZ, 0xc0, !PT ;  /* 0x1000000004ff7812 */ /* 0x040fe4000784c0ff */
[----:B------:R-:W-:Y:S01]  /*17b2f0*/  LOP3.LUT P1, RZ, R4, 0x40000000, RZ, 0xc0, !PT ;  /* 0x4000000004ff7812 */ /* 0x000fe2000782c0ff */
[----:B--2---:R1:W-:Y:S04]  /*17b300*/  STL.64 [R1+0x52d8], R24 ;  /* 0x0052d81801007387 */ /* 0x0043e80000100a00 */
[----:B-1----:R-:W2:Y:S04]  /*17b310*/  LDL.LU.64 R24, [R1+0x29f0] ;  /* 0x0029f00001187983 */ /* 0x002ea80000300a00 */
[----:B------:R-:W3:Y:S04]  /*17b320*/  LDL.LU R0, [R1+0x2ec] ;  /* 0x0002ec0001007983 */ /* 0x000ee80000300800 */
[----:B------:R1:W-:Y:S04]  /*17b330*/  STL.64 [R1+0x4fe8], R4 ;  /* 0x004fe80401007387 */ /* 0x0003e80000100a00 */
[----:B-1----:R-:W3:Y:S01]  /*17b340*/  LDL.LU.64 R4, [R1+0x29d0] ;  /* 0x0029d00001047983 */ /* 0x002ee20000300a00 */
[----:B------:R-:W-:-:S05]  /*17b350*/  PRMT R28, R20, 0x7772, RZ ;  /* 0x00007772141c7816 */ /* 0x000fca00000000ff */
[----:B------:R1:W-:Y:S02]  /*17b360*/  @P0 STG.E.U8 desc[UR62][R12.64], R28 ;  /* 0x0000001c0c000986 */ /* 0x0003e4000c10113e */
[----:B-1----:R-:W-:-:S05]  /*17b370*/  PRMT R28, R20, 0x7773, RZ ;  /* 0x00007773141c7816 */ /* 0x002fca00000000ff */
[----:B------:R1:W-:Y:S01]  /*17b380*/  @P6 STG.E.U8 desc[UR62][R14.64], R28 ;  /* 0x0000001c0e006986 */ /* 0x0003e2000c10113e */
[----:B------:R-:W-:Y:S02]  /*17b390*/  LOP3.LUT P6, RZ, R23, 0x8, RZ, 0xc0, !PT ;  /* 0x0000000817ff7812 */ /* 0x000fe400078cc0ff */
[----:B-1----:R-:W-:-:S11]  /*17b3a0*/  PRMT R28, R27, 0x7770, RZ ;  /* 0x000077701b1c7816 */ /* 0x002fd600000000ff */
[----:B----4-:R1:W-:Y:S01]  /*17b3b0*/  @P6 STG.E.U8 desc[UR62][R16.64], R28 ;  /* 0x0000001c10006986 */ /* 0x0103e2000c10113e */
[----:B------:R-:W-:Y:S02]  /*17b3c0*/  LOP3.LUT P6, RZ, R23, 0x4, RZ, 0xc0, !PT ;  /* 0x0000000417ff7812 */ /* 0x000fe400078cc0ff */
[----:B-1----:R-:W-:-:S11]  /*17b3d0*/  PRMT R28, R27, 0x7771, RZ ;  /* 0x000077711b1c7816 */ /* 0x002fd600000000ff */
[----:B------:R1:W-:Y:S01]  /*17b3e0*/  @P6 STG.E.U8 desc[UR62][R18.64], R28 ;  /* 0x0000001c12006986 */ /* 0x0003e2000c10113e */
[----:B------:R-:W-:Y:S02]  /*17b3f0*/  LOP3.LUT P6, RZ, R23, 0x2, RZ, 0xc0, !PT ;  /* 0x0000000217ff7812 */ /* 0x000fe400078cc0ff */
[----:B-1----:R-:W-:-:S11]  /*17b400*/  PRMT R28, R27, 0x7772, RZ ;  /* 0x000077721b1c7816 */ /* 0x002fd600000000ff */
[----:B--2---:R-:W-:Y:S04]  /*17b410*/  @P6 STG.E.U8 desc[UR62][R24.64], R28 ;  /* 0x0000001c18006986 */ /* 0x004fe8000c10113e */
[----:B---3--:R1:W-:Y:S04]  /*17b420*/  STL.64 [R1+0x52c0], R4 ;  /* 0x0052c00401007387 */ /* 0x0083e80000100a00 */
[----:B-1----:R-:W2:Y:S04]  /*17b430*/  LDL.LU.64 R4, [R1+0x29e0] ;  /* 0x0029e00001047983 */ /* 0x002ea80000300a00 */
[----:B------:R-:W3:Y:S04]  /*17b440*/  LDL.LU R21, [R1+0x2d0] ;  /* 0x0002d00001157983 */ /* 0x000ee80000300800 */
[----:B------:R-:W4:Y:S04]  /*17b450*/  LDL.LU.64 R6, [R1+0x29c8] ;  /* 0x0029c80001067983 */ /* 0x000f280000300a00 */
[----:B------:R-:W2:Y:S04]  /*17b460*/  LDL.LU.64 R8, [R1+0x29c0] ;  /* 0x0029c00001087983 */ /* 0x000ea80000300a00 */
[----:B------:R-:W2:Y:S04]  /*17b470*/  LDL.LU.64 R10, [R1+0x29b8] ;  /* 0x0029b800010a7983 */ /* 0x000ea80000300a00 */
[----:B------:R-:W2:Y:S04]  /*17b480*/  LDL.LU R20, [R1+0x2d4] ;  /* 0x0002d40001147983 */ /* 0x000ea80000300800 */
[----:B------:R-:W2:Y:S04]  /*17b490*/  LDL.LU.64 R12, [R1+0x29b0] ;  /* 0x0029b000010c7983 */ /* 0x000ea80000300a00 */
[----:B------:R-:W2:Y:S04]  /*17b4a0*/  LDL.LU.64 R14, [R1+0x29a8] ;  /* 0x0029a800010e7983 */ /* 0x000ea80000300a00 */
[----:B------:R-:W2:Y:S04]  /*17b4b0*/  LDL.LU.64 R16, [R1+0x29a0] ;  /* 0x0029a00001107983 */ /* 0x000ea80000300a00 */
[----:B------:R-:W2:Y:S04]  /*17b4c0*/  LDL.LU.64 R18, [R1+0x2998] ;  /* 0x0029980001127983 */ /* 0x000ea80000300a00 */
[----:B------:R-:W2:Y:S01]  /*17b4d0*/  LDL.LU.64 R24, [R1+0x52d8] ;  /* 0x0052d80001187983 */ /* 0x000ea20000300a00 */
[----:B------:R-:W-:-:S02]  /*17b4e0*/  LOP3.LUT P6, RZ, R23, 0x1, RZ, 0xc0, !PT ;  /* 0x0000000117ff7812 */ /* 0x000fc400078cc0ff */
[----:B------:R-:W-:Y:S01]  /*17b4f0*/  PRMT R23, R27, 0x7773, RZ ;  /* 0x000077731b177816 */ /* 0x000fe200000000ff */
[----:B------:R-:W3:Y:S04]  /*17b500*/  LDL.LU.64 R28, [R1+0x29d8] ;  /* 0x0029d800011c7983 */ /* 0x000ee80000300a00 */
[----:B------:R-:W3:Y:S06]  /*17b510*/  LDL.LU R27, [R1+0x52d0] ;  /* 0x0052d000011b7983 */ /* 0x000eec0000300800 */
[----:B--2---:R1:W-:Y:S04]  /*17b520*/  @P6 STG.E.U8 desc[UR62][R24.64], R23 ;  /* 0x0000001718006986 */ /* 0x0043e8000c10113e */
[----:B-1----:R-:W2:Y:S01]  /*17b530*/  LDL.LU.64 R24, [R1+0x52c8] ;  /* 0x0052c80001187983 */ /* 0x002ea20000300a00 */
[----:B------:R-:W-:-:S02]  /*17b540*/  PRMT R23, R0, 0x7770, RZ ;  /* 0x0000777000177816 */ /* 0x000fc400000000ff */
[----:B--2---:R-:W-:-:S13]  /*17b550*/  LOP3.LUT P6, RZ, R24, 0x80000000, RZ, 0xc0, !PT ;  /* 0x8000000018ff7812 */ /* 0x004fda00078cc0ff */
[----:B------:R1:W-:Y:S04]  /*17b560*/  @P6 STG.E.U8 desc[UR62][R4.64], R23 ;  /* 0x0000001704006986 */ /* 0x0003e8000c10113e */
[----:B-1----:R-:W2:Y:S01]  /*17b570*/  LDL.LU.64 R4, [R1+0x52c0] ;  /* 0x0052c00001047983 */ /* 0x002ea20000300a00 */
[----:B------:R-:W-:Y:S02]  /*17b580*/  LOP3.LUT P6, RZ, R24, 0x40000000, RZ, 0xc0, !PT ;  /* 0x4000000018ff7812 */ /* 0x000fe400078cc0ff */
[----:B------:R-:W-:-:S11]  /*17b590*/  PRMT R23, R0, 0x7771, RZ ;  /* 0x0000777100177816 */ /* 0x000fd600000000ff */
[----:B---3--:R1:W-:Y:S01]  /*17b5a0*/  @P6 STG.E.U8 desc[UR62][R28.64], R23 ;  /* 0x000000171c006986 */ /* 0x0083e2000c10113e */
[----:B------:R-:W-:Y:S02]  /*17b5b0*/  LOP3.LUT P6, RZ, R24, 0x20000000, RZ, 0xc0, !PT ;  /* 0x2000000018ff7812 */ /* 0x000fe400078cc0ff */
[----:B-1----:R-:W-:Y:S02]  /*17b5c0*/  PRMT R23, R0, 0x7772, RZ ;  /* 0x0000777200177816 */ /* 0x002fe400000000ff */
[----:B------:R-:W-:-:S09]  /*17b5d0*/  LOP3.LUT P0, RZ, R3, 0x1, RZ, 0xc0, !PT ;  /* 0x0000000103ff7812 */ /* 0x000fd2000780c0ff */
[----:B--2---:R1:W-:Y:S01]  /*17b5e0*/  @P6 STG.E.U8 desc[UR62][R4.64], R23 ;  /* 0x0000001704006986 */ /* 0x0043e2000c10113e */
[----:B------:R-:W-:Y:S02]  /*17b5f0*/  LOP3.LUT P6, RZ, R24, 0x10000000, RZ, 0xc0, !PT ;  /* 0x1000000018ff7812 */ /* 0x000fe400078cc0ff */
[----:B-1----:R-:W-:-:S11]  /*17b600*/  PRMT R23, R0, 0x7773, RZ ;  /* 0x0000777300177816 */ /* 0x002fd600000000ff */
[----:B----4-:R1:W-:Y:S02]  /*17b610*/  @P6 STG.E.U8 desc[UR62][R6.64], R23 ;  /* 0x0000001706006986 */ /* 0x0103e4000c10113e */
        /* <DEDUP_REMOVED lines=8> */
[C---:B-1----:R-:W-:Y:S02]  /*17b6a0*/  PRMT R23, R20.reuse, 0x7770, RZ ;  /* 0x0000777014177816 */ /* 0x042fe400000000ff */
[----:B------:R-:W2:Y:S04]  /*17b6b0*/  LDL.LU.64 R14, [R1+0x2990] ;  /* 0x00299000010e7983 */ /* 0x000ea80000300a00 */
[----:B------:R1:W-:Y:S02]  /*17b6c0*/  @P1 STG.E.U8 desc[UR62][R16.64], R23 ;  /* 0x0000001710001986 */ /* 0x0003e4000c10113e */
[----:B-1----:R-:W-:-:S05]  /*17b6d0*/  PRMT R23, R20, 0x7771, RZ ;  /* 0x0000777114177816 */ /* 0x002fca00000000ff */
[----:B------:R1:W-:Y:S04]  /*17b6e0*/  @P0 STG.E.U8 desc[UR62][R18.64], R23 ;  /* 0x0000001712000986 */ /* 0x0003e8000c10113e */
[----:B-1----:R-:W3:Y:S01]  /*17b6f0*/  LDL.LU.64 R18, [R1+0x2988] ;  /* 0x0029880001127983 */ /* 0x002ee20000300a00 */
[C---:B------:R-:W-:Y:S02]  /*17b700*/  LOP3.LUT P3, RZ, R3.reuse, 0x2, RZ, 0xc0, !PT ;  /* 0x0000000203ff7812 */ /* 0x040fe4000786c0ff */
[----:B------:R-:W-:Y:S01]  /*17b710*/  LOP3.LUT P2, RZ, R3, 0x8, RZ, 0xc0, !PT ;  /* 0x0000000803ff7812 */ /* 0x000fe2000784c0ff */
[----:B------:R-:W4:Y:S01]  /*17b720*/  LDL.LU.64 R10, [R1+0x2980] ;  /* 0x00298000010a7983 */ /* 0x000f220000300a00 */
[----:B------:R-:W-:Y:S01]  /*17b730*/  PRMT R23, R20, 0x7772, RZ ;  /* 0x0000777214177816 */ /* 0x000fe200000000ff */
[----:B------:R-:W-:-:S02]  /*17b740*/  IMAD.MOV.U32 R21, RZ, RZ, R26 ;  /* 0x000000ffff157224 */ /* 0x000fc400078e001a */
[----:B------:R-:W4:Y:S04]  /*17b750*/  LDL.LU.64 R16, [R1+0x2978] ;  /* 0x0029780001107983 */ /* 0x000f280000300a00 */
[----:B------:R-:W4:Y:S04]  /*17b760*/  LDL.LU.64 R12, [R1+0x2970] ;  /* 0x00297000010c7983 */ /* 0x000f280000300a00 */
[----:B------:R-:W4:Y:S04]  /*17b770*/  LDL.LU R26, [R1+0x2d8] ;  /* 0x0002d800011a7983 */ /* 0x000f280000300800 */
[----:B--2---:R1:W-:Y:S02]  /*17b780*/  @P3 STG.E.U8 desc[UR62][R14.64], R23 ;  /* 0x000000170e003986 */ /* 0x0043e4000c10113e */
[----:B-1----:R-:W-:-:S02]  /*17b790*/  PRMT R23, R20, 0x7773, RZ ;  /* 0x0000777314177816 */ /* 0x002fc400000000ff */
[----:B------:R-:W2:Y:S04]  /*17b7a0*/  LDL.LU.64 R14, [R1+0x2968] ;  /* 0x00296800010e7983 */ /* 0x000ea80000300a00 */
[----:B------:R-:W2:Y:S04]  /*17b7b0*/  LDL.LU R0, [R1+0x2dc] ;  /* 0x0002dc0001007983 */ /* 0x000ea80000300800 */
[----:B---3--:R1:W-:Y:S04]  /*17b7c0*/  @P2 STG.E.U8 desc[UR62][R18.64], R23 ;  /* 0x0000001712002986 */ /* 0x0083e8000c10113e */
[----:B-1----:R-:W3:Y:S04]  /*17b7d0*/  LDL.LU.64 R18, [R1+0x2960] ;  /* 0x0029600001127983 */ /* 0x002ee80000300a00 */
[----:B------:R-:W2:Y:S01]  /*17b7e0*/  LDL.LU R20, [R1+0x2c0] ;  /* 0x0002c00001147983 */ /* 0x000ea20000300800 */
[----:B------:R-:W-:-:S02]  /*17b7f0*/  LOP3.LUT P1, RZ, R3, 0x10, RZ, 0xc0, !PT ;  /* 0x0000001003ff7812 */ /* 0x000fc4000782c0ff */
[----:B------:R-:W-:Y:S02]  /*17b800*/  LOP3.LUT P0, RZ, R3, 0x80, RZ, 0xc0, !PT ;  /* 0x0000008003ff7812 */ /* 0x000fe4000780c0ff */
[----:B----4-:R-:W-:-:S09]  /*17b810*/  PRMT R23, R26, 0x7770, RZ ;  /* 0x000077701a177816 */ /* 0x010fd200000000ff */
[----:B------:R1:W-:Y:S02]  /*17b820*/  @P1 STG.E.U8 desc[UR62][R10.64], R23 ;  /* 0x000000170a001986 */ /* 0x0003e4000c10113e */
[----:B-1----:R-:W-:-:S05]  /*17b830*/  PRMT R23, R26, 0x7771, RZ ;  /* 0x000077711a177816 */ /* 0x002fca00000000ff */
[----:B------:R-:W-:Y:S04]  /*17b840*/  @P0 STG.E.U8 desc[UR62][R16.64], R23 ;  /* 0x0000001710000986 */ /* 0x000fe8000c10113e */
[----:B--2---:R1:W-:Y:S04]  /*17b850*/  STL.64 [R1+0x52b8], R20 ;  /* 0x0052b81401007387 */ /* 0x0043e80000100a00 */
[----:B-1----:R-:W2:Y:S04]  /*17b860*/  LDL.LU.64 R20, [R1+0x2958] ;  /* 0x0029580001147983 */ /* 0x002ea80000300a00 */
[----:B------:R-:W4:Y:S04]  /*17b870*/  LDL.LU.64 R16, [R1+0x2940] ;  /* 0x0029400001107983 */ /* 0x000f280000300a00 */
[----:B----4-:R1:W-:Y:S04]  /*17b880*/  STL.64 [R1+0x52a8], R16 ;  /* 0x0052a81001007387 */ /* 0x0103e80000100a00 */
[----:B-1----:R-:W4:Y:S01]  /*17b890*/  LDL.LU.64 R16, [R1+0x2948] ;  /* 0x0029480001107983 */ /* 0x002f220000300a00 */
        /* <DEDUP_REMOVED lines=18> */
[----:B------:R-:W-:Y:S01]  /*17b9c0*/  LOP3.LUT P6, RZ, R3, 0x800, RZ, 0xc0, !PT ;  /* 0x0000080003ff7812 */ /* 0x000fe200078cc0ff */
[----:B----4-:R1:W-:Y:S04]  /*17b9d0*/  STL.64 [R1+0x52b0], R16 ;  /* 0x0052b01001007387 */ /* 0x0103e80000100a00 */
[----:B-1----:R-:W4:Y:S01]  /*17b9e0*/  LDL.LU.64 R16, [R1+0x2950] ;  /* 0x0029500001107983 */ /* 0x002f220000300a00 */
[----:B------:R-:W-:Y:S02]  /*17b9f0*/  LOP3.LUT R24, R24, 0xfbffffff, RZ, 0xc0, !PT ;  /* 0xfbffffff18187812 */ /* 0x000fe400078ec0ff */
[----:B------:R-:W-:Y:S01]  /*17ba00*/  PRMT R23, R26, 0x7772, RZ ;  /* 0x000077721a177816 */ /* 0x000fe200000000ff */
[----:B------:R-:W4:Y:S04]  /*17ba10*/  LDL.LU.64 R28, [R1+0x2938] ;  /* 0x00293800011c7983 */ /* 0x000f280000300a00 */
[----:B------:R-:W-:-:S02]  /*17ba20*/  @P6 LOP3.LUT R24, R24, 0x4000000, RZ, 0xfc, !PT ;  /* 0x0400000018186812 */ /* 0x000fc400078efcff */
[----:B------:R-:W-:Y:S01]  /*17ba30*/  LOP3.LUT P6, RZ, R3, 0x400, RZ, 0xc0, !PT ;  /* 0x0000040003ff7812 */ /* 0x000fe200078cc0ff */
[----:B------:R-:W4:Y:S01]  /*17ba40*/  LDL.LU.64 R4, [R1+0x2930] ;  /* 0x0029300001047983 */ /* 0x000f220000300a00 */
[----:B------:R-:W-:-:S03]  /*17ba50*/  LOP3.LUT R24, R24, 0xf7ffffff, RZ, 0xc0, !PT ;  /* 0xf7ffffff18187812 */ /* 0x000fc600078ec0ff */
[----:B------:R-:W4:Y:S04]  /*17ba60*/  LDL.LU.64 R6, [R1+0x2928] ;  /* 0x0029280001067983 */ /* 0x000f280000300a00 */
[----:B------:R-:W4:Y:S04]  /*17ba70*/  LDL.LU.64 R8, [R1+0x2920] ;  /* 0x0029200001087983 */ /* 0x000f280000300a00 */
[----:B------:R-:W-:Y:S01]  /*17ba80*/  @P6 LOP3.LUT R24, R24, 0x8000000, RZ, 0xfc, !PT ;  /* 0x0800000018186812 */ /* 0x000fe200078efcff */
[----:B------:R-:W4:Y:S01]  /*17ba90*/  LDL.LU.64 R10, [R1+0x2918] ;  /* 0x00291800010a7983 */ /* 0x000f220000300a00 */
[----:B------:R-:W-:-:S13]  /*17baa0*/  LOP3.LUT P6, RZ, R3, 0x100, RZ, 0xc0, !PT ;  /* 0x0000010003ff7812 */ /* 0x000fda00078cc0ff */
[----:B------:R1:W-:Y:S01]  /*17bab0*/  @P6 STG.E.U8 desc[UR62][R12.64], R23 ;  /* 0x000000170c006986 */ /* 0x0003e2000c10113e */
[----:B------:R-:W-:Y:S02]  /*17bac0*/  LOP3.LUT P6, RZ, R24, 0x8000000, RZ, 0xc0, !PT ;  /* 0x0800000018ff7812 */ /* 0x000fe400078cc0ff */
[----:B-1----:R-:W-:Y:S01]  /*17bad0*/  PRMT R23, R26, 0x7773, RZ ;  /* 0x000077731a177816 */ /* 0x002fe200000000ff */
[----:B------:R-:W4:Y:S10]  /*17bae0*/  LDL.LU.64 R12, [R1+0x2910] ;  /* 0x00291000010c7983 */ /* 0x000f340000300a00 */
[----:B------:R1:W-:Y:S01]  /*17baf0*/  @P6 STG.E.U8 desc[UR62][R14.64], R23 ;  /* 0x000000170e006986 */ /* 0x0003e2000c10113e */
[----:B------:R-:W-:-:S02]  /*17bb00*/  LOP3.LUT P6, RZ, R24, 0x4000000, RZ, 0xc0, !PT ;  /* 0x0400000018ff7812 */ /* 0x000fc400078cc0ff */
[----:B-1----:R-:W-:Y:S01]  /*17bb10*/  PRMT R23, R0, 0x7770, RZ ;  /* 0x0000777000177816 */ /* 0x002fe200000000ff */
[----:B------:R-:W4:Y:S10]  /*17bb20*/  LDL.LU.64 R14, [R1+0x2908] ;  /* 0x00290800010e7983 */ /* 0x000f340000300a00 */
[----:B---3--:R1:W-:Y:S01]  /*17bb30*/  @P6 STG.E.U8 desc[UR62][R18.64], R23 ;  /* 0x0000001712006986 */ /* 0x0083e2000c10113e */
[----:B------:R-:W-:-:S03]  /*17bb40*/  LOP3.LUT P6, RZ, R24, 0x2000000, RZ, 0xc0, !PT ;  /* 0x0200000018ff7812 */ /* 0x000fc600078cc0ff */
[----:B------:R-:W3:Y:S01]  /*17bb50*/  LDL.LU R26, [R1+0x2c8] ;  /* 0x0002c800011a7983 */ /* 0x000ee20000300800 */
[----:B-1----:R-:W-:-:S03]  /*17bb60*/  PRMT R23, R0, 0x7771, RZ ;  /* 0x0000777100177816 */ /* 0x002fc600000000ff */
[----:B------:R-:W3:Y:S06]  /*17bb70*/  LDL.LU.64 R18, [R1+0x2900] ;  /* 0x0029000001127983 */ /* 0x000eec0000300a00 */
[----:B--2---:R1:W-:Y:S01]  /*17bb80*/  @P6 STG.E.U8 desc[UR62][R20.64], R23 ;  /* 0x0000001714006986 */ /* 0x0043e2000c10113e */
[----:B------:R-:W-:Y:S02]  /*17bb90*/  LOP3.LUT P6, RZ, R24, 0x1000000, RZ, 0xc0, !PT ;  /* 0x0100000018ff7812 */ /* 0x000fe400078cc0ff */
[----:B-1----:R-:W-:Y:S01]  /*17bba0*/  PRMT R23, R0, 0x7772, RZ ;  /* 0x0000777200177816 */ /* 0x002fe200000000ff */
[----:B------:R-:W2:Y:S10]  /*17bbb0*/  LDL.LU.64 R20, [R1+0x52b8] ;  /* 0x0052b80001147983 */ /* 0x000eb40000300a00 */
[----:B----4-:R1:W-:Y:S04]  /*17bbc0*/  @P6 STG.E.U8 desc[UR62][R16.64], R23 ;  /* 0x0000001710006986 */ /* 0x0103e8000c10113e */
[----:B-1----:R-:W4:Y:S01]  /*17bbd0*/  LDL.LU.64 R16, [R1+0x52b0] ;  /* 0x0052b00001107983 */ /* 0x002f220000300a00 */
[----:B------:R-:W-:-:S02]  /*17bbe0*/  LOP3.LUT P6, RZ, R24, 0x800000, RZ, 0xc0, !PT ;  /* 0x0080000018ff7812 */ /* 0x000fc400078cc0ff */
[----:B------:R-:W-:-:S11]  /*17bbf0*/  PRMT R23, R0, 0x7773, RZ ;  /* 0x0000777300177816 */ /* 0x000fd600000000ff */
[----:B----4-:R1:W-:Y:S04]  /*17bc00*/  @P6 STG.E.U8 desc[UR62][R16.64], R23 ;  /* 0x0000001710006986 */ /* 0x0103e8000c10113e */
[----:B-1----:R-:W4:Y:S01]  /*17bc10*/  LDL.LU.64 R16, [R1+0x52a8] ;  /* 0x0052a80001107983 */ /* 0x002f220000300a00 */
[----:B------:R-:W-:Y:S02]  /*17bc20*/  LOP3.LUT P6, RZ, R24, 0x400000, RZ, 0xc0, !PT ;  /* 0x0040000018ff7812 */ /* 0x000fe400078cc0ff */
[----:B--2---:R-:W-:Y:S02]  /*17bc30*/  PRMT R23, R20, 0x7770, RZ ;  /* 0x0000777014177816 */ /* 0x004fe400000000ff */
[C---:B------:R-:W-:Y:S02]  /*17bc40*/  LOP3.LUT P5, RZ, R3.reuse, 0x40000, RZ, 0xc0, !PT ;  /* 0x0004000003ff7812 */ /* 0x040fe400078ac0ff */
[----:B------:R-:W-:-:S02]  /*17bc50*/  LOP3.LUT P4, RZ, R3, 0x80000, RZ, 0xc0, !PT ;  /* 0x0008000003ff7812 */ /* 0x000fc4000788c0ff */
[C---:B------:R-:W-:Y:S02]  /*17bc60*/  LOP3.LUT P3, RZ, R3.reuse, 0x100000, RZ, 0xc0, !PT ;  /* 0x0010000003ff7812 */ /* 0x040fe4000786c0ff */
[C---:B------:R-:W-:Y:S02]  /*17bc70*/  LOP3.LUT P2, RZ, R3.reuse, 0x200000, RZ, 0xc0, !PT ;  /* 0x0020000003ff7812 */ /* 0x040fe4000784c0ff */
[C---:B------:R-:W-:Y:S02]  /*17bc80*/  LOP3.LUT P1, RZ, R3.reuse, 0x400000, RZ, 0xc0, !PT ;  /* 0x0040000003ff7812 */ /* 0x040fe4000782c0ff */
[----:B------:R-:W-:Y:S01]  /*17bc90*/  LOP3.LUT P0, RZ, R3, 0x800000, RZ, 0xc0, !PT ;  /* 0x0080000003ff7812 */ /* 0x000fe2000780c0ff */
[----:B----4-:R1:W-:Y:S01]  /*17bca0*/  @P6 STG.E.U8 desc[UR62][R16.64], R23 ;  /* 0x0000001710006986 */ /* 0x0103e2000c10113e */
[----:B------:R-:W-:Y:S02]  /*17bcb0*/  LOP3.LUT P6, RZ, R24, 0x200000, RZ, 0xc0, !PT ;  /* 0x0020000018ff7812 */ /* 0x000fe400078cc0ff */
[----:B-1----:R-:W-:Y:S01]  /*17bcc0*/  PRMT R23, R20, 0x7771, RZ ;  /* 0x0000777114177816 */ /* 0x002fe200000000ff */
[----:B------:R-:W2:Y:S10]  /*17bcd0*/  LDL.LU R17, [R1+0x52a4] ;  /* 0x0052a40001117983 */ /* 0x000eb40000300800 */
[----:B------:R1:W-:Y:S01]  /*17bce0*/  @P6 STG.E.U8 desc[UR62][R28.64], R23 ;  /* 0x000000171c006986 */ /* 0x0003e2000c10113e */
[----:B------:R-:W-:-:S02]  /*17bcf0*/  LOP3.LUT P6, RZ, R24, 0x100000, RZ, 0xc0, !PT ;  /* 0x0010000018ff7812 */ /* 0x000fc400078cc0ff */
        /* <DEDUP_REMOVED lines=11> */
[----:B------:R-:W4:Y:S04]  /*17bdb0*/  LDL.LU R27, [R1+0x52a0] ;  /* 0x0052a000011b7983 */ /* 0x000f280000300800 */
[----:B------:R-:W2:Y:S04]  /*17bdc0*/  LDL.LU.64 R8, [R1+0x28e8] ;  /* 0x0028e80001087983 */ /* 0x000ea80000300a00 */
[----:B------:R3:W-:Y:S04]  /*17bdd0*/  @P1 STG.E.U8 desc[UR62][R14.64], R23 ;  /* 0x000000170e001986 */ /* 0x0007e8000c10113e */
[----:B------:R-:W2:Y:S04]  /*17bde0*/  LDL.LU.64 R10, [R1+0x28e0] ;  /* 0x0028e000010a7983 */ /* 0x000ea80000300a00 */
[----:B------:R-:W2:Y:S01]  /*17bdf0*/  LDL.LU.64 R12, [R1+0x28d8] ;  /* 0x0028d800010c7983 */ /* 0x000ea20000300a00 */
[----:B---3--:R-:W-:-:S03]  /*17be00*/  PRMT R23, R26, 0x7770, RZ ;  /* 0x000077701a177816 */ /* 0x008fc600000000ff */
[----:B------:R-:W3:Y:S04]  /*17be10*/  LDL.LU.64 R14, [R1+0x28f8] ;  /* 0x0028f800010e7983 */ /* 0x000ee80000300a00 */
[----:B------:R1:W-:Y:S02]  /*17be20*/  @P0 STG.E.U8 desc[UR62][R18.64], R23 ;  /* 0x0000001712000986 */ /* 0x0003e4000c10113e */
[----:B-1----:R-:W-:Y:S02]  /*17be30*/  IMAD.MOV.U32 R19, RZ, RZ, R21 ;  /* 0x000000ffff137224 */ /* 0x002fe400078e0015 */
[----:B------:R-:W2:Y:S01]  /*17be40*/  LDL.LU.64 R20, [R1+0x28f0] ;  /* 0x0028f00001147983 */ /* 0x000ea20000300a00 */
[----:B------:R-:W-:Y:S02]  /*17be50*/  LOP3.LUT R24, R24, 0xffffefff, RZ, 0xc0, !PT ;  /* 0xffffefff18187812 */ /* 0x000fe400078ec0ff */
[----:B------:R-:W-:-:S02]  /*17be60*/  LOP3.LUT P3, RZ, R3, 0x1000000, RZ, 0xc0, !PT ;  /* 0x0100000003ff7812 */ /* 0x000fc4000786c0ff */
[C---:B------:R-:W-:Y:S02]  /*17be70*/  LOP3.LUT P2, RZ, R3.reuse, 0x2000000, RZ, 0xc0, !PT ;  /* 0x0200000003ff7812 */ /* 0x040fe4000784c0ff */
[----:B------:R-:W-:Y:S01]  /*17be80*/  PRMT R23, R26, 0x7771, RZ ;  /* 0x000077711a177816 */ /* 0x000fe200000000ff */
[----:B------:R-:W-:Y:S01]  /*17be90*/  STL.64 [R1+0x5028], R2 ;  /* 0x0050280201007387 */ /* 0x000fe20000100a00 */
[C---:B------:R-:W-:Y:S02]  /*17bea0*/  LOP3.LUT P1, RZ, R3.reuse, 0x4000000, RZ, 0xc0, !PT ;  /* 0x0400000003ff7812 */ /* 0x040fe4000782c0ff */
[----:B------:R-:W-:Y:S02]  /*17beb0*/  LOP3.LUT P0, RZ, R3, 0x8000000, RZ, 0xc0, !PT ;  /* 0x0800000003ff7812 */ /* 0x000fe4000780c0ff */
[----:B----4-:R-:W-:-:S13]  /*17bec0*/  LOP3.LUT P6, RZ, R27, 0x10, RZ, 0xc0, !PT ;  /* 0x000000101bff7812 */ /* 0x010fda00078cc0ff */
        /* <DEDUP_REMOVED lines=19> */
[----:B------:R-:W-:-:S02]  /*17c000*/  @P6 LOP3.LUT R24, R24, 0x40000, RZ, 0xfc, !PT ;  /* 0x0004000018186812 */ /* 0x000fc400078efcff */
[----:B------:R-:W-:Y:S01]  /*17c010*/  LOP3.LUT P6, RZ, R3, 0x20000000, RZ, 0xc0, !PT ;  /* 0x2000000003ff7812 */ /* 0x000fe200078cc0ff */
[----:B-1----:R-:W3:Y:S01]  /*17c020*/  LDL.LU.64 R14, [R1+0x28d0] ;  /* 0x0028d000010e7983 */ /* 0x002ee20000300a00 */
[----:B------:R-:W-:Y:S02]  /*17c030*/  PRMT R23, R26, 0x7772, RZ ;  /* 0x000077721a177816 */ /* 0x000fe400000000ff */
[----:B------:R-:W-:Y:S01]  /*17c040*/  LOP3.LUT R24, R24, 0xfff7ffff, RZ, 0xc0, !PT ;  /* 0xfff7ffff18187812 */ /* 0x000fe200078ec0ff */
[----:B------:R-:W4:Y:S04]  /*17c050*/  LDL.LU R0, [R1+0x2b0] ;  /* 0x0002b00001007983 */ /* 0x000f280000300800 */
[----:B--2---:R1:W-:Y:S04]  /*17c060*/  @P2 STG.E.U8 desc[UR62][R20.64], R23 ;  /* 0x0000001714002986 */ /* 0x0043e8000c10113e */
[----:B------:R-:W-:-:S02]  /*17c070*/  @P6 LOP3.LUT R24, R24, 0x80000, RZ, 0xfc, !PT ;  /* 0x0008000018186812 */ /* 0x000fc400078efcff */
[----:B------:R-:W-:Y:S01]  /*17c080*/  LOP3.LUT P6, RZ, R3, 0x10000000, RZ, 0xc0, !PT ;  /* 0x1000000003ff7812 */ /* 0x000fe200078cc0ff */
[----:B-1----:R-:W2:Y:S04]  /*17c090*/  LDL.LU.64 R20, [R1+0x28c8] ;  /* 0x0028c80001147983 */ /* 0x002ea80000300a00 */
[----:B------:R-:W2:Y:S04]  /*17c0a0*/  LDL.LU.64 R2, [R1+0x28b0] ;  /* 0x0028b00001027983 */ /* 0x000ea80000300a00 */
[----:B--2---:R1:W-:Y:S04]  /*17c0b0*/  STL.64 [R1+0x5290], R2 ;  /* 0x0052900201007387 */ /* 0x0043e80000100a00 */
[----:B-1----:R-:W2:Y:S01]  /*17c0c0*/  LDL.LU.64 R2, [R1+0x28b8] ;  /* 0x0028b80001027983 */ /* 0x002ea20000300a00 */
[----:B------:R-:W-:-:S05]  /*17c0d0*/  PRMT R23, R26, 0x7773, RZ ;  /* 0x000077731a177816 */ /* 0x000fca00000000ff */
[----:B------:R1:W-:Y:S02]  /*17c0e0*/  @P1 STG.E.U8 desc[UR62][R8.64], R23 ;  /* 0x0000001708001986 */ /* 0x0003e4000c10113e */
[----:B-1----:R-:W-:-:S05]  /*17c0f0*/  PRMT R23, R19, 0x7770, RZ ;  /* 0x0000777013177816 */ /* 0x002fca00000000ff */
[----:B------:R1:W-:Y:S02]  /*17c100*/  @P0 STG.E.U8 desc[UR62][R10.64], R23 ;  /* 0x000000170a000986 */ /* 0x0003e4000c10113e */
[----:B-1----:R-:W-:-:S05]  /*17c110*/  PRMT R23, R19, 0x7771, RZ ;  /* 0x0000777113177816 */ /* 0x002fca00000000ff */
[----:B------:R-:W-:Y:S04]  /*17c120*/  @P6 STG.E.U8 desc[UR62][R12.64], R23 ;  /* 0x000000170c006986 */ /* 0x000fe8000c10113e */
[----:B--2---:R1:W-:Y:S04]  /*17c130*/  STL.64 [R1+0x5298], R2 ;  /* 0x0052980201007387 */ /* 0x0043e80000100a00 */
[----:B-1----:R-:W2:Y:S01]  /*17c140*/  LDL.LU.64 R2, [R1+0x28c0] ;  /* 0x0028c00001027983 */ /* 0x002ea20000300a00 */
[C---:B------:R-:W-:Y:S02]  /*17c150*/  LOP3.LUT P6, RZ, R24.reuse, 0x80000, RZ, 0xc0, !PT ;  /* 0x0008000018ff7812 */ /* 0x040fe400078cc0ff */
[----:B------:R-:W-:Y:S01]  /*17c160*/  PRMT R23, R19, 0x7772, RZ ;  /* 0x0000777213177816 */ /* 0x000fe200000000ff */
[----:B------:R-:W2:Y:S04]  /*17c170*/  LDL.LU.64 R28, [R1+0x28a8] ;  /* 0x0028a800011c7983 */ /* 0x000ea80000300a00 */
[----:B------:R-:W2:Y:S04]  /*17c180*/  LDL.LU R16, [R1+0x2b4] ;  /* 0x0002b40001107983 */ /* 0x000ea80000300800 */
[----:B------:R-:W2:Y:S04]  /*17c190*/  LDL.LU.64 R4, [R1+0x28a0] ;  /* 0x0028a00001047983 */ /* 0x000ea80000300a00 */
[----:B---3--:R1:W-:Y:S01]  /*17c1a0*/  @P6 STG.E.U8 desc[UR62][R14.64], R23 ;  /* 0x000000170e006986 */ /* 0x0083e2000c10113e */
[----:B------:R-:W-:-:S03]  /*17c1b0*/  LOP3.LUT P6, RZ, R24, 0x40000, RZ, 0xc0, !PT ;  /* 0x0004000018ff7812 */ /* 0x000fc600078cc0ff */
[----:B------:R-:W3:Y:S04]  /*17c1c0*/  LDL.LU.64 R6, [R1+0x2898] ;  /* 0x0028980001067983 */ /* 0x000ee80000300a00 */
[----:B------:R-:W3:Y:S01]  /*17c1d0*/  LDL.LU R26, [R1+0x2b8] ;  /* 0x0002b800011a7983 */ /* 0x000ee20000300800 */
[----:B-1----:R-:W-:-:S03]  /*17c1e0*/  IMAD.MOV.U32 R23, RZ, RZ, R19 ;  /* 0x000000ffff177224 */ /* 0x002fc600078e0013 */
[----:B------:R-:W3:Y:S02]  /*17c1f0*/  LDL.LU.64 R8, [R1+0x2890] ;  /* 0x0028900001087983 */ /* 0x000ee40000300a00 */
[----:B------:R-:W-:Y:S02]  /*17c200*/  PRMT R23, R23, 0x7773, RZ ;  /* 0x0000777317177816 */ /* 0x000fe400000000ff */
[----:B------:R-:W3:Y:S04]  /*17c210*/  LDL.LU.64 R10, [R1+0x2888] ;  /* 0x00288800010a7983 */ /* 0x000ee80000300a00 */
[----:B------:R4:W-:Y:S01]  /*17c220*/  @P6 STG.E.U8 desc[UR62][R20.64], R23 ;  /* 0x0000001714006986 */ /* 0x0009e2000c10113e */
[----:B------:R-:W-:-:S03]  /*17c230*/  LOP3.LUT P6, RZ, R24, 0x20000, RZ, 0xc0, !PT ;  /* 0x0002000018ff7812 */ /* 0x000fc600078cc0ff */
[----:B------:R-:W3:Y:S04]  /*17c240*/  LDL.LU.64 R12, [R1+0x2880] ;  /* 0x00288000010c7983 */ /* 0x000ee80000300a00 */
[----:B------:R-:W3:Y:S01]  /*17c250*/  LDL.LU.64 R14, [R1+0x2878] ;  /* 0x00287800010e7983 */ /* 0x000ee20000300a00 */
[----:B----4-:R-:W-:-:S03]  /*17c260*/  PRMT R23, R0, 0x7770, RZ ;  /* 0x0000777000177816 */ /* 0x010fc600000000ff */
[----:B------:R-:W4:Y:S04]  /*17c270*/  LDL.LU.64 R18, [R1+0x2870] ;  /* 0x0028700001127983 */ /* 0x000f280000300a00 */
[----:B------:R-:W3:Y:S04]  /*17c280*/  LDL.LU.64 R20, [R1+0x2868] ;  /* 0x0028680001147983 */ /* 0x000ee80000300a00 */
        /* <DEDUP_REMOVED lines=9> */
[----:B------:R-:W-:-:S02]  /*17c320*/  LOP3.LUT P4, RZ, R27, 0x40, RZ, 0xc0, !PT ;  /* 0x000000401bff7812 */ /* 0x000fc4000788c0ff */
[C---:B------:R-:W-:Y:S02]  /*17c330*/  LOP3.LUT P3, RZ, R27.reuse, 0x80, RZ, 0xc0, !PT ;  /* 0x000000801bff7812 */ /* 0x040fe4000786c0ff */
[C---:B------:R-:W-:Y:S02]  /*17c340*/  LOP3.LUT P2, RZ, R27.reuse, 0x100, RZ, 0xc0, !PT ;  /* 0x000001001bff7812 */ /* 0x040fe4000784c0ff */
[C---:B------:R-:W-:Y:S02]  /*17c350*/  LOP3.LUT P1, RZ, R27.reuse, 0x200, RZ, 0xc0, !PT ;  /* 0x000002001bff7812 */ /* 0x040fe4000782c0ff */
[----:B------:R-:W-:Y:S01]  /*17c360*/  LOP3.LUT P0, RZ, R27, 0x400, RZ, 0xc0, !PT ;  /* 0x000004001bff7812 */ /* 0x000fe2000780c0ff */
[----:B--2---:R1:W-:Y:S01]  /*17c370*/  @P6 STG.E.U8 desc[UR62][R2.64], R23 ;  /* 0x0000001702006986 */ /* 0x0043e2000c10113e */
[----:B------:R-:W-:Y:S02]  /*17c380*/  LOP3.LUT P6, RZ, R24, 0x4000, RZ, 0xc0, !PT ;  /* 0x0000400018ff7812 */ /* 0x000fe400078cc0ff */
[----:B-1----:R-:W-:-:S11]  /*17c390*/  PRMT R23, R0, 0x7773, RZ ;  /* 0x0000777300177816 */ /* 0x002fd600000000ff */
[----:B------:R1:W-:Y:S01]  /*17c3a0*/  @P6 STG.E.U8 desc[UR62][R28.64], R23 ;  /* 0x000000171c006986 */ /* 0x0003e2000c10113e */
[----:B------:R-:W-:Y:S02]  /*17c3b0*/  LOP3.LUT P6, RZ, R24, 0x2000, RZ, 0xc0, !PT ;  /* 0x0000200018ff7812 */ /* 0x000fe400078cc0ff */
[----:B-1----:R-:W-:-:S11]  /*17c3c0*/  PRMT R23, R16, 0x7770, RZ ;  /* 0x0000777010177816 */ /* 0x002fd600000000ff */
[----:B------:R1:W-:Y:S01]  /*17c3d0*/  @P6 STG.E.U8 desc[UR62][R4.64], R23 ;  /* 0x0000001704006986 */ /* 0x0003e2000c10113e */
[----:B------:R-:W-:Y:S02]  /*17c3e0*/  LOP3.LUT P6, RZ, R24, 0x1000, RZ, 0xc0, !PT ;  /* 0x0000100018ff7812 */ /* 0x000fe400078cc0ff */
[----:B-1----:R-:W-:-:S11]  /*17c3f0*/  PRMT R23, R16, 0x7771, RZ ;  /* 0x0000777110177816 */ /* 0x002fd600000000ff */
[----:B---3--:R1:W-:Y:S02]  /*17c400*/  @P6 STG.E.U8 desc[UR62][R6.64], R23 ;  /* 0x0000001706006986 */ /* 0x0083e4000c10113e */
        /* <DEDUP_REMOVED lines=9> */
[----:B----4-:R1:W-:Y:S02]  /*17c4a0*/  @P1 STG.E.U8 desc[UR62][R18.64], R23 ;  /* 0x0000001712001986 */ /* 0x0103e4000c10113e */
[----:B-1----:R-:W-:-:S05]  /*17c4b0*/  PRMT R23, R26, 0x7773, RZ ;  /* 0x000077731a177816 */ /* 0x002fca00000000ff */
[----:B------:R1:W-:Y:S04]  /*17c4c0*/  @P0 STG.E.U8 desc[UR62][R20.64], R23 ;  /* 0x0000001714000986 */ /* 0x0003e8000c10113e */
[----:B-1----:R-:W2:Y:S04]  /*17c4d0*/  LDL.LU.64 R20, [R1+0x2860] ;  /* 0x0028600001147983 */ /* 0x002ea80000300a00 */
[----:B------:R-:W3:Y:S04]  /*17c4e0*/  LDL.LU.64 R8, [R1+0x2858] ;  /* 0x0028580001087983 */ /* 0x000ee80000300a00 */
[----:B------:R-:W4:Y:S04]  /*17c4f0*/  LDL.LU.64 R10, [R1+0x2850] ;  /* 0x00285000010a7983 */ /* 0x000f280000300a00 */
[----:B------:R-:W2:Y:S01]  /*17c500*/  LDL.LU R16, [R1+0x2bc] ;  /* 0x0002bc0001107983 */ /* 0x000ea20000300800 */
[----:B------:R-:W-:-:S03]  /*17c510*/  LOP3.LUT P3, RZ, R27, 0x800, RZ, 0xc0, !PT ;  /* 0x000008001bff7812 */ /* 0x000fc6000786c0ff */
[----:B------:R-:W3:Y:S04]  /*17c520*/  LDL.LU.64 R12, [R1+0x2848] ;  /* 0x00284800010c7983 */ /* 0x000ee80000300a00 */
[----:B------:R-:W3:Y:S04]  /*17c530*/  LDL.LU.64 R14, [R1+0x2840] ;  /* 0x00284000010e7983 */ /* 0x000ee80000300a00 */
[----:B------:R-:W3:Y:S04]  /*17c540*/  LDL.LU R26, [R1+0x2a0] ;  /* 0x0002a000011a7983 */ /* 0x000ee80000300800 */
[----:B------:R-:W3:Y:S01]  /*17c550*/  LDL.LU.64 R18, [R1+0x2838] ;  /* 0x0028380001127983 */ /* 0x000ee20000300a00 */
[----:B--2---:R-:W-:-:S05]  /*17c560*/  PRMT R23, R16, 0x7770, RZ ;  /* 0x0000777010177816 */ /* 0x004fca00000000ff */
[----:B------:R1:W-:Y:S04]  /*17c570*/  @P3 STG.E.U8 desc[UR62][R20.64], R23 ;  /* 0x0000001714003986 */ /* 0x0003e8000c10113e */
[----:B-1----:R-:W2:Y:S04]  /*17c580*/  LDL.LU.64 R20, [R1+0x2830] ;  /* 0x0028300001147983 */ /* 0x002ea80000300a00 */
[----:B------:R-:W2:Y:S04]  /*17c590*/  LDL.LU R0, [R1+0x2a4] ;  /* 0x0002a40001007983 */ /* 0x000ea80000300800 */
[----:B------:R-:W2:Y:S04]  /*17c5a0*/  LDL.LU.64 R2, [R1+0x2818] ;  /* 0x0028180001027983 */ /* 0x000ea80000300a00 */
        /* <DEDUP_REMOVED lines=22> */
[C---:B------:R-:W-:Y:S01]  /*17c710*/  LOP3.LUT P6, RZ, R27.reuse, 0x20000, RZ, 0xc0, !PT ;  /* 0x000200001bff7812 */ /* 0x040fe200078cc0ff */
[----:B------:R-:W2:Y:S01]  /*17c720*/  LDL.LU.64 R28, [R1+0x2810] ;  /* 0x00281000011c7983 */ /* 0x000ea20000300a00 */
[----:B------:R-:W-:Y:S02]  /*17c730*/  LOP3.LUT R24, R24, 0xfffffbff, RZ, 0xc0, !PT ;  /* 0xfffffbff18187812 */ /* 0x000fe400078ec0ff */
[C---:B------:R-:W-:Y:S01]  /*17c740*/  LOP3.LUT P2, RZ, R27.reuse, 0x1000, RZ, 0xc0, !PT ;  /* 0x000010001bff7812 */ /* 0x040fe2000784c0ff */
[----:B------:R-:W2:Y:S01]  /*17c750*/  LDL.LU.64 R4, [R1+0x2808] ;  /* 0x0028080001047983 */ /* 0x000ea20000300a00 */
[----:B------:R-:W-:Y:S02]  /*17c760*/  LOP3.LUT P1, RZ, R27, 0x2000, RZ, 0xc0, !PT ;  /* 0x000020001bff7812 */ /* 0x000fe4000782c0ff */
[----:B------:R-:W-:Y:S01]  /*17c770*/  PRMT R23, R16, 0x7771, RZ ;  /* 0x0000777110177816 */ /* 0x000fe200000000ff */
[----:B------:R-:W2:Y:S04]  /*17c780*/  LDL.LU.64 R6, [R1+0x2800] ;  /* 0x0028000001067983 */ /* 0x000ea80000300a00 */
[----:B------:R-:W-:-:S02]  /*17c790*/  @P6 LOP3.LUT R24, R24, 0x400, RZ, 0xfc, !PT ;  /* 0x0000040018186812 */ /* 0x000fc400078efcff */
[C---:B------:R-:W-:Y:S02]  /*17c7a0*/  LOP3.LUT P6, RZ, R27.reuse, 0x10000, RZ, 0xc0, !PT ;  /* 0x000100001bff7812 */ /* 0x040fe400078cc0ff */
[----:B------:R-:W-:Y:S01]  /*17c7b0*/  LOP3.LUT P0, RZ, R27, 0x4000, RZ, 0xc0, !PT ;  /* 0x000040001bff7812 */ /* 0x000fe2000780c0ff */
[----:B---3--:R1:W-:Y:S01]  /*17c7c0*/  @P2 STG.E.U8 desc[UR62][R8.64], R23 ;  /* 0x0000001708002986 */ /* 0x0083e2000c10113e */
[----:B------:R-:W-:Y:S02]  /*17c7d0*/  LOP3.LUT R24, R24, 0xfffff7ff, RZ, 0xc0, !PT ;  /* 0xfffff7ff18187812 */ /* 0x000fe400078ec0ff */
[----:B-1----:R-:W-:Y:S01]  /*17c7e0*/  PRMT R23, R16, 0x7772, RZ ;  /* 0x0000777210177816 */ /* 0x002fe200000000ff */
[----:B------:R-:W3:Y:S06]  /*17c7f0*/  LDL.LU.64 R8, [R1+0x27f8] ;  /* 0x0027f80001087983 */ /* 0x000eec0000300a00 */
[----:B------:R-:W-:-:S02]  /*17c800*/  @P6 LOP3.LUT R24, R24, 0x800, RZ, 0xfc, !PT ;  /* 0x0000080018186812 */ /* 0x000fc400078efcff */
[----:B------:R-:W-:Y:S01]  /*17c810*/  LOP3.LUT P6, RZ, R27, 0x8000, RZ, 0xc0, !PT ;  /* 0x000080001bff7812 */ /* 0x000fe200078cc0ff */
[----:B----4-:R1:W-:Y:S02]  /*17c820*/  @P1 STG.E.U8 desc[UR62][R10.64], R23 ;  /* 0x000000170a001986 */ /* 0x0103e4000c10113e */
[----:B-1----:R-:W-:Y:S02]  /*17c830*/  PRMT R23, R16, 0x7773, RZ ;  /* 0x0000777310177816 */ /* 0x002fe400000000ff */
[----:B------:R-:W4:Y:S04]  /*17c840*/  LDL.LU.64 R10, [R1+0x27f0] ;  /* 0x0027f000010a7983 */ /* 0x000f280000300a00 */
[----:B------:R1:W-:Y:S02]  /*17c850*/  @P0 STG.E.U8 desc[UR62][R12.64], R23 ;  /* 0x000000170c000986 */ /* 0x0003e4000c10113e */
[----:B-1----:R-:W-:-:S02]  /*17c860*/  PRMT R23, R26, 0x7770, RZ ;  /* 0x000077701a177816 */ /* 0x002fc400000000ff */
[----:B------:R-:W3:Y:S04]  /*17c870*/  LDL.LU.64 R12, [R1+0x27e8] ;  /* 0x0027e800010c7983 */ /* 0x000ee80000300a00 */
[----:B------:R1:W-:Y:S01]  /*17c880*/  @P6 STG.E.U8 desc[UR62][R14.64], R23 ;  /* 0x000000170e006986 */ /* 0x0003e2000c10113e */
[----:B------:R-:W-:-:S03]  /*17c890*/  LOP3.LUT P6, RZ, R24, 0x800, RZ, 0xc0, !PT ;  /* 0x0000080018ff7812 */ /* 0x000fc600078cc0ff */
[----:B------:R-:W3:Y:S01]  /*17c8a0*/  LDL.LU R16, [R1+0x2ac] ;  /* 0x0002ac0001107983 */ /* 0x000ee20000300800 */
[----:B-1----:R-:W-:-:S03]  /*17c8b0*/  PRMT R23, R26, 0x7771, RZ ;  /* 0x000077711a177816 */ /* 0x002fc600000000ff */
[----:B------:R-:W3:Y:S06]  /*17c8c0*/  LDL.LU.64 R14, [R1+0x27e0] ;  /* 0x0027e000010e7983 */ /* 0x000eec0000300a00 */
[----:B------:R1:W-:Y:S01]  /*17c8d0*/  @P6 STG.E.U8 desc[UR62][R18.64], R23 ;  /* 0x0000001712006986 */ /* 0x0003e2000c10113e */
[----:B------:R-:W-:Y:S02]  /*17c8e0*/  LOP3.LUT P6, RZ, R24, 0x400, RZ, 0xc0, !PT ;  /* 0x0000040018ff7812 */ /* 0x000fe400078cc0ff */
[----:B-1----:R-:W-:Y:S01]  /*17c8f0*/  PRMT R23, R26, 0x7772, RZ ;  /* 0x000077721a177816 */ /* 0x002fe200000000ff */
[----:B------:R-:W3:Y:S10]  /*17c900*/  LDL.LU.64 R18, [R1+0x27d8] ;  /* 0x0027d80001127983 */ /* 0x000ef40000300a00 */
[----:B------:R1:W-:Y:S01]  /*17c910*/  @P6 STG.E.U8 desc[UR62][R20.64], R23 ;  /* 0x0000001714006986 */ /* 0x0003e2000c10113e */
[----:B------:R-:W-:-:S02]  /*17c920*/  LOP3.LUT P6, RZ, R24, 0x200, RZ, 0xc0, !PT ;  /* 0x0000020018ff7812 */ /* 0x000fc400078cc0ff */
[----:B-1----:R-:W-:Y:S01]  /*17c930*/  PRMT R23, R26, 0x7773, RZ ;  /* 0x000077731a177816 */ /* 0x002fe200000000ff */
[----:B------:R-:W3:Y:S04]  /*17c940*/  LDL.LU.64 R20, [R1+0x27d0] ;  /* 0x0027d00001147983 */ /* 0x000ee80000300a00 */
[----:B------:R-:W3:Y:S06]  /*17c950*/  LDL.LU R26, [R1+0x5288] ;  /* 0x00528800011a7983 */ /* 0x000eec0000300800 */
        /* <DEDUP_REMOVED lines=22> */
[----:B---3--:R-:W-:-:S11]  /*17cac0*/  PRMT R23, R26, 0x7770, RZ ;  /* 0x000077701a177816 */ /* 0x008fd600000000ff */
[----:B------:R1:W-:Y:S02]  /*17cad0*/  @P6 STG.E.U8 desc[UR62][R6.64], R23 ;  /* 0x0000001706006986 */ /* 0x0003e4000c10113e */
[----:B-1----:R-:W-:-:S05]  /*17cae0*/  PRMT R23, R26, 0x7771, RZ ;  /* 0x000077711a177816 */ /* 0x002fca00000000ff */
[----:B------:R1:W-:Y:S02]  /*17caf0*/  @P5 STG.E.U8 desc[UR62][R8.64], R23 ;  /* 0x0000001708005986 */ /* 0x0003e4000c10113e */
[----:B-1----:R-:W-:-:S05]  /*17cb00*/  PRMT R23, R26, 0x7772, RZ ;  /* 0x000077721a177816 */ /* 0x002fca00000000ff */
[----:B----4-:R1:W-:Y:S02]  /*17cb10*/  @P4 STG.E.U8 desc[UR62][R10.64], R23 ;  /* 0x000000170a004986 */ /* 0x0103e4000c10113e */
[----:B-1----:R-:W-:Y:S02]  /*17cb20*/  PRMT R23, R26, 0x7773, RZ ;  /* 0x000077731a177816 */ /* 0x002fe400000000ff */
[----:B------:R-:W2:Y:S04]  /*17cb30*/  LDL.LU R26, [R1+0x5270] ;  /* 0x00527000011a7983 */ /* 0x000ea80000300800 */
[----:B------:R1:W-:Y:S02]  /*17cb40*/  @P3 STG.E.U8 desc[UR62][R12.64], R23 ;  /* 0x000000170c003986 */ /* 0x0003e4000c10113e */
[----:B-1----:R-:W-:-:S05]  /*17cb50*/  PRMT R23, R16, 0x7770, RZ ;  /* 0x0000777010177816 */ /* 0x002fca00000000ff */
[----:B------:R1:W-:Y:S02]  /*17cb60*/  @P2 STG.E.U8 desc[UR62][R14.64], R23 ;  /* 0x000000170e002986 */ /* 0x0003e4000c10113e */
[----:B-1----:R-:W-:-:S05]  /*17cb70*/  PRMT R23, R16, 0x7771, RZ ;  /* 0x0000777110177816 */ /* 0x002fca00000000ff */
[----:B------:R1:W-:Y:S02]  /*17cb80*/  @P1 STG.E.U8 desc[UR62][R18.64], R23 ;  /* 0x0000001712001986 */ /* 0x0003e4000c10113e */
[----:B-1----:R-:W-:Y:S02]  /*17cb90*/  PRMT R23, R16, 0x7772, RZ ;  /* 0x0000777210177816 */ /* 0x002fe400000000ff */
[----:B------:R-:W3:Y:S04]  /*17cba0*/  LDL.LU.64 R18, [R1+0x27c8] ;  /* 0x0027c80001127983 */ /* 0x000ee80000300a00 */
[----:B------:R1:W-:Y:S04]  /*17cbb0*/  @P0 STG.E.U8 desc[UR62][R20.64], R23 ;  /* 0x0000001714000986 */ /* 0x0003e8000c10113e */
[----:B-1----:R-:W4:Y:S04]  /*17cbc0*/  LDL.LU.64 R20, [R1+0x27c0] ;  /* 0x0027c00001147983 */ /* 0x002f280000300a00 */
[----:B------:R-:W2:Y:S04]  /*17cbd0*/  LDL.LU.64 R8, [R1+0x27b8] ;  /* 0x0027b80001087983 */ /* 0x000ea80000300a00 */
[----:B------:R-:W2:Y:S04]  /*17cbe0*/  LDL.LU.64 R10, [R1+0x27b0] ;  /* 0x0027b000010a7983 */ /* 0x000ea80000300a00 */
[----:B------:R-:W2:Y:S01]  /*17cbf0*/  LDL.LU R13, [R1+0x290] ;  /* 0x00029000010d7983 */ /* 0x000ea20000300800 */
[----:B------:R-:W-:-:S02]  /*17cc00*/  LOP3.LUT P3, RZ, R27, 0x40000000, RZ, 0xc0, !PT ;  /* 0x400000001bff7812 */ /* 0x000fc4000786c0ff */
[----:B------:R-:W-:Y:S01]  /*17cc10*/  LOP3.LUT P2, RZ, R27, 0x80000000, RZ, 0xc0, !PT ;  /* 0x800000001bff7812 */ /* 0x000fe2000784c0ff */
[----:B------:R-:W4:Y:S01]  /*17cc20*/  LDL.LU.64 R14, [R1+0x27a8] ;  /* 0x0027a800010e7983 */ /* 0x000f220000300a00 */
[----:B------:R-:W-:-:S03]  /*17cc30*/  PRMT R23, R16, 0x7773, RZ ;  /* 0x0000777310177816 */ /* 0x000fc600000000ff */
[----:B------:R-:W4:Y:S06]  /*17cc40*/  LDL.LU R0, [R1+0x294] ;  /* 0x0002940001007983 */ /* 0x000f2c0000300800 */
[----:B---3--:R1:W-:Y:S04]  /*17cc50*/  @P3 STG.E.U8 desc[UR62][R18.64], R23 ;  /* 0x0000001712003986 */ /* 0x0083e8000c10113e */
[----:B-1----:R-:W3:Y:S01]  /*17cc60*/  LDL.LU.64 R18, [R1+0x27a0] ;  /* 0x0027a00001127983 */ /* 0x002ee20000300a00 */
[----:B--2---:R-:W-:-:S05]  /*17cc70*/  PRMT R23, R13, 0x7770, RZ ;  /* 0x000077700d177816 */ /* 0x004fca00000000ff */
[----:B----4-:R1:W-:Y:S04]  /*17cc80*/  @P2 STG.E.U8 desc[UR62][R20.64], R23 ;  /* 0x0000001714002986 */ /* 0x0103e8000c10113e */
[----:B-1----:R-:W2:Y:S04]  /*17cc90*/  LDL.LU.64 R20, [R1+0x2798] ;  /* 0x0027980001147983 */ /* 0x002ea80000300a00 */
[----:B------:R-:W4:Y:S04]  /*17cca0*/  LDL.LU R16, [R1+0x298] ;  /* 0x0002980001107983 */ /* 0x000f280000300800 */
        /* <DEDUP_REMOVED lines=19> */
[----:B-1----:R-:W4:Y:S04]  /*17cde0*/  LDL.LU.64 R16, [R1+0x2790] ;  /* 0x0027900001107983 */ /* 0x002f280000300a00 */
[----:B------:R-:W4:Y:S01]  /*17cdf0*/  LDL.LU.64 R2, [R1+0x2778] ;  /* 0x0027780001027983 */ /* 0x000f220000300a00 */
[----:B------:R-:W-:-:S04]  /*17ce00*/  LOP3.LUT R24, R24, 0xfffffffd, RZ, 0xc0, !PT ;  /* 0xfffffffd18187812 */ /* 0x000fc800078ec0ff */
[----:B------:R-:W-:Y:S02]  /*17ce10*/  @P6 LOP3.LUT R24, R24, 0x2, RZ, 0xfc, !PT ;  /* 0x0000000218186812 */ /* 0x000fe400078efcff */
        /* <DEDUP_REMOVED lines=11> */
[----:B-1----:R-:W-:-:S05]  /*17ced0*/  PRMT R23, R13, 0x7772, RZ ;  /* 0x000077720d177816 */ /* 0x002fca00000000ff */
[----:B------:R1:W-:Y:S02]  /*17cee0*/  @P0 STG.E.U8 desc[UR62][R10.64], R23 ;  /* 0x000000170a000986 */ /* 0x0003e4000c10113e */
[----:B-1----:R-:W-:-:S05]  /*17cef0*/  PRMT R23, R13, 0x7773, RZ ;  /* 0x000077730d177816 */ /* 0x002fca00000000ff */
[----:B------:R1:W-:Y:S01]  /*17cf00*/  @P6 STG.E.U8 desc[UR62][R14.64], R23 ;  /* 0x000000170e006986 */ /* 0x0003e2000c10113e */
[----:B------:R-:W-:Y:S02]  /*17cf10*/  LOP3.LUT P6, RZ, R24, 0x8, RZ, 0xc0, !PT ;  /* 0x0000000818ff7812 */ /* 0x000fe400078cc0ff */
[----:B-1----:R-:W-:-:S11]  /*17cf20*/  PRMT R23, R0, 0x7770, RZ ;  /* 0x0000777000177816 */ /* 0x002fd600000000ff */
[----:B---3--:R1:W-:Y:S01]  /*17cf30*/  @P6 STG.E.U8 desc[UR62][R18.64], R23 ;  /* 0x0000001712006986 */ /* 0x0083e2000c10113e */
[----:B------:R-:W-:Y:S02]  /*17cf40*/  LOP3.LUT P6, RZ, R24, 0x4, RZ, 0xc0, !PT ;  /* 0x0000000418ff7812 */ /* 0x000fe400078cc0ff */
[----:B-1----:R-:W-:-:S11]  /*17cf50*/  PRMT R23, R0, 0x7771, RZ ;  /* 0x0000777100177816 */ /* 0x002fd600000000ff */
[----:B--2---:R1:W-:Y:S01]  /*17cf60*/  @P6 STG.E.U8 desc[UR62][R20.64], R23 ;  /* 0x0000001714006986 */ /* 0x0043e2000c10113e */
[----:B------:R-:W-:Y:S02]  /*17cf70*/  LOP3.LUT P6, RZ, R24, 0x2, RZ, 0xc0, !PT ;  /* 0x0000000218ff7812 */ /* 0x000fe400078cc0ff */
[----:B-1----:R-:W-:Y:S01]  /*17cf80*/  PRMT R23, R0, 0x7772, RZ ;  /* 0x0000777200177816 */ /* 0x002fe200000000ff */
[----:B----4-:R1:W-:Y:S04]  /*17cf90*/  STL.64 [R1+0x5258], R2 ;  /* 0x0052580201007387 */ /* 0x0103e80000100a00 */
        /* <DEDUP_REMOVED lines=16> */
[----:B------:R-:W-:Y:S02]  /*17d0a0*/  LOP3.LUT P6, RZ, R27, 0x80000000, RZ, 0xc0, !PT ;  /* 0x800000001bff7812 */ /* 0x000fe400078cc0ff */
[----:B--2---:R-:W-:-:S11]  /*17d0b0*/  PRMT R23, R16, 0x7770, RZ ;  /* 0x0000777010177816 */ /* 0x004fd600000000ff */
[----:B------:R1:W-:Y:S04]  /*17d0c0*/  @P6 STG.E.U8 desc[UR62][R2.64], R23 ;  /* 0x0000001702006986 */ /* 0x0003e8000c10113e */
        /* <DEDUP_REMOVED lines=12> */
[----:B---3--:R1:W-:Y:S01]  /*17d190*/  @P6 STG.E.U8 desc[UR62][R4.64], R23 ;  /* 0x0000001704006986 */ /* 0x0083e2000c10113e */
        /* <DEDUP_REMOVED lines=20> */
[----:B------:R-:W2:Y:S04]  /*17d2e0*/  LDL.LU.64 R12, [R1+0x2710] ;  /* 0x00271000010c7983 */ /* 0x000ea80000300a00 */
[----:B------:R-:W2:Y:S01]  /*17d2f0*/  LDL.LU R16, [R1+0x284] ;  /* 0x0002840001107983 */ /* 0x000ea20000300800 */
[----:B------:R-:W-:-:S02]  /*17d300*/  LOP3.LUT P3, RZ, R26, 0x20000, RZ, 0xc0, !PT ;  /* 0x000200001aff7812 */ /* 0x000fc4000786c0ff */
[C---:B------:R-:W-:Y:S02]  /*17d310*/  LOP3.LUT P2, RZ, R26.reuse, 0x40000, RZ, 0xc0, !PT ;  /* 0x000400001aff7812 */ /* 0x040fe4000784c0ff */
[----:B------:R-:W-:Y:S02]  /*17d320*/  PRMT R23, R29, 0x7772, RZ ;  /* 0x000077721d177816 */ /* 0x000fe400000000ff */
[----:B------:R-:W-:-:S07]  /*17d330*/  LOP3.LUT P1, RZ, R26, 0x80000, RZ, 0xc0, !PT ;  /* 0x000800001aff7812 */ /* 0x000fce000782c0ff */
[----:B---3--:R1:W-:Y:S02]  /*17d340*/  @P3 STG.E.U8 desc[UR62][R18.64], R23 ;  /* 0x0000001712003986 */ /* 0x0083e4000c10113e */
[----:B-1----:R-:W-:Y:S02]  /*17d350*/  PRMT R23, R29, 0x7773, RZ ;  /* 0x000077731d177816 */ /* 0x002fe400000000ff */
[----:B------:R-:W3:Y:S04]  /*17d360*/  LDL.LU.64 R18, [R1+0x2708] ;  /* 0x0027080001127983 */ /* 0x000ee80000300a00 */
[----:B----4-:R1:W-:Y:S04]  /*17d370*/  @P2 STG.E.U8 desc[UR62][R20.64], R23 ;  /* 0x0000001714002986 */ /* 0x0103e8000c10113e */
[----:B------:R-:W4:Y:S04]  /*17d380*/  LDL.LU R0, [R1+0x288] ;  /* 0x0002880001007983 */ /* 0x000f280000300800 */
[----:B-1----:R-:W3:Y:S01]  /*17d390*/  LDL.LU.64 R20, [R1+0x2700] ;  /* 0x0027000001147983 */ /* 0x002ee20000300a00 */
[----:B--2---:R-:W-:-:S05]  /*17d3a0*/  PRMT R23, R16, 0x7770, RZ ;  /* 0x0000777010177816 */ /* 0x004fca00000000ff */
[----:B------:R1:W-:Y:S04]  /*17d3b0*/  @P1 STG.E.U8 desc[UR62][R14.64], R23 ;  /* 0x000000170e001986 */ /* 0x0003e8000c10113e */
[----:B-1----:R-:W2:Y:S04]  /*17d3c0*/  LDL.LU R14, [R1+0x28c] ;  /* 0x00028c00010e7983 */ /* 0x002ea80000300800 */
[----:B------:R-:W2:Y:S04]  /*17d3d0*/  LDL.LU.64 R2, [R1+0x26e0] ;  /* 0x0026e00001027983 */ /* 0x000ea80000300a00 */
        /* <DEDUP_REMOVED lines=36> */
[----:B------:R-:W2:Y:S06]  /*17d620*/  LDL.LU.64 R8, [R1+0x26c0] ;  /* 0x0026c00001087983 */ /* 0x000eac0000300a00 */
[----:B------:R-:W-:-:S02]  /*17d630*/  @P6 LOP3.LUT R27, R27, 0x8000000, RZ, 0xfc, !PT ;  /* 0x080000001b1b6812 */ /* 0x000fc400078efcff */
[----:B------:R-:W-:Y:S01]  /*17d640*/  LOP3.LUT P6, RZ, R26, 0x200000, RZ, 0xc0, !PT ;  /* 0x002000001aff7812 */ /* 0x000fe200078cc0ff */
[----:B-1----:R-:W2:Y:S01]  /*17d650*/  LDL.LU.64 R10, [R1+0x26b8] ;  /* 0x0026b800010a7983 */ /* 0x002ea20000300a00 */
[----:B------:R-:W-:-:S11]  /*17d660*/  PRMT R23, R16, 0x7772, RZ ;  /* 0x0000777210177816 */ /* 0x000fd600000000ff */
[----:B------:R1:W-:Y:S01]  /*17d670*/  @P6 STG.E.U8 desc[UR62][R12.64], R23 ;  /* 0x000000170c006986 */ /* 0x0003e2000c10113e */
[C---:B------:R-:W-:Y:S02]  /*17d680*/  LOP3.LUT P6, RZ, R27.reuse, 0x8000000, RZ, 0xc0, !PT ;  /* 0x080000001bff7812 */ /* 0x040fe400078cc0ff */
[----:B-1----:R-:W-:Y:S01]  /*17d690*/  PRMT R23, R16, 0x7773, RZ ;  /* 0x0000777310177816 */ /* 0x002fe200000000ff */
[----:B------:R-:W2:Y:S10]  /*17d6a0*/  LDL.LU.64 R12, [R1+0x26b0] ;  /* 0x0026b000010c7983 */ /* 0x000eb40000300a00 */
[----:B---3--:R4:W-:Y:S01]  /*17d6b0*/  @P6 STG.E.U8 desc[UR62][R18.64], R23 ;  /* 0x0000001712006986 */ /* 0x0089e2000c10113e */
[----:B------:R-:W-:-:S02]  /*17d6c0*/  LOP3.LUT P6, RZ, R27, 0x4000000, RZ, 0xc0, !PT ;  /* 0x040000001bff7812 */ /* 0x000fc400078cc0ff */
[----:B----4-:R-:W-:Y:S01]  /*17d6d0*/  PRMT R23, R0, 0x7770, RZ ;  /* 0x0000777000177816 */ /* 0x010fe200000000ff */
[----:B------:R-:W3:Y:S10]  /*17d6e0*/  LDL.LU.64 R18, [R1+0x26a8] ;  /* 0x0026a80001127983 */ /* 0x000ef40000300a00 */
[----:B------:R1:W-:Y:S01]  /*17d6f0*/  @P6 STG.E.U8 desc[UR62][R20.64], R23 ;  /* 0x0000001714006986 */ /* 0x0003e2000c10113e */
        /* <DEDUP_REMOVED lines=38> */
[----:B---3--:R4:W-:Y:S02]  /*17d960*/  @P1 STG.E.U8 desc[UR62][R18.64], R23 ;  /* 0x0000001712001986 */ /* 0x0089e4000c10113e */
[----:B----4-:R-:W-:-:S05]  /*17d970*/  PRMT R23, R16, 0x7770, RZ ;  /* 0x0000777010177816 */ /* 0x010fca00000000ff */
[----:B------:R1:W-:Y:S04]  /*17d980*/  @P0 STG.E.U8 desc[UR62][R20.64], R23 ;  /* 0x0000001714000986 */ /* 0x0003e8000c10113e */
[----:B-1----:R-:W2:Y:S01]  /*17d990*/  LDL.LU.64 R20, [R1+0x2698] ;  /* 0x0026980001147983 */ /* 0x002ea20000300a00 */
[C---:B------:R-:W-:Y:S02]  /*17d9a0*/  LOP3.LUT P3, RZ, R25.reuse, 0x10, RZ, 0xc0, !PT ;  /* 0x0000001019ff7812 */ /* 0x040fe4000786c0ff */
[----:B------:R-:W-:Y:S01]  /*17d9b0*/  PRMT R23, R16, 0x7771, RZ ;  /* 0x0000777110177816 */ /* 0x000fe200000000ff */
[----:B------:R-:W3:Y:S04]  /*17d9c0*/  LDL.LU.64 R8, [R1+0x2690] ;  /* 0x0026900001087983 */ /* 0x000ee80000300a00 */
[----:B------:R-:W4:Y:S04]  /*17d9d0*/  LDL.LU.64 R10, [R1+0x2688] ;  /* 0x00268800010a7983 */ /* 0x000f280000300a00 */
[----:B------:R-:W3:Y:S04]  /*17d9e0*/  LDL.LU.64 R12, [R1+0x2680] ;  /* 0x00268000010c7983 */ /* 0x000ee80000300a00 */
[----:B------:R-:W3:Y:S04]  /*17d9f0*/  LDL.LU.64 R14, [R1+0x2678] ;  /* 0x00267800010e7983 */ /* 0x000ee80000300a00 */
[----:B------:R-:W3:Y:S04]  /*17da00*/  LDL.LU R24, [R1+0x278] ;  /* 0x0002780001187983 */ /* 0x000ee80000300800 */
[----:B------:R-:W3:Y:S04]  /*17da10*/  LDL.LU.64 R18, [R1+0x2670] ;  /* 0x0026700001127983 */ /* 0x000ee80000300a00 */
[----:B--2---:R1:W-:Y:S04]  /*17da20*/  @P3 STG.E.U8 desc[UR62][R20.64], R23 ;  /* 0x0000001714003986 */ /* 0x0043e8000c10113e */
        /* <DEDUP_REMOVED lines=28> */
[C---:B------:R-:W-:Y:S02]  /*17dbf0*/  LOP3.LUT P2, RZ, R25.reuse, 0x20, RZ, 0xc0, !PT ;  /* 0x0000002019ff7812 */ /* 0x040fe4000784c0ff */
[----:B------:R-:W-:Y:S02]  /*17dc00*/  LOP3.LUT P1, RZ, R25, 0x40, RZ, 0xc0, !PT ;  /* 0x0000004019ff7812 */ /* 0x000fe4000782c0ff */
[----:B------:R-:W-:-:S05]  /*17dc10*/  PRMT R23, R16, 0x7772, RZ ;  /* 0x0000777210177816 */ /* 0x000fca00000000ff */
[----:B------:R-:W-:Y:S02]  /*17dc20*/  @P6 LOP3.LUT R27, R27, 0x40000, RZ, 0xfc, !PT ;  /* 0x000400001b1b6812 */ /* 0x000fe400078efcff */
[C---:B------:R-:W-:Y:S02]  /*17dc30*/  LOP3.LUT P6, RZ, R25.reuse, 0x200, RZ, 0xc0, !PT ;  /* 0x0000020019ff7812 */ /* 0x040fe400078cc0ff */
[----:B------:R-:W-:Y:S01]  /*17dc40*/  LOP3.LUT P0, RZ, R25, 0x80, RZ, 0xc0, !PT ;  /* 0x0000008019ff7812 */ /* 0x000fe2000780c0ff */
[----:B---3--:R1:W-:Y:S01]  /*17dc50*/  @P2 STG.E.U8 desc[UR62][R8.64], R23 ;  /* 0x0000001708002986 */ /* 0x0083e2000c10113e */
[----:B------:R-:W-:Y:S02]  /*17dc60*/  LOP3.LUT R27, R27, 0xfff7ffff, RZ, 0xc0, !PT ;  /* 0xfff7ffff1b1b7812 */ /* 0x000fe400078ec0ff */
[----:B-1----:R-:W-:-:S07]  /*17dc70*/  PRMT R23, R16, 0x7773, RZ ;  /* 0x0000777310177816 */ /* 0x002fce00000000ff */
[----:B------:R-:W-:Y:S01]  /*17dc80*/  @P6 LOP3.LUT R27, R27, 0x80000, RZ, 0xfc, !PT ;  /* 0x000800001b1b6812 */ /* 0x000fe200078efcff */
[----:B------:R-:W3:Y:S01]  /*17dc90*/  LDL.LU R16, [R1+0x260] ;  /* 0x0002600001107983 */ /* 0x000ee20000300800 */
[----:B------:R-:W-:-:S03]  /*17dca0*/  LOP3.LUT P6, RZ, R25, 0x100, RZ, 0xc0, !PT ;  /* 0x0000010019ff7812 */ /* 0x000fc600078cc0ff */
[----:B----4-:R1:W-:Y:S04]  /*17dcb0*/  @P1 STG.E.U8 desc[UR62][R10.64], R23 ;  /* 0x000000170a001986 */ /* 0x0103e8000c10113e */
[----:B------:R-:W4:Y:S04]  /*17dcc0*/  LDL.LU.64 R4, [R1+0x2640] ;  /* 0x0026400001047983 */ /* 0x000f280000300a00 */
[----:B------:R-:W3:Y:S01]  /*17dcd0*/  LDL.LU.64 R6, [R1+0x2638] ;  /* 0x0026380001067983 */ /* 0x000ee20000300a00 */
[----:B-1----:R-:W-:-:S03]  /*17dce0*/  PRMT R23, R24, 0x7770, RZ ;  /* 0x0000777018177816 */ /* 0x002fc600000000ff */
[----:B------:R-:W3:Y:S04]  /*17dcf0*/  LDL.LU.64 R8, [R1+0x2630] ;  /* 0x0026300001087983 */ /* 0x000ee80000300a00 */
[----:B------:R1:W-:Y:S04]  /*17dd00*/  @P0 STG.E.U8 desc[UR62][R12.64], R23 ;  /* 0x000000170c000986 */ /* 0x0003e8000c10113e */
[----:B------:R-:W3:Y:S01]  /*17dd10*/  LDL.LU.64 R10, [R1+0x2628] ;  /* 0x00262800010a7983 */ /* 0x000ee20000300a00 */
[----:B-1----:R-:W-:-:S03]  /*17dd20*/  PRMT R23, R24, 0x7771, RZ ;  /* 0x0000777118177816 */ /* 0x002fc600000000ff */
[----:B------:R-:W3:Y:S04]  /*17dd30*/  LDL.LU.64 R12, [R1+0x2620] ;  /* 0x00262000010c7983 */ /* 0x000ee80000300a00 */
[----:B------:R1:W-:Y:S01]  /*17dd40*/  @P6 STG.E.U8 desc[UR62][R14.64], R23 ;  /* 0x000000170e006986 */ /* 0x0003e2000c10113e */
[C---:B------:R-:W-:Y:S02]  /*17dd50*/  LOP3.LUT P6, RZ, R27.reuse, 0x80000, RZ, 0xc0, !PT ;  /* 0x000800001bff7812 */ /* 0x040fe400078cc0ff */
[----:B-1----:R-:W-:Y:S01]  /*17dd60*/  PRMT R23, R24, 0x7772, RZ ;  /* 0x0000777218177816 */ /* 0x002fe200000000ff */
[----:B------:R-:W3:Y:S10]  /*17dd70*/  LDL.LU.64 R14, [R1+0x2618] ;  /* 0x00261800010e7983 */ /* 0x000ef40000300a00 */
[----:B------:R1:W-:Y:S01]  /*17dd80*/  @P6 STG.E.U8 desc[UR62][R18.64], R23 ;  /* 0x0000001712006986 */ /* 0x0003e2000c10113e */
[----:B------:R-:W-:-:S02]  /*17dd90*/  LOP3.LUT P6, RZ, R27, 0x40000, RZ, 0xc0, !PT ;  /* 0x000400001bff7812 */ /* 0x000fc400078cc0ff */
[----:B-1----:R-:W-:Y:S01]  /*17dda0*/  PRMT R23, R24, 0x7773, RZ ;  /* 0x0000777318177816 */ /* 0x002fe200000000ff */
[----:B------:R-:W3:Y:S10]  /*17ddb0*/  LDL.LU.64 R18, [R1+0x2610] ;  /* 0x0026100001127983 */ /* 0x000ef40000300a00 */
[----:B------:R1:W-:Y:S01]  /*17ddc0*/  @P6 STG.E.U8 desc[UR62][R20.64], R23 ;  /* 0x0000001714006986 */ /* 0x0003e2000c10113e */
[----:B------:R-:W-:-:S02]  /*17ddd0*/  LOP3.LUT P6, RZ, R27, 0x20000, RZ, 0xc0, !PT ;  /* 0x000200001bff7812 */ /* 0x000fc400078cc0ff */
[----:B-1----:R-:W-:Y:S01]  /*17dde0*/  PRMT R23, R0, 0x7770, RZ ;  /* 0x0000777000177816 */ /* 0x002fe200000000ff */
[----:B------:R-:W3:Y:S10]  /*17ddf0*/  LDL.LU.64 R20, [R1+0x2608] ;  /* 0x0026080001147983 */ /* 0x000ef40000300a00 */
        /* <DEDUP_REMOVED lines=19> */
[----:B---3--:R-:W-:-:S11]  /*17df30*/  PRMT R23, R16, 0x7770, RZ ;  /* 0x0000777010177816 */ /* 0x008fd600000000ff */
[----:B----4-:R1:W-:Y:S01]  /*17df40*/  @P6 STG.E.U8 desc[UR62][R4.64], R23 ;  /* 0x0000001704006986 */ /* 0x0103e2000c10113e */
        /* <DEDUP_REMOVED lines=15> */
[----:B------:R1:W-:Y:S04]  /*17e040*/  @P0 STG.E.U8 desc[UR62][R20.64], R23 ;  /* 0x0000001714000986 */ /* 0x0003e8000c10113e */
[----:B------:R-:W3:Y:S04]  /*17e050*/  LDL.LU.64 R18, [R1+0x2600] ;  /* 0x0026000001127983 */ /* 0x000ee80000300a00 */
[----:B-1----:R-:W4:Y:S04]  /*17e060*/  LDL.LU.64 R20, [R1+0x25f8] ;  /* 0x0025f80001147983 */ /* 0x002f280000300a00 */
[----:B------:R-:W3:Y:S04]  /*17e070*/  LDL.LU.64 R8, [R1+0x25f0] ;  /* 0x0025f00001087983 */ /* 0x000ee80000300a00 */
[----:B------:R-:W3:Y:S01]  /*17e080*/  LDL.LU R16, [R1+0x268] ;  /* 0x0002680001107983 */ /* 0x000ee20000300800 */
[----:B------:R-:W-:-:S02]  /*17e090*/  LOP3.LUT R27, R27, 0xffffffef, RZ, 0xc0, !PT ;  /* 0xffffffef1b1b7812 */ /* 0x000fc400078ec0ff */
[C---:B------:R-:W-:Y:S01]  /*17e0a0*/  LOP3.LUT P3, RZ, R25.reuse, 0x800000, RZ, 0xc0, !PT ;  /* 0x0080000019ff7812 */ /* 0x040fe2000786c0ff */
[----:B------:R-:W3:Y:S01]  /*17e0b0*/  LDL.LU.64 R12, [R1+0x25e8] ;  /* 0x0025e800010c7983 */ /* 0x000ee20000300a00 */
[----:B------:R-:W-:-:S03]  /*17e0c0*/  LOP3.LUT P2, RZ, R25, 0x1000000, RZ, 0xc0, !PT ;  /* 0x0100000019ff7812 */ /* 0x000fc6000784c0ff */
[----:B------:R-:W3:Y:S04]  /*17e0d0*/  LDL.LU.64 R14, [R1+0x25e0] ;  /* 0x0025e000010e7983 */ /* 0x000ee80000300a00 */
[----:B------:R-:W3:Y:S01]  /*17e0e0*/  LDL.LU R0, [R1+0x26c] ;  /* 0x00026c0001007983 */ /* 0x000ee20000300800 */
[----:B------:R-:W-:-:S03]  /*17e0f0*/  LOP3.LUT P1, RZ, R25, 0x2000000, RZ, 0xc0, !PT ;  /* 0x0200000019ff7812 */ /* 0x000fc6000782c0ff */
[----:B------:R-:W-:Y:S01]  /*17e100*/  STL [R1+0x5208], R25 ;  /* 0x0052081901007387 */ /* 0x000fe20000100800 */
[----:B------:R-:W-:Y:S02]  /*17e110*/  LOP3.LUT P0, RZ, R25, 0x4000000, RZ, 0xc0, !PT ;  /* 0x0400000019ff7812 */ /* 0x000fe4000780c0ff */
[----:B--2---:R-:W-:-:S13]  /*17e120*/  LOP3.LUT P6, RZ, R22, 0x8, RZ, 0xc0, !PT ;  /* 0x0000000816ff7812 */ /* 0x004fda00078cc0ff */
        /* <DEDUP_REMOVED lines=17> */
[----:B------:R-:W-:Y:S02]  /*17e240*/  LOP3.LUT R27, R27, 0xfffffbff, RZ, 0xc0, !PT ;  /* 0xfffffbff1b1b7812 */ /* 0x000fe400078ec0ff */
[----:B---3--:R-:W-:-:S09]  /*17e250*/  PRMT R23, R16, 0x7770, RZ ;  /* 0x0000777010177816 */ /* 0x008fd200000000ff */
[----:B------:R-:W-:Y:S02]  /*17e260*/  @P6 LOP3.LUT R27, R27, 0x400, RZ, 0xfc, !PT ;  /* 0x000004001b1b6812 */ /* 0x000fe400078efcff */
[----:B------:R-:W-:Y:S01]  /*17e270*/  LOP3.LUT P6, RZ, R25, 0x10000000, RZ, 0xc0, !PT ;  /* 0x1000000019ff7812 */ /* 0x000fe200078cc0ff */
[----:B------:R1:W-:Y:S01]  /*17e280*/  @P3 STG.E.U8 desc[UR62][R18.64], R23 ;  /* 0x0000001712003986 */ /* 0x0003e2000c10113e */
[----:B------:R-:W-:Y:S02]  /*17e290*/  LOP3.LUT R27, R27, 0xfffff7ff, RZ, 0xc0, !PT ;  /* 0xfffff7ff1b1b7812 */ /* 0x000fe400078ec0ff */
[----:B-1----:R-:W-:Y:S01]  /*17e2a0*/  PRMT R23, R16, 0x7771, RZ ;  /* 0x0000777110177816 */ /* 0x002fe200000000ff */
[----:B------:R-:W2:Y:S08]  /*17e2b0*/  LDL.LU.64 R18, [R1+0x25d8] ;  /* 0x0025d80001127983 */ /* 0x000eb00000300a00 */
[----:B------:R-:W-:Y:S01]  /*17e2c0*/  @P6 LOP3.LUT R27, R27, 0x800, RZ, 0xfc, !PT ;  /* 0x000008001b1b6812 */ /* 0x000fe200078efcff */
[----:B----4-:R1:W-:Y:S01]  /*17e2d0*/  @P2 STG.E.U8 desc[UR62][R20.64], R23 ;  /* 0x0000001714002986 */ /* 0x0103e2000c10113e */
[----:B------:R-:W-:-:S03]  /*17e2e0*/  LOP3.LUT P6, RZ, R25, 0x8000000, RZ, 0xc0, !PT ;  /* 0x0800000019ff7812 */ /* 0x000fc600078cc0ff */
[----:B-1----:R-:W3:Y:S04]  /*17e2f0*/  LDL.LU.64 R20, [R1+0x25d0] ;  /* 0x0025d00001147983 */ /* 0x002ee80000300a00 */
[----:B------:R-:W4:Y:S04]  /*17e300*/  LDL.LU R10, [R1+0x250] ;  /* 0x00025000010a7983 */ /* 0x000f280000300800 */
        /* <DEDUP_REMOVED lines=13> */
[----:B------:R-:W4:Y:S04]  /*17e3e0*/  LDL.LU.64 R2, [R1+0x25b0] ;  /* 0x0025b00001027983 */ /* 0x000f280000300a00 */
[----:B------:R-:W4:Y:S04]  /*17e3f0*/  LDL.LU.64 R28, [R1+0x25a8] ;  /* 0x0025a800011c7983 */ /* 0x000f280000300a00 */
[----:B------:R-:W4:Y:S04]  /*17e400*/  LDL.LU R11, [R1+0x254] ;  /* 0x00025400010b7983 */ /* 0x000f280000300800 */
[----:B------:R1:W-:Y:S01]  /*17e410*/  @P6 STG.E.U8 desc[UR62][R18.64], R23 ;  /* 0x0000001712006986 */ /* 0x0003e2000c10113e */
[----:B------:R-:W-:-:S03]  /*17e420*/  LOP3.LUT P6, RZ, R27, 0x400, RZ, 0xc0, !PT ;  /* 0x000004001bff7812 */ /* 0x000fc600078cc0ff */
[----:B------:R-:W4:Y:S04]  /*17e430*/  LDL.LU.64 R4, [R1+0x25a0] ;  /* 0x0025a00001047983 */ /* 0x000f280000300a00 */
[----:B------:R-:W4:Y:S01]  /*17e440*/  LDL.LU.64 R6, [R1+0x2598] ;  /* 0x0025980001067983 */ /* 0x000f220000300a00 */
[----:B-1----:R-:W-:-:S03]  /*17e450*/  PRMT R23, R0, 0x7772, RZ ;  /* 0x0000777200177816 */ /* 0x002fc600000000ff */
[----:B------:R-:W4:Y:S04]  /*17e460*/  LDL.LU.64 R8, [R1+0x2590] ;  /* 0x0025900001087983 */ /* 0x000f280000300a00 */
[----:B---3--:R1:W-:Y:S01]  /*17e470*/  @P6 STG.E.U8 desc[UR62][R20.64], R23 ;  /* 0x0000001714006986 */ /* 0x0083e2000c10113e */
[----:B------:R-:W-:-:S03]  /*17e480*/  LOP3.LUT P6, RZ, R27, 0x200, RZ, 0xc0, !PT ;  /* 0x000002001bff7812 */ /* 0x000fc600078cc0ff */
[----:B------:R-:W3:Y:S04]  /*17e490*/  LDL.LU.64 R12, [R1+0x2588] ;  /* 0x00258800010c7983 */ /* 0x000ee80000300a00 */
[----:B------:R-:W3:Y:S01]  /*17e4a0*/  LDL.LU R16, [R1+0x258] ;  /* 0x0002580001107983 */ /* 0x000ee20000300800 */
[----:B-1----:R-:W-:-:S03]  /*17e4b0*/  PRMT R23, R0, 0x7773, RZ ;  /* 0x0000777300177816 */ /* 0x002fc600000000ff */
[----:B------:R-:W3:Y:S04]  /*17e4c0*/  LDL.LU.64 R14, [R1+0x2580] ;  /* 0x00258000010e7983 */ /* 0x000ee80000300a00 */
[----:B------:R-:W3:Y:S04]  /*17e4d0*/  LDL.LU.64 R18, [R1+0x2578] ;  /* 0x0025780001127983 */ /* 0x000ee80000300a00 */
[----:B------:R-:W3:Y:S04]  /*17e4e0*/  LDL.LU.64 R20, [R1+0x2570] ;  /* 0x0025700001147983 */ /* 0x000ee80000300a00 */
[----:B--2---:R1:W-:Y:S04]  /*17e4f0*/  @P6 STG.E.U8 desc[UR62][R24.64], R23 ;  /* 0x0000001718006986 */ /* 0x0043e8000c10113e */
[----:B-1----:R-:W2:Y:S01]  /*17e500*/  LDL.LU.64 R24, [R1+0x5218] ;  /* 0x0052180001187983 */ /* 0x002ea20000300a00 */
[----:B------:R-:W-:-:S02]  /*17e510*/  LOP3.LUT P6, RZ, R27, 0x100, RZ, 0xc0, !PT ;  /* 0x000001001bff7812 */ /* 0x000fc400078cc0ff */
[----:B----4-:R-:W-:-:S11]  /*17e520*/  PRMT R23, R10, 0x7770, RZ ;  /* 0x000077700a177816 */ /* 0x010fd600000000ff */
        /* <DEDUP_REMOVED lines=11> */
[C---:B------:R-:W-:Y:S02]  /*17e5e0*/  LOP3.LUT P6, RZ, R27.reuse, 0x40, RZ, 0xc0, !PT ;  /* 0x000000401bff7812 */ /* 0x040fe400078cc0ff */
[----:B-1----:R-:W-:Y:S01]  /*17e5f0*/  PRMT R23, R10, 0x7772, RZ ;  /* 0x000077720a177816 */ /* 0x002fe200000000ff */
[----:B------:R-:W2:Y:S10]  /*17e600*/  LDL.LU R25, [R1+0x5208] ;  /* 0x0052080001197983 */ /* 0x000eb40000300800 */
[----:B------:R1:W-:Y:S01]  /*17e610*/  @P6 STG.E.U8 desc[UR62][R2.64], R23 ;  /* 0x0000001702006986 */ /* 0x0003e2000c10113e */
[----:B------:R-:W-:-:S02]  /*17e620*/  LOP3.LUT P6, RZ, R27, 0x20, RZ, 0xc0, !PT ;  /* 0x000000201bff7812 */ /* 0x000fc400078cc0ff */
        /* <DEDUP_REMOVED lines=10> */
[----:B---3--:R1:W-:Y:S02]  /*17e6d0*/  @P3 STG.E.U8 desc[UR62][R12.64], R23 ;  /* 0x000000170c003986 */ /* 0x0083e4000c10113e */
        /* <DEDUP_REMOVED lines=15> */
[----:B------:R-:W4:Y:S04]  /*17e7d0*/  LDL.LU.64 R14, [R1+0x2540] ;  /* 0x00254000010e7983 */ /* 0x000f280000300a00 */
[----:B------:R-:W4:Y:S04]  /*17e7e0*/  LDL.LU R24, [R1+0x240] ;  /* 0x0002400001187983 */ /* 0x000f280000300800 */
[----:B---3--:R1:W-:Y:S04]  /*17e7f0*/  @P3 STG.E.U8 desc[UR62][R18.64], R23 ;  /* 0x0000001712003986 */ /* 0x0083e8000c10113e */
[----:B-1----:R-:W3:Y:S01]  /*17e800*/  LDL.LU.64 R18, [R1+0x2538] ;  /* 0x0025380001127983 */ /* 0x002ee20000300a00 */
[----:B--2---:R-:W-:-:S05]  /*17e810*/  PRMT R23, R11, 0x7770, RZ ;  /* 0x000077700b177816 */ /* 0x004fca00000000ff */
[----:B----4-:R1:W-:Y:S04]  /*17e820*/  @P2 STG.E.U8 desc[UR62][R20.64], R23 ;  /* 0x0000001714002986 */ /* 0x0103e8000c10113e */
[----:B-1----:R-:W2:Y:S01]  /*17e830*/  LDL.LU.64 R20, [R1+0x2528] ;  /* 0x0025280001147983 */ /* 0x002ea20000300a00 */
        /* <DEDUP_REMOVED lines=21> */
[----:B------:R-:W4:Y:S01]  /*17e990*/  LDL.LU R16, [R1+0x244] ;  /* 0x0002440001107983 */ /* 0x000f220000300800 */
[----:B------:R-:W-:Y:S02]  /*17e9a0*/  LOP3.LUT R27, R27, 0xfffffffb, RZ, 0xc0, !PT ;  /* 0xfffffffb1b1b7812 */ /* 0x000fe400078ec0ff */
[C---:B------:R-:W-:Y:S01]  /*17e9b0*/  LOP3.LUT P1, RZ, R22.reuse, 0x1000, RZ, 0xc0, !PT ;  /* 0x0000100016ff7812 */ /* 0x040fe2000782c0ff */
[----:B------:R-:W4:Y:S01]  /*17e9c0*/  LDL.LU.64 R2, [R1+0x2518] ;  /* 0x0025180001027983 */ /* 0x000f220000300a00 */
[C---:B------:R-:W-:Y:S02]  /*17e9d0*/  LOP3.LUT P0, RZ, R22.reuse, 0x2000, RZ, 0xc0, !PT ;  /* 0x0000200016ff7812 */ /* 0x040fe4000780c0ff */
[----:B------:R-:W-:Y:S01]  /*17e9e0*/  PRMT R23, R11, 0x7771, RZ ;  /* 0x000077710b177816 */ /* 0x000fe200000000ff */
[----:B------:R-:W4:Y:S04]  /*17e9f0*/  LDL.LU.64 R28, [R1+0x2510] ;  /* 0x00251000011c7983 */ /* 0x000f280000300a00 */
[----:B------:R-:W-:Y:S01]  /*17ea00*/  @P6 LOP3.LUT R27, R27, 0x4, RZ, 0xfc, !PT ;  /* 0x000000041b1b6812 */ /* 0x000fe200078efcff */
[----:B------:R-:W4:Y:S01]  /*17ea10*/  LDL.LU.64 R4, [R1+0x2508] ;  /* 0x0025080001047983 */ /* 0x000f220000300a00 */
[----:B------:R-:W-:-:S02]  /*17ea20*/  LOP3.LUT P6, RZ, R22, 0x8000, RZ, 0xc0, !PT ;  /* 0x0000800016ff7812 */ /* 0x000fc400078cc0ff */
[----:B------:R-:W-:Y:S01]  /*17ea30*/  LOP3.LUT R27, R27, 0xfffffff7, RZ, 0xc0, !PT ;  /* 0xfffffff71b1b7812 */ /* 0x000fe200078ec0ff */
[----:B------:R1:W-:Y:S10]  /*17ea40*/  @P1 STG.E.U8 desc[UR62][R6.64], R23 ;  /* 0x0000001706001986 */ /* 0x0003f4000c10113e */
[----:B------:R-:W-:-:S02]  /*17ea50*/  @P6 LOP3.LUT R27, R27, 0x8, RZ, 0xfc, !PT ;  /* 0x000000081b1b6812 */ /* 0x000fc400078efcff */
[----:B------:R-:W-:Y:S01]  /*17ea60*/  LOP3.LUT P6, RZ, R22, 0x4000, RZ, 0xc0, !PT ;  /* 0x0000400016ff7812 */ /* 0x000fe200078cc0ff */
[----:B-1----:R-:W4:Y:S01]  /*17ea70*/  LDL.LU.64 R6, [R1+0x2500] ;  /* 0x0025000001067983 */ /* 0x002f220000300a00 */
[----:B------:R-:W-:-:S05]  /*17ea80*/  PRMT R23, R11, 0x7772, RZ ;  /* 0x000077720b177816 */ /* 0x000fca00000000ff */
[----:B------:R1:W-:Y:S02]  /*17ea90*/  @P0 STG.E.U8 desc[UR62][R8.64], R23 ;  /* 0x0000001708000986 */ /* 0x0003e4000c10113e */
[----:B-1----:R-:W-:Y:S02]  /*17eaa0*/  PRMT R23, R11, 0x7773, RZ ;  /* 0x000077730b177816 */ /* 0x002fe400000000ff */
[----:B------:R-:W4:Y:S04]  /*17eab0*/  LDL.LU.64 R8, [R1+0x24f8] ;  /* 0x0024f80001087983 */ /* 0x000f280000300a00 */
[----:B------:R1:W-:Y:S01]  /*17eac0*/  @P6 STG.E.U8 desc[UR62][R12.64], R23 ;  /* 0x000000170c006986 */ /* 0x0003e2000c10113e */
[----:B------:R-:W-:-:S03]  /*17ead0*/  LOP3.LUT P6, RZ, R27, 0x8, RZ, 0xc0, !PT ;  /* 0x000000081bff7812 */ /* 0x000fc600078cc0ff */
[----:B------:R-:W4:Y:S04]  /*17eae0*/  LDL.LU.64 R10, [R1+0x24f0] ;  /* 0x0024f000010a7983 */ /* 0x000f280000300a00 */
[----:B------:R-:W4:Y:S01]  /*17eaf0*/  LDL.LU R0, [R1+0x24c] ;  /* 0x00024c0001007983 */ /* 0x000f220000300800 */
[----:B-1----:R-:W-:-:S03]  /*17eb00*/  PRMT R23, R24, 0x7770, RZ ;  /* 0x0000777018177816 */ /* 0x002fc600000000ff */
[----:B------:R-:W4:Y:S04]  /*17eb10*/  LDL.LU.64 R12, [R1+0x24e8] ;  /* 0x0024e800010c7983 */ /* 0x000f280000300a00 */
[----:B------:R1:W-:Y:S01]  /*17eb20*/  @P6 STG.E.U8 desc[UR62][R14.64], R23 ;  /* 0x000000170e006986 */ /* 0x0003e2000c10113e */
[C---:B------:R-:W-:Y:S02]  /*17eb30*/  LOP3.LUT P6, RZ, R27.reuse, 0x4, RZ, 0xc0, !PT ;  /* 0x000000041bff7812 */ /* 0x040fe400078cc0ff */
[----:B-1----:R-:W-:Y:S01]  /*17eb40*/  PRMT R23, R24, 0x7771, RZ ;  /* 0x0000777118177816 */ /* 0x002fe200000000ff */
[----:B------:R-:W4:Y:S10]  /*17eb50*/  LDL.LU.64 R14, [R1+0x24e0] ;  /* 0x0024e000010e7983 */ /* 0x000f340000300a00 */
[----:B---3--:R1:W-:Y:S01]  /*17eb60*/  @P6 STG.E.U8 desc[UR62][R18.64], R23 ;  /* 0x0000001712006986 */ /* 0x0083e2000c10113e */
[----:B------:R-:W-:-:S02]  /*17eb70*/  LOP3.LUT P6, RZ, R27, 0x2, RZ, 0xc0, !PT ;  /* 0x000000021bff7812 */ /* 0x000fc400078cc0ff */
[----:B-1----:R-:W-:Y:S01]  /*17eb80*/  PRMT R23, R24, 0x7772, RZ ;  /* 0x0000777218177816 */ /* 0x002fe200000000ff */
[----:B------:R-:W3:Y:S10]  /*17eb90*/  LDL.LU.64 R18, [R1+0x24d8] ;  /* 0x0024d80001127983 */ /* 0x000ef40000300a00 */
[----:B--2---:R1:W-:Y:S04]  /*17eba0*/  @P6 STG.E.U8 desc[UR62][R20.64], R23 ;  /* 0x0000001714006986 */ /* 0x0043e8000c10113e */
[----:B-1----:R-:W2:Y:S01]  /*17ebb0*/  LDL.LU.64 R20, [R1+0x5200] ;  /* 0x0052000001147983 */ /* 0x002ea20000300a00 */
[----:B------:R-:W-:-:S03]  /*17ebc0*/  LOP3.LUT P6, RZ, R27, 0x1, RZ, 0xc0, !PT ;  /* 0x000000011bff7812 */ /* 0x000fc600078cc0ff */
[----:B------:R-:W3:Y:S01]  /*17ebd0*/  LDL.LU.64 R26, [R1+0x2520] ;  /* 0x00252000011a7983 */ /* 0x000ee20000300a00 */
[----:B------:R-:W-:Y:S02]  /*17ebe0*/  PRMT R23, R24, 0x7773, RZ ;  /* 0x0000777318177816 */ /* 0x000fe400000000ff */
[----:B------:R-:W-:-:S07]  /*17ebf0*/  LOP3.LUT P5, RZ, R22, 0x800000, RZ, 0xc0, !PT ;  /* 0x0080000016ff7812 */ /* 0x000fce00078ac0ff */
[----:B--2---:R1:W-:Y:S04]  /*17ec00*/  @P6 STG.E.U8 desc[UR62][R20.64], R23 ;  /* 0x0000001714006986 */ /* 0x0043e8000c10113e */
[----:B-1----:R-:W2:Y:S01]  /*17ec10*/  LDL.LU.64 R20, [R1+0x51f8] ;  /* 0x0051f80001147983 */ /* 0x002ea20000300a00 */
[----:B------:R-:W-:Y:S02]  /*17ec20*/  LOP3.LUT P6, RZ, R25, 0x80000000, RZ, 0xc0, !PT ;  /* 0x8000000019ff7812 */ /* 0x000fe400078cc0ff */
[----:B----4-:R-:W-:-:S11]  /*17ec30*/  PRMT R23, R16, 0x7770, RZ ;  /* 0x0000777010177816 */ /* 0x010fd600000000ff */
[----:B---3--:R1:W-:Y:S01]  /*17ec40*/  @P6 STG.E.U8 desc[UR62][R26.64], R23 ;  /* 0x000000171a006986 */ /* 0x0083e2000c10113e */
[----:B------:R-:W-:Y:S02]  /*17ec50*/  LOP3.LUT P6, RZ, R25, 0x40000000, RZ, 0xc0, !PT ;  /* 0x4000000019ff7812 */ /* 0x000fe400078cc0ff */
[----:B-1----:R-:W-:-:S11]  /*17ec60*/  PRMT R23, R16, 0x7771, RZ ;  /* 0x0000777110177816 */ /* 0x002fd600000000ff */
[----:B------:R1:W-:Y:S01]  /*17ec70*/  @P6 STG.E.U8 desc[UR62][R2.64], R23 ;  /* 0x0000001702006986 */ /* 0x0003e2000c10113e */
[----:B------:R-:W-:Y:S02]  /*17ec80*/  LOP3.LUT P6, RZ, R25, 0x20000000, RZ, 0xc0, !PT ;  /* 0x2000000019ff7812 */ /* 0x000fe400078cc0ff */
[----:B-1----:R-:W-:-:S11]  /*17ec90*/  PRMT R23, R16, 0x7772, RZ ;  /* 0x0000777210177816 */ /* 0x002fd600000000ff */
[----:B------:R1:W-:Y:S01]  /*17eca0*/  @P6 STG.E.U8 desc[UR62][R28.64], R23 ;  /* 0x000000171c006986 */ /* 0x0003e2000c10113e */
[----:B------:R-:W-:Y:S02]  /*17ecb0*/  LOP3.LUT P6, RZ, R25, 0x10000000, RZ, 0xc0, !PT ;  /* 0x1000000019ff7812 */ /* 0x000fe400078cc0ff */
[----:B------:R-:W-:Y:S02]  /*17ecc0*/  LOP3.LUT P4, RZ, R22, 0x1000000, RZ, 0xc0, !PT ;  /* 0x0100000016ff7812 */ /* 0x000fe4000788c0ff */
[----:B-1----:R-:W-:-:S09]  /*17ecd0*/  PRMT R23, R16, 0x7773, RZ ;  /* 0x0000777310177816 */ /* 0x002fd200000000ff */
[----:B------:R2:W-:Y:S01]  /*17ece0*/  @P6 STG.E.U8 desc[UR62][R4.64], R23 ;  /* 0x0000001704006986 */ /* 0x0005e2000c10113e */
[C---:B------:R-:W-:Y:S02]  /*17ecf0*/  LOP3.LUT P3, RZ, R22.reuse, 0x2000000, RZ, 0xc0, !PT ;  /* 0x0200000016ff7812 */ /* 0x040fe4000786c0ff */
        /* <DEDUP_REMOVED lines=12> */
[----:B------:R-:W3:Y:S01]  /*17edc0*/  LDL.LU.64 R6, [R1+0x24d0] ;  /* 0x0024d00001067983 */ /* 0x000ee20000300a00 */
[----:B-1----:R-:W-:-:S05]  /*17edd0*/  PRMT R23, R0, 0x7770, RZ ;  /* 0x0000777000177816 */ /* 0x002fca00000000ff */
[----:B------:R1:W-:Y:S02]  /*17ede0*/  @P1 STG.E.U8 desc[UR62][R14.64], R23 ;  /* 0x000000170e001986 */ /* 0x0003e4000c10113e */
[----:B-1----:R-:W-:-:S05]  /*17edf0*/  PRMT R23, R0, 0x7771, RZ ;  /* 0x0000777100177816 */ /* 0x002fca00000000ff */
[----:B------:R1:W-:Y:S04]  /*17ee00*/  @P0 STG.E.U8 desc[UR62][R18.64], R23 ;  /* 0x0000001712000986 */ /* 0x0003e8000c10113e */
[----:B-1----:R-:W4:Y:S01]  /*17ee10*/  LDL.LU.64 R18, [R1+0x24c8] ;  /* 0x0024c80001127983 */ /* 0x002f220000300a00 */
[C---:B------:R-:W-:Y:S02]  /*17ee20*/  LOP3.LUT P3, RZ, R22.reuse, 0x20000000, RZ, 0xc0, !PT ;  /* 0x2000000016ff7812 */ /* 0x040fe4000786c0ff */
[C---:B------:R-:W-:Y:S01]  /*17ee30*/  LOP3.LUT P2, RZ, R22.reuse, 0x40000000, RZ, 0xc0, !PT ;  /* 0x4000000016ff7812 */ /* 0x040fe2000784c0ff */
[----:B------:R-:W2:Y:S01]  /*17ee40*/  LDL.LU.64 R8, [R1+0x24c0] ;  /* 0x0024c00001087983 */ /* 0x000ea20000300a00 */
[----:B------:R-:W-:Y:S02]  /*17ee50*/  LOP3.LUT P1, RZ, R22, 0x80000000, RZ, 0xc0, !PT ;  /* 0x8000000016ff7812 */ /* 0x000fe4000782c0ff */
[C---:B------:R-:W-:Y:S01]  /*17ee60*/  PRMT R22, R0.reuse, 0x7772, RZ ;  /* 0x0000777200167816 */ /* 0x040fe200000000ff */
[----:B------:R-:W2:Y:S04]  /*17ee70*/  LDL.LU.64 R10, [R1+0x24b8] ;  /* 0x0024b800010a7983 */ /* 0x000ea80000300a00 */
[----:B------:R-:W2:Y:S04]  /*17ee80*/  LDL.LU.64 R12, [R1+0x24b0] ;  /* 0x0024b000010c7983 */ /* 0x000ea80000300a00 */
[----:B------:R-:W2:Y:S04]  /*17ee90*/  LDL.LU R16, [R1+0x230] ;  /* 0x0002300001107983 */ /* 0x000ea80000300800 */
[----:B------:R-:W2:Y:S04]  /*17eea0*/  LDL.LU.64 R14, [R1+0x24a8] ;  /* 0x0024a800010e7983 */ /* 0x000ea80000300a00 */
[----:B------:R-:W2:Y:S04]  /*17eeb0*/  LDL.LU R24, [R1+0x234] ;  /* 0x0002340001187983 */ /* 0x000ea80000300800 */
[----:B---3--:R1:W-:Y:S02]  /*17eec0*/  @P3 STG.E.U8 desc[UR62][R6.64], R22 ;  /* 0x0000001606003986 */ /* 0x0083e4000c10113e */
[----:B-1----:R-:W-:-:S05]  /*17eed0*/  PRMT R22, R0, 0x7773, RZ ;  /* 0x0000777300167816 */ /* 0x002fca00000000ff */
[----:B----4-:R1:W-:Y:S04]  /*17eee0*/  @P2 STG.E.U8 desc[UR62][R18.64], R22 ;  /* 0x0000001612002986 */ /* 0x0103e8000c10113e */
[----:B-1----:R-:W3:Y:S04]  /*17eef0*/  LDL.LU.64 R18, [R1+0x24a0] ;  /* 0x0024a00001127983 */ /* 0x002ee80000300a00 */
[----:B------:R-:W4:Y:S04]  /*17ef00*/  LDL.LU R0, [R1+0x238] ;  /* 0x0002380001007983 */ /* 0x000f280000300800 */
        /* <DEDUP_REMOVED lines=24> */
[----:B------:R-:W4:Y:S01]  /*17f090*/  LDL.LU.64 R2, [R1+0x2480] ;  /* 0x0024800001027983 */ /* 0x000f220000300a00 */
[----:B------:R-:W-:Y:S02]  /*17f0a0*/  LOP3.LUT R25, R25, 0xfbffffff, RZ, 0xc0, !PT ;  /* 0xfbffffff19197812 */ /* 0x000fe400078ec0ff */
[----:B------:R-:W-:Y:S01]  /*17f0b0*/  LOP3.LUT P0, RZ, R21, 0x1, RZ, 0xc0, !PT ;  /* 0x0000000115ff7812 */ /* 0x000fe2000780c0ff */
[----:B------:R-:W4:Y:S01]  /*17f0c0*/  LDL.LU.64 R28, [R1+0x2478] ;  /* 0x00247800011c7983 */ /* 0x000f220000300a00 */
[----:B------:R-:W-:-:S03]  /*17f0d0*/  PRMT R22, R16, 0x7770, RZ ;  /* 0x0000777010167816 */ /* 0x000fc600000000ff */
[----:B------:R-:W4:Y:S04]  /*17f0e0*/  LDL.LU.64 R4, [R1+0x2470] ;  /* 0x0024700001047983 */ /* 0x000f280000300a00 */
[----:B------:R-:W-:Y:S01]  /*17f0f0*/  @P6 LOP3.LUT R25, R25, 0x4000000, RZ, 0xfc, !PT ;  /* 0x0400000019196812 */ /* 0x000fe200078efcff */
[----:B------:R1:W-:Y:S01]  /*17f100*/  @P1 STG.E.U8 desc[UR62][R8.64], R22 ;  /* 0x0000001608001986 */ /* 0x0003e2000c10113e */
[----:B------:R-:W-:Y:S02]  /*17f110*/  LOP3.LUT P6, RZ, R21, 0x4, RZ, 0xc0, !PT ;  /* 0x0000000415ff7812 */ /* 0x000fe400078cc0ff */
[----:B------:R-:W-:Y:S01]  /*17f120*/  LOP3.LUT R25, R25, 0xf7ffffff, RZ, 0xc0, !PT ;  /* 0xf7ffffff19197812 */ /* 0x000fe200078ec0ff */
[----:B------:R-:W4:Y:S01]  /*17f130*/  LDL.LU.64 R6, [R1+0x2468] ;  /* 0x0024680001067983 */ /* 0x000f220000300a00 */
[----:B-1----:R-:W-:-:S03]  /*17f140*/  PRMT R22, R16, 0x7771, RZ ;  /* 0x0000777110167816 */ /* 0x002fc600000000ff */
[----:B------:R-:W4:Y:S06]  /*17f150*/  LDL.LU.64 R8, [R1+0x2460] ;  /* 0x0024600001087983 */ /* 0x000f2c0000300a00 */
[----:B------:R-:W-:Y:S02]  /*17f160*/  @P6 LOP3.LUT R25, R25, 0x8000000, RZ, 0xfc, !PT ;  /* 0x0800000019196812 */ /* 0x000fe400078efcff */
[----:B------:R-:W-:Y:S01]  /*17f170*/  LOP3.LUT P6, RZ, R21, 0x2, RZ, 0xc0, !PT ;  /* 0x0000000215ff7812 */ /* 0x000fe200078cc0ff */
[----:B------:R1:W-:Y:S02]  /*17f180*/  @P0 STG.E.U8 desc[UR62][R10.64], R22 ;  /* 0x000000160a000986 */ /* 0x0003e4000c10113e */
[----:B-1----:R-:W-:-:S02]  /*17f190*/  PRMT R22, R16, 0x7772, RZ ;  /* 0x0000777210167816 */ /* 0x002fc400000000ff */
[----:B------:R-:W4:Y:S08]  /*17f1a0*/  LDL.LU.64 R10, [R1+0x2458] ;  /* 0x00245800010a7983 */ /* 0x000f300000300a00 */
[----:B------:R1:W-:Y:S01]  /*17f1b0*/  @P6 STG.E.U8 desc[UR62][R12.64], R22 ;  /* 0x000000160c006986 */ /* 0x0003e2000c10113e */
[C---:B------:R-:W-:Y:S02]  /*17f1c0*/  LOP3.LUT P6, RZ, R25.reuse, 0x8000000, RZ, 0xc0, !PT ;  /* 0x0800000019ff7812 */ /* 0x040fe400078cc0ff */
        /* <DEDUP_REMOVED lines=27> */
[----:B----4-:R-:W-:-:S11]  /*17f380*/  PRMT R22, R0, 0x7770, RZ ;  /* 0x0000777000167816 */ /* 0x010fd600000000ff */
        /* <DEDUP_REMOVED lines=18> */
[----:B---3--:R-:W-:-:S02]  /*17f4b0*/  PRMT R22, R16, 0x7770, RZ ;  /* 0x0000777010167816 */ /* 0x008fc400000000ff */
[----:B------:R-:W3:Y:S04]  /*17f4c0*/  LDL.LU.64 R14, [R1+0x2438] ;  /* 0x00243800010e7983 */ /* 0x000ee80000300a00 */
[----:B------:R1:W-:Y:S04]  /*17f4d0*/  @P0 STG.E.U8 desc[UR62][R18.64], R22 ;  /* 0x0000001612000986 */ /* 0x0003e8000c10113e */
[----:B-1----:R-:W4:Y:S01]  /*17f4e0*/  LDL.LU.64 R18, [R1+0x2430] ;  /* 0x0024300001127983 */ /* 0x002f220000300a00 */
[C---:B------:R-:W-:Y:S02]  /*17f4f0*/  LOP3.LUT P3, RZ, R21.reuse, 0x10000, RZ, 0xc0, !PT ;  /* 0x0001000015ff7812 */ /* 0x040fe4000786c0ff */
[----:B------:R-:W-:Y:S01]  /*17f500*/  LOP3.LUT P2, RZ, R21, 0x20000, RZ, 0xc0, !PT ;  /* 0x0002000015ff7812 */ /* 0x000fe2000784c0ff */
[----:B------:R-:W2:Y:S01]  /*17f510*/  LDL.LU.64 R8, [R1+0x2428] ;  /* 0x0024280001087983 */ /* 0x000ea20000300a00 */
[----:B------:R-:W-:-:S03]  /*17f520*/  PRMT R22, R16, 0x7771, RZ ;  /* 0x0000777110167816 */ /* 0x000fc600000000ff */
[----:B------:R-:W2:Y:S04]  /*17f530*/  LDL.LU.64 R10, [R1+0x2420] ;  /* 0x00242000010a7983 */ /* 0x000ea80000300a00 */
[----:B------:R-:W2:Y:S04]  /*17f540*/  LDL.LU.64 R12, [R1+0x2418] ;  /* 0x00241800010c7983 */ /* 0x000ea80000300a00 */
[----:B------:R-:W2:Y:S04]  /*17f550*/  LDL.LU R23, [R1+0x224] ;  /* 0x0002240001177983 */ /* 0x000ea80000300800 */
[----:B---3--:R1:W-:Y:S02]  /*17f560*/  @P3 STG.E.U8 desc[UR62][R14.64], R22 ;  /* 0x000000160e003986 */ /* 0x0083e4000c10113e */
[----:B-1----:R-:W-:-:S02]  /*17f570*/  PRMT R22, R16, 0x7772, RZ ;  /* 0x0000777210167816 */ /* 0x002fc400000000ff */
[----:B------:R-:W3:Y:S04]  /*17f580*/  LDL.LU.64 R14, [R1+0x2410] ;  /* 0x00241000010e7983 */ /* 0x000ee80000300a00 */
[----:B------:R-:W2:Y:S04]  /*17f590*/  LDL.LU R24, [R1+0x228] ;  /* 0x0002280001187983 */ /* 0x000ea80000300800 */
[----:B----4-:R1:W-:Y:S04]  /*17f5a0*/  @P2 STG.E.U8 desc[UR62][R18.64], R22 ;  /* 0x0000001612002986 */ /* 0x0103e8000c10113e */
[----:B-1----:R-:W4:Y:S04]  /*17f5b0*/  LDL.LU.64 R18, [R1+0x2408] ;  /* 0x0024080001127983 */ /* 0x002f280000300a00 */
        /* <DEDUP_REMOVED lines=26> */
[C---:B------:R-:W-:Y:S01]  /*17f760*/  LOP3.LUT P1, RZ, R21.reuse, 0x40000, RZ, 0xc0, !PT ;  /* 0x0004000015ff7812 */ /* 0x040fe2000782c0ff */
[----:B------:R-:W2:Y:S01]  /*17f770*/  LDL.LU R0, [R1+0x22c] ;  /* 0x00022c0001007983 */ /* 0x000ea20000300800 */
[----:B------:R-:W-:Y:S02]  /*17f780*/  LOP3.LUT P0, RZ, R21, 0x80000, RZ, 0xc0, !PT ;  /* 0x0008000015ff7812 */ /* 0x000fe4000780c0ff */
[----:B------:R-:W-:Y:S01]  /*17f790*/  PRMT R22, R16, 0x7773, RZ ;  /* 0x0000777310167816 */ /* 0x000fe200000000ff */
[----:B------:R-:W2:Y:S04]  /*17f7a0*/  LDL.LU.64 R28, [R1+0x23e0] ;  /* 0x0023e000011c7983 */ /* 0x000ea80000300a00 */
[----:B------:R-:W-:Y:S01]  /*17f7b0*/  @P6 LOP3.LUT R25, R25, 0x40000, RZ, 0xfc, !PT ;  /* 0x0004000019196812 */ /* 0x000fe200078efcff */
[----:B------:R-:W2:Y:S01]  /*17f7c0*/  LDL.LU.64 R4, [R1+0x23d8] ;  /* 0x0023d80001047983 */ /* 0x000ea20000300a00 */
[----:B------:R-:W-:-:S02]  /*17f7d0*/  LOP3.LUT P6, RZ, R21, 0x200000, RZ, 0xc0, !PT ;  /* 0x0020000015ff7812 */ /* 0x000fc400078cc0ff */
[----:B------:R-:W-:Y:S01]  /*17f7e0*/  LOP3.LUT R25, R25, 0xfff7ffff, RZ, 0xc0, !PT ;  /* 0xfff7ffff19197812 */ /* 0x000fe200078ec0ff */
[----:B------:R1:W-:Y:S04]  /*17f7f0*/  @P1 STG.E.U8 desc[UR62][R8.64], R22 ;  /* 0x0000001608001986 */ /* 0x0003e8000c10113e */
[----:B------:R-:W2:Y:S04]  /*17f800*/  LDL.LU R16, [R1+0x210] ;  /* 0x0002100001107983 */ /* 0x000ea80000300800 */
[----:B------:R-:W2:Y:S02]  /*17f810*/  LDL.LU.64 R6, [R1+0x23d0] ;  /* 0x0023d00001067983 */ /* 0x000ea40000300a00 */
[----:B------:R-:W-:-:S02]  /*17f820*/  @P6 LOP3.LUT R25, R25, 0x80000, RZ, 0xfc, !PT ;  /* 0x0008000019196812 */ /* 0x000fc400078efcff */
[----:B------:R-:W-:Y:S01]  /*17f830*/  LOP3.LUT P6, RZ, R21, 0x100000, RZ, 0xc0, !PT ;  /* 0x0010000015ff7812 */ /* 0x000fe200078cc0ff */
[----:B-1----:R-:W2:Y:S01]  /*17f840*/  LDL.LU.64 R8, [R1+0x23c8] ;  /* 0x0023c80001087983 */ /* 0x002ea20000300a00 */
[----:B------:R-:W-:-:S05]  /*17f850*/  PRMT R22, R23, 0x7770, RZ ;  /* 0x0000777017167816 */ /* 0x000fca00000000ff */
[----:B------:R1:W-:Y:S02]  /*17f860*/  @P0 STG.E.U8 desc[UR62][R10.64], R22 ;  /* 0x000000160a000986 */ /* 0x0003e4000c10113e */
[----:B-1----:R-:W-:Y:S02]  /*17f870*/  PRMT R22, R23, 0x7771, RZ ;  /* 0x0000777117167816 */ /* 0x002fe400000000ff */
[----:B------:R-:W2:Y:S04]  /*17f880*/  LDL.LU.64 R10, [R1+0x23c0] ;  /* 0x0023c000010a7983 */ /* 0x000ea80000300a00 */
        /* <DEDUP_REMOVED lines=8> */
[----:B----4-:R1:W-:Y:S01]  /*17f910*/  @P6 STG.E.U8 desc[UR62][R18.64], R22 ;  /* 0x0000001612006986 */ /* 0x0103e2000c10113e */
[----:B------:R-:W-:-:S02]  /*17f920*/  LOP3.LUT P6, RZ, R25, 0x20000, RZ, 0xc0, !PT ;  /* 0x0002000019ff7812 */ /* 0x000fc400078cc0ff */
[----:B-1----:R-:W-:Y:S01]  /*17f930*/  PRMT R22, R24, 0x7770, RZ ;  /* 0x0000777018167816 */ /* 0x002fe200000000ff */
        /* <DEDUP_REMOVED lines=11> */
[----:B------:R-:W-:Y:S02]  /*17f9f0*/  LOP3.LUT P3, RZ, R21, 0x80000000, RZ, 0xc0, !PT ;  /* 0x8000000015ff7812 */ /* 0x000fe4000786c0ff */
        /* <DEDUP_REMOVED lines=23> */
[----:B---3--:R1:W-:Y:S04]  /*17fb70*/  @P1 STG.E.U8 desc[UR62][R14.64], R22 ;  /* 0x000000160e001986 */ /* 0x0083e8000c10113e */
[----:B------:R-:W3:Y:S01]  /*17fb80*/  LDL.LU.64 R4, [R1+0x2398] ;  /* 0x0023980001047983 */ /* 0x000ee20000300a00 */
[----:B-1----:R-:W-:-:S05]  /*17fb90*/  PRMT R22, R16, 0x7773, RZ ;  /* 0x0000777310167816 */ /* 0x002fca00000000ff */
[----:B----4-:R1:W-:Y:S04]  /*17fba0*/  @P0 STG.E.U8 desc[UR62][R18.64], R22 ;  /* 0x0000001612000986 */ /* 0x0103e8000c10113e */
[----:B-1----:R-:W4:Y:S04]  /*17fbb0*/  LDL.LU.64 R18, [R1+0x2390] ;  /* 0x0023900001127983 */ /* 0x002f280000300a00 */
        /* <DEDUP_REMOVED lines=9> */
[----:B------:R-:W2:Y:S01]  /*17fc50*/  LDL.LU R16, [R1+0x21c] ;  /* 0x00021c0001107983 */ /* 0x000ea20000300800 */
[C---:B------:R-:W-:Y:S02]  /*17fc60*/  LOP3.LUT P2, RZ, R20.reuse, 0x10, RZ, 0xc0, !PT ;  /* 0x0000001014ff7812 */ /* 0x040fe4000784c0ff */
[----:B------:R-:W-:-:S02]  /*17fc70*/  LOP3.LUT P1, RZ, R20, 0x20, RZ, 0xc0, !PT ;  /* 0x0000002014ff7812 */ /* 0x000fc4000782c0ff */
[----:B------:R-:W-:-:S09]  /*17fc80*/  PRMT R22, R15, 0x7771, RZ ;  /* 0x000077710f167816 */ /* 0x000fd200000000ff */
[----:B---3--:R1:W-:Y:S02]  /*17fc90*/  @P2 STG.E.U8 desc[UR62][R4.64], R22 ;  /* 0x0000001604002986 */ /* 0x0083e4000c10113e */
[----:B-1----:R-:W-:-:S05]  /*17fca0*/  PRMT R22, R15, 0x7772, RZ ;  /* 0x000077720f167816 */ /* 0x002fca00000000ff */
[----:B----4-:R-:W-:Y:S04]  /*17fcb0*/  @P1 STG.E.U8 desc[UR62][R18.64], R22 ;  /* 0x0000001612001986 */ /* 0x010fe8000c10113e */
[----:B--2---:R1:W-:Y:S04]  /*17fcc0*/  STL.64 [R1+0x51c0], R16 ;  /* 0x0051c01001007387 */ /* 0x0043e80000100a00 */
[----:B-1----:R-:W2:Y:S04]  /*17fcd0*/  LDL.LU.64 R16, [R1+0x2368] ;  /* 0x0023680001107983 */ /* 0x002ea80000300a00 */
[----:B------:R-:W3:Y:S01]  /*17fce0*/  LDL.LU.64 R18, [R1+0x2350] ;  /* 0x0023500001127983 */ /* 0x000ee20000300a00 */
        /* <DEDUP_REMOVED lines=16> */
[----:B---3--:R1:W-:Y:S04]  /*17fdf0*/  STL.64 [R1+0x51b0], R18 ;  /* 0x0051b01201007387 */ /* 0x0083e80000100a00 */
[----:B-1----:R-:W3:Y:S01]  /*17fe00*/  LDL.LU.64 R18, [R1+0x2358] ;  /* 0x0023580001127983 */ /* 0x002ee20000300a00 */
[----:B------:R-:W-:-:S07]  /*17fe10*/  LOP3.LUT R25, R25, 0xfffffdff, RZ, 0xc0, !PT ;  /* 0xfffffdff19197812 */ /* 0x000fce00078ec0ff */
[----:B------:R-:W-:Y:S02]  /*17fe20*/  @P6 LOP3.LUT R25, R25, 0x200, RZ, 0xfc, !PT ;  /* 0x0000020019196812 */ /* 0x000fe400078efcff */
[C---:B------:R-:W-:Y:S02]  /*17fe30*/  LOP3.LUT P6, RZ, R20.reuse, 0x200, RZ, 0xc0, !PT ;  /* 0x0000020014ff7812 */ /* 0x040fe400078cc0ff */
[----:B------:R-:W-:Y:S02]  /*17fe40*/  LOP3.LUT R25, R25, 0xfffffbff, RZ, 0xc0, !PT ;  /* 0xfffffbff19197812 */ /* 0x000fe400078ec0ff */
[----:B------:R-:W-:-:S09]  /*17fe50*/  LOP3.LUT P0, RZ, R20, 0x40, RZ, 0xc0, !PT ;  /* 0x0000004014ff7812 */ /* 0x000fd2000780c0ff */
[----:B------:R-:W-:Y:S02]  /*17fe60*/  @P6 LOP3.LUT R25, R25, 0x400, RZ, 0xfc, !PT ;  /* 0x0000040019196812 */ /* 0x000fe400078efcff */
[----:B------:R-:W-:Y:S02]  /*17fe70*/  LOP3.LUT P6, RZ, R20, 0x100, RZ, 0xc0, !PT ;  /* 0x0000010014ff7812 */ /* 0x000fe400078cc0ff */
[----:B------:R-:W-:Y:S02]  /*17fe80*/  LOP3.LUT R25, R25, 0xfffff7ff, RZ, 0xc0, !PT ;  /* 0xfffff7ff19197812 */ /* 0x000fe400078ec0ff */
[----:B------:R-:W-:-:S09]  /*17fe90*/  PRMT R22, R15, 0x7773, RZ ;  /* 0x000077730f167816 */ /* 0x000fd200000000ff */
[----:B------:R-:W-:Y:S02]  /*17fea0*/  @P6 LOP3.LUT R25, R25, 0x800, RZ, 0xfc, !PT ;  /* 0x0000080019196812 */ /* 0x000fe400078efcff */
[----:B------:R-:W-:Y:S01]  /*17feb0*/  LOP3.LUT P6, RZ, R20, 0x80, RZ, 0xc0, !PT ;  /* 0x0000008014ff7812 */ /* 0x000fe200078cc0ff */
[----:B------:R1:W-:Y:S02]  /*17fec0*/  @P0 STG.E.U8 desc[UR62][R6.64], R22 ;  /* 0x0000001606000986 */ /* 0x0003e4000c10113e */
[----:B-1----:R-:W-:-:S10]  /*17fed0*/  PRMT R22, R14, 0x7770, RZ ;  /* 0x000077700e167816 */ /* 0x002fd400000000ff */
        /* <DEDUP_REMOVED lines=21> */
[----:B------:R-:W2:Y:S01]  /*180030*/  LDL.LU.64 R16, [R1+0x51c0] ;  /* 0x0051c00001107983 */ /* 0x000ea20000300a00 */
[----:B------:R-:W-:-:S02]  /*180040*/  LOP3.LUT P6, RZ, R25, 0x100, RZ, 0xc0, !PT ;  /* 0x0000010019ff7812 */ /* 0x000fc400078cc0ff */
[----:B--2---:R-:W-:-:S11]  /*180050*/  PRMT R22, R16, 0x7770, RZ ;  /* 0x0000777010167816 */ /* 0x004fd600000000ff */
[----:B------:R1:W-:Y:S04]  /*180060*/  @P6 STG.E.U8 desc[UR62][R18.64], R22 ;  /* 0x0000001612006986 */ /* 0x0003e8000c10113e */
[----:B-1----:R-:W2:Y:S01]  /*180070*/  LDL.LU.64 R18, [R1+0x51b8] ;  /* 0x0051b80001127983 */ /* 0x002ea20000300a00 */
[----:B------:R-:W-:Y:S02]  /*180080*/  LOP3.LUT P6, RZ, R25, 0x80, RZ, 0xc0, !PT ;  /* 0x0000008019ff7812 */ /* 0x000fe400078cc0ff */
        /* <DEDUP_REMOVED lines=9> */
[----:B------:R-:W-:-:S09]  /*180120*/  LOP3.LUT P5, RZ, R20, 0x10000, RZ, 0xc0, !PT ;  /* 0x0001000014ff7812 */ /* 0x000fd200078ac0ff */
[----:B---3--:R2:W-:Y:S01]  /*180130*/  @P6 STG.E.U8 desc[UR62][R26.64], R22 ;  /* 0x000000161a006986 */ /* 0x0085e2000c10113e */
[----:B------:R-:W-:Y:S02]  /*180140*/  LOP3.LUT P6, RZ, R25, 0x10, RZ, 0xc0, !PT ;  /* 0x0000001019ff7812 */ /* 0x000fe400078cc0ff */
[C---:B------:R-:W-:Y:S02]  /*180150*/  LOP3.LUT P4, RZ, R20.reuse, 0x20000, RZ, 0xc0, !PT ;  /* 0x0002000014ff7812 */ /* 0x040fe4000788c0ff */
[C---:B------:R-:W-:Y:S02]  /*180160*/  LOP3.LUT P3, RZ, R20.reuse, 0x40000, RZ, 0xc0, !PT ;  /* 0x0004000014ff7812 */ /* 0x040fe4000786c0ff */
[C---:B------:R-:W-:Y:S02]  /*180170*/  LOP3.LUT P2, RZ, R20.reuse, 0x80000, RZ, 0xc0, !PT ;  /* 0x0008000014ff7812 */ /* 0x040fe4000784c0ff */
[C---:B------:R-:W-:Y:S02]  /*180180*/  LOP3.LUT P1, RZ, R20.reuse, 0x100000, RZ, 0xc0, !PT ;  /* 0x0010000014ff7812 */ /* 0x040fe4000782c0ff */
[----:B------:R-:W-:-:S02]  /*180190*/  LOP3.LUT P0, RZ, R20, 0x200000, RZ, 0xc0, !PT ;  /* 0x0020000014ff7812 */ /* 0x000fc4000780c0ff */
[----:B--2---:R-:W-:-:S05]  /*1801a0*/  PRMT R22, R19, 0x7770, RZ ;  /* 0x0000777013167816 */ /* 0x004fca00000000ff */
[----:B----4-:R1:W-:Y:S02]  /*1801b0*/  @P6 STG.E.U8 desc[UR62][R2.64], R22 ;  /* 0x0000001602006986 */ /* 0x0103e4000c10113e */
        /* <DEDUP_REMOVED lines=15> */
[----:B------:R-:W3:Y:S04]  /*1802b0*/  LDL.LU.64 R4, [R1+0x22f8] ;  /* 0x0022f80001047983 */ /* 0x000ee80000300a00 */
[----:B------:R-:W3:Y:S04]  /*1802c0*/  LDL.LU.64 R6, [R1+0x22f0] ;  /* 0x0022f00001067983 */ /* 0x000ee80000300a00 */
[----:B------:R-:W3:Y:S01]  /*1802d0*/  LDL.LU R14, [R1+0x208] ;  /* 0x00020800010e7983 */ /* 0x000ee20000300800 */
[----:B------:R-:W-:-:S02]  /*1802e0*/  LOP3.LUT R21, R21, 0xefffffff, RZ, 0xc0, !PT ;  /* 0xefffffff15157812 */ /* 0x000fc400078ec0ff */
[----:B------:R-:W-:Y:S01]  /*1802f0*/  LOP3.LUT R25, R25, 0xfffffffe, RZ, 0xc0, !PT ;  /* 0xfffffffe19197812 */ /* 0x000fe200078ec0ff */
[----:B------:R-:W-:Y:S01]  /*180300*/  IMAD.MOV.U32 R16, RZ, RZ, R18 ;  /* 0x000000ffff107224 */ /* 0x000fe200078e0012 */
[C---:B------:R-:W-:Y:S01]  /*180310*/  LOP3.LUT P3, RZ, R20.reuse, 0x400000, RZ, 0xc0, !PT ;  /* 0x0040000014ff7812 */ /* 0x040fe2000786c0ff */
[----:B------:R-:W3:Y:S01]  /*180320*/  LDL.LU.64 R8, [R1+0x22e8] ;  /* 0x0022e80001087983 */ /* 0x000ee20000300a00 */
[C---:B------:R-:W-:Y:S02]  /*180330*/  LOP3.LUT P2, RZ, R20.reuse, 0x800000, RZ, 0xc0, !PT ;  /* 0x0080000014ff7812 */ /* 0x040fe4000784c0ff */
[C---:B------:R-:W-:Y:S01]  /*180340*/  LOP3.LUT P1, RZ, R20.reuse, 0x1000000, RZ, 0xc0, !PT ;  /* 0x0100000014ff7812 */ /* 0x040fe2000782c0ff */
[----:B------:R-:W3:Y:S01]  /*180350*/  LDL.LU R18, [R1+0x20c] ;  /* 0x00020c0001127983 */ /* 0x000ee20000300800 */
        /* <DEDUP_REMOVED lines=12> */
[----:B------:R-:W-:-:S13]  /*180420*/  LOP3.LUT P6, RZ, R20, 0x40000000, RZ, 0xc0, !PT ;  /* 0x4000000014ff7812 */ /* 0x000fda00078cc0ff */
        /* <DEDUP_REMOVED lines=11> */
[----:B------:R-:W-:-:S05]  /*1804e0*/  PRMT R20, R15, 0x7773, RZ ;  /* 0x000077730f147816 */ /* 0x000fca00000000ff */
[----:B---3--:R1:W-:Y:S02]  /*1804f0*/  @P3 STG.E.U8 desc[UR62][R10.64], R20 ;  /* 0x000000140a003986 */ /* 0x0083e4000c10113e */
[C---:B-1----:R-:W-:Y:S02]  /*180500*/  PRMT R20, R14.reuse, 0x7770, RZ ;  /* 0x000077700e147816 */ /* 0x042fe400000000ff */
[----:B------:R-:W2:Y:S04]  /*180510*/  LDL.LU.64 R10, [R1+0x22e0] ;  /* 0x0022e000010a7983 */ /* 0x000ea80000300a00 */
[----:B----4-:R1:W-:Y:S04]  /*180520*/  @P2 STG.E.U8 desc[UR62][R12.64], R20 ;  /* 0x000000140c002986 */ /* 0x0103e8000c10113e */
        /* <DEDUP_REMOVED lines=16> */
[----:B------:R-:W4:Y:S04]  /*180630*/  LDL.LU R15, [R1+0x1f4] ;  /* 0x0001f400010f7983 */ /* 0x000f280000300800 */
[----:B------:R-:W4:Y:S04]  /*180640*/  LDL.LU.64 R2, [R1+0x22a8] ;  /* 0x0022a80001027983 */ /* 0x000f280000300a00 */
[----:B------:R1:W-:Y:S01]  /*180650*/  @P6 STG.E.U8 desc[UR62][R10.64], R20 ;  /* 0x000000140a006986 */ /* 0x0003e2000c10113e */
[----:B------:R-:W-:-:S03]  /*180660*/  LOP3.LUT P6, RZ, R25, 0x4, RZ, 0xc0, !PT ;  /* 0x0000000419ff7812 */ /* 0x000fc600078cc0ff */
[----:B------:R-:W4:Y:S04]  /*180670*/  LDL.LU.64 R28, [R1+0x22a0] ;  /* 0x0022a000011c7983 */ /* 0x000f280000300a00 */
[----:B------:R-:W4:Y:S01]  /*180680*/  LDL.LU.64 R4, [R1+0x2298] ;  /* 0x0022980001047983 */ /* 0x000f220000300a00 */
[----:B-1----:R-:W-:-:S03]  /*180690*/  PRMT R20, R18, 0x7771, RZ ;  /* 0x0000777112147816 */ /* 0x002fc600000000ff */
[----:B------:R-:W4:Y:S04]  /*1806a0*/  LDL.LU R14, [R1+0x1f8] ;  /* 0x0001f800010e7983 */ /* 0x000f280000300800 */
[----:B---3--:R1:W-:Y:S01]  /*1806b0*/  @P6 STG.E.U8 desc[UR62][R12.64], R20 ;  /* 0x000000140c006986 */ /* 0x0083e2000c10113e */
[----:B------:R-:W-:-:S03]  /*1806c0*/  LOP3.LUT P6, RZ, R25, 0x2, RZ, 0xc0, !PT ;  /* 0x0000000219ff7812 */ /* 0x000fc600078cc0ff */
[----:B------:R-:W3:Y:S04]  /*1806d0*/  LDL.LU.64 R6, [R1+0x2290] ;  /* 0x0022900001067983 */ /* 0x000ee80000300a00 */
[----:B------:R-:W3:Y:S01]  /*1806e0*/  LDL.LU.64 R8, [R1+0x2288] ;  /* 0x0022880001087983 */ /* 0x000ee20000300a00 */
[----:B-1----:R-:W-:-:S03]  /*1806f0*/  PRMT R20, R18, 0x7772, RZ ;  /* 0x0000777212147816 */ /* 0x002fc600000000ff */
[----:B------:R-:W3:Y:S04]  /*180700*/  LDL.LU.64 R10, [R1+0x2280] ;  /* 0x00228000010a7983 */ /* 0x000ee80000300a00 */
[----:B------:R-:W3:Y:S04]  /*180710*/  LDL.LU.64 R12, [R1+0x2278] ;  /* 0x00227800010c7983 */ /* 0x000ee80000300a00 */
[----:B--2---:R1:W-:Y:S04]  /*180720*/  @P6 STG.E.U8 desc[UR62][R22.64], R20 ;  /* 0x0000001416006986 */ /* 0x0043e8000c10113e */
[----:B-1----:R-:W2:Y:S01]  /*180730*/  LDL.LU.64 R22, [R1+0x5198] ;  /* 0x0051980001167983 */ /* 0x002ea20000300a00 */
[----:B------:R-:W-:-:S03]  /*180740*/  LOP3.LUT P6, RZ, R25, 0x1, RZ, 0xc0, !PT ;  /* 0x0000000119ff7812 */ /* 0x000fc600078cc0ff */
[----:B------:R-:W3:Y:S01]  /*180750*/  LDL.LU.64 R24, [R1+0x22c0] ;  /* 0x0022c00001187983 */ /* 0x000ee20000300a00 */
[----:B------:R-:W-:-:S03]  /*180760*/  PRMT R20, R18, 0x7773, RZ ;  /* 0x0000777312147816 */ /* 0x000fc600000000ff */
[----:B------:R-:W3:Y:S06]  /*180770*/  LDL.LU R18, [R1+0x5190] ;  /* 0x0051900001127983 */ /* 0x000eec0000300800 */
[----:B--2---:R1:W-:Y:S04]  /*180780*/  @P6 STG.E.U8 desc[UR62][R22.64], R20 ;  /* 0x0000001416006986 */ /* 0x0043e8000c10113e */
[----:B-1----:R-:W2:Y:S01]  /*180790*/  LDL.LU.64 R22, [R1+0x5188] ;  /* 0x0051880001167983 */ /* 0x002ea20000300a00 */
[----:B------:R-:W-:-:S02]  /*1807a0*/  LOP3.LUT P6, RZ, R21, 0x80000000, RZ, 0xc0, !PT ;  /* 0x8000000015ff7812 */ /* 0x000fc400078cc0ff */
[----:B----4-:R-:W-:-:S11]  /*1807b0*/  PRMT R20, R0, 0x7770, RZ ;  /* 0x0000777000147816 */ /* 0x010fd600000000ff */
[----:B---3--:R1:W-:Y:S01]  /*1807c0*/  @P6 STG.E.U8 desc[UR62][R24.64], R20 ;  /* 0x0000001418006986 */ /* 0x0083e2000c10113e */
[----:B------:R-:W-:Y:S02]  /*1807d0*/  LOP3.LUT P6, RZ, R21, 0x40000000, RZ, 0xc0, !PT ;  /* 0x4000000015ff7812 */ /* 0x000fe400078cc0ff */
[----:B-1----:R-:W-:Y:S02]  /*1807e0*/  PRMT R20, R0, 0x7771, RZ ;  /* 0x0000777100147816 */ /* 0x002fe400000000ff */
[C---:B------:R-:W-:Y:S02]  /*1807f0*/  LOP3.LUT P5, RZ, R19.reuse, 0x8, RZ, 0xc0, !PT ;  /* 0x0000000813ff7812 */ /* 0x040fe400078ac0ff */
[C---:B------:R-:W-:Y:S02]  /*180800*/  LOP3.LUT P4, RZ, R19.reuse, 0x10, RZ, 0xc0, !PT ;  /* 0x0000001013ff7812 */ /* 0x040fe4000788c0ff */
[C---:B------:R-:W-:Y:S02]  /*180810*/  LOP3.LUT P3, RZ, R19.reuse, 0x20, RZ, 0xc0, !PT ;  /* 0x0000002013ff7812 */ /* 0x040fe4000786c0ff */
[----:B------:R-:W-:-:S02]  /*180820*/  LOP3.LUT P2, RZ, R19, 0x40, RZ, 0xc0, !PT ;  /* 0x0000004013ff7812 */ /* 0x000fc4000784c0ff */
        /* <DEDUP_REMOVED lines=11> */
[C---:B-1----:R-:W-:Y:S02]  /*1808e0*/  PRMT R20, R15.reuse, 0x7771, RZ ;  /* 0x000077710f147816 */ /* 0x042fe400000000ff */
[----:B------:R-:W2:Y:S04]  /*1808f0*/  LDL.LU.64 R28, [R1+0x2270] ;  /* 0x00227000011c7983 */ /* 0x000ea80000300a00 */
        /* <DEDUP_REMOVED lines=18> */
[----:B------:R-:W4:Y:S04]  /*180a20*/  LDL.LU.64 R10, [R1+0x2248] ;  /* 0x00224800010a7983 */ /* 0x000f280000300a00 */
[----:B------:R-:W4:Y:S04]  /*180a30*/  LDL.LU R0, [R1+0x1e0] ;  /* 0x0001e00001007983 */ /* 0x000f280000300800 */
[----:B--2---:R1:W-:Y:S02]  /*180a40*/  @P3 STG.E.U8 desc[UR62][R28.64], R20 ;  /* 0x000000141c003986 */ /* 0x0043e4000c10113e */
[----:B-1----:R-:W-:-:S05]  /*180a50*/  PRMT R20, R14, 0x7773, RZ ;  /* 0x000077730e147816 */ /* 0x002fca00000000ff */
        /* <DEDUP_REMOVED lines=25> */
[----:B------:R-:W-:Y:S01]  /*180bf0*/  LOP3.LUT P6, RZ, R19, 0x8000, RZ, 0xc0, !PT ;  /* 0x0000800013ff7812 */ /* 0x000fe200078cc0ff */
[----:B------:R-:W3:Y:S01]  /*180c00*/  LDL.LU R14, [R1+0x1e4] ;  /* 0x0001e400010e7983 */ /* 0x000ee20000300800 */
[----:B------:R-:W-:Y:S02]  /*180c10*/  LOP3.LUT R21, R21, 0xfbffffff, RZ, 0xc0, !PT ;  /* 0xfbffffff15157812 */ /* 0x000fe400078ec0ff */
[C---:B------:R-:W-:Y:S01]  /*180c20*/  LOP3.LUT P1, RZ, R19.reuse, 0x800, RZ, 0xc0, !PT ;  /* 0x0000080013ff7812 */ /* 0x040fe2000782c0ff */
[----:B------:R-:W3:Y:S01]  /*180c30*/  LDL.LU.64 R22, [R1+0x2220] ;  /* 0x0022200001167983 */ /* 0x000ee20000300a00 */
[----:B------:R-:W-:Y:S02]  /*180c40*/  LOP3.LUT P0, RZ, R19, 0x1000, RZ, 0xc0, !PT ;  /* 0x0000100013ff7812 */ /* 0x000fe4000780c0ff */
[----:B----4-:R-:W-:Y:S01]  /*180c50*/  PRMT R20, R16, 0x7770, RZ ;  /* 0x0000777010147816 */ /* 0x010fe200000000ff */
[----:B------:R-:W4:Y:S04]  /*180c60*/  LDL.LU.64 R26, [R1+0x2218] ;  /* 0x00221800011a7983 */ /* 0x000f280000300a00 */
[----:B------:R-:W-:Y:S01]  /*180c70*/  @P6 LOP3.LUT R21, R21, 0x4000000, RZ, 0xfc, !PT ;  /* 0x0400000015156812 */ /* 0x000fe200078efcff */
[----:B------:R-:W4:Y:S01]  /*180c80*/  LDL.LU.64 R2, [R1+0x2210] ;  /* 0x0022100001027983 */ /* 0x000f220000300a00 */
[----:B------:R-:W-:-:S02]  /*180c90*/  LOP3.LUT P6, RZ, R19, 0x4000, RZ, 0xc0, !PT ;  /* 0x0000400013ff7812 */ /* 0x000fc400078cc0ff */
[----:B------:R-:W-:Y:S01]  /*180ca0*/  LOP3.LUT R21, R21, 0xf7ffffff, RZ, 0xc0, !PT ;  /* 0xf7ffffff15157812 */ /* 0x000fe200078ec0ff */
[----:B------:R1:W-:Y:S04]  /*180cb0*/  @P1 STG.E.U8 desc[UR62][R4.64], R20 ;  /* 0x0000001404001986 */ /* 0x0003e8000c10113e */
[----:B------:R-:W4:Y:S06]  /*180cc0*/  LDL.LU.64 R28, [R1+0x2208] ;  /* 0x00220800011c7983 */ /* 0x000f2c0000300a00 */
[----:B------:R-:W-:-:S02]  /*180cd0*/  @P6 LOP3.LUT R21, R21, 0x8000000, RZ, 0xfc, !PT ;  /* 0x0800000015156812 */ /* 0x000fc400078efcff */
[----:B------:R-:W-:Y:S01]  /*180ce0*/  LOP3.LUT P6, RZ, R19, 0x2000, RZ, 0xc0, !PT ;  /* 0x0000200013ff7812 */ /* 0x000fe200078cc0ff */
[----:B-1----:R-:W4:Y:S01]  /*180cf0*/  LDL.LU.64 R4, [R1+0x2200] ;  /* 0x0022000001047983 */ /* 0x002f220000300a00 */
[----:B------:R-:W-:-:S05]  /*180d00*/  PRMT R20, R16, 0x7771, RZ ;  /* 0x0000777110147816 */ /* 0x000fca00000000ff */
[----:B------:R1:W-:Y:S02]  /*180d10*/  @P0 STG.E.U8 desc[UR62][R6.64], R20 ;  /* 0x0000001406000986 */ /* 0x0003e4000c10113e */
[C---:B-1----:R-:W-:Y:S02]  /*180d20*/  PRMT R20, R16.reuse, 0x7772, RZ ;  /* 0x0000777210147816 */ /* 0x042fe400000000ff */
[----:B------:R-:W4:Y:S04]  /*180d30*/  LDL.LU.64 R6, [R1+0x21f8] ;  /* 0x0021f80001067983 */ /* 0x000f280000300a00 */
        /* <DEDUP_REMOVED lines=8> */
[----:B--2---:R1:W-:Y:S01]  /*180dc0*/  @P6 STG.E.U8 desc[UR62][R12.64], R20 ;  /* 0x000000140c006986 */ /* 0x0043e2000c10113e */
[----:B------:R-:W-:-:S03]  /*180dd0*/  LOP3.LUT P6, RZ, R21, 0x2000000, RZ, 0xc0, !PT ;  /* 0x0200000015ff7812 */ /* 0x000fc600078cc0ff */
[----:B------:R-:W2:Y:S01]  /*180de0*/  LDL.LU R16, [R1+0x1ec] ;  /* 0x0001ec0001107983 */ /* 0x000ea20000300800 */
[----:B-1----:R-:W-:-:S03]  /*180df0*/  PRMT R20, R0, 0x7771, RZ ;  /* 0x0000777100147816 */ /* 0x002fc600000000ff */
[----:B------:R-:W2:Y:S06]  /*180e00*/  LDL.LU.64 R12, [R1+0x21e0] ;  /* 0x0021e000010c7983 */ /* 0x000eac0000300a00 */
[----:B---3--:R1:W-:Y:S04]  /*180e10*/  @P6 STG.E.U8 desc[UR62][R24.64], R20 ;  /* 0x0000001418006986 */ /* 0x0083e8000c10113e */
[----:B-1----:R-:W3:Y:S01]  /*180e20*/  LDL.LU.64 R24, [R1+0x5180] ;  /* 0x0051800001187983 */ /* 0x002ee20000300a00 */
[----:B------:R-:W-:-:S02]  /*180e30*/  LOP3.LUT P6, RZ, R21, 0x1000000, RZ, 0xc0, !PT ;  /* 0x0100000015ff7812 */ /* 0x000fc400078cc0ff */
[----:B------:R-:W-:-:S11]  /*180e40*/  PRMT R20, R0, 0x7772, RZ ;  /* 0x0000777200147816 */ /* 0x000fd600000000ff */
[----:B---3--:R1:W-:Y:S04]  /*180e50*/  @P6 STG.E.U8 desc[UR62][R24.64], R20 ;  /* 0x0000001418006986 */ /* 0x0083e8000c10113e */
[----:B-1----:R-:W3:Y:S01]  /*180e60*/  LDL.LU.64 R24, [R1+0x5178] ;  /* 0x0051780001187983 */ /* 0x002ee20000300a00 */
        /* <DEDUP_REMOVED lines=8> */
[----:B---3--:R1:W-:Y:S01]  /*180ef0*/  @P6 STG.E.U8 desc[UR62][R24.64], R20 ;  /* 0x0000001418006986 */ /* 0x0083e2000c10113e */
[----:B------:R-:W-:Y:S02]  /*180f00*/  LOP3.LUT P6, RZ, R21, 0x400000, RZ, 0xc0, !PT ;  /* 0x0040000015ff7812 */ /* 0x000fe400078cc0ff */
[----:B-1----:R-:W-:-:S11]  /*180f10*/  PRMT R20, R14, 0x7770, RZ ;  /* 0x000077700e147816 */ /* 0x002fd600000000ff */
[----:B------:R1:W-:Y:S01]  /*180f20*/  @P6 STG.E.U8 desc[UR62][R22.64], R20 ;  /* 0x0000001416006986 */ /* 0x0003e2000c10113e */
[----:B------:R-:W-:Y:S02]  /*180f30*/  LOP3.LUT P6, RZ, R21, 0x200000, RZ, 0xc0, !PT ;  /* 0x0020000015ff7812 */ /* 0x000fe400078cc0ff */
[----:B-1----:R-:W-:-:S11]  /*180f40*/  PRMT R20, R14, 0x7771, RZ ;  /* 0x000077710e147816 */ /* 0x002fd600000000ff */
        /* <DEDUP_REMOVED lines=13> */
[----:B------:R-:W3:Y:S04]  /*181020*/  LDL.LU R18, [R1+0x5170] ;  /* 0x0051700001127983 */ /* 0x000ee80000300800 */
[----:B------:R2:W-:Y:S02]  /*181030*/  @P1 STG.E.U8 desc[UR62][R10.64], R20 ;  /* 0x000000140a001986 */ /* 0x0005e4000c10113e */
[----:B--2---:R-:W-:-:S05]  /*181040*/  PRMT R20, R16, 0x7770, RZ ;  /* 0x0000777010147816 */ /* 0x004fca00000000ff */
[----:B------:R1:W-:Y:S02]  /*181050*/  @P0 STG.E.U8 desc[UR62][R12.64], R20 ;  /* 0x000000140c000986 */ /* 0x0003e4000c10113e */
[----:B-1----:R-:W-:Y:S02]  /*181060*/  IMAD.MOV.U32 R13, RZ, RZ, R15 ;  /* 0x000000ffff0d7224 */ /* 0x002fe400078e000f */
[----:B------:R-:W2:Y:S04]  /*181070*/  LDL.LU.64 R14, [R1+0x21d8] ;  /* 0x0021d800010e7983 */ /* 0x000ea80000300a00 */
[----:B------:R-:W4:Y:S01]  /*181080*/  LDL.LU.64 R8, [R1+0x21d0] ;  /* 0x0021d00001087983 */ /* 0x000f220000300a00 */
[C---:B------:R-:W-:Y:S02]  /*181090*/  LOP3.LUT P3, RZ, R19.reuse, 0x10000000, RZ, 0xc0, !PT ;  /* 0x1000000013ff7812 */ /* 0x040fe4000786c0ff */
[----:B------:R-:W-:Y:S01]  /*1810a0*/  LOP3.LUT P2, RZ, R19, 0x20000000, RZ, 0xc0, !PT ;  /* 0x2000000013ff7812 */ /* 0x000fe2000784c0ff */
[----:B------:R-:W3:Y:S01]  /*1810b0*/  LDL.LU.64 R28, [R1+0x21c8] ;  /* 0x0021c800011c7983 */ /* 0x000ee20000300a00 */
[----:B------:R-:W-:-:S03]  /*1810c0*/  PRMT R20, R16, 0x7771, RZ ;  /* 0x0000777110147816 */ /* 0x000fc600000000ff */
[----:B------:R-:W3:Y:S04]  /*1810d0*/  LDL.LU.64 R4, [R1+0x21c0] ;  /* 0x0021c00001047983 */ /* 0x000ee80000300a00 */
[----:B------:R-:W3:Y:S04]  /*1810e0*/  LDL.LU.64 R6, [R1+0x21b8] ;  /* 0x0021b80001067983 */ /* 0x000ee80000300a00 */
[----:B------:R-:W3:Y:S04]  /*1810f0*/  LDL.LU.64 R10, [R1+0x21b0] ;  /* 0x0021b000010a7983 */ /* 0x000ee80000300a00 */
[----:B--2---:R1:W-:Y:S02]  /*181100*/  @P3 STG.E.U8 desc[UR62][R14.64], R20 ;  /* 0x000000140e003986 */ /* 0x0043e4000c10113e */
[----:B-1----:R-:W-:-:S02]  /*181110*/  PRMT R20, R16, 0x7772, RZ ;  /* 0x0000777210147816 */ /* 0x002fc400000000ff */
[----:B------:R-:W2:Y:S04]  /*181120*/  LDL.LU.64 R14, [R1+0x21a8] ;  /* 0x0021a800010e7983 */ /* 0x000ea80000300a00 */
[----:B------:R-:W2:Y:S04]  /*181130*/  LDL.LU R0, [R1+0x1d4] ;  /* 0x0001d40001007983 */ /* 0x000ea80000300800 */
[----:B----4-:R1:W-:Y:S04]  /*181140*/  @P2 STG.E.U8 desc[UR62][R8.64], R20 ;  /* 0x0000001408002986 */ /* 0x0103e8000c10113e */
[----:B-1----:R-:W4:Y:S01]  /*181150*/  LDL.LU.64 R8, [R1+0x2198] ;  /* 0x0021980001087983 */ /* 0x002f220000300a00 */
[----:B---3--:R-:W-:-:S02]  /*181160*/  LOP3.LUT P6, RZ, R18, 0x100, RZ, 0xc0, !PT ;  /* 0x0000010012ff7812 */ /* 0x008fc400078cc0ff */
        /* <DEDUP_REMOVED lines=16> */
[----:B----4-:R1:W-:Y:S04]  /*181270*/  STL.64 [R1+0x5168], R8 ;  /* 0x0051680801007387 */ /* 0x0103e80000100a00 */
[----:B-1----:R-:W3:Y:S06]  /*181280*/  LDL.LU.64 R8, [R1+0x21a0] ;  /* 0x0021a00001087983 */ /* 0x002eec0000300a00 */
[----:B------:R-:W-:-:S02]  /*181290*/  @P6 LOP3.LUT R21, R21, 0x20000, RZ, 0xfc, !PT ;  /* 0x0002000015156812 */ /* 0x000fc400078efcff */
[----:B------:R-:W-:Y:S01]  /*1812a0*/  LOP3.LUT P6, RZ, R18, 0x4, RZ, 0xc0, !PT ;  /* 0x0000000412ff7812 */ /* 0x000fe200078cc0ff */
[----:B------:R-:W4:Y:S01]  /*1812b0*/  LDL.LU.64 R24, [R1+0x2190] ;  /* 0x0021900001187983 */ /* 0x000f220000300a00 */
[----:B------:R-:W-:Y:S02]  /*1812c0*/  LOP3.LUT R21, R21, 0xfffbffff, RZ, 0xc0, !PT ;  /* 0xfffbffff15157812 */ /* 0x000fe400078ec0ff */
[----:B------:R-:W-:Y:S01]  /*1812d0*/  LOP3.LUT P1, RZ, R19, 0x40000000, RZ, 0xc0, !PT ;  /* 0x4000000013ff7812 */ /* 0x000fe2000782c0ff */
[----:B------:R-:W4:Y:S08]  /*1812e0*/  LDL.LU.64 R22, [R1+0x2188] ;  /* 0x0021880001167983 */ /* 0x000f300000300a00 */
[----:B------:R-:W-:-:S02]  /*1812f0*/  @P6 LOP3.LUT R21, R21, 0x40000, RZ, 0xfc, !PT ;  /* 0x0004000015156812 */ /* 0x000fc400078efcff */
[----:B------:R-:W-:Y:S02]  /*181300*/  LOP3.LUT P6, RZ, R18, 0x2, RZ, 0xc0, !PT ;  /* 0x0000000212ff7812 */ /* 0x000fe400078cc0ff */
[----:B------:R-:W-:Y:S02]  /*181310*/  LOP3.LUT P0, RZ, R19, 0x80000000, RZ, 0xc0, !PT ;  /* 0x8000000013ff7812 */ /* 0x000fe4000780c0ff */
[----:B------:R-:W-:Y:S02]  /*181320*/  LOP3.LUT R21, R21, 0xfff7ffff, RZ, 0xc0, !PT ;  /* 0xfff7ffff15157812 */ /* 0x000fe400078ec0ff */
[----:B------:R-:W-:Y:S02]  /*181330*/  PRMT R20, R16, 0x7773, RZ ;  /* 0x0000777310147816 */ /* 0x000fe400000000ff */
[----:B------:R-:W4:Y:S05]  /*181340*/  LDL.LU R16, [R1+0x1d8] ;  /* 0x0001d80001107983 */ /* 0x000f2a0000300800 */
[----:B------:R-:W-:Y:S01]  /*181350*/  @P6 LOP3.LUT R21, R21, 0x80000, RZ, 0xfc, !PT ;  /* 0x0008000015156812 */ /* 0x000fe200078efcff */
[----:B------:R1:W-:Y:S01]  /*181360*/  @P1 STG.E.U8 desc[UR62][R28.64], R20 ;  /* 0x000000141c001986 */ /* 0x0003e2000c10113e */
[----:B------:R-:W-:-:S03]  /*181370*/  LOP3.LUT P6, RZ, R18, 0x1, RZ, 0xc0, !PT ;  /* 0x0000000112ff7812 */ /* 0x000fc600078cc0ff */
[----:B------:R-:W4:Y:S04]  /*181380*/  LDL.LU.64 R26, [R1+0x2180] ;  /* 0x00218000011a7983 */ /* 0x000f280000300a00 */
[----:B------:R-:W4:Y:S01]  /*181390*/  LDL.LU.64 R2, [R1+0x2178] ;  /* 0x0021780001027983 */ /* 0x000f220000300a00 */
[----:B-1----:R-:W-:-:S03]  /*1813a0*/  PRMT R20, R13, 0x7770, RZ ;  /* 0x000077700d147816 */ /* 0x002fc600000000ff */
[----:B------:R-:W4:Y:S04]  /*1813b0*/  LDL.LU.64 R28, [R1+0x2170] ;  /* 0x00217000011c7983 */ /* 0x000f280000300a00 */
[----:B------:R1:W-:Y:S02]  /*1813c0*/  @P0 STG.E.U8 desc[UR62][R4.64], R20 ;  /* 0x0000001404000986 */ /* 0x0003e4000c10113e */
[----:B-1----:R-:W-:Y:S02]  /*1813d0*/  PRMT R20, R13, 0x7771, RZ ;  /* 0x000077710d147816 */ /* 0x002fe400000000ff */
[----:B------:R-:W4:Y:S04]  /*1813e0*/  LDL.LU.64 R4, [R1+0x2168] ;  /* 0x0021680001047983 */ /* 0x000f280000300a00 */
[----:B------:R1:W-:Y:S01]  /*1813f0*/  @P6 STG.E.U8 desc[UR62][R6.64], R20 ;  /* 0x0000001406006986 */ /* 0x0003e2000c10113e */
[----:B------:R-:W-:-:S02]  /*181400*/  LOP3.LUT P6, RZ, R21, 0x80000, RZ, 0xc0, !PT ;  /* 0x0008000015ff7812 */ /* 0x000fc400078cc0ff */
[----:B-1----:R-:W-:Y:S01]  /*181410*/  PRMT R20, R13, 0x7772, RZ ;  /* 0x000077720d147816 */ /* 0x002fe200000000ff */
[----:B------:R-:W4:Y:S10]  /*181420*/  LDL.LU.64 R6, [R1+0x2160] ;  /* 0x0021600001067983 */ /* 0x000f340000300a00 */
[----:B------:R1:W-:Y:S01]  /*181430*/  @P6 STG.E.U8 desc[UR62][R10.64], R20 ;  /* 0x000000140a006986 */ /* 0x0003e2000c10113e */
[----:B------:R-:W-:Y:S01]  /*181440*/  LOP3.LUT P6, RZ, R21, 0x40000, RZ, 0xc0, !PT ;  /* 0x0004000015ff7812 */ /* 0x000fe200078cc0ff */
[----:B-1----:R-:W-:-:S02]  /*181450*/  IMAD.MOV.U32 R20, RZ, RZ, R13 ;  /* 0x000000ffff147224 */ /* 0x002fc400078e000d */
[----:B------:R-:W4:Y:S03]  /*181460*/  LDL.LU.64 R10, [R1+0x2158] ;  /* 0x00215800010a7983 */ /* 0x000f260000300a00 */
[----:B------:R-:W-:Y:S01]  /*181470*/  PRMT R20, R20, 0x7773, RZ ;  /* 0x0000777314147816 */ /* 0x000fe200000000ff */
[----:B------:R-:W4:Y:S06]  /*181480*/  LDL.LU.64 R12, [R1+0x2150] ;  /* 0x00215000010c7983 */ /* 0x000f2c0000300a00 */
[----:B--2---:R1:W-:Y:S01]  /*181490*/  @P6 STG.E.U8 desc[UR62][R14.64], R20 ;  /* 0x000000140e006986 */ /* 0x0043e2000c10113e */
[----:B------:R-:W-:-:S02]  /*1814a0*/  LOP3.LUT P6, RZ, R21, 0x20000, RZ, 0xc0, !PT ;  /* 0x0002000015ff7812 */ /* 0x000fc400078cc0ff */
[----:B-1----:R-:W-:Y:S01]  /*1814b0*/  PRMT R20, R0, 0x7770, RZ ;  /* 0x0000777000147816 */ /* 0x002fe200000000ff */
[----:B------:R-:W2:Y:S10]  /*1814c0*/  LDL.LU.64 R14, [R1+0x2148] ;  /* 0x00214800010e7983 */ /* 0x000eb40000300a00 */
[----:B---3--:R1:W-:Y:S04]  /*1814d0*/  @P6 STG.E.U8 desc[UR62][R8.64], R20 ;  /* 0x0000001408006986 */ /* 0x0083e8000c10113e */
[----:B-1----:R-:W3:Y:S01]  /*1814e0*/  LDL.LU.64 R8, [R1+0x5168] ;  /* 0x0051680001087983 */ /* 0x002ee20000300a00 */
[----:B------:R-:W-:-:S02]  /*1814f0*/  LOP3.LUT P6, RZ, R21, 0x10000, RZ, 0xc0, !PT ;  /* 0x0001000015ff7812 */ /* 0x000fc400078cc0ff */
[----:B------:R-:W-:Y:S02]  /*181500*/  PRMT R20, R0, 0x7771, RZ ;  /* 0x0000777100147816 */ /* 0x000fe400000000ff */
[C---:B------:R-:W-:Y:S02]  /*181510*/  LOP3.LUT P5, RZ, R18.reuse, 0x200, RZ, 0xc0, !PT ;  /* 0x0000020012ff7812 */ /* 0x040fe400078ac0ff */
[C---:B------:R-:W-:Y:S02]  /*181520*/  LOP3.LUT P4, RZ, R18.reuse, 0x400, RZ, 0xc0, !PT ;  /* 0x0000040012ff7812 */ /* 0x040fe4000788c0ff */
[C---:B------:R-:W-:Y:S02]  /*181530*/  LOP3.LUT P3, RZ, R18.reuse, 0x800, RZ, 0xc0, !PT ;  /* 0x0000080012ff7812 */ /* 0x040fe4000786c0ff */
[C---:B------:R-:W-:Y:S02]  /*181540*/  LOP3.LUT P2, RZ, R18.reuse, 0x1000, RZ, 0xc0, !PT ;  /* 0x0000100012ff7812 */ /* 0x040fe4000784c0ff */
[----:B------:R-:W-:-:S02]  /*181550*/  LOP3.LUT P1, RZ, R18, 0x2000, RZ, 0xc0, !PT ;  /* 0x0000200012ff7812 */ /* 0x000fc4000782c0ff */
[----:B------:R-:W-:Y:S01]  /*181560*/  LOP3.LUT P0, RZ, R18, 0x4000, RZ, 0xc0, !PT ;  /* 0x0000400012ff7812 */ /* 0x000fe2000780c0ff */
[----:B---3--:R1:W-:Y:S01]  /*181570*/  @P6 STG.E.U8 desc[UR62][R8.64], R20 ;  /* 0x0000001408006986 */ /* 0x0083e2000c10113e */
[C---:B------:R-:W-:Y:S02]  /*181580*/  LOP3.LUT P6, RZ, R21.reuse, 0x8000, RZ, 0xc0, !PT ;  /* 0x0000800015ff7812 */ /* 0x040fe400078cc0ff */
[----:B-1----:R-:W-:Y:S01]  /*181590*/  PRMT R20, R0, 0x7772, RZ ;  /* 0x0000777200147816 */ /* 0x002fe200000000ff */
[----:B------:R-:W3:Y:S10]  /*1815a0*/  LDL.LU.64 R8, [R1+0x5160] ;  /* 0x0051600001087983 */ /* 0x000ef40000300a00 */
[----:B----4-:R1:W-:Y:S01]  /*1815b0*/  @P6 STG.E.U8 desc[UR62][R24.64], R20 ;  /* 0x0000001418006986 */ /* 0x0103e2000c10113e */
[----:B------:R-:W-:-:S02]  /*1815c0*/  LOP3.LUT P6, RZ, R21, 0x4000, RZ, 0xc0, !PT ;  /* 0x0000400015ff7812 */ /* 0x000fc400078cc0ff */
        /* <DEDUP_REMOVED lines=20> */
[----:B--2---:R1:W-:Y:S04]  /*181710*/  @P0 STG.E.U8 desc[UR62][R14.64], R20 ;  /* 0x000000140e000986 */ /* 0x0043e8000c10113e */
[----:B-1----:R-:W2:Y:S04]  /*181720*/  LDL.LU.64 R14, [R1+0x2140] ;  /* 0x00214000010e7983 */ /* 0x002ea80000300a00 */
[----:B------:R-:W2:Y:S04]  /*181730*/  LDL.LU.64 R28, [R1+0x2138] ;  /* 0x00213800011c7983 */ /* 0x000ea80000300a00 */
[----:B------:R-:W2:Y:S04]  /*181740*/  LDL.LU.64 R4, [R1+0x2130] ;  /* 0x0021300001047983 */ /* 0x000ea80000300a00 */
[----:B------:R-:W2:Y:S01]  /*181750*/  LDL.LU R0, [R1+0x1c0] ;  /* 0x0001c00001007983 */ /* 0x000ea20000300800 */
[----:B------:R-:W-:-:S03]  /*181760*/  LOP3.LUT P3, RZ, R18, 0x8000, RZ, 0xc0, !PT ;  /* 0x0000800012ff7812 */ /* 0x000fc6000786c0ff */
[----:B------:R-:W3:Y:S04]  /*181770*/  LDL.LU.64 R6, [R1+0x2128] ;  /* 0x0021280001067983 */ /* 0x000ee80000300a00 */
[----:B------:R-:W3:Y:S04]  /*181780*/  LDL.LU.64 R10, [R1+0x2120] ;  /* 0x00212000010a7983 */ /* 0x000ee80000300a00 */
[----:B------:R-:W3:Y:S04]  /*181790*/  LDL.LU R16, [R1+0x1c4] ;  /* 0x0001c40001107983 */ /* 0x000ee80000300800 */
[----:B------:R-:W3:Y:S01]  /*1817a0*/  LDL.LU.64 R12, [R1+0x2118] ;  /* 0x00211800010c7983 */ /* 0x000ee20000300a00 */
[----:B------:R-:W-:-:S02]  /*1817b0*/  LOP3.LUT R21, R21, 0xffffffef, RZ, 0xc0, !PT ;  /* 0xffffffef15157812 */ /* 0x000fc400078ec0ff */
[----:B--2---:R-:W-:-:S05]  /*1817c0*/  PRMT R20, R0, 0x7770, RZ ;  /* 0x0000777000147816 */ /* 0x004fca00000000ff */
[----:B------:R1:W-:Y:S04]  /*1817d0*/  @P3 STG.E.U8 desc[UR62][R14.64], R20 ;  /* 0x000000140e003986 */ /* 0x0003e8000c10113e */
[----:B-1----:R-:W2:Y:S04]  /*1817e0*/  LDL.LU.64 R14, [R1+0x2110] ;  /* 0x00211000010e7983 */ /* 0x002ea80000300a00 */
[----:B------:R-:W2:Y:S01]  /*1817f0*/  LDL.LU R24, [R1+0x1c8] ;  /* 0x0001c80001187983 */ /* 0x000ea20000300800 */
[----:B---3--:R-:W-:-:S13]  /*181800*/  LOP3.LUT P6, RZ, R9, 0x40000000, RZ, 0xc0, !PT ;  /* 0x4000000009ff7812 */ /* 0x008fda00078cc0ff */
        /* <DEDUP_REMOVED lines=21> */
[----:B------:R-:W-:-:S09]  /*181960*/  LOP3.LUT P5, RZ, R9, 0x80000000, RZ, 0xc0, !PT ;  /* 0x8000000009ff7812 */ /* 0x000fd200078ac0ff */
[----:B------:R-:W-:Y:S02]  /*181970*/  @P6 LOP3.LUT R21, R21, 0x800, RZ, 0xfc, !PT ;  /* 0x0000080015156812 */ /* 0x000fe400078efcff */
[----:B------:R-:W-:Y:S01]  /*181980*/  LOP3.LUT P6, RZ, R9, 0x4000000, RZ, 0xc0, !PT ;  /* 0x0400000009ff7812 */ /* 0x000fe200078cc0ff */
[----:B--2---:R1:W-:Y:S04]  /*181990*/  STL [R1+0x5150], R24 ;  /* 0x0051501801007387 */ /* 0x0043e80000100800 */
[----:B------:R2:W-:Y:S04]  /*1819a0*/  STL.64 [R1+0x5008], R8 ;  /* 0x0050080801007387 */ /* 0x0005e80000100a00 */
[----:B-1----:R-:W3:Y:S04]  /*1819b0*/  LDL.LU.64 R24, [R1+0x2108] ;  /* 0x0021080001187983 */ /* 0x002ee80000300a00 */
[----:B--2---:R-:W2:Y:S01]  /*1819c0*/  LDL.LU.64 R8, [R1+0x20f8] ;  /* 0x0020f80001087983 */ /* 0x004ea20000300a00 */
[----:B------:R-:W-:-:S02]  /*1819d0*/  LOP3.LUT P2, RZ, R18, 0x10000, RZ, 0xc0, !PT ;  /* 0x0001000012ff7812 */ /* 0x000fc4000784c0ff */
[----:B------:R-:W-:Y:S02]  /*1819e0*/  LOP3.LUT P1, RZ, R18, 0x20000, RZ, 0xc0, !PT ;  /* 0x0002000012ff7812 */ /* 0x000fe4000782c0ff */
[----:B------:R-:W-:Y:S02]  /*1819f0*/  PRMT R20, R0, 0x7771, RZ ;  /* 0x0000777100147816 */ /* 0x000fe400000000ff */
[----:B------:R-:W-:-:S07]  /*181a00*/  LOP3.LUT P0, RZ, R18, 0x40000, RZ, 0xc0, !PT ;  /* 0x0004000012ff7812 */ /* 0x000fce000780c0ff */
[----:B------:R1:W-:Y:S02]  /*181a10*/  @P2 STG.E.U8 desc[UR62][R28.64], R20 ;  /* 0x000000141c002986 */ /* 0x0003e4000c10113e */
[----:B-1----:R-:W-:-:S05]  /*181a20*/  PRMT R20, R0, 0x7772, RZ ;  /* 0x0000777200147816 */ /* 0x002fca00000000ff */
[----:B------:R1:W-:Y:S02]  /*181a30*/  @P1 STG.E.U8 desc[UR62][R4.64], R20 ;  /* 0x0000001404001986 */ /* 0x0003e4000c10113e */
[----:B-1----:R-:W-:-:S05]  /*181a40*/  PRMT R20, R0, 0x7773, RZ ;  /* 0x0000777300147816 */ /* 0x002fca00000000ff */
[----:B------:R1:W-:Y:S02]  /*181a50*/  @P0 STG.E.U8 desc[UR62][R6.64], R20 ;  /* 0x0000001406000986 */ /* 0x0003e4000c10113e */
[----:B-1----:R-:W-:-:S05]  /*181a60*/  PRMT R20, R16, 0x7770, RZ ;  /* 0x0000777010147816 */ /* 0x002fca00000000ff */
[----:B------:R1:W-:Y:S01]  /*181a70*/  @P6 STG.E.U8 desc[UR62][R10.64], R20 ;  /* 0x000000140a006986 */ /* 0x0003e2000c10113e */
[----:B------:R-:W-:Y:S02]  /*181a80*/  LOP3.LUT P6, RZ, R21, 0x800, RZ, 0xc0, !PT ;  /* 0x0000080015ff7812 */ /* 0x000fe400078cc0ff */
[----:B-1----:R-:W-:-:S11]  /*181a90*/  PRMT R20, R16, 0x7771, RZ ;  /* 0x0000777110147816 */ /* 0x002fd600000000ff */
[----:B------:R1:W-:Y:S01]  /*181aa0*/  @P6 STG.E.U8 desc[UR62][R12.64], R20 ;  /* 0x000000140c006986 */ /* 0x0003e2000c10113e */
[----:B------:R-:W-:Y:S02]  /*181ab0*/  LOP3.LUT P6, RZ, R21, 0x400, RZ, 0xc0, !PT ;  /* 0x0000040015ff7812 */ /* 0x000fe400078cc0ff */
[----:B-1----:R-:W-:-:S11]  /*181ac0*/  PRMT R20, R16, 0x7772, RZ ;  /* 0x0000777210147816 */ /* 0x002fd600000000ff */
[----:B------:R1:W-:Y:S01]  /*181ad0*/  @P6 STG.E.U8 desc[UR62][R14.64], R20 ;  /* 0x000000140e006986 */ /* 0x0003e2000c10113e */
[C---:B------:R-:W-:Y:S02]  /*181ae0*/  LOP3.LUT P6, RZ, R21.reuse, 0x200, RZ, 0xc0, !PT ;  /* 0x0000020015ff7812 */ /* 0x040fe400078cc0ff */
[----:B-1----:R-:W-:Y:S01]  /*181af0*/  PRMT R20, R16, 0x7773, RZ ;  /* 0x0000777310147816 */ /* 0x002fe200000000ff */
[----:B--2---:R1:W-:Y:S04]  /*181b00*/  STL.64 [R1+0x5148], R8 ;  /* 0x0051480801007387 */ /* 0x0043e80000100a00 */
[----:B-1----:R-:W2:Y:S04]  /*181b10*/  LDL.LU.64 R8, [R1+0x2100] ;  /* 0x0021000001087983 */ /* 0x002ea80000300a00 */
[----:B------:R-:W2:Y:S04]  /*181b20*/  LDL.LU.64 R22, [R1+0x20f0] ;  /* 0x0020f00001167983 */ /* 0x000ea80000300a00 */
[----:B------:R-:W2:Y:S04]  /*181b30*/  LDL.LU.64 R26, [R1+0x20e8] ;  /* 0x0020e800011a7983 */ /* 0x000ea80000300a00 */
[----:B------:R-:W2:Y:S04]  /*181b40*/  LDL.LU.64 R2, [R1+0x20e0] ;  /* 0x0020e00001027983 */ /* 0x000ea80000300a00 */
[----:B------:R-:W2:Y:S04]  /*181b50*/  LDL.LU.64 R28, [R1+0x20d8] ;  /* 0x0020d800011c7983 */ /* 0x000ea80000300a00 */
[----:B------:R-:W2:Y:S04]  /*181b60*/  LDL.LU.64 R4, [R1+0x20d0] ;  /* 0x0020d00001047983 */ /* 0x000ea80000300a00 */
[----:B------:R-:W2:Y:S04]  /*181b70*/  LDL.LU.64 R6, [R1+0x20c8] ;  /* 0x0020c80001067983 */ /* 0x000ea80000300a00 */
[----:B------:R-:W2:Y:S04]  /*181b80*/  LDL.LU R0, [R1+0x1b0] ;  /* 0x0001b00001007983 */ /* 0x000ea80000300800 */
[----:B------:R-:W2:Y:S04]  /*181b90*/  LDL.LU.64 R10, [R1+0x20c0] ;  /* 0x0020c000010a7983 */ /* 0x000ea80000300a00 */
[----:B------:R-:W2:Y:S04]  /*181ba0*/  LDL.LU.64 R12, [R1+0x20b8] ;  /* 0x0020b800010c7983 */ /* 0x000ea80000300a00 */
[----:B------:R-:W2:Y:S04]  /*181bb0*/  LDL.LU.64 R14, [R1+0x20b0] ;  /* 0x0020b000010e7983 */ /* 0x000ea80000300a00 */
[----:B------:R-:W2:Y:S04]  /*181bc0*/  LDL.LU R16, [R1+0x5154] ;  /* 0x0051540001107983 */ /* 0x000ea80000300800 */
[----:B---3--:R1:W-:Y:S04]  /*181bd0*/  @P6 STG.E.U8 desc[UR62][R24.64], R20 ;  /* 0x0000001418006986 */ /* 0x0083e8000c10113e */
[----:B-1----:R-:W3:Y:S01]  /*181be0*/  LDL.LU R24, [R1+0x5150] ;  /* 0x0051500001187983 */ /* 0x002ee20000300800 */
[----:B------:R-:W-:-:S02]  /*181bf0*/  LOP3.LUT P6, RZ, R21, 0x100, RZ, 0xc0, !PT ;  /* 0x0000010015ff7812 */ /* 0x000fc400078cc0ff */
[----:B---3--:R-:W-:-:S11]  /*181c00*/  PRMT R20, R24, 0x7770, RZ ;  /* 0x0000777018147816 */ /* 0x008fd600000000ff */
[----:B--2---:R1:W-:Y:S04]  /*181c10*/  @P6 STG.E.U8 desc[UR62][R8.64], R20 ;  /* 0x0000001408006986 */ /* 0x0043e8000c10113e */
[----:B-1----:R-:W2:Y:S01]  /*181c20*/  LDL.LU.64 R8, [R1+0x5148] ;  /* 0x0051480001087983 */ /* 0x002ea20000300a00 */
[----:B------:R-:W-:Y:S02]  /*181c30*/  LOP3.LUT P6, RZ, R21, 0x80, RZ, 0xc0, !PT ;  /* 0x0000008015ff7812 */ /* 0x000fe400078cc0ff */
[----:B------:R-:W-:Y:S02]  /*181c40*/  PRMT R20, R24, 0x7771, RZ ;  /* 0x0000777118147816 */ /* 0x000fe400000000ff */
[C---:B------:R-:W-:Y:S02]  /*181c50*/  LOP3.LUT P4, RZ, R18.reuse, 0x800000, RZ, 0xc0, !PT ;  /* 0x0080000012ff7812 */ /* 0x040fe4000788c0ff */
[----:B------:R-:W-:-:S02]  /*181c60*/  LOP3.LUT P3, RZ, R18, 0x1000000, RZ, 0xc0, !PT ;  /* 0x0100000012ff7812 */ /* 0x000fc4000786c0ff */
[C---:B----4-:R-:W-:Y:S02]  /*181c70*/  LOP3.LUT P2, RZ, R17.reuse, 0x1, RZ, 0xc0, !PT ;  /* 0x0000000111ff7812 */ /* 0x050fe4000784c0ff */
[----:B------:R-:W-:Y:S02]  /*181c80*/  LOP3.LUT P1, RZ, R17, 0x2, RZ, 0xc0, !PT ;  /* 0x0000000211ff7812 */ /* 0x000fe4000782c0ff */
        /* <DEDUP_REMOVED lines=31> */
[----:B------:R-:W3:Y:S01]  /*181e80*/  LDL.LU.64 R10, [R1+0x2088] ;  /* 0x00208800010a7983 */ /* 0x000ee20000300a00 */
[C---:B------:R-:W-:Y:S02]  /*181e90*/  LOP3.LUT P3, RZ, R18.reuse, 0x4000000, RZ, 0xc0, !PT ;  /* 0x0400000012ff7812 */ /* 0x040fe4000786c0ff */
[----:B------:R-:W-:Y:S02]  /*181ea0*/  LOP3.LUT P2, RZ, R17, 0x4, RZ, 0xc0, !PT ;  /* 0x0000000411ff7812 */ /* 0x000fe4000784c0ff */
        /* <DEDUP_REMOVED lines=25> */
[----:B---3--:R1:W-:Y:S01]  /*182040*/  @P3 STG.E.U8 desc[UR62][R12.64], R18 ;  /* 0x000000120c003986 */ /* 0x0083e2000c10113e */
[C---:B------:R-:W-:Y:S02]  /*182050*/  LOP3.LUT P3, RZ, R16.reuse, 0x2, RZ, 0xc0, !PT ;  /* 0x0000000210ff7812 */ /* 0x040fe4000786c0ff */
[----:B-1----:R-:W-:Y:S01]  /*182060*/  PRMT R18, R29, 0x7770, RZ ;  /* 0x000077701d127816 */ /* 0x002fe200000000ff */
[----:B------:R-:W2:Y:S04]  /*182070*/  LDL.LU.64 R12, [R1+0x2080] ;  /* 0x00208000010c7983 */ /* 0x000ea80000300a00 */
[----:B----4-:R1:W-:Y:S01]  /*182080*/  @P2 STG.E.U8 desc[UR62][R14.64], R18 ;  /* 0x000000120e002986 */ /* 0x0103e2000c10113e */
[----:B------:R-:W-:-:S03]  /*182090*/  LOP3.LUT P2, RZ, R16, 0x4, RZ, 0xc0, !PT ;  /* 0x0000000410ff7812 */ /* 0x000fc6000784c0ff */
[----:B-1----:R-:W3:Y:S04]  /*1820a0*/  LDL.LU.64 R14, [R1+0x2078] ;  /* 0x00207800010e7983 */ /* 0x002ee80000300a00 */
[----:B------:R-:W4:Y:S04]  /*1820b0*/  LDL.LU R28, [R1+0x1bc] ;  /* 0x0001bc00011c7983 */ /* 0x000f280000300800 */
[----:B------:R1:W-:Y:S04]  /*1820c0*/  STL [R1+0x5130], R16 ;  /* 0x0051301001007387 */ /* 0x0003e80000100800 */
[----:B-1----:R-:W2:Y:S04]  /*1820d0*/  LDL.LU R16, [R1+0x1b8] ;  /* 0x0001b80001107983 */ /* 0x002ea80000300800 */
[----:B------:R-:W2:Y:S01]  /*1820e0*/  LDL.LU.64 R8, [R1+0x2060] ;  /* 0x0020600001087983 */ /* 0x000ea20000300a00 */
[----:B------:R-:W-:-:S02]  /*1820f0*/  LOP3.LUT P1, RZ, R17, 0x8, RZ, 0xc0, !PT ;  /* 0x0000000811ff7812 */ /* 0x000fc4000782c0ff */
[----:B------:R-:W-:-:S11]  /*182100*/  PRMT R18, R29, 0x7771, RZ ;  /* 0x000077711d127816 */ /* 0x000fd600000000ff */
[----:B------:R1:W-:Y:S02]  /*182110*/  @P1 STG.E.U8 desc[UR62][R4.64], R18 ;  /* 0x0000001204001986 */ /* 0x0003e4000c10113e */
[----:B-1----:R-:W-:-:S05]  /*182120*/  PRMT R18, R29, 0x7772, RZ ;  /* 0x000077721d127816 */ /* 0x002fca00000000ff */
[----:B------:R1:W-:Y:S02]  /*182130*/  @P0 STG.E.U8 desc[UR62][R6.64], R18 ;  /* 0x0000001206000986 */ /* 0x0003e4000c10113e */
[----:B-1----:R-:W-:Y:S02]  /*182140*/  PRMT R18, R29, 0x7773, RZ ;  /* 0x000077731d127816 */ /* 0x002fe400000000ff */
[----:B--2---:R1:W-:Y:S04]  /*182150*/  STL.64 [R1+0x5138], R8 ;  /* 0x0051380801007387 */ /* 0x0043e80000100a00 */
[----:B-1----:R-:W2:Y:S04]  /*182160*/  LDL.LU.64 R8, [R1+0x2070] ;  /* 0x0020700001087983 */ /* 0x002ea80000300a00 */
[----:B------:R1:W-:Y:S01]  /*182170*/  @P6 STG.E.U8 desc[UR62][R10.64], R18 ;  /* 0x000000120a006986 */ /* 0x0003e2000c10113e */
[----:B------:R-:W-:-:S03]  /*182180*/  LOP3.LUT P6, RZ, R21, 0x8, RZ, 0xc0, !PT ;  /* 0x0000000815ff7812 */ /* 0x000fc600078cc0ff */
[----:B------:R-:W4:Y:S04]  /*182190*/  LDL.LU.64 R24, [R1+0x2058] ;  /* 0x0020580001187983 */ /* 0x000f280000300a00 */
[----:B------:R-:W4:Y:S01]  /*1821a0*/  LDL.LU.64 R22, [R1+0x2040] ;  /* 0x0020400001167983 */ /* 0x000f220000300a00 */
[----:B-1----:R-:W-:-:S03]  /*1821b0*/  PRMT R18, R16, 0x7770, RZ ;  /* 0x0000777010127816 */ /* 0x002fc600000000ff */
        /* <DEDUP_REMOVED lines=15> */
[----:B--2---:R1:W-:Y:S01]  /*1822b0*/  @P6 STG.E.U8 desc[UR62][R8.64], R18 ;  /* 0x0000001208006986 */ /* 0x0043e2000c10113e */
[----:B------:R-:W-:-:S03]  /*1822c0*/  LOP3.LUT P6, RZ, R21, 0x1, RZ, 0xc0, !PT ;  /* 0x0000000115ff7812 */ /* 0x000fc600078cc0ff */
[----:B-1----:R-:W2:Y:S04]  /*1822d0*/  LDL.LU.64 R8, [R1+0x5138] ;  /* 0x0051380001087983 */ /* 0x002ea80000300a00 */
[----:B------:R-:W2:Y:S01]  /*1822e0*/  LDL.LU.64 R20, [R1+0x2068] ;  /* 0x0020680001147983 */ /* 0x000ea20000300a00 */
[----:B------:R-:W-:Y:S02]  /*1822f0*/  PRMT R18, R16, 0x7773, RZ ;  /* 0x0000777310127816 */ /* 0x000fe400000000ff */
[C---:B------:R-:W-:Y:S01]  /*182300*/  LOP3.LUT P5, RZ, R17.reuse, 0x100, RZ, 0xc0, !PT ;  /* 0x0000010011ff7812 */ /* 0x040fe200078ac0ff */
[----:B------:R-:W3:Y:S01]  /*182310*/  LDL.LU R16, [R1+0x5130] ;  /* 0x0051300001107983 */ /* 0x000ee20000300800 */
[C---:B------:R-:W-:Y:S02]  /*182320*/  LOP3.LUT P4, RZ, R17.reuse, 0x200, RZ, 0xc0, !PT ;  /* 0x0000020011ff7812 */ /* 0x040fe4000788c0ff */
[----:B------:R-:W-:-:S02]  /*182330*/  LOP3.LUT P1, RZ, R17, 0x400, RZ, 0xc0, !PT ;  /* 0x0000040011ff7812 */ /* 0x000fc4000782c0ff */
        /* <DEDUP_REMOVED lines=25> */
[----:B------:R-:W2:Y:S04]  /*1824d0*/  LDL.LU.64 R12, [R1+0x1fd8] ;  /* 0x001fd800010c7983 */ /* 0x000ea80000300a00 */
[----:B------:R1:W-:Y:S04]  /*1824e0*/  @P0 STG.E.U8 desc[UR62][R14.64], R18 ;  /* 0x000000120e000986 */ /* 0x0003e8000c10113e */
[----:B-1----:R-:W3:Y:S01]  /*1824f0*/  LDL.LU.64 R14, [R1+0x1fc8] ;  /* 0x001fc800010e7983 */ /* 0x002ee20000300a00 */
[----:B------:R-:W-:-:S02]  /*182500*/  LOP3.LUT P3, RZ, R16, 0x8, RZ, 0xc0, !PT ;  /* 0x0000000810ff7812 */ /* 0x000fc4000786c0ff */
[----:B------:R-:W-:Y:S01]  /*182510*/  LOP3.LUT P2, RZ, R16, 0x10, RZ, 0xc0, !PT ;  /* 0x0000001010ff7812 */ /* 0x000fe2000784c0ff */
[----:B------:R-:W4:Y:S01]  /*182520*/  LDL.LU.64 R10, [R1+0x1fa0] ;  /* 0x001fa000010a7983 */ /* 0x000f220000300a00 */
[----:B------:R-:W-:-:S03]  /*182530*/  PRMT R18, R29, 0x7772, RZ ;  /* 0x000077721d127816 */ /* 0x000fc600000000ff */
        /* <DEDUP_REMOVED lines=36> */
[----:B------:R-:W-:Y:S02]  /*182780*/  LOP3.LUT P6, RZ, R16, 0x40, RZ, 0xc0, !PT ;  /* 0x0000004010ff7812 */ /* 0x000fe400078cc0ff */
[----:B------:R-:W-:Y:S02]  /*182790*/  LOP3.LUT P0, RZ, R17, 0x2000, RZ, 0xc0, !PT ;  /* 0x0000200011ff7812 */ /* 0x000fe4000780c0ff */
[----:B------:R-:W-:Y:S02]  /*1827a0*/  LOP3.LUT R19, R19, 0xf7ffffff, RZ, 0xc0, !PT ;  /* 0xf7ffffff13137812 */ /* 0x000fe400078ec0ff */
[----:B----4-:R-:W-:-:S05]  /*1827b0*/  PRMT R18, R0, 0x7770, RZ ;  /* 0x0000777000127816 */ /* 0x010fca00000000ff */
[----:B------:R1:W-:Y:S02]  /*1827c0*/  @P1 STG.E.U8 desc[UR62][R10.64], R18 ;  /* 0x000000120a001986 */ /* 0x0003e4000c10113e */
[----:B------:R-:W-:Y:S02]  /*1827d0*/  @P6 LOP3.LUT R19, R19, 0x8000000, RZ, 0xfc, !PT ;  /* 0x0800000013136812 */ /* 0x000fe400078efcff */
[----:B------:R-:W-:Y:S02]  /*1827e0*/  LOP3.LUT P6, RZ, R16, 0x20, RZ, 0xc0, !PT ;  /* 0x0000002010ff7812 */ /* 0x000fe400078cc0ff */
[C---:B-1----:R-:W-:Y:S01]  /*1827f0*/  PRMT R18, R0.reuse, 0x7771, RZ ;  /* 0x0000777100127816 */ /* 0x042fe200000000ff */
[----:B------:R-:W4:Y:S04]  /*182800*/  LDL.LU R10, [R1+0x190] ;  /* 0x00019000010a7983 */ /* 0x000f280000300800 */
[----:B------:R1:W-:Y:S04]  /*182810*/  @P0 STG.E.U8 desc[UR62][R4.64], R18 ;  /* 0x0000001204000986 */ /* 0x0003e8000c10113e */
        /* <DEDUP_REMOVED lines=29> */
[----:B------:R-:W-:Y:S02]  /*1829f0*/  LOP3.LUT P5, RZ, R16, 0x400, RZ, 0xc0, !PT ;  /* 0x0000040010ff7812 */ /* 0x000fe400078ac0ff */
[----:B------:R-:W-:-:S02]  /*182a00*/  LOP3.LUT P4, RZ, R17, 0x40000, RZ, 0xc0, !PT ;  /* 0x0004000011ff7812 */ /* 0x000fc4000788c0ff */
[C---:B------:R-:W-:Y:S02]  /*182a10*/  LOP3.LUT P3, RZ, R17.reuse, 0x80000, RZ, 0xc0, !PT ;  /* 0x0008000011ff7812 */ /* 0x040fe4000786c0ff */
[C---:B------:R-:W-:Y:S02]  /*182a20*/  LOP3.LUT P2, RZ, R16.reuse, 0x800, RZ, 0xc0, !PT ;  /* 0x0000080010ff7812 */ /* 0x040fe4000784c0ff */
[----:B------:R-:W-:Y:S02]  /*182a30*/  LOP3.LUT P1, RZ, R16, 0x1000, RZ, 0xc0, !PT ;  /* 0x0000100010ff7812 */ /* 0x000fe4000782c0ff */
        /* <DEDUP_REMOVED lines=21> */
[----:B---3--:R-:W-:Y:S02]  /*182b90*/  PRMT R18, R0, 0x7770, RZ ;  /* 0x0000777000127816 */ /* 0x008fe400000000ff */
        /* <DEDUP_REMOVED lines=37> */
[C---:B------:R-:W-:Y:S01]  /*182df0*/  LOP3.LUT P6, RZ, R16.reuse, 0x10000, RZ, 0xc0, !PT ;  /* 0x0001000010ff7812 */ /* 0x040fe200078cc0ff */
[----:B------:R-:W3:Y:S01]  /*182e00*/  LDL.LU.64 R20, [R1+0x6a0] ;  /* 0x0006a00001147983 */ /* 0x000ee20000300a00 */
[----:B------:R-:W-:Y:S02]  /*182e10*/  LOP3.LUT R19, R19, 0xfffbffff, RZ, 0xc0, !PT ;  /* 0xfffbffff13137812 */ /* 0x000fe400078ec0ff */
[----:B------:R-:W-:Y:S01]  /*182e20*/  LOP3.LUT P1, RZ, R16, 0x4000, RZ, 0xc0, !PT ;  /* 0x0000400010ff7812 */ /* 0x000fe2000782c0ff */
[----:B------:R-:W3:Y:S08]  /*182e30*/  LDL.LU.64 R24, [R1+0x698] ;  /* 0x0006980001187983 */ /* 0x000ef00000300a00 */
[----:B------:R-:W-:-:S02]  /*182e40*/  @P6 LOP3.LUT R19, R19, 0x40000, RZ, 0xfc, !PT ;  /* 0x0004000013136812 */ /* 0x000fc400078efcff */
[----:B------:R-:W-:Y:S02]  /*182e50*/  LOP3.LUT P6, RZ, R16, 0x8000, RZ, 0xc0, !PT ;  /* 0x0000800010ff7812 */ /* 0x000fe400078cc0ff */
[----:B------:R-:W-:Y:S02]  /*182e60*/  LOP3.LUT P0, RZ, R17, 0x400000, RZ, 0xc0, !PT ;  /* 0x0040000011ff7812 */ /* 0x000fe4000780c0ff */
[----:B------:R-:W-:Y:S02]  /*182e70*/  LOP3.LUT R19, R19, 0xfff7ffff, RZ, 0xc0, !PT ;  /* 0xfff7ffff13137812 */ /* 0x000fe400078ec0ff */
[----:B------:R-:W-:Y:S02]  /*182e80*/  PRMT R18, R0, 0x7773, RZ ;  /* 0x0000777300127816 */ /* 0x000fe400000000ff */
[----:B------:R-:W3:Y:S05]  /*182e90*/  LDL.LU R0, [R1+0x184] ;  /* 0x0001840001007983 */ /* 0x000eea0000300800 */
[----:B------:R-:W-:Y:S01]  /*182ea0*/  @P6 LOP3.LUT R19, R19, 0x80000, RZ, 0xfc, !PT ;  /* 0x0008000013136812 */ /* 0x000fe200078efcff */
[----:B----4-:R1:W-:Y:S01]  /*182eb0*/  @P1 STG.E.U8 desc[UR62][R28.64], R18 ;  /* 0x000000121c001986 */ /* 0x0103e2000c10113e */
[----:B------:R-:W-:-:S03]  /*182ec0*/  LOP3.LUT P6, RZ, R17, 0x800000, RZ, 0xc0, !PT ;  /* 0x0080000011ff7812 */ /* 0x000fc600078cc0ff */
[----:B------:R-:W4:Y:S04]  /*182ed0*/  LDL.LU.64 R22, [R1+0x680] ;  /* 0x0006800001167983 */ /* 0x000f280000300a00 */
[----:B------:R-:W4:Y:S01]  /*182ee0*/  LDL.LU.64 R26, [R1+0x678] ;  /* 0x00067800011a7983 */ /* 0x000f220000300a00 */
[----:B-1----:R-:W-:-:S03]  /*182ef0*/  PRMT R18, R8, 0x7770, RZ ;  /* 0x0000777008127816 */ /* 0x002fc600000000ff */
[----:B------:R-:W4:Y:S04]  /*182f00*/  LDL.LU.64 R2, [R1+0x670] ;  /* 0x0006700001027983 */ /* 0x000f280000300a00 */
[----:B------:R1:W-:Y:S04]  /*182f10*/  @P0 STG.E.U8 desc[UR62][R4.64], R18 ;  /* 0x0000001204000986 */ /* 0x0003e8000c10113e */
[----:B------:R-:W4:Y:S01]  /*182f20*/  LDL.LU.64 R28, [R1+0x668] ;  /* 0x00066800011c7983 */ /* 0x000f220000300a00 */
[----:B-1----:R-:W-:-:S03]  /*182f30*/  PRMT R18, R8, 0x7771, RZ ;  /* 0x0000777108127816 */ /* 0x002fc600000000ff */
        /* <DEDUP_REMOVED lines=18> */
[----:B------:R-:W-:-:S07]  /*183060*/  LOP3.LUT P4, RZ, R16, 0x100000, RZ, 0xc0, !PT ;  /* 0x0010000010ff7812 */ /* 0x000fce000788c0ff */
[----:B---3--:R1:W-:Y:S04]  /*183070*/  @P6 STG.E.U8 desc[UR62][R14.64], R18 ;  /* 0x000000120e006986 */ /* 0x0083e8000c10113e */
[----:B-1----:R-:W3:Y:S01]  /*183080*/  LDL.LU.64 R14, [R1+0x5110] ;  /* 0x00511000010e7983 */ /* 0x002ee20000300a00 */
        /* <DEDUP_REMOVED lines=20> */
[----:B---3--:R-:W-:-:S05]  /*1831d0*/  PRMT R18, R15, 0x7770, RZ ;  /* 0x000077700f127816 */ /* 0x008fca00000000ff */
[----:B------:R1:W-:Y:S02]  /*1831e0*/  @P3 STG.E.U8 desc[UR62][R4.64], R18 ;  /* 0x0000001204003986 */ /* 0x0003e4000c10113e */
[----:B-1----:R-:W-:-:S05]  /*1831f0*/  PRMT R18, R15, 0x7771, RZ ;  /* 0x000077710f127816 */ /* 0x002fca00000000ff */
[----:B------:R1:W-:Y:S02]  /*183200*/  @P2 STG.E.U8 desc[UR62][R6.64], R18 ;  /* 0x0000001206002986 */ /* 0x0003e4000c10113e */
[----:B-1----:R-:W-:-:S05]  /*183210*/  PRMT R18, R15, 0x7772, RZ ;  /* 0x000077720f127816 */ /* 0x002fca00000000ff */
[----:B------:R1:W-:Y:S02]  /*183220*/  @P1 STG.E.U8 desc[UR62][R10.64], R18 ;  /* 0x000000120a001986 */ /* 0x0003e4000c10113e */
[----:B-1----:R-:W-:Y:S02]  /*183230*/  PRMT R18, R15, 0x7773, RZ ;  /* 0x000077730f127816 */ /* 0x002fe400000000ff */
[----:B------:R-:W3:Y:S04]  /*183240*/  LDL.LU R15, [R1+0x5108] ;  /* 0x00510800010f7983 */ /* 0x000ee80000300800 */
[----:B--2---:R1:W-:Y:S04]  /*183250*/  @P0 STG.E.U8 desc[UR62][R12.64], R18 ;  /* 0x000000120c000986 */ /* 0x0043e8000c10113e */
[----:B------:R-:W2:Y:S04]  /*183260*/  LDL.LU.64 R10, [R1+0x620] ;  /* 0x00062000010a7983 */ /* 0x000ea80000300a00 */
[----:B-1----:R-:W4:Y:S04]  /*183270*/  LDL.LU.64 R12, [R1+0x618] ;  /* 0x00061800010c7983 */ /* 0x002f280000300a00 */
[----:B------:R-:W2:Y:S04]  /*183280*/  LDL.LU.64 R2, [R1+0x610] ;  /* 0x0006100001027983 */ /* 0x000ea80000300a00 */
[----:B------:R-:W2:Y:S01]  /*183290*/  LDL.LU R0, [R1+0x18c] ;  /* 0x00018c0001007983 */ /* 0x000ea20000300800 */
[----:B------:R-:W-:-:S02]  /*1832a0*/  LOP3.LUT P3, RZ, R17, 0x40000000, RZ, 0xc0, !PT ;  /* 0x4000000011ff7812 */ /* 0x000fc4000786c0ff */
[----:B------:R-:W-:Y:S01]  /*1832b0*/  LOP3.LUT P2, RZ, R17, 0x80000000, RZ, 0xc0, !PT ;  /* 0x8000000011ff7812 */ /* 0x000fe2000784c0ff */
[----:B------:R-:W3:Y:S04]  /*1832c0*/  LDL.LU.64 R4, [R1+0x608] ;  /* 0x0006080001047983 */ /* 0x000ee80000300a00 */
[----:B------:R-:W3:Y:S04]  /*1832d0*/  LDL.LU.64 R6, [R1+0x5f0] ;  /* 0x0005f00001067983 */ /* 0x000ee80000300a00 */
[----:B------:R-:W3:Y:S01]  /*1832e0*/  LDL.LU R28, [R1+0x170] ;  /* 0x00017000011c7983 */ /* 0x000ee20000300800 */
[----:B--2---:R-:W-:-:S05]  /*1832f0*/  PRMT R17, R0, 0x7770, RZ ;  /* 0x0000777000117816 */ /* 0x004fca00000000ff */
[----:B------:R1:W-:Y:S02]  /*183300*/  @P3 STG.E.U8 desc[UR62][R10.64], R17 ;  /* 0x000000110a003986 */ /* 0x0003e4000c10113e */
[----:B-1----:R-:W-:Y:S02]  /*183310*/  PRMT R17, R0, 0x7771, RZ ;  /* 0x0000777100117816 */ /* 0x002fe400000000ff */
[----:B------:R-:W2:Y:S04]  /*183320*/  LDL.LU.64 R10, [R1+0x5e8] ;  /* 0x0005e800010a7983 */ /* 0x000ea80000300a00 */
[----:B----4-:R1:W-:Y:S04]  /*183330*/  @P2 STG.E.U8 desc[UR62][R12.64], R17 ;  /* 0x000000110c002986 */ /* 0x0103e8000c10113e */
[----:B-1----:R-:W4:Y:S04]  /*183340*/  LDL.LU.64 R12, [R1+0x5e0] ;  /* 0x0005e000010c7983 */ /* 0x002f280000300a00 */
[----:B------:R-:W2:Y:S04]  /*183350*/  LDL.LU.64 R20, [R1+0x5b8] ;  /* 0x0005b80001147983 */ /* 0x000ea80000300a00 */
[----:B--2---:R1:W-:Y:S04]  /*183360*/  STL.64 [R1+0x50f8], R20 ;  /* 0x0050f81401007387 */ /* 0x0043e80000100a00 */
[----:B-1----:R-:W2:Y:S01]  /*183370*/  LDL.LU.64 R20, [R1+0x5c0] ;  /* 0x0005c00001147983 */ /* 0x002ea20000300a00 */
        /* <DEDUP_REMOVED lines=21> */
[----:B------:R-:W3:Y:S01]  /*1834d0*/  LDL.LU.64 R8, [R1+0x5b0] ;  /* 0x0005b00001087983 */ /* 0x000ee20000300a00 */
[----:B------:R-:W-:Y:S02]  /*1834e0*/  LOP3.LUT R19, R19, 0xfffffbff, RZ, 0xc0, !PT ;  /* 0xfffffbff13137812 */ /* 0x000fe400078ec0ff */
[C---:B------:R-:W-:Y:S01]  /*1834f0*/  LOP3.LUT P1, RZ, R16.reuse, 0x800000, RZ, 0xc0, !PT ;  /* 0x0080000010ff7812 */ /* 0x040fe2000782c0ff */
[----:B------:R-:W3:Y:S01]  /*183500*/  LDL.LU.64 R24, [R1+0x5a8] ;  /* 0x0005a80001187983 */ /* 0x000ee20000300a00 */
[----:B------:R-:W-:Y:S02]  /*183510*/  LOP3.LUT P0, RZ, R16, 0x1000000, RZ, 0xc0, !PT ;  /* 0x0100000010ff7812 */ /* 0x000fe4000780c0ff */
[----:B------:R-:W-:Y:S01]  /*183520*/  PRMT R17, R0, 0x7772, RZ ;  /* 0x0000777200117816 */ /* 0x000fe200000000ff */
[----:B------:R-:W3:Y:S04]  /*183530*/  LDL.LU R29, [R1+0x178] ;  /* 0x00017800011d7983 */ /* 0x000ee80000300800 */
[----:B------:R-:W-:Y:S01]  /*183540*/  @P6 LOP3.LUT R19, R19, 0x400, RZ, 0xfc, !PT ;  /* 0x0000040013136812 */ /* 0x000fe200078efcff */
[----:B------:R-:W3:Y:S01]  /*183550*/  LDL.LU.64 R22, [R1+0x590] ;  /* 0x0005900001167983 */ /* 0x000ee20000300a00 */
[----:B------:R-:W-:-:S02]  /*183560*/  LOP3.LUT P6, RZ, R15, 0x2, RZ, 0xc0, !PT ;  /* 0x000000020fff7812 */ /* 0x000fc400078cc0ff */
[----:B------:R-:W-:Y:S01]  /*183570*/  LOP3.LUT R19, R19, 0xfffff7ff, RZ, 0xc0, !PT ;  /* 0xfffff7ff13137812 */ /* 0x000fe200078ec0ff */
[----:B------:R1:W-:Y:S04]  /*183580*/  @P1 STG.E.U8 desc[UR62][R2.64], R17 ;  /* 0x0000001102001986 */ /* 0x0003e8000c10113e */
[----:B------:R-:W3:Y:S06]  /*183590*/  LDL.LU.64 R26, [R1+0x588] ;  /* 0x00058800011a7983 */ /* 0x000eec0000300a00 */
[----:B------:R-:W-:-:S02]  /*1835a0*/  @P6 LOP3.LUT R19, R19, 0x800, RZ, 0xfc, !PT ;  /* 0x0000080013136812 */ /* 0x000fc400078efcff */
[----:B------:R-:W-:Y:S01]  /*1835b0*/  LOP3.LUT P6, RZ, R15, 0x1, RZ, 0xc0, !PT ;  /* 0x000000010fff7812 */ /* 0x000fe200078cc0ff */
[----:B-1----:R-:W3:Y:S01]  /*1835c0*/  LDL.LU.64 R2, [R1+0x580] ;  /* 0x0005800001027983 */ /* 0x002ee20000300a00 */
[----:B------:R-:W-:-:S05]  /*1835d0*/  PRMT R17, R0, 0x7773, RZ ;  /* 0x0000777300117816 */ /* 0x000fca00000000ff */
[----:B------:R1:W-:Y:S02]  /*1835e0*/  @P0 STG.E.U8 desc[UR62][R4.64], R17 ;  /* 0x0000001104000986 */ /* 0x0003e4000c10113e */
[----:B-1----:R-:W-:Y:S02]  /*1835f0*/  PRMT R17, R28, 0x7770, RZ ;  /* 0x000077701c117816 */ /* 0x002fe400000000ff */
[----:B------:R-:W3:Y:S04]  /*183600*/  LDL.LU.64 R4, [R1+0x578] ;  /* 0x0005780001047983 */ /* 0x000ee80000300a00 */
[----:B------:R1:W-:Y:S01]  /*183610*/  @P6 STG.E.U8 desc[UR62][R6.64], R17 ;  /* 0x0000001106006986 */ /* 0x0003e2000c10113e */
[----:B------:R-:W-:-:S03]  /*183620*/  LOP3.LUT P6, RZ, R19, 0x800, RZ, 0xc0, !PT ;  /* 0x0000080013ff7812 */ /* 0x000fc600078cc0ff */
[----:B------:R-:W3:Y:S01]  /*183630*/  LDL.LU R0, [R1+0x17c] ;  /* 0x00017c0001007983 */ /* 0x000ee20000300800 */
[----:B-1----:R-:W-:-:S03]  /*183640*/  PRMT R17, R28, 0x7771, RZ ;  /* 0x000077711c117816 */ /* 0x002fc600000000ff */
[----:B------:R-:W3:Y:S06]  /*183650*/  LDL.LU.64 R6, [R1+0x558] ;  /* 0x0005580001067983 */ /* 0x000eec0000300a00 */
[----:B------:R1:W-:Y:S01]  /*183660*/  @P6 STG.E.U8 desc[UR62][R10.64], R17 ;  /* 0x000000110a006986 */ /* 0x0003e2000c10113e */
[C---:B------:R-:W-:Y:S02]  /*183670*/  LOP3.LUT P6, RZ, R19.reuse, 0x400, RZ, 0xc0, !PT ;  /* 0x0000040013ff7812 */ /* 0x040fe400078cc0ff */
        /* <DEDUP_REMOVED lines=22> */
[----:B-1----:R-:W-:-:S11]  /*1837e0*/  PRMT R17, R14, 0x7772, RZ ;  /* 0x000077720e117816 */ /* 0x002fd600000000ff */
[----:B---3--:R1:W-:Y:S01]  /*1837f0*/  @P6 STG.E.U8 desc[UR62][R8.64], R17 ;  /* 0x0000001108006986 */ /* 0x0083e2000c10113e */
[C---:B------:R-:W-:Y:S02]  /*183800*/  LOP3.LUT P6, RZ, R19.reuse, 0x20, RZ, 0xc0, !PT ;  /* 0x0000002013ff7812 */ /* 0x040fe400078cc0ff */
[----:B-1----:R-:W-:Y:S02]  /*183810*/  PRMT R17, R14, 0x7773, RZ ;  /* 0x000077730e117816 */ /* 0x002fe400000000ff */
[----:B------:R-:W2:Y:S09]  /*183820*/  LDL.LU R14, [R1+0x50f0] ;  /* 0x0050f000010e7983 */ /* 0x000eb20000300800 */
        /* <DEDUP_REMOVED lines=15> */
[----:B------:R-:W3:Y:S04]  /*183920*/  LDL.LU.64 R10, [R1+0x568] ;  /* 0x00056800010a7983 */ /* 0x000ee80000300a00 */
[----:B----4-:R1:W-:Y:S04]  /*183930*/  @P0 STG.E.U8 desc[UR62][R12.64], R17 ;  /* 0x000000110c000986 */ /* 0x0103e8000c10113e */
[----:B-1----:R-:W4:Y:S04]  /*183940*/  LDL.LU.64 R12, [R1+0x538] ;  /* 0x00053800010c7983 */ /* 0x002f280000300a00 */
[----:B------:R-:W4:Y:S04]  /*183950*/  LDL.LU.64 R2, [R1+0x530] ;  /* 0x0005300001027983 */ /* 0x000f280000300a00 */
[----:B------:R-:W4:Y:S04]  /*183960*/  LDL.LU.64 R4, [R1+0x528] ;  /* 0x0005280001047983 */ /* 0x000f280000300a00 */
[----:B------:R-:W4:Y:S01]  /*183970*/  LDL.LU R29, [R1+0x160] ;  /* 0x00016000011d7983 */ /* 0x000f220000300800 */
[----:B------:R-:W-:-:S02]  /*183980*/  LOP3.LUT P2, RZ, R15, 0x100, RZ, 0xc0, !PT ;  /* 0x000001000fff7812 */ /* 0x000fc4000784c0ff */
[----:B------:R-:W-:Y:S01]  /*183990*/  PRMT R17, R0, 0x7773, RZ ;  /* 0x0000777300117816 */ /* 0x000fe200000000ff */
[----:B------:R-:W4:Y:S04]  /*1839a0*/  LDL.LU.64 R6, [R1+0x520] ;  /* 0x0005200001067983 */ /* 0x000f280000300a00 */
[----:B------:R-:W4:Y:S01]  /*1839b0*/  LDL.LU R25, [R1+0x164] ;  /* 0x0001640001197983 */ /* 0x000f220000300800 */
[----:B--2---:R-:W-:-:S13]  /*1839c0*/  LOP3.LUT P3, RZ, R14, 0x1, RZ, 0xc0, !PT ;  /* 0x000000010eff7812 */ /* 0x004fda000786c0ff */
[----:B---3--:R1:W-:Y:S04]  /*1839d0*/  @P3 STG.E.U8 desc[UR62][R10.64], R17 ;  /* 0x000000110a003986 */ /* 0x0083e8000c10113e */
[----:B-1----:R-:W2:Y:S01]  /*1839e0*/  LDL.LU.64 R10, [R1+0x508] ;  /* 0x00050800010a7983 */ /* 0x002ea20000300a00 */
[----:B----4-:R-:W-:-:S05]  /*1839f0*/  PRMT R17, R29, 0x7770, RZ ;  /* 0x000077701d117816 */ /* 0x010fca00000000ff */
[----:B------:R1:W-:Y:S04]  /*183a00*/  @P2 STG.E.U8 desc[UR62][R12.64], R17 ;  /* 0x000000110c002986 */ /* 0x0003e8000c10113e */
[----:B-1----:R-:W3:Y:S04]  /*183a10*/  LDL.LU.64 R12, [R1+0x500] ;  /* 0x00050000010c7983 */ /* 0x002ee80000300a00 */
[----:B------:R-:W4:Y:S04]  /*183a20*/  LDL.LU R23, [R1+0x168] ;  /* 0x0001680001177983 */ /* 0x000f280000300800 */
[----:B----4-:R1:W-:Y:S04]  /*183a30*/  STL [R1+0x50e0], R23 ;  /* 0x0050e01701007387 */ /* 0x0103e80000100800 */
        /* <DEDUP_REMOVED lines=19> */
[----:B-1----:R-:W4:Y:S06]  /*183b70*/  LDL.LU.64 R22, [R1+0x4f8] ;  /* 0x0004f80001167983 */ /* 0x002f2c0000300a00 */
[----:B------:R-:W-:-:S02]  /*183b80*/  @P6 LOP3.LUT R19, R19, 0x2, RZ, 0xfc, !PT ;  /* 0x0000000213136812 */ /* 0x000fc400078efcff */
[----:B------:R-:W-:Y:S01]  /*183b90*/  LOP3.LUT P6, RZ, R15, 0x800, RZ, 0xc0, !PT ;  /* 0x000008000fff7812 */ /* 0x000fe200078cc0ff */
[----:B------:R-:W4:Y:S01]  /*183ba0*/  LDL.LU.64 R20, [R1+0x4d0] ;  /* 0x0004d00001147983 */ /* 0x000f220000300a00 */
[----:B------:R-:W-:Y:S02]  /*183bb0*/  LOP3.LUT R19, R19, 0xfffffffb, RZ, 0xc0, !PT ;  /* 0xfffffffb13137812 */ /* 0x000fe400078ec0ff */
[----:B------:R-:W-:Y:S01]  /*183bc0*/  LOP3.LUT P1, RZ, R15, 0x200, RZ, 0xc0, !PT ;  /* 0x000002000fff7812 */ /* 0x000fe2000782c0ff */
[----:B------:R-:W4:Y:S01]  /*183bd0*/  LDL.LU.64 R8, [R1+0x4c8] ;  /* 0x0004c80001087983 */ /* 0x000f220000300a00 */
[----:B------:R-:W-:Y:S02]  /*183be0*/  LOP3.LUT P0, RZ, R14, 0x2, RZ, 0xc0, !PT ;  /* 0x000000020eff7812 */ /* 0x000fe4000780c0ff */
[----:B------:R-:W-:Y:S01]  /*183bf0*/  PRMT R17, R29, 0x7771, RZ ;  /* 0x000077711d117816 */ /* 0x000fe200000000ff */
[----:B------:R-:W4:Y:S04]  /*183c00*/  LDL.LU R0, [R1+0x16c] ;  /* 0x00016c0001007983 */ /* 0x000f280000300800 */
        /* <DEDUP_REMOVED lines=18> */
[----:B--2---:R1:W-:Y:S01]  /*183d30*/  @P6 STG.E.U8 desc[UR62][R10.64], R17 ;  /* 0x000000110a006986 */ /* 0x0043e2000c10113e */
[----:B------:R-:W-:Y:S02]  /*183d40*/  LOP3.LUT P6, RZ, R19, 0x4, RZ, 0xc0, !PT ;  /* 0x0000000413ff7812 */ /* 0x000fe400078cc0ff */
[----:B-1----:R-:W-:Y:S01]  /*183d50*/  PRMT R17, R25, 0x7771, RZ ;  /* 0x0000777119117816 */ /* 0x002fe200000000ff */
[----:B------:R-:W2:Y:S10]  /*183d60*/  LDL.LU.64 R10, [R1+0x488] ;  /* 0x00048800010a7983 */ /* 0x000eb40000300a00 */
[----:B---3--:R1:W-:Y:S01]  /*183d70*/  @P6 STG.E.U8 desc[UR62][R12.64], R17 ;  /* 0x000000110c006986 */ /* 0x0083e2000c10113e */
[----:B------:R-:W-:-:S02]  /*183d80*/  LOP3.LUT P6, RZ, R19, 0x2, RZ, 0xc0, !PT ;  /* 0x0000000213ff7812 */ /* 0x000fc400078cc0ff */
[----:B-1----:R-:W-:Y:S01]  /*183d90*/  PRMT R17, R25, 0x7772, RZ ;  /* 0x0000777219117816 */ /* 0x002fe200000000ff */
[----:B------:R-:W3:Y:S10]  /*183da0*/  LDL.LU.64 R12, [R1+0x480] ;  /* 0x00048000010c7983 */ /* 0x000ef40000300a00 */
[----:B----4-:R1:W-:Y:S04]  /*183db0*/  @P6 STG.E.U8 desc[UR62][R22.64], R17 ;  /* 0x0000001116006986 */ /* 0x0103e8000c10113e */
[----:B-1----:R-:W4:Y:S01]  /*183dc0*/  LDL.LU.64 R22, [R1+0x50e8] ;  /* 0x0050e80001167983 */ /* 0x002f220000300a00 */
[----:B------:R-:W-:-:S02]  /*183dd0*/  LOP3.LUT P6, RZ, R19, 0x1, RZ, 0xc0, !PT ;  /* 0x0000000113ff7812 */ /* 0x000fc400078cc0ff */
[----:B------:R-:W-:Y:S01]  /*183de0*/  PRMT R17, R25, 0x7773, RZ ;  /* 0x0000777319117816 */ /* 0x000fe200000000ff */
[----:B------:R-:W2:Y:S10]  /*183df0*/  LDL.LU.64 R18, [R1+0x4d8] ;  /* 0x0004d80001127983 */ /* 0x000eb40000300a00 */
[----:B----4-:R1:W-:Y:S04]  /*183e00*/  @P6 STG.E.U8 desc[UR62][R22.64], R17 ;  /* 0x0000001116006986 */ /* 0x0103e8000c10113e */
[----:B-1----:R-:W4:Y:S01]  /*183e10*/  LDL.LU R23, [R1+0x50e0] ;  /* 0x0050e00001177983 */ /* 0x002f220000300800 */
[----:B------:R-:W-:-:S02]  /*183e20*/  LOP3.LUT P6, RZ, R16, 0x80000000, RZ, 0xc0, !PT ;  /* 0x8000000010ff7812 */ /* 0x000fc400078cc0ff */
[C---:B------:R-:W-:Y:S02]  /*183e30*/  LOP3.LUT P5, RZ, R15.reuse, 0x4000, RZ, 0xc0, !PT ;  /* 0x000040000fff7812 */ /* 0x040fe400078ac0ff */
[C---:B------:R-:W-:Y:S02]  /*183e40*/  LOP3.LUT P4, RZ, R15.reuse, 0x8000, RZ, 0xc0, !PT ;  /* 0x000080000fff7812 */ /* 0x040fe4000788c0ff */
[C---:B------:R-:W-:Y:S02]  /*183e50*/  LOP3.LUT P3, RZ, R14.reuse, 0x80, RZ, 0xc0, !PT ;  /* 0x000000800eff7812 */ /* 0x040fe4000786c0ff */
[----:B------:R-:W-:Y:S02]  /*183e60*/  LOP3.LUT P2, RZ, R14, 0x100, RZ, 0xc0, !PT ;  /* 0x000001000eff7812 */ /* 0x000fe4000784c0ff */
[C---:B------:R-:W-:Y:S02]  /*183e70*/  LOP3.LUT P1, RZ, R15.reuse, 0x10000, RZ, 0xc0, !PT ;  /* 0x000100000fff7812 */ /* 0x040fe4000782c0ff */
[----:B------:R-:W-:-:S02]  /*183e80*/  LOP3.LUT P0, RZ, R15, 0x20000, RZ, 0xc0, !PT ;  /* 0x000200000fff7812 */ /* 0x000fc4000780c0ff */
[----:B----4-:R-:W-:-:S05]  /*183e90*/  PRMT R17, R23, 0x7770, RZ ;  /* 0x0000777017117816 */ /* 0x010fca00000000ff */
        /* <DEDUP_REMOVED lines=21> */
[----:B------:R-:W2:Y:S04]  /*183ff0*/  LDL.LU.64 R10, [R1+0x478] ;  /* 0x00047800010a7983 */ /* 0x000ea80000300a00 */
[----:B---3--:R1:W-:Y:S04]  /*184000*/  @P0 STG.E.U8 desc[UR62][R12.64], R17 ;  /* 0x000000110c000986 */ /* 0x0083e8000c10113e */
        /* <DEDUP_REMOVED lines=8> */
[----:B------:R-:W4:Y:S04]  /*184090*/  LDL.LU.64 R6, [R1+0x450] ;  /* 0x0004500001067983 */ /* 0x000f280000300a00 */
[----:B------:R-:W4:Y:S04]  /*1840a0*/  LDL.LU R25, [R1+0x158] ;  /* 0x0001580001197983 */ /* 0x000f280000300800 */
[----:B--2---:R1:W-:Y:S02]  /*1840b0*/  @P3 STG.E.U8 desc[UR62][R10.64], R17 ;  /* 0x000000110a003986 */ /* 0x0043e4000c10113e */
[----:B-1----:R-:W-:-:S02]  /*1840c0*/  PRMT R17, R24, 0x7773, RZ ;  /* 0x0000777318117816 */ /* 0x002fc400000000ff */
[----:B------:R-:W2:Y:S04]  /*1840d0*/  LDL.LU.64 R10, [R1+0x448] ;  /* 0x00044800010a7983 */ /* 0x000ea80000300a00 */
[----:B---3--:R1:W-:Y:S04]  /*1840e0*/  @P2 STG.E.U8 desc[UR62][R12.64], R17 ;  /* 0x000000110c002986 */ /* 0x0083e8000c10113e */
[----:B-1----:R-:W3:Y:S01]  /*1840f0*/  LDL.LU.64 R12, [R1+0x438] ;  /* 0x00043800010c7983 */ /* 0x002ee20000300a00 */
        /* <DEDUP_REMOVED lines=33> */
[----:B------:R-:W4:Y:S04]  /*184310*/  LDL.LU.64 R22, [R1+0x418] ;  /* 0x0004180001167983 */ /* 0x000f280000300a00 */
[----:B------:R-:W4:Y:S02]  /*184320*/  LDL.LU.64 R26, [R1+0x4b0] ;  /* 0x0004b000011a7983 */ /* 0x000f240000300a00 */
        /* <DEDUP_REMOVED lines=23> */
[----:B------:R-:W-:Y:S02]  /*1844a0*/  PRMT R17, R25, 0x7772, RZ ;  /* 0x0000777219117816 */ /* 0x000fe400000000ff */
[----:B------:R-:W-:Y:S02]  /*1844b0*/  LOP3.LUT P5, RZ, R14, 0x10000, RZ, 0xc0, !PT ;  /* 0x000100000eff7812 */ /* 0x000fe400078ac0ff */
        /* <DEDUP_REMOVED lines=18> */
[C---:B------:R-:W-:Y:S02]  /*1845e0*/  LOP3.LUT P2, RZ, R14.reuse, 0x20000, RZ, 0xc0, !PT ;  /* 0x000200000eff7812 */ /* 0x040fe4000784c0ff */
[----:B------:R-:W-:Y:S02]  /*1845f0*/  LOP3.LUT P1, RZ, R14, 0x40000, RZ, 0xc0, !PT ;  /* 0x000400000eff7812 */ /* 0x000fe4000782c0ff */
        /* <DEDUP_REMOVED lines=11> */
[----:B------:R1:W-:Y:S04]  /*1846b0*/  @P0 STG.E.U8 desc[UR62][R10.64], R17 ;  /* 0x000000110a000986 */ /* 0x0003e8000c10113e */
[----:B-1----:R-:W2:Y:S04]  /*1846c0*/  LDL.LU.64 R10, [R1+0x540] ;  /* 0x00054000010a7983 */ /* 0x002ea80000300a00 */
[----:B------:R-:W4:Y:S01]  /*1846d0*/  LDL.LU.64 R26, [R1+0x560] ;  /* 0x00056000011a7983 */ /* 0x000f220000300a00 */
[----:B------:R-:W-:Y:S02]  /*1846e0*/  LOP3.LUT R16, R16, 0xffffefff, RZ, 0xc0, !PT ;  /* 0xffffefff10107812 */ /* 0x000fe400078ec0ff */
[----:B------:R-:W-:Y:S01]  /*1846f0*/  LOP3.LUT P3, RZ, R15, 0x8000000, RZ, 0xc0, !PT ;  /* 0x080000000fff7812 */ /* 0x000fe2000786c0ff */
[----:B------:R-:W2:Y:S01]  /*184700*/  LDL.LU.64 R2, [R1+0x570] ;  /* 0x0005700001027983 */ /* 0x000ea20000300a00 */
[----:B------:R-:W-:-:S02]  /*184710*/  LOP3.LUT P2, RZ, R14, 0x80000, RZ, 0xc0, !PT ;  /* 0x000800000eff7812 */ /* 0x000fc4000784c0ff */
[----:B------:R-:W-:Y:S01]  /*184720*/  LOP3.LUT P0, RZ, R15, 0x10000000, RZ, 0xc0, !PT ;  /* 0x100000000fff7812 */ /* 0x000fe2000780c0ff */
[----:B------:R-:W2:Y:S04]  /*184730*/  LDL.LU.64 R28, [R1+0x598] ;  /* 0x00059800011c7983 */ /* 0x000ea80000300a00 */
[----:B------:R-:W2:Y:S04]  /*184740*/  LDL.LU.64 R4, [R1+0x5a0] ;  /* 0x0005a00001047983 */ /* 0x000ea80000300a00 */
[----:B------:R-:W2:Y:S04]  /*184750*/  LDL.LU R21, [R1+0x148] ;  /* 0x0001480001157983 */ /* 0x000ea80000300800 */
[----:B------:R-:W2:Y:S01]  /*184760*/  LDL.LU.64 R6, [R1+0x5c8] ;  /* 0x0005c80001067983 */ /* 0x000ea20000300a00 */
        /* <DEDUP_REMOVED lines=25> */
[----:B--2---:R1:W-:Y:S01]  /*184900*/  @P3 STG.E.U8 desc[UR62][R10.64], R15 ;  /* 0x0000000f0a003986 */ /* 0x0043e2000c10113e */
[C---:B------:R-:W-:Y:S02]  /*184910*/  LOP3.LUT P3, RZ, R13.reuse, 0x4, RZ, 0xc0, !PT ;  /* 0x000000040dff7812 */ /* 0x040fe4000786c0ff */
[----:B-1----:R-:W-:Y:S01]  /*184920*/  PRMT R15, R0, 0x7772, RZ ;  /* 0x00007772000f7816 */ /* 0x002fe200000000ff */
[----:B------:R-:W2:Y:S04]  /*184930*/  LDL.LU.64 R10, [R1+0x5d0] ;  /* 0x0005d000010a7983 */ /* 0x000ea80000300a00 */
[----:B------:R-:W3:Y:S04]  /*184940*/  LDL.LU R20, [R1+0x14c] ;  /* 0x00014c0001147983 */ /* 0x000ee80000300800 */
[----:B----4-:R-:W-:Y:S01]  /*184950*/  @P2 STG.E.U8 desc[UR62][R26.64], R15 ;  /* 0x0000000f1a002986 */ /* 0x010fe2000c10113e */
[----:B------:R-:W-:-:S03]  /*184960*/  LOP3.LUT P2, RZ, R13, 0x8, RZ, 0xc0, !PT ;  /* 0x000000080dff7812 */ /* 0x000fc6000784c0ff */
[----:B------:R1:W-:Y:S04]  /*184970*/  STL.64 [R1+0x50b8], R12 ;  /* 0x0050b80c01007387 */ /* 0x0003e80000100a00 */
[----:B-1----:R-:W4:Y:S01]  /*184980*/  LDL.LU.64 R12, [R1+0x600] ;  /* 0x00060000010c7983 */ /* 0x002f220000300a00 */
[----:B------:R-:W-:Y:S02]  /*184990*/  LOP3.LUT P1, RZ, R14, 0x100000, RZ, 0xc0, !PT ;  /* 0x001000000eff7812 */ /* 0x000fe4000782c0ff */
[----:B------:R-:W-:-:S11]  /*1849a0*/  PRMT R15, R0, 0x7773, RZ ;  /* 0x00007773000f7816 */ /* 0x000fd600000000ff */
[----:B------:R1:W-:Y:S02]  /*1849b0*/  @P1 STG.E.U8 desc[UR62][R2.64], R15 ;  /* 0x0000000f02001986 */ /* 0x0003e4000c10113e */
[----:B-1----:R-:W-:-:S05]  /*1849c0*/  PRMT R15, R21, 0x7770, RZ ;  /* 0x00007770150f7816 */ /* 0x002fca00000000ff */
[----:B------:R1:W-:Y:S02]  /*1849d0*/  @P0 STG.E.U8 desc[UR62][R28.64], R15 ;  /* 0x0000000f1c000986 */ /* 0x0003e4000c10113e */
[----:B-1----:R-:W-:Y:S02]  /*1849e0*/  PRMT R15, R21, 0x7771, RZ ;  /* 0x00007771150f7816 */ /* 0x002fe400000000ff */
[----:B----4-:R1:W-:Y:S04]  /*1849f0*/  STL.64 [R1+0x50c0], R12 ;  /* 0x0050c00c01007387 */ /* 0x0103e80000100a00 */
[----:B-1----:R-:W4:Y:S04]  /*184a00*/  LDL.LU.64 R12, [R1+0x5f8] ;  /* 0x0005f800010c7983 */ /* 0x002f280000300a00 */
        /* <DEDUP_REMOVED lines=12> */
[----:B--2---:R3:W-:Y:S01]  /*184ad0*/  @P6 STG.E.U8 desc[UR62][R10.64], R15 ;  /* 0x0000000f0a006986 */ /* 0x0047e2000c10113e */
[----:B------:R-:W-:-:S03]  /*184ae0*/  LOP3.LUT P6, RZ, R16, 0x20000, RZ, 0xc0, !PT ;  /* 0x0002000010ff7812 */ /* 0x000fc600078cc0ff */
[----:B------:R-:W2:Y:S04]  /*184af0*/  LDL.LU.64 R2, [R1+0x690] ;  /* 0x0006900001027983 */ /* 0x000ea80000300a00 */
[----:B------:R-:W2:Y:S01]  /*184b00*/  LDL.LU.64 R28, [R1+0x6b0] ;  /* 0x0006b000011c7983 */ /* 0x000ea20000300a00 */
[----:B---3--:R-:W-:-:S03]  /*184b10*/  PRMT R15, R20, 0x7770, RZ ;  /* 0x00007770140f7816 */ /* 0x008fc600000000ff */
[----:B------:R-:W3:Y:S04]  /*184b20*/  LDL.LU.64 R4, [R1+0x6b8] ;  /* 0x0006b80001047983 */ /* 0x000ee80000300a00 */
[----:B------:R-:W2:Y:S04]  /*184b30*/  LDL.LU.64 R6, [R1+0x6c0] ;  /* 0x0006c00001067983 */ /* 0x000ea80000300a00 */
[----:B------:R-:W2:Y:S04]  /*184b40*/  LDL.LU.64 R10, [R1+0x6c8] ;  /* 0x0006c800010a7983 */ /* 0x000ea80000300a00 */
[----:B----4-:R1:W-:Y:S04]  /*184b50*/  @P6 STG.E.U8 desc[UR62][R12.64], R15 ;  /* 0x0000000f0c006986 */ /* 0x0103e8000c10113e */
[----:B-1----:R-:W4:Y:S01]  /*184b60*/  LDL.LU.64 R12, [R1+0x50c0] ;  /* 0x0050c000010c7983 */ /* 0x002f220000300a00 */
[----:B------:R-:W-:-:S02]  /*184b70*/  LOP3.LUT P6, RZ, R16, 0x10000, RZ, 0xc0, !PT ;  /* 0x0001000010ff7812 */ /* 0x000fc400078cc0ff */
[----:B------:R-:W-:Y:S02]  /*184b80*/  PRMT R15, R20, 0x7771, RZ ;  /* 0x00007771140f7816 */ /* 0x000fe400000000ff */
[C---:B------:R-:W-:Y:S02]  /*184b90*/  LOP3.LUT P5, RZ, R14.reuse, 0x2000000, RZ, 0xc0, !PT ;  /* 0x020000000eff7812 */ /* 0x040fe400078ac0ff */
[----:B------:R-:W-:-:S07]  /*184ba0*/  LOP3.LUT P4, RZ, R14, 0x4000000, RZ, 0xc0, !PT ;  /* 0x040000000eff7812 */ /* 0x000fce000788c0ff */
[----:B----4-:R1:W-:Y:S04]  /*184bb0*/  @P6 STG.E.U8 desc[UR62][R12.64], R15 ;  /* 0x0000000f0c006986 */ /* 0x0103e8000c10113e */
[----:B-1----:R-:W4:Y:S01]  /*184bc0*/  LDL.LU.64 R12, [R1+0x50b8] ;  /* 0x0050b800010c7983 */ /* 0x002f220000300a00 */
        /* <DEDUP_REMOVED lines=13> */
[----:B------:R1:W-:Y:S01]  /*184ca0*/  @P5 STG.E.U8 desc[UR62][R26.64], R15 ;  /* 0x0000000f1a005986 */ /* 0x0003e2000c10113e */
[----:B------:R-:W-:Y:S02]  /*184cb0*/  LOP3.LUT P1, RZ, R14, 0x8000000, RZ, 0xc0, !PT ;  /* 0x080000000eff7812 */ /* 0x000fe4000782c0ff */
[----:B-1----:R-:W-:-:S05]  /*184cc0*/  PRMT R15, R0, 0x7773, RZ ;  /* 0x00007773000f7816 */ /* 0x002fca00000000ff */
[----:B--2---:R4:W-:Y:S01]  /*184cd0*/  @P4 STG.E.U8 desc[UR62][R2.64], R15 ;  /* 0x0000000f02004986 */ /* 0x0049e2000c10113e */
[----:B------:R-:W-:Y:S02]  /*184ce0*/  LOP3.LUT P0, RZ, R14, 0x10000000, RZ, 0xc0, !PT ;  /* 0x100000000eff7812 */ /* 0x000fe4000780c0ff */
[----:B----4-:R-:W-:-:S05]  /*184cf0*/  PRMT R15, R12, 0x7770, RZ ;  /* 0x000077700c0f7816 */ /* 0x010fca00000000ff */
[----:B------:R1:W-:Y:S02]  /*184d00*/  @P3 STG.E.U8 desc[UR62][R28.64], R15 ;  /* 0x0000000f1c003986 */ /* 0x0003e4000c10113e */
[----:B-1----:R-:W-:-:S05]  /*184d10*/  PRMT R15, R12, 0x7771, RZ ;  /* 0x000077710c0f7816 */ /* 0x002fca00000000ff */
[----:B---3--:R1:W-:Y:S02]  /*184d20*/  @P2 STG.E.U8 desc[UR62][R4.64], R15 ;  /* 0x0000000f04002986 */ /* 0x0083e4000c10113e */
[----:B-1----:R-:W-:-:S05]  /*184d30*/  PRMT R15, R12, 0x7772, RZ ;  /* 0x000077720c0f7816 */ /* 0x002fca00000000ff */
[----:B------:R1:W-:Y:S02]  /*184d40*/  @P1 STG.E.U8 desc[UR62][R6.64], R15 ;  /* 0x0000000f06001986 */ /* 0x0003e4000c10113e */
[----:B-1----:R-:W-:Y:S02]  /*184d50*/  PRMT R15, R12, 0x7773, RZ ;  /* 0x000077730c0f7816 */ /* 0x002fe400000000ff */
[----:B------:R-:W2:Y:S04]  /*184d60*/  LDL.LU R12, [R1+0x50b0] ;  /* 0x0050b000010c7983 */ /* 0x000ea80000300800 */
[----:B------:R1:W-:Y:S04]  /*184d70*/  @P0 STG.E.U8 desc[UR62][R10.64], R15 ;  /* 0x0000000f0a000986 */ /* 0x0003e8000c10113e */
[----:B------:R-:W3:Y:S04]  /*184d80*/  LDL.LU.64 R6, [R1+0x6d0] ;  /* 0x0006d00001067983 */ /* 0x000ee80000300a00 */
[----:B-1----:R-:W4:Y:S04]  /*184d90*/  LDL.LU.64 R10, [R1+0x6d8] ;  /* 0x0006d800010a7983 */ /* 0x002f280000300a00 */
[----:B------:R-:W2:Y:S04]  /*184da0*/  LDL.LU.64 R26, [R1+0x6e0] ;  /* 0x0006e000011a7983 */ /* 0x000ea80000300a00 */
[----:B------:R-:W2:Y:S01]  /*184db0*/  LDL.LU R0, [R1+0x138] ;  /* 0x0001380001007983 */ /* 0x000ea20000300800 */
[----:B------:R-:W-:-:S02]  /*184dc0*/  LOP3.LUT P3, RZ, R13, 0x10, RZ, 0xc0, !PT ;  /* 0x000000100dff7812 */ /* 0x000fc4000786c0ff */
[----:B------:R-:W-:Y:S01]  /*184dd0*/  LOP3.LUT P2, RZ, R13, 0x20, RZ, 0xc0, !PT ;  /* 0x000000200dff7812 */ /* 0x000fe2000784c0ff */
[----:B------:R-:W3:Y:S04]  /*184de0*/  LDL.LU.64 R28, [R1+0x6e8] ;  /* 0x0006e800011c7983 */ /* 0x000ee80000300a00 */
[----:B------:R-:W4:Y:S04]  /*184df0*/  LDL.LU.64 R4, [R1+0x6f0] ;  /* 0x0006f00001047983 */ /* 0x000f280000300a00 */
[----:B------:R-:W4:Y:S01]  /*184e00*/  LDL.LU R17, [R1+0x13c] ;  /* 0x00013c0001117983 */ /* 0x000f220000300800 */
[----:B--2---:R-:W-:-:S05]  /*184e10*/  PRMT R15, R0, 0x7770, RZ ;  /* 0x00007770000f7816 */ /* 0x004fca00000000ff */
[----:B---3--:R1:W-:Y:S02]  /*184e20*/  @P3 STG.E.U8 desc[UR62][R6.64], R15 ;  /* 0x0000000f06003986 */ /* 0x0083e4000c10113e */
[----:B-1----:R-:W-:Y:S02]  /*184e30*/  PRMT R15, R0, 0x7771, RZ ;  /* 0x00007771000f7816 */ /* 0x002fe400000000ff */
[----:B------:R-:W2:Y:S04]  /*184e40*/  LDL.LU.64 R6, [R1+0x6f8] ;  /* 0x0006f80001067983 */ /* 0x000ea80000300a00 */
        /* <DEDUP_REMOVED lines=35> */
[----:B------:R-:W-:-:S05]  /*185080*/  PRMT R15, R0, 0x7772, RZ ;  /* 0x00007772000f7816 */ /* 0x000fca00000000ff */
[----:B------:R1:W-:Y:S02]  /*185090*/  @P1 STG.E.U8 desc[UR62][R26.64], R15 ;  /* 0x0000000f1a001986 */ /* 0x0003e4000c10113e */
[----:B------:R-:W-:Y:S02]  /*1850a0*/  @P6 LOP3.LUT R16, R16, 0x800, RZ, 0xfc, !PT ;  /* 0x0000080010106812 */ /* 0x000fe400078efcff */
[----:B------:R-:W-:Y:S02]  /*1850b0*/  LOP3.LUT P6, RZ, R13, 0x40, RZ, 0xc0, !PT ;  /* 0x000000400dff7812 */ /* 0x000fe400078cc0ff */
[----:B-1----:R-:W-:Y:S02]  /*1850c0*/  PRMT R15, R0, 0x7773, RZ ;  /* 0x00007773000f7816 */ /* 0x002fe400000000ff */
[----:B------:R-:W4:Y:S04]  /*1850d0*/  LDL.LU R0, [R1+0x124] ;  /* 0x0001240001007983 */ /* 0x000f280000300800 */
        /* <DEDUP_REMOVED lines=56> */
[----:B-1----:R-:W3:Y:S04]  /*185460*/  LDL.LU.64 R10, [R1+0x770] ;  /* 0x00077000010a7983 */ /* 0x002ee80000300a00 */
[----:B------:R-:W4:Y:S04]  /*185470*/  LDL.LU.64 R22, [R1+0x778] ;  /* 0x0007780001167983 */ /* 0x000f280000300a00 */
[----:B------:R-:W3:Y:S04]  /*185480*/  LDL.LU.64 R26, [R1+0x780] ;  /* 0x00078000011a7983 */ /* 0x000ee80000300a00 */
[----:B------:R-:W3:Y:S01]  /*185490*/  LDL.LU R24, [R1+0x12c] ;  /* 0x00012c0001187983 */ /* 0x000ee20000300800 */
[----:B------:R-:W-:-:S02]  /*1854a0*/  LOP3.LUT P3, RZ, R12, 0x40, RZ, 0xc0, !PT ;  /* 0x000000400cff7812 */ /* 0x000fc4000786c0ff */
[----:B------:R-:W-:Y:S01]  /*1854b0*/  LOP3.LUT P2, RZ, R13, 0x4000, RZ, 0xc0, !PT ;  /* 0x000040000dff7812 */ /* 0x000fe2000784c0ff */
[----:B------:R-:W4:Y:S01]  /*1854c0*/  LDL.LU.64 R28, [R1+0x788] ;  /* 0x00078800011c7983 */ /* 0x000f220000300a00 */
[----:B------:R-:W-:-:S03]  /*1854d0*/  PRMT R15, R3, 0x7773, RZ ;  /* 0x00007773030f7816 */ /* 0x000fc600000000ff */
[----:B------:R-:W4:Y:S04]  /*1854e0*/  LDL.LU.64 R4, [R1+0x790] ;  /* 0x0007900001047983 */ /* 0x000f280000300a00 */
[----:B------:R-:W4:Y:S04]  /*1854f0*/  LDL.LU R0, [R1+0x110] ;  /* 0x0001100001007983 */ /* 0x000f280000300800 */
[----:B--2---:R1:W-:Y:S04]  /*185500*/  @P3 STG.E.U8 desc[UR62][R6.64], R15 ;  /* 0x0000000f06003986 */ /* 0x0043e8000c10113e */
[----:B-1----:R-:W2:Y:S01]  /*185510*/  LDL.LU.64 R6, [R1+0x798] ;  /* 0x0007980001067983 */ /* 0x002ea20000300a00 */
[----:B---3--:R-:W-:-:S05]  /*185520*/  PRMT R15, R24, 0x7770, RZ ;  /* 0x00007770180f7816 */ /* 0x008fca00000000ff */
[----:B------:R1:W-:Y:S04]  /*185530*/  @P2 STG.E.U8 desc[UR62][R10.64], R15 ;  /* 0x0000000f0a002986 */ /* 0x0003e8000c10113e */
        /* <DEDUP_REMOVED lines=27> */
[----:B------:R-:W-:Y:S01]  /*1856f0*/  PRMT R15, R24, 0x7771, RZ ;  /* 0x00007771180f7816 */ /* 0x000fe200000000ff */
[----:B------:R-:W3:Y:S04]  /*185700*/  LDL.LU.64 R20, [R1+0x7c0] ;  /* 0x0007c00001147983 */ /* 0x000ee80000300a00 */
[----:B------:R-:W-:Y:S01]  /*185710*/  @P6 LOP3.LUT R16, R16, 0x4, RZ, 0xfc, !PT ;  /* 0x0000000410106812 */ /* 0x000fe200078efcff */
[----:B------:R-:W3:Y:S01]  /*185720*/  LDL.LU R3, [R1+0x118] ;  /* 0x0001180001037983 */ /* 0x000ee20000300800 */
[----:B------:R-:W-:-:S02]  /*185730*/  LOP3.LUT P6, RZ, R13, 0x10000, RZ, 0xc0, !PT ;  /* 0x000100000dff7812 */ /* 0x000fc400078cc0ff */
[----:B------:R-:W-:Y:S01]  /*185740*/  LOP3.LUT R16, R16, 0xfffffff7, RZ, 0xc0, !PT ;  /* 0xfffffff710107812 */ /* 0x000fe200078ec0ff */
[----:B----4-:R1:W-:Y:S04]  /*185750*/  @P1 STG.E.U8 desc[UR62][R22.64], R15 ;  /* 0x0000000f16001986 */ /* 0x0103e8000c10113e */
[----:B------:R-:W4:Y:S06]  /*185760*/  LDL.LU.64 R8, [R1+0x7c8] ;  /* 0x0007c80001087983 */ /* 0x000f2c0000300a00 */
[----:B------:R-:W-:-:S02]  /*185770*/  @P6 LOP3.LUT R16, R16, 0x8, RZ, 0xfc, !PT ;  /* 0x0000000810106812 */ /* 0x000fc400078efcff */
[----:B------:R-:W-:Y:S02]  /*185780*/  LOP3.LUT P6, RZ, R12, 0x100, RZ, 0xc0, !PT ;  /* 0x000001000cff7812 */ /* 0x000fe400078cc0ff */
[----:B-1----:R-:W-:-:S05]  /*185790*/  PRMT R15, R24, 0x7772, RZ ;  /* 0x00007772180f7816 */ /* 0x002fca00000000ff */
[----:B------:R1:W-:Y:S02]  /*1857a0*/  @P0 STG.E.U8 desc[UR62][R26.64], R15 ;  /* 0x0000000f1a000986 */ /* 0x0003e4000c10113e */
[----:B-1----:R-:W-:Y:S02]  /*1857b0*/  PRMT R15, R24, 0x7773, RZ ;  /* 0x00007773180f7816 */ /* 0x002fe400000000ff */
        /* <DEDUP_REMOVED lines=8> */
[----:B------:R-:W-:Y:S02]  /*185840*/  LOP3.LUT P6, RZ, R16, 0x4, RZ, 0xc0, !PT ;  /* 0x0000000410ff7812 */ /* 0x000fe400078cc0ff */
        /* <DEDUP_REMOVED lines=8> */
[----:B------:R-:W-:-:S03]  /*1858d0*/  LOP3.LUT P6, RZ, R16, 0x1, RZ, 0xc0, !PT ;  /* 0x0000000110ff7812 */ /* 0x000fc600078cc0ff */
[----:B------:R-:W2:Y:S01]  /*1858e0*/  LDL.LU.64 R16, [R1+0x7b0] ;  /* 0x0007b00001107983 */ /* 0x000ea20000300a00 */
[----:B------:R-:W-:-:S03]  /*1858f0*/  PRMT R15, R0, 0x7773, RZ ;  /* 0x00007773000f7816 */ /* 0x000fc600000000ff */
[----:B------:R-:W2:Y:S01]  /*185900*/  LDL.LU R0, [R1+0x5090] ;  /* 0x0050900001007983 */ /* 0x000ea20000300800 */
[C---:B------:R-:W-:Y:S02]  /*185910*/  LOP3.LUT P5, RZ, R13.reuse, 0x100000, RZ, 0xc0, !PT ;  /* 0x001000000dff7812 */ /* 0x040fe400078ac0ff */
[----:B------:R-:W-:Y:S02]  /*185920*/  LOP3.LUT P4, RZ, R13, 0x200000, RZ, 0xc0, !PT ;  /* 0x002000000dff7812 */ /* 0x000fe4000788c0ff */
[----:B------:R-:W-:Y:S01]  /*185930*/  LOP3.LUT P3, RZ, R12, 0x2000, RZ, 0xc0, !PT ;  /* 0x000020000cff7812 */ /* 0x000fe2000786c0ff */
[----:B---3--:R1:W-:Y:S04]  /*185940*/  @P6 STG.E.U8 desc[UR62][R10.64], R15 ;  /* 0x0000000f0a006986 */ /* 0x0083e8000c10113e */
[----:B-1----:R-:W3:Y:S01]  /*185950*/  LDL.LU.64 R10, [R1+0x5088] ;  /* 0x00508800010a7983 */ /* 0x002ee20000300a00 */
[----:B------:R-:W-:-:S02]  /*185960*/  LOP3.LUT P6, RZ, R14, 0x80000000, RZ, 0xc0, !PT ;  /* 0x800000000eff7812 */ /* 0x000fc400078cc0ff */
[----:B------:R-:W-:-:S11]  /*185970*/  PRMT R15, R2, 0x7770, RZ ;  /* 0x00007770020f7816 */ /* 0x000fd600000000ff */
        /* <DEDUP_REMOVED lines=11> */
[----:B-1----:R-:W-:-:S05]  /*185a30*/  PRMT R15, R3, 0x7770, RZ ;  /* 0x00007770030f7816 */ /* 0x002fca00000000ff */
[----:B------:R1:W-:Y:S01]  /*185a40*/  @P5 STG.E.U8 desc[UR62][R24.64], R15 ;  /* 0x0000000f18005986 */ /* 0x0003e2000c10113e */
[----:B------:R-:W-:Y:S02]  /*185a50*/  LOP3.LUT P1, RZ, R13, 0x400000, RZ, 0xc0, !PT ;  /* 0x004000000dff7812 */ /* 0x000fe4000782c0ff */
[----:B-1----:R-:W-:Y:S01]  /*185a60*/  PRMT R15, R3, 0x7771, RZ ;  /* 0x00007771030f7816 */ /* 0x002fe200000000ff */
[----:B------:R-:W2:Y:S04]  /*185a70*/  LDL.LU.64 R24, [R1+0x800] ;  /* 0x0008000001187983 */ /* 0x000ea80000300a00 */
[----:B------:R1:W-:Y:S01]  /*185a80*/  @P4 STG.E.U8 desc[UR62][R22.64], R15 ;  /* 0x0000000f16004986 */ /* 0x0003e2000c10113e */
[----:B------:R-:W-:Y:S02]  /*185a90*/  LOP3.LUT P0, RZ, R13, 0x800000, RZ, 0xc0, !PT ;  /* 0x008000000dff7812 */ /* 0x000fe4000780c0ff */
[----:B-1----:R-:W-:-:S05]  /*185aa0*/  PRMT R15, R3, 0x7772, RZ ;  /* 0x00007772030f7816 */ /* 0x002fca00000000ff */
[----:B------:R1:W-:Y:S02]  /*185ab0*/  @P3 STG.E.U8 desc[UR62][R26.64], R15 ;  /* 0x0000000f1a003986 */ /* 0x0003e4000c10113e */
[----:B-1----:R-:W-:-:S05]  /*185ac0*/  PRMT R15, R3, 0x7773, RZ ;  /* 0x00007773030f7816 */ /* 0x002fca00000000ff */
[----:B------:R3:W-:Y:S02]  /*185ad0*/  @P2 STG.E.U8 desc[UR62][R28.64], R15 ;  /* 0x0000000f1c002986 */ /* 0x0007e4000c10113e */
[----:B---3--:R-:W-:-:S05]  /*185ae0*/  PRMT R15, R11, 0x7770, RZ ;  /* 0x000077700b0f7816 */ /* 0x008fca00000000ff */
[----:B------:R1:W-:Y:S02]  /*185af0*/  @P1 STG.E.U8 desc[UR62][R4.64], R15 ;  /* 0x0000000f04001986 */ /* 0x0003e4000c10113e */
[----:B-1----:R-:W-:-:S05]  /*185b00*/  PRMT R15, R11, 0x7771, RZ ;  /* 0x000077710b0f7816 */ /* 0x002fca00000000ff */
[----:B------:R1:W-:Y:S04]  /*185b10*/  @P0 STG.E.U8 desc[UR62][R6.64], R15 ;  /* 0x0000000f06000986 */ /* 0x0003e8000c10113e */
[----:B-1----:R-:W3:Y:S01]  /*185b20*/  LDL.LU.64 R6, [R1+0x808] ;  /* 0x0008080001067983 */ /* 0x002ee20000300a00 */
[C---:B------:R-:W-:Y:S02]  /*185b30*/  LOP3.LUT P3, RZ, R12.reuse, 0x8000, RZ, 0xc0, !PT ;  /* 0x000080000cff7812 */ /* 0x040fe4000786c0ff */
[----:B------:R-:W-:Y:S01]  /*185b40*/  LOP3.LUT P2, RZ, R12, 0x10000, RZ, 0xc0, !PT ;  /* 0x000100000cff7812 */ /* 0x000fe2000784c0ff */
[----:B------:R-:W4:Y:S01]  /*185b50*/  LDL.LU.64 R22, [R1+0x810] ;  /* 0x0008100001167983 */ /* 0x000f220000300a00 */
[----:B------:R-:W-:-:S03]  /*185b60*/  PRMT R15, R11, 0x7772, RZ ;  /* 0x000077720b0f7816 */ /* 0x000fc600000000ff */
[----:B------:R-:W4:Y:S04]  /*185b70*/  LDL.LU.64 R26, [R1+0x818] ;  /* 0x00081800011a7983 */ /* 0x000f280000300a00 */
[----:B------:R-:W4:Y:S04]  /*185b80*/  LDL.LU.64 R2, [R1+0x820] ;  /* 0x0008200001027983 */ /* 0x000f280000300a00 */
[----:B------:R-:W4:Y:S04]  /*185b90*/  LDL.LU R29, [R1+0x100] ;  /* 0x00010000011d7983 */ /* 0x000f280000300800 */
[----:B------:R-:W4:Y:S04]  /*185ba0*/  LDL.LU.64 R4, [R1+0x828] ;  /* 0x0008280001047983 */ /* 0x000f280000300a00 */
[----:B--2---:R1:W-:Y:S02]  /*185bb0*/  @P3 STG.E.U8 desc[UR62][R24.64], R15 ;  /* 0x0000000f18003986 */ /* 0x0043e4000c10113e */
[----:B-1----:R-:W-:-:S02]  /*185bc0*/  PRMT R15, R11, 0x7773, RZ ;  /* 0x000077730b0f7816 */ /* 0x002fc400000000ff */
[----:B------:R-:W2:Y:S04]  /*185bd0*/  LDL.LU R11, [R1+0x5080] ;  /* 0x00508000010b7983 */ /* 0x000ea80000300800 */
[----:B---3--:R1:W-:Y:S04]  /*185be0*/  @P2 STG.E.U8 desc[UR62][R6.64], R15 ;  /* 0x0000000f06002986 */ /* 0x0083e8000c10113e */
[----:B-1----:R-:W3:Y:S04]  /*185bf0*/  LDL.LU.64 R6, [R1+0x830] ;  /* 0x0008300001067983 */ /* 0x002ee80000300a00 */
[----:B------:R-:W2:Y:S04]  /*185c00*/  LDL.LU R15, [R1+0x104] ;  /* 0x00010400010f7983 */ /* 0x000ea80000300800 */
        /* <DEDUP_REMOVED lines=29> */
[C---:B------:R-:W-:Y:S02]  /*185de0*/  LOP3.LUT P0, RZ, R13.reuse, 0x2000000, RZ, 0xc0, !PT ;  /* 0x020000000dff7812 */ /* 0x040fe4000780c0ff */
[----:B------:R-:W-:Y:S01]  /*185df0*/  LOP3.LUT P4, RZ, R13, 0x40000000, RZ, 0xc0, !PT ;  /* 0x400000000dff7812 */ /* 0x000fe2000788c0ff */
[----:B------:R-:W2:Y:S04]  /*185e00*/  LDL.LU.64 R8, [R1+0x860] ;  /* 0x0008600001087983 */ /* 0x000ea80000300a00 */
[----:B------:R-:W-:-:S02]  /*185e10*/  @P6 LOP3.LUT R14, R14, 0x4000000, RZ, 0xfc, !PT ;  /* 0x040000000e0e6812 */ /* 0x000fc400078efcff */
[----:B------:R-:W-:Y:S02]  /*185e20*/  LOP3.LUT P6, RZ, R12, 0x40000, RZ, 0xc0, !PT ;  /* 0x000400000cff7812 */ /* 0x000fe400078cc0ff */
[----:B------:R-:W-:Y:S02]  /*185e30*/  LOP3.LUT R14, R14, 0xf7ffffff, RZ, 0xc0, !PT ;  /* 0xf7ffffff0e0e7812 */ /* 0x000fe400078ec0ff */
[----:B------:R-:W-:Y:S02]  /*185e40*/  LOP3.LUT P3, RZ, R13, 0x80000000, RZ, 0xc0, !PT ;  /* 0x800000000dff7812 */ /* 0x000fe4000786c0ff */
[----:B----4-:R-:W-:-:S05]  /*185e50*/  PRMT R13, R29, 0x7770, RZ ;  /* 0x000077701d0d7816 */ /* 0x010fca00000000ff */
[----:B------:R1:W-:Y:S02]  /*185e60*/  @P1 STG.E.U8 desc[UR62][R22.64], R13 ;  /* 0x0000000d16001986 */ /* 0x0003e4000c10113e */
[----:B------:R-:W-:Y:S02]  /*185e70*/  @P6 LOP3.LUT R14, R14, 0x8000000, RZ, 0xfc, !PT ;  /* 0x080000000e0e6812 */ /* 0x000fe400078efcff */
[----:B------:R-:W-:Y:S02]  /*185e80*/  LOP3.LUT P6, RZ, R12, 0x20000, RZ, 0xc0, !PT ;  /* 0x000200000cff7812 */ /* 0x000fe400078cc0ff */
[C---:B-1----:R-:W-:Y:S01]  /*185e90*/  PRMT R13, R29.reuse, 0x7771, RZ ;  /* 0x000077711d0d7816 */ /* 0x042fe200000000ff */
[----:B------:R-:W4:Y:S04]  /*185ea0*/  LDL.LU.64 R22, [R1+0x868] ;  /* 0x0008680001167983 */ /* 0x000f280000300a00 */
[----:B------:R1:W-:Y:S02]  /*185eb0*/  @P0 STG.E.U8 desc[UR62][R26.64], R13 ;  /* 0x0000000d1a000986 */ /* 0x0003e4000c10113e */
[----:B-1----:R-:W-:-:S02]  /*185ec0*/  PRMT R13, R29, 0x7772, RZ ;  /* 0x000077721d0d7816 */ /* 0x002fc400000000ff */
[----:B------:R-:W4:Y:S04]  /*185ed0*/  LDL.LU.64 R26, [R1+0x870] ;  /* 0x00087000011a7983 */ /* 0x000f280000300a00 */
[----:B------:R1:W-:Y:S01]  /*185ee0*/  @P6 STG.E.U8 desc[UR62][R2.64], R13 ;  /* 0x0000000d02006986 */ /* 0x0003e2000c10113e */
[C---:B------:R-:W-:Y:S02]  /*185ef0*/  LOP3.LUT P6, RZ, R14.reuse, 0x8000000, RZ, 0xc0, !PT ;  /* 0x080000000eff7812 */ /* 0x040fe400078cc0ff */
[----:B-1----:R-:W-:Y:S01]  /*185f00*/  PRMT R13, R29, 0x7773, RZ ;  /* 0x000077731d0d7816 */ /* 0x002fe200000000ff */
[----:B------:R-:W4:Y:S10]  /*185f10*/  LDL.LU.64 R2, [R1+0x878] ;  /* 0x0008780001027983 */ /* 0x000f340000300a00 */
[----:B------:R1:W-:Y:S01]  /*185f20*/  @P6 STG.E.U8 desc[UR62][R4.64], R13 ;  /* 0x0000000d04006986 */ /* 0x0003e2000c10113e */
[----:B------:R-:W-:-:S03]  /*185f30*/  LOP3.LUT P6, RZ, R14, 0x4000000, RZ, 0xc0, !PT ;  /* 0x040000000eff7812 */ /* 0x000fc600078cc0ff */
[----:B------:R-:W4:Y:S01]  /*185f40*/  LDL.LU.64 R28, [R1+0x880] ;  /* 0x00088000011c7983 */ /* 0x000f220000300a00 */
[----:B-1----:R-:W-:-:S03]  /*185f50*/  PRMT R13, R15, 0x7770, RZ ;  /* 0x000077700f0d7816 */ /* 0x002fc600000000ff */
[----:B------:R-:W4:Y:S06]  /*185f60*/  LDL.LU.64 R4, [R1+0x888] ;  /* 0x0008880001047983 */ /* 0x000f2c0000300a00 */
        /* <DEDUP_REMOVED lines=16> */
[----:B------:R-:W-:-:S03]  /*186070*/  LOP3.LUT P0, RZ, R11, 0x1, RZ, 0xc0, !PT ;  /* 0x000000010bff7812 */ /* 0x000fc6000780c0ff */
        /* <DEDUP_REMOVED lines=26> */
[----:B------:R-:W-:Y:S01]  /*186220*/  LOP3.LUT R14, R14, 0xffffefff, RZ, 0xc0, !PT ;  /* 0xffffefff0e0e7812 */ /* 0x000fe200078ec0ff */
[----:B------:R-:W2:Y:S01]  /*186230*/  LDL.LU.64 R28, [R1+0x8a8] ;  /* 0x0008a800011c7983 */ /* 0x000ea20000300a00 */
[----:B------:R-:W-:-:S02]  /*186240*/  LOP3.LUT P3, RZ, R11, 0x2, RZ, 0xc0, !PT ;  /* 0x000000020bff7812 */ /* 0x000fc4000786c0ff */
[----:B------:R-:W-:Y:S01]  /*186250*/  LOP3.LUT P2, RZ, R12, 0x2000000, RZ, 0xc0, !PT ;  /* 0x020000000cff7812 */ /* 0x000fe2000784c0ff */
[----:B------:R-:W2:Y:S01]  /*186260*/  LDL.LU.64 R26, [R1+0x8b0] ;  /* 0x0008b000011a7983 */ /* 0x000ea20000300a00 */
[----:B------:R-:W-:Y:S02]  /*186270*/  PRMT R13, R24, 0x7771, RZ ;  /* 0x00007771180d7816 */ /* 0x000fe400000000ff */
[----:B------:R-:W-:Y:S01]  /*186280*/  LOP3.LUT P1, RZ, R12, 0x4000000, RZ, 0xc0, !PT ;  /* 0x040000000cff7812 */ /* 0x000fe2000782c0ff */
[----:B------:R-:W2:Y:S02]  /*186290*/  LDL.LU.64 R2, [R1+0x8b8] ;  /* 0x0008b80001027983 */ /* 0x000ea40000300a00 */
[----:B------:R-:W-:Y:S02]  /*1862a0*/  @P6 LOP3.LUT R14, R14, 0x1000, RZ, 0xfc, !PT ;  /* 0x000010000e0e6812 */ /* 0x000fe400078efcff */
[----:B------:R-:W-:Y:S01]  /*1862b0*/  LOP3.LUT P6, RZ, R11, 0x40, RZ, 0xc0, !PT ;  /* 0x000000400bff7812 */ /* 0x000fe200078cc0ff */
[----:B------:R-:W2:Y:S01]  /*1862c0*/  LDL.LU R16, [R1+0xf4] ;  /* 0x0000f40001107983 */ /* 0x000ea20000300800 */
        /* <DEDUP_REMOVED lines=18> */
[----:B------:R-:W-:Y:S02]  /*1863f0*/  LOP3.LUT P6, RZ, R12, 0x8000000, RZ, 0xc0, !PT ;  /* 0x080000000cff7812 */ /* 0x000fe400078cc0ff */
[----:B------:R-:W-:Y:S01]  /*186400*/  PRMT R12, R24, 0x7772, RZ ;  /* 0x00007772180c7816 */ /* 0x000fe200000000ff */
[----:B---3--:R1:W-:Y:S04]  /*186410*/  @P3 STG.E.U8 desc[UR62][R4.64], R13 ;  /* 0x0000000d04003986 */ /* 0x0083e8000c10113e */
[----:B-1----:R-:W3:Y:S04]  /*186420*/  LDL.LU.64 R4, [R1+0x8c0] ;  /* 0x0008c00001047983 */ /* 0x002ee80000300a00 */
[----:B------:R-:W2:Y:S04]  /*186430*/  LDL.LU R17, [R1+0xf8] ;  /* 0x0000f80001117983 */ /* 0x000ea80000300800 */
[----:B----4-:R1:W-:Y:S04]  /*186440*/  @P2 STG.E.U8 desc[UR62][R6.64], R12 ;  /* 0x0000000c06002986 */ /* 0x0103e8000c10113e */
[----:B-1----:R-:W4:Y:S04]  /*186450*/  LDL.LU.64 R6, [R1+0x8c8] ;  /* 0x0008c80001067983 */ /* 0x002f280000300a00 */
[----:B------:R-:W2:Y:S04]  /*186460*/  LDL.LU.64 R18, [R1+0x8e8] ;  /* 0x0008e80001127983 */ /* 0x000ea80000300a00 */
[----:B--2---:R1:W-:Y:S04]  /*186470*/  STL.64 [R1+0x5050], R18 ;  /* 0x0050501201007387 */ /* 0x0043e80000100a00 */
[----:B-1----:R-:W2:Y:S04]  /*186480*/  LDL.LU.64 R18, [R1+0x8e0] ;  /* 0x0008e00001127983 */ /* 0x002ea80000300a00 */
[----:B--2---:R1:W-:Y:S04]  /*186490*/  STL.64 [R1+0x5058], R18 ;  /* 0x0050581201007387 */ /* 0x0043e80000100a00 */
[----:B-1----:R-:W2:Y:S01]  /*1864a0*/  LDL.LU.64 R18, [R1+0x8d8] ;  /* 0x0008d80001127983 */ /* 0x002ea20000300a00 */
[----:B------:R-:W-:-:S02]  /*1864b0*/  LOP3.LUT P0, RZ, R11, 0x4, RZ, 0xc0, !PT ;  /* 0x000000040bff7812 */ /* 0x000fc4000780c0ff */
[----:B------:R-:W-:Y:S02]  /*1864c0*/  LOP3.LUT R14, R14, 0xfff7ffff, RZ, 0xc0, !PT ;  /* 0xfff7ffff0e0e7812 */ /* 0x000fe400078ec0ff */
[----:B------:R-:W-:Y:S02]  /*1864d0*/  PRMT R12, R24, 0x7773, RZ ;  /* 0x00007773180c7816 */ /* 0x000fe400000000ff */
[----:B------:R-:W-:Y:S02]  /*1864e0*/  @P6 LOP3.LUT R14, R14, 0x80000, RZ, 0xfc, !PT ;  /* 0x000800000e0e6812 */ /* 0x000fe400078efcff */
[----:B------:R-:W-:Y:S01]  /*1864f0*/  LOP3.LUT P6, RZ, R11, 0x8, RZ, 0xc0, !PT ;  /* 0x000000080bff7812 */ /* 0x000fe200078cc0ff */
        /* <DEDUP_REMOVED lines=8> */
[----:B------:R-:W2:Y:S04]  /*186580*/  LDL.LU R28, [R1+0xfc] ;  /* 0x0000fc00011c7983 */ /* 0x000ea80000300800 */
[----:B------:R-:W2:Y:S01]  /*186590*/  LDL.LU.64 R20, [R1+0x8f0] ;  /* 0x0008f00001147983 */ /* 0x000ea20000300a00 */
[----:B-1----:R-:W-:-:S03]  /*1865a0*/  PRMT R12, R16, 0x7772, RZ ;  /* 0x00007772100c7816 */ /* 0x002fc600000000ff */
[----:B------:R-:W2:Y:S04]  /*1865b0*/  LDL.LU.64 R8, [R1+0x8f8] ;  /* 0x0008f80001087983 */ /* 0x000ea80000300a00 */
[----:B---3--:R1:W-:Y:S01]  /*1865c0*/  @P6 STG.E.U8 desc[UR62][R4.64], R12 ;  /* 0x0000000c04006986 */ /* 0x0083e2000c10113e */
[----:B------:R-:W-:-:S03]  /*1865d0*/  LOP3.LUT P6, RZ, R14, 0x40000, RZ, 0xc0, !PT ;  /* 0x000400000eff7812 */ /* 0x000fc600078cc0ff */
[----:B------:R-:W3:Y:S04]  /*1865e0*/  LDL.LU R29, [R1+0xe0] ;  /* 0x0000e000011d7983 */ /* 0x000ee80000300800 */
[----:B------:R-:W3:Y:S01]  /*1865f0*/  LDL.LU.64 R24, [R1+0x900] ;  /* 0x0009000001187983 */ /* 0x000ee20000300a00 */
[----:B-1----:R-:W-:-:S03]  /*186600*/  PRMT R12, R16, 0x7773, RZ ;  /* 0x00007773100c7816 */ /* 0x002fc600000000ff */
[----:B------:R-:W3:Y:S04]  /*186610*/  LDL.LU.64 R22, [R1+0x908] ;  /* 0x0009080001167983 */ /* 0x000ee80000300a00 */
[----:B----4-:R1:W-:Y:S01]  /*186620*/  @P6 STG.E.U8 desc[UR62][R6.64], R12 ;  /* 0x0000000c06006986 */ /* 0x0103e2000c10113e */
[----:B------:R-:W-:-:S03]  /*186630*/  LOP3.LUT P6, RZ, R14, 0x20000, RZ, 0xc0, !PT ;  /* 0x000200000eff7812 */ /* 0x000fc600078cc0ff */
[----:B------:R-:W4:Y:S04]  /*186640*/  LDL.LU.64 R26, [R1+0x910] ;  /* 0x00091000011a7983 */ /* 0x000f280000300a00 */
[----:B------:R-:W3:Y:S01]  /*186650*/  LDL.LU.64 R2, [R1+0x918] ;  /* 0x0009180001027983 */ /* 0x000ee20000300a00 */
[----:B-1----:R-:W-:-:S03]  /*186660*/  PRMT R12, R17, 0x7770, RZ ;  /* 0x00007770110c7816 */ /* 0x002fc600000000ff */
[----:B------:R-:W3:Y:S04]  /*186670*/  LDL.LU.64 R4, [R1+0x920] ;  /* 0x0009200001047983 */ /* 0x000ee80000300a00 */
        /* <DEDUP_REMOVED lines=13> */
[----:B------:R-:W-:Y:S02]  /*186750*/  LOP3.LUT P4, RZ, R10, 0x1, RZ, 0xc0, !PT ;  /* 0x000000010aff7812 */ /* 0x000fe4000788c0ff */
[----:B------:R-:W-:-:S02]  /*186760*/  LOP3.LUT P3, RZ, R11, 0x100, RZ, 0xc0, !PT ;  /* 0x000001000bff7812 */ /* 0x000fc4000786c0ff */
[----:B------:R-:W-:Y:S02]  /*186770*/  LOP3.LUT P2, RZ, R11, 0x200, RZ, 0xc0, !PT ;  /* 0x000002000bff7812 */ /* 0x000fe4000784c0ff */
        /* <DEDUP_REMOVED lines=10> */
[----:B---3--:R1:W-:Y:S02]  /*186820*/  @P5 STG.E.U8 desc[UR62][R24.64], R12 ;  /* 0x0000000c18005986 */ /* 0x0083e4000c10113e */
[----:B-1----:R-:W-:-:S05]  /*186830*/  PRMT R12, R28, 0x7773, RZ ;  /* 0x000077731c0c7816 */ /* 0x002fca00000000ff */
        /* <DEDUP_REMOVED lines=48> */
[----:B------:R-:W-:Y:S02]  /*186b40*/  LOP3.LUT P2, RZ, R11, 0x800, RZ, 0xc0, !PT ;  /* 0x000008000bff7812 */ /* 0x000fe4000784c0ff */
[----:B------:R-:W-:Y:S02]  /*186b50*/  LOP3.LUT P1, RZ, R10, 0x8, RZ, 0xc0, !PT ;  /* 0x000000080aff7812 */ /* 0x000fe4000782c0ff */
[----:B------:R-:W-:Y:S02]  /*186b60*/  PRMT R12, R26, 0x7771, RZ ;  /* 0x000077711a0c7816 */ /* 0x000fe400000000ff */
[----:B------:R-:W-:Y:S01]  /*186b70*/  LOP3.LUT P0, RZ, R10, 0x10, RZ, 0xc0, !PT ;  /* 0x000000100aff7812 */ /* 0x000fe2000780c0ff */
[----:B------:R-:W2:Y:S02]  /*186b80*/  LDL.LU.64 R20, [R1+0x988] ;  /* 0x0009880001147983 */ /* 0x000ea40000300a00 */
[----:B------:R-:W-:-:S02]  /*186b90*/  @P6 LOP3.LUT R14, R14, 0x400, RZ, 0xfc, !PT ;  /* 0x000004000e0e6812 */ /* 0x000fc400078efcff */
[----:B------:R-:W-:Y:S02]  /*186ba0*/  LOP3.LUT P6, RZ, R11, 0x2000, RZ, 0xc0, !PT ;  /* 0x000020000bff7812 */ /* 0x000fe400078cc0ff */
[----:B------:R-:W-:Y:S01]  /*186bb0*/  LOP3.LUT R14, R14, 0xfffff7ff, RZ, 0xc0, !PT ;  /* 0xfffff7ff0e0e7812 */ /* 0x000fe200078ec0ff */
[----:B---3--:R1:W-:Y:S10]  /*186bc0*/  @P2 STG.E.U8 desc[UR62][R8.64], R12 ;  /* 0x0000000c08002986 */ /* 0x0083f4000c10113e */
[----:B------:R-:W-:-:S02]  /*186bd0*/  @P6 LOP3.LUT R14, R14, 0x800, RZ, 0xfc, !PT ;  /* 0x000008000e0e6812 */ /* 0x000fc400078efcff */
[C---:B-1----:R-:W-:Y:S02]  /*186be0*/  PRMT R12, R26.reuse, 0x7772, RZ ;  /* 0x000077721a0c7816 */ /* 0x042fe400000000ff */
[----:B------:R-:W-:Y:S01]  /*186bf0*/  LOP3.LUT P6, RZ, R11, 0x1000, RZ, 0xc0, !PT ;  /* 0x000010000bff7812 */ /* 0x000fe200078cc0ff */
[----:B------:R-:W3:Y:S04]  /*186c00*/  LDL.LU.64 R8, [R1+0x990] ;  /* 0x0009900001087983 */ /* 0x000ee80000300a00 */
[----:B----4-:R1:W-:Y:S02]  /*186c10*/  @P1 STG.E.U8 desc[UR62][R22.64], R12 ;  /* 0x0000000c16001986 */ /* 0x0103e4000c10113e */
[----:B-1----:R-:W-:Y:S02]  /*186c20*/  PRMT R12, R26, 0x7773, RZ ;  /* 0x000077731a0c7816 */ /* 0x002fe400000000ff */
[----:B------:R-:W4:Y:S04]  /*186c30*/  LDL.LU.64 R22, [R1+0x998] ;  /* 0x0009980001167983 */ /* 0x000f280000300a00 */
[----:B------:R-:W3:Y:S04]  /*186c40*/  LDL.LU.64 R26, [R1+0x9a0] ;  /* 0x0009a000011a7983 */ /* 0x000ee80000300a00 */
[----:B------:R1:W-:Y:S02]  /*186c50*/  @P0 STG.E.U8 desc[UR62][R2.64], R12 ;  /* 0x0000000c02000986 */ /* 0x0003e4000c10113e */
[----:B-1----:R-:W-:-:S02]  /*186c60*/  PRMT R12, R15, 0x7770, RZ ;  /* 0x000077700f0c7816 */ /* 0x002fc400000000ff */
[----:B------:R-:W3:Y:S04]  /*186c70*/  LDL.LU.64 R2, [R1+0x9a8] ;  /* 0x0009a80001027983 */ /* 0x000ee80000300a00 */
[----:B------:R-:W3:Y:S04]  /*186c80*/  LDL.LU R25, [R1+0xd4] ;  /* 0x0000d40001197983 */ /* 0x000ee80000300800 */
        /* <DEDUP_REMOVED lines=37> */
[----:B----4-:R1:W-:Y:S02]  /*186ee0*/  @P5 STG.E.U8 desc[UR62][R22.64], R12 ;  /* 0x0000000c16005986 */ /* 0x0103e4000c10113e */
        /* <DEDUP_REMOVED lines=9> */
[----:B-1----:R-:W-:-:S05]  /*186f80*/  PRMT R12, R25, 0x7772, RZ ;  /* 0x00007772190c7816 */ /* 0x002fca00000000ff */
[----:B------:R1:W-:Y:S04]  /*186f90*/  @P0 STG.E.U8 desc[UR62][R6.64], R12 ;  /* 0x0000000c06000986 */ /* 0x0003e8000c10113e */
[----:B-1----:R-:W3:Y:S04]  /*186fa0*/  LDL.LU.64 R6, [R1+0x9c8] ;  /* 0x0009c80001067983 */ /* 0x002ee80000300a00 */
[----:B------:R-:W4:Y:S04]  /*186fb0*/  LDL.LU.64 R2, [R1+0x9d0] ;  /* 0x0009d00001027983 */ /* 0x000f280000300a00 */
[----:B------:R-:W2:Y:S04]  /*186fc0*/  LDL.LU.64 R22, [R1+0x9d8] ;  /* 0x0009d80001167983 */ /* 0x000ea80000300a00 */
[----:B------:R-:W2:Y:S04]  /*186fd0*/  LDL.LU.64 R26, [R1+0x9e0] ;  /* 0x0009e000011a7983 */ /* 0x000ea80000300a00 */
[----:B------:R-:W2:Y:S01]  /*186fe0*/  LDL.LU R24, [R1+0xd8] ;  /* 0x0000d80001187983 */ /* 0x000ea20000300800 */
[----:B------:R-:W-:-:S02]  /*186ff0*/  LOP3.LUT P3, RZ, R10, 0x1000, RZ, 0xc0, !PT ;  /* 0x000010000aff7812 */ /* 0x000fc4000786c0ff */
[----:B------:R-:W-:Y:S02]  /*187000*/  LOP3.LUT P2, RZ, R11, 0x100000, RZ, 0xc0, !PT ;  /* 0x001000000bff7812 */ /* 0x000fe4000784c0ff */
[----:B------:R-:W-:Y:S01]  /*187010*/  PRMT R12, R25, 0x7773, RZ ;  /* 0x00007773190c7816 */ /* 0x000fe200000000ff */
[----:B------:R-:W4:Y:S04]  /*187020*/  LDL.LU.64 R28, [R1+0x9e8] ;  /* 0x0009e800011c7983 */ /* 0x000f280000300a00 */
[----:B------:R-:W4:Y:S04]  /*187030*/  LDL.LU.64 R4, [R1+0x9f0] ;  /* 0x0009f00001047983 */ /* 0x000f280000300a00 */
[----:B------:R-:W4:Y:S04]  /*187040*/  LDL.LU R13, [R1+0xdc] ;  /* 0x0000dc00010d7983 */ /* 0x000f280000300800 */
[----:B---3--:R2:W-:Y:S02]  /*187050*/  @P3 STG.E.U8 desc[UR62][R6.64], R12 ;  /* 0x0000000c06003986 */ /* 0x0085e4000c10113e */
[----:B--2---:R-:W-:-:S02]  /*187060*/  PRMT R12, R24, 0x7770, RZ ;  /* 0x00007770180c7816 */ /* 0x004fc400000000ff */
[----:B------:R-:W2:Y:S04]  /*187070*/  LDL.LU.64 R6, [R1+0x9f8] ;  /* 0x0009f80001067983 */ /* 0x000ea80000300a00 */
[----:B----4-:R1:W-:Y:S04]  /*187080*/  @P2 STG.E.U8 desc[UR62][R2.64], R12 ;  /* 0x0000000c02002986 */ /* 0x0103e8000c10113e */
        /* <DEDUP_REMOVED lines=21> */
[C---:B------:R-:W-:Y:S02]  /*1871e0*/  LOP3.LUT P6, RZ, R11.reuse, 0x800000, RZ, 0xc0, !PT ;  /* 0x008000000bff7812 */ /* 0x040fe400078cc0ff */
[----:B------:R-:W-:Y:S02]  /*1871f0*/  LOP3.LUT P1, RZ, R11, 0x200000, RZ, 0xc0, !PT ;  /* 0x002000000bff7812 */ /* 0x000fe4000782c0ff */
[----:B------:R-:W-:Y:S02]  /*187200*/  LOP3.LUT P0, RZ, R10, 0x2000, RZ, 0xc0, !PT ;  /* 0x000020000aff7812 */ /* 0x000fe4000780c0ff */
[----:B------:R-:W-:Y:S02]  /*187210*/  LOP3.LUT R14, R14, 0xfffffffb, RZ, 0xc0, !PT ;  /* 0xfffffffb0e0e7812 */ /* 0x000fe400078ec0ff */
[----:B------:R-:W-:Y:S01]  /*187220*/  PRMT R12, R24, 0x7771, RZ ;  /* 0x00007771180c7816 */ /* 0x000fe200000000ff */
[----:B------:R-:W4:Y:S04]  /*187230*/  LDL.LU R8, [R1+0xc0] ;  /* 0x0000c00001087983 */ /* 0x000f280000300800 */
[----:B------:R-:W4:Y:S04]  /*187240*/  LDL.LU.64 R16, [R1+0xa18] ;  /* 0x000a180001107983 */ /* 0x000f280000300a00 */
[----:B------:R-:W4:Y:S04]  /*187250*/  LDL.LU.64 R18, [R1+0xa20] ;  /* 0x000a200001127983 */ /* 0x000f280000300a00 */
[----:B------:R-:W4:Y:S01]  /*187260*/  LDL.LU.64 R20, [R1+0xa28] ;  /* 0x000a280001147983 */ /* 0x000f220000300a00 */
[----:B------:R-:W-:-:S02]  /*187270*/  @P6 LOP3.LUT R14, R14, 0x4, RZ, 0xfc, !PT ;  /* 0x000000040e0e6812 */ /* 0x000fc400078efcff */
[----:B------:R-:W-:Y:S02]  /*187280*/  LOP3.LUT P6, RZ, R11, 0x400000, RZ, 0xc0, !PT ;  /* 0x004000000bff7812 */ /* 0x000fe400078cc0ff */
[----:B------:R-:W-:Y:S01]  /*187290*/  LOP3.LUT R14, R14, 0xfffffff7, RZ, 0xc0, !PT ;  /* 0xfffffff70e0e7812 */ /* 0x000fe200078ec0ff */
[----:B------:R1:W-:Y:S10]  /*1872a0*/  @P1 STG.E.U8 desc[UR62][R22.64], R12 ;  /* 0x0000000c16001986 */ /* 0x0003f4000c10113e */
        /* <DEDUP_REMOVED lines=25> */
[----:B------:R-:W-:Y:S02]  /*187440*/  PRMT R12, R13, 0x7773, RZ ;  /* 0x000077730d0c7816 */ /* 0x000fe400000000ff */
[----:B------:R-:W-:-:S07]  /*187450*/  LOP3.LUT P5, RZ, R11, 0x4000000, RZ, 0xc0, !PT ;  /* 0x040000000bff7812 */ /* 0x000fce00078ac0ff */
[----:B---3--:R1:W-:Y:S04]  /*187460*/  @P6 STG.E.U8 desc[UR62][R2.64], R12 ;  /* 0x0000000c02006986 */ /* 0x0083e8000c10113e */
[----:B-1----:R-:W3:Y:S01]  /*187470*/  LDL.LU.64 R2, [R1+0x5028] ;  /* 0x0050280001027983 */ /* 0x002ee20000300a00 */
[----:B------:R-:W-:Y:S02]  /*187480*/  LOP3.LUT P6, RZ, R0, 0x80000000, RZ, 0xc0, !PT ;  /* 0x8000000000ff7812 */ /* 0x000fe400078cc0ff */
[----:B----4-:R-:W-:-:S11]  /*187490*/  PRMT R12, R8, 0x7770, RZ ;  /* 0x00007770080c7816 */ /* 0x010fd600000000ff */
        /* <DEDUP_REMOVED lines=12> */
[----:B------:R-:W-:Y:S02]  /*187560*/  LOP3.LUT P2, RZ, R10, 0x100000, RZ, 0xc0, !PT ;  /* 0x001000000aff7812 */ /* 0x000fe4000784c0ff */
        /* <DEDUP_REMOVED lines=16> */
[----:B-1----:R-:W4:Y:S01]  /*187670*/  LDL.LU.64 R6, [R1+0xa68] ;  /* 0x000a680001067983 */ /* 0x002f220000300a00 */
[----:B------:R-:W-:-:S02]  /*187680*/  LOP3.LUT P3, RZ, R10, 0x200000, RZ, 0xc0, !PT ;  /* 0x002000000aff7812 */ /* 0x000fc4000786c0ff */
[----:B------:R-:W-:Y:S02]  /*187690*/  LOP3.LUT P2, RZ, R10, 0x400000, RZ, 0xc0, !PT ;  /* 0x004000000aff7812 */ /* 0x000fe4000784c0ff */
[C---:B------:R-:W-:Y:S02]  /*1876a0*/  LOP3.LUT P1, RZ, R11.reuse, 0x40000000, RZ, 0xc0, !PT ;  /* 0x400000000bff7812 */ /* 0x040fe4000782c0ff */
[----:B------:R-:W-:Y:S02]  /*1876b0*/  LOP3.LUT P0, RZ, R11, 0x80000000, RZ, 0xc0, !PT ;  /* 0x800000000bff7812 */ /* 0x000fe4000780c0ff */
[C---:B------:R-:W-:Y:S01]  /*1876c0*/  PRMT R11, R9.reuse, 0x7772, RZ ;  /* 0x00007772090b7816 */ /* 0x040fe200000000ff */
[----:B------:R-:W2:Y:S04]  /*1876d0*/  LDL.LU.64 R28, [R1+0xa70] ;  /* 0x000a7000011c7983 */ /* 0x000ea80000300a00 */
        /* <DEDUP_REMOVED lines=33> */
[----:B------:R-:W-:-:S11]  /*1878f0*/  LOP3.LUT R0, R0, 0xfbffffff, RZ, 0xc0, !PT ;  /* 0xfbffffff00007812 */ /* 0x000fd600078ec0ff */
[----:B------:R-:W-:Y:S02]  /*187900*/  @P6 LOP3.LUT R0, R0, 0x4000000, RZ, 0xfc, !PT ;  /* 0x0400000000006812 */ /* 0x000fe400078efcff */
[----:B------:R-:W-:Y:S02]  /*187910*/  LOP3.LUT P6, RZ, R10, 0x1000000, RZ, 0xc0, !PT ;  /* 0x010000000aff7812 */ /* 0x000fe400078cc0ff */
[----:B------:R-:W-:Y:S02]  /*187920*/  PRMT R11, R24, 0x7770, RZ ;  /* 0x00007770180b7816 */ /* 0x000fe400000000ff */
[----:B------:R-:W-:-:S03]  /*187930*/  LOP3.LUT R0, R0, 0xf7ffffff, RZ, 0xc0, !PT ;  /* 0xf7ffffff00007812 */ /* 0x000fc600078ec0ff */
[----:B------:R1:W-:Y:S06]  /*187940*/  @P1 STG.E.U8 desc[UR62][R28.64], R11 ;  /* 0x0000000b1c001986 */ /* 0x0003ec000c10113e */
[----:B------:R-:W-:Y:S02]  /*187950*/  @P6 LOP3.LUT R0, R0, 0x8000000, RZ, 0xfc, !PT ;  /* 0x0800000000006812 */ /* 0x000fe400078efcff */
[----:B------:R-:W-:Y:S02]  /*187960*/  LOP3.LUT P6, RZ, R10, 0x800000, RZ, 0xc0, !PT ;  /* 0x008000000aff7812 */ /* 0x000fe400078cc0ff */
[C---:B-1----:R-:W-:Y:S01]  /*187970*/  PRMT R11, R24.reuse, 0x7771, RZ ;  /* 0x00007771180b7816 */ /* 0x042fe200000000ff */
[----:B------:R-:W2:Y:S04]  /*187980*/  LDL.LU R28, [R1+0xb4] ;  /* 0x0000b400011c7983 */ /* 0x000ea80000300800 */
[----:B------:R-:W2:Y:S04]  /*187990*/  LDL.LU.64 R12, [R1+0xab0] ;  /* 0x000ab000010c7983 */ /* 0x000ea80000300a00 */
[----:B------:R-:W2:Y:S04]  /*1879a0*/  LDL.LU.64 R14, [R1+0xab8] ;  /* 0x000ab800010e7983 */ /* 0x000ea80000300a00 */
[----:B------:R-:W2:Y:S04]  /*1879b0*/  LDL.LU R29, [R1+0xb8] ;  /* 0x0000b800011d7983 */ /* 0x000ea80000300800 */
[----:B------:R1:W-:Y:S04]  /*1879c0*/  @P0 STG.E.U8 desc[UR62][R22.64], R11 ;  /* 0x0000000b16000986 */ /* 0x0003e8000c10113e */
[----:B------:R-:W2:Y:S04]  /*1879d0*/  LDL.LU.64 R16, [R1+0xac0] ;  /* 0x000ac00001107983 */ /* 0x000ea80000300a00 */
[----:B------:R-:W2:Y:S04]  /*1879e0*/  LDL.LU.64 R18, [R1+0xac8] ;  /* 0x000ac80001127983 */ /* 0x000ea80000300a00 */
[----:B------:R-:W2:Y:S01]  /*1879f0*/  LDL.LU.64 R20, [R1+0xad0] ;  /* 0x000ad00001147983 */ /* 0x000ea20000300a00 */
[----:B-1----:R-:W-:-:S03]  /*187a00*/  PRMT R11, R24, 0x7772, RZ ;  /* 0x00007772180b7816 */ /* 0x002fc600000000ff */
        /* <DEDUP_REMOVED lines=8> */
[----:B------:R-:W3:Y:S04]  /*187a90*/  LDL.LU.64 R4, [R1+0xae8] ;  /* 0x000ae80001047983 */ /* 0x000ee80000300a00 */
[----:B------:R-:W3:Y:S06]  /*187aa0*/  LDL.LU R24, [R1+0xbc] ;  /* 0x0000bc0001187983 */ /* 0x000eec0000300800 */
        /* <DEDUP_REMOVED lines=16> */
[----:B------:R-:W-:Y:S02]  /*187bb0*/  LOP3.LUT P1, RZ, R10, 0x40000000, RZ, 0xc0, !PT ;  /* 0x400000000aff7812 */ /* 0x000fe4000782c0ff */
[----:B------:R-:W-:Y:S01]  /*187bc0*/  LOP3.LUT P0, RZ, R2, 0x40, RZ, 0xc0, !PT ;  /* 0x0000004002ff7812 */ /* 0x000fe2000780c0ff */
[----:B--2---:R1:W-:Y:S01]  /*187bd0*/  @P6 STG.E.U8 desc[UR62][R8.64], R11 ;  /* 0x0000000b08006986 */ /* 0x0043e2000c10113e */
[----:B------:R-:W-:-:S03]  /*187be0*/  LOP3.LUT P6, RZ, R0, 0x400000, RZ, 0xc0, !PT ;  /* 0x0040000000ff7812 */ /* 0x000fc600078cc0ff */
[----:B-1----:R-:W2:Y:S01]  /*187bf0*/  LDL.LU.64 R8, [R1+0x5008] ;  /* 0x0050080001087983 */ /* 0x002ea20000300a00 */
[----:B------:R-:W-:-:S09]  /*187c00*/  PRMT R11, R28, 0x7770, RZ ;  /* 0x000077701c0b7816 */ /* 0x000fd200000000ff */
        /* <DEDUP_REMOVED lines=17> */
[----:B-1----:R-:W-:Y:S02]  /*187d20*/  PRMT R11, R24, 0x7770, RZ ;  /* 0x00007770180b7816 */ /* 0x002fe400000000ff */
[----:B------:R-:W3:Y:S04]  /*187d30*/  LDL.LU.64 R4, [R1+0xaf8] ;  /* 0x000af80001047983 */ /* 0x000ee80000300a00 */
[----:B----4-:R1:W-:Y:S04]  /*187d40*/  @P0 STG.E.U8 desc[UR62][R6.64], R11 ;  /* 0x0000000b06000986 */ /* 0x0103e8000c10113e */
[----:B-1----:R-:W4:Y:S01]  /*187d50*/  LDL.LU.64 R6, [R1+0xb00] ;  /* 0x000b000001067983 */ /* 0x002f220000300a00 */
[----:B------:R-:W-:-:S02]  /*187d60*/  LOP3.LUT P6, RZ, R2, 0x2000, RZ, 0xc0, !PT ;  /* 0x0000200002ff7812 */ /* 0x000fc400078cc0ff */
[----:B------:R-:W-:Y:S02]  /*187d70*/  LOP3.LUT R0, R0, 0xffffefff, RZ, 0xc0, !PT ;  /* 0xffffefff00007812 */ /* 0x000fe400078ec0ff */
[----:B------:R-:W-:Y:S02]  /*187d80*/  LOP3.LUT P3, RZ, R2, 0x80, RZ, 0xc0, !PT ;  /* 0x0000008002ff7812 */ /* 0x000fe4000786c0ff */
[----:B------:R-:W-:Y:S01]  /*187d90*/  LOP3.LUT P0, RZ, R10, 0x80000000, RZ, 0xc0, !PT ;  /* 0x800000000aff7812 */ /* 0x000fe2000780c0ff */
[----:B------:R-:W4:Y:S06]  /*187da0*/  LDL.LU.64 R28, [R1+0xb08] ;  /* 0x000b0800011c7983 */ /* 0x000f2c0000300a00 */
[----:B------:R-:W-:-:S02]  /*187db0*/  @P6 LOP3.LUT R0, R0, 0x1000, RZ, 0xfc, !PT ;  /* 0x0000100000006812 */ /* 0x000fc400078efcff */
[----:B------:R-:W-:Y:S02]  /*187dc0*/  LOP3.LUT P6, RZ, R2, 0x1000, RZ, 0xc0, !PT ;  /* 0x0000100002ff7812 */ /* 0x000fe400078cc0ff */
[----:B------:R-:W-:Y:S01]  /*187dd0*/  PRMT R10, R24, 0x7771, RZ ;  /* 0x00007771180a7816 */ /* 0x000fe200000000ff */
[----:B------:R-:W4:Y:S01]  /*187de0*/  LDL.LU.64 R22, [R1+0xb10] ;  /* 0x000b100001167983 */ /* 0x000f220000300a00 */
[----:B------:R-:W-:-:S03]  /*187df0*/  LOP3.LUT R0, R0, 0xffffdfff, RZ, 0xc0, !PT ;  /* 0xffffdfff00007812 */ /* 0x000fc600078ec0ff */
[----:B------:R-:W4:Y:S04]  /*187e00*/  LDL.LU.64 R26, [R1+0xb18] ;  /* 0x000b1800011a7983 */ /* 0x000f280000300a00 */
[----:B------:R-:W4:Y:S02]  /*187e10*/  LDL.LU R12, [R1+0xa0] ;  /* 0x0000a000010c7983 */ /* 0x000f240000300800 */
[----:B------:R-:W-:-:S04]  /*187e20*/  @P6 LOP3.LUT R0, R0, 0x2000, RZ, 0xfc, !PT ;  /* 0x0000200000006812 */ /* 0x000fc800078efcff */
[----:B------:R-:W-:Y:S02]  /*187e30*/  LOP3.LUT R0, R0, 0xffffbfff, RZ, 0xc0, !PT ;  /* 0xffffbfff00007812 */ /* 0x000fe400078ec0ff */
        /* <DEDUP_REMOVED lines=18> */
[C---:B------:R-:W-:Y:S01]  /*187f60*/  LOP3.LUT P6, RZ, R2.reuse, 0x200, RZ, 0xc0, !PT ;  /* 0x0000020002ff7812 */ /* 0x040fe200078cc0ff */
[----:B---3--:R1:W-:Y:S01]  /*187f70*/  @P3 STG.E.U8 desc[UR62][R4.64], R10 ;  /* 0x0000000a04003986 */ /* 0x0083e2000c10113e */
[----:B------:R-:W-:Y:S02]  /*187f80*/  LOP3.LUT P3, RZ, R2, 0x4000, RZ, 0xc0, !PT ;  /* 0x0000400002ff7812 */ /* 0x000fe4000786c0ff */
[----:B-1----:R-:W-:Y:S01]  /*187f90*/  PRMT R10, R24, 0x7772, RZ ;  /* 0x00007772180a7816 */ /* 0x002fe200000000ff */
[----:B------:R-:W2:Y:S04]  /*187fa0*/  LDL.LU.64 R4, [R1+0xb20] ;  /* 0x000b200001047983 */ /* 0x000ea80000300a00 */
[----:B------:R-:W3:Y:S04]  /*187fb0*/  LDL.LU R13, [R1+0xa4] ;  /* 0x0000a400010d7983 */ /* 0x000ee80000300800 */
[----:B----4-:R1:W-:Y:S01]  /*187fc0*/  @P0 STG.E.U8 desc[UR62][R6.64], R10 ;  /* 0x0000000a06000986 */ /* 0x0103e2000c10113e */
[----:B------:R-:W-:-:S03]  /*187fd0*/  LOP3.LUT P0, RZ, R2, 0x8000, RZ, 0xc0, !PT ;  /* 0x0000800002ff7812 */ /* 0x000fc6000780c0ff */
[----:B-1----:R-:W4:Y:S04]  /*187fe0*/  LDL.LU.64 R6, [R1+0xb28] ;  /* 0x000b280001067983 */ /* 0x002f280000300a00 */
[----:B------:R1:W-:Y:S04]  /*187ff0*/  STL.64 [R1+0x4ff0], R2 ;  /* 0x004ff00201007387 */ /* 0x0003e80000100a00 */
[----:B-1----:R-:W2:Y:S04]  /*188000*/  LDL.LU.64 R2, [R1+0xb40] ;  /* 0x000b400001027983 */ /* 0x002ea80000300a00 */
[----:B--2---:R1:W-:Y:S04]  /*188010*/  STL.64 [R1+0x4ff8], R2 ;  /* 0x004ff80201007387 */ /* 0x0043e80000100a00 */
[----:B-1----:R-:W2:Y:S01]  /*188020*/  LDL.LU.64 R2, [R1+0xb38] ;  /* 0x000b380001027983 */ /* 0x002ea20000300a00 */
        /* <DEDUP_REMOVED lines=10> */
[----:B------:R-:W2:Y:S04]  /*1880d0*/  LDL.LU.64 R14, [R1+0xb48] ;  /* 0x000b4800010e7983 */ /* 0x000ea80000300a00 */
[----:B------:R-:W2:Y:S04]  /*1880e0*/  LDL.LU R28, [R1+0xa8] ;  /* 0x0000a800011c7983 */ /* 0x000ea80000300800 */
[----:B------:R-:W2:Y:S04]  /*1880f0*/  LDL.LU.64 R16, [R1+0xb50] ;  /* 0x000b500001107983 */ /* 0x000ea80000300a00 */
[----:B------:R-:W2:Y:S04]  /*188100*/  LDL.LU.64 R18, [R1+0xb58] ;  /* 0x000b580001127983 */ /* 0x000ea80000300a00 */
[----:B------:R-:W2:Y:S04]  /*188110*/  LDL.LU R29, [R1+0xac] ;  /* 0x0000ac00011d7983 */ /* 0x000ea80000300800 */
        /* <DEDUP_REMOVED lines=9> */
[----:B----4-:R3:W-:Y:S01]  /*1881b0*/  @P6 STG.E.U8 desc[UR62][R6.64], R10 ;  /* 0x0000000a06006986 */ /* 0x0107e2000c10113e */
[----:B------:R-:W-:-:S02]  /*1881c0*/  LOP3.LUT P6, RZ, R0, 0x20000, RZ, 0xc0, !PT ;  /* 0x0002000000ff7812 */ /* 0x000fc400078cc0ff */
[----:B---3--:R-:W-:Y:S01]  /*1881d0*/  PRMT R10, R13, 0x7770, RZ ;  /* 0x000077700d0a7816 */ /* 0x008fe200000000ff */
        /* <DEDUP_REMOVED lines=12> */
[----:B------:R-:W-:-:S03]  /*1882a0*/  LOP3.LUT P2, RZ, R9, 0x100, RZ, 0xc0, !PT ;  /* 0x0000010009ff7812 */ /* 0x000fc6000784c0ff */
[----:B--2---:R1:W-:Y:S04]  /*1882b0*/  @P6 STG.E.U8 desc[UR62][R2.64], R10 ;  /* 0x0000000a02006986 */ /* 0x0043e8000c10113e */
[----:B-1----:R-:W2:Y:S01]  /*1882c0*/  LDL.LU.64 R2, [R1+0x4ff0] ;  /* 0x004ff00001027983 */ /* 0x002ea20000300a00 */
[----:B------:R-:W-:Y:S02]  /*1882d0*/  LOP3.LUT P6, RZ, R0, 0x4000, RZ, 0xc0, !PT ;  /* 0x0000400000ff7812 */ /* 0x000fe400078cc0ff */
[----:B------:R-:W-:-:S11]  /*1882e0*/  PRMT R10, R13, 0x7773, RZ ;  /* 0x000077730d0a7816 */ /* 0x000fd600000000ff */
[----:B------:R1:W-:Y:S01]  /*1882f0*/  @P6 STG.E.U8 desc[UR62][R14.64], R10 ;  /* 0x0000000a0e006986 */ /* 0x0003e2000c10113e */
[----:B------:R-:W-:Y:S02]  /*188300*/  LOP3.LUT P6, RZ, R0, 0x2000, RZ, 0xc0, !PT ;  /* 0x0000200000ff7812 */ /* 0x000fe400078cc0ff */
[----:B-1----:R-:W-:Y:S01]  /*188310*/  PRMT R10, R28, 0x7770, RZ ;  /* 0x000077701c0a7816 */ /* 0x002fe200000000ff */
[----:B------:R-:W4:Y:S10]  /*188320*/  LDL.LU.64 R14, [R1+0xb90] ;  /* 0x000b9000010e7983 */ /* 0x000f340000300a00 */
[----:B------:R1:W-:Y:S01]  /*188330*/  @P6 STG.E.U8 desc[UR62][R16.64], R10 ;  /* 0x0000000a10006986 */ /* 0x0003e2000c10113e */
[----:B------:R-:W-:-:S02]  /*188340*/  LOP3.LUT P6, RZ, R0, 0x1000, RZ, 0xc0, !PT ;  /* 0x0000100000ff7812 */ /* 0x000fc400078cc0ff */
[C---:B-1----:R-:W-:Y:S01]  /*188350*/  PRMT R10, R28.reuse, 0x7771, RZ ;  /* 0x000077711c0a7816 */ /* 0x042fe200000000ff */
[----:B------:R-:W4:Y:S10]  /*188360*/  LDL.LU.64 R16, [R1+0xb98] ;  /* 0x000b980001107983 */ /* 0x000f340000300a00 */
        /* <DEDUP_REMOVED lines=11> */
[----:B-1----:R-:W4:Y:S04]  /*188420*/  LDL.LU.64 R4, [R1+0xba0] ;  /* 0x000ba00001047983 */ /* 0x002f280000300a00 */
[----:B------:R-:W4:Y:S04]  /*188430*/  LDL.LU R28, [R1+0x90] ;  /* 0x00009000011c7983 */ /* 0x000f280000300800 */
[----:B------:R-:W4:Y:S01]  /*188440*/  LDL.LU.64 R24, [R1+0xba8] ;  /* 0x000ba80001187983 */ /* 0x000f220000300a00 */
[----:B------:R-:W-:-:S03]  /*188450*/  PRMT R10, R29, 0x7773, RZ ;  /* 0x000077731d0a7816 */ /* 0x000fc600000000ff */
[----:B------:R-:W4:Y:S04]  /*188460*/  LDL.LU.64 R22, [R1+0xbc0] ;  /* 0x000bc00001167983 */ /* 0x000f280000300a00 */
[----:B------:R-:W4:Y:S04]  /*188470*/  LDL.LU.64 R26, [R1+0xbc8] ;  /* 0x000bc800011a7983 */ /* 0x000f280000300a00 */
[----:B---3--:R1:W-:Y:S04]  /*188480*/  @P2 STG.E.U8 desc[UR62][R6.64], R10 ;  /* 0x0000000a06002986 */ /* 0x0083e8000c10113e */
[----:B-1----:R-:W3:Y:S04]  /*188490*/  LDL.LU.64 R6, [R1+0xbe0] ;  /* 0x000be00001067983 */ /* 0x002ee80000300a00 */
[----:B------:R-:W3:Y:S01]  /*1884a0*/  LDL.LU R18, [R1+0x94] ;  /* 0x0000940001127983 */ /* 0x000ee20000300800 */
[----:B------:R-:W-:-:S03]  /*1884b0*/  LOP3.LUT R0, R0, 0xffffffdf, RZ, 0xc0, !PT ;  /* 0xffffffdf00007812 */ /* 0x000fc600078ec0ff */
[----:B------:R-:W3:Y:S01]  /*1884c0*/  LDL.LU.64 R20, [R1+0xbe8] ;  /* 0x000be80001147983 */ /* 0x000ee20000300a00 */
[C---:B------:R-:W-:Y:S02]  /*1884d0*/  LOP3.LUT P5, RZ, R9.reuse, 0x200, RZ, 0xc0, !PT ;  /* 0x0000020009ff7812 */ /* 0x040fe400078ac0ff */
[----:B------:R-:W-:Y:S01]  /*1884e0*/  LOP3.LUT P3, RZ, R9, 0x400, RZ, 0xc0, !PT ;  /* 0x0000040009ff7812 */ /* 0x000fe2000786c0ff */
[----:B------:R-:W3:Y:S01]  /*1884f0*/  LDL.LU R29, [R1+0x98] ;  /* 0x00009800011d7983 */ /* 0x000ee20000300800 */
        /* <DEDUP_REMOVED lines=23> */
[----:B------:R1:W-:Y:S04]  /*188670*/  @P0 STG.E.U8 desc[UR62][R14.64], R9 ;  /* 0x000000090e000986 */ /* 0x0003e8000c10113e */
[----:B-1----:R-:W2:Y:S01]  /*188680*/  LDL.LU.64 R14, [R1+0xc00] ;  /* 0x000c0000010e7983 */ /* 0x002ea20000300a00 */
[----:B------:R-:W-:-:S05]  /*188690*/  PRMT R9, R28, 0x7771, RZ ;  /* 0x000077711c097816 */ /* 0x000fca00000000ff */
[----:B------:R1:W-:Y:S02]  /*1886a0*/  @P1 STG.E.U8 desc[UR62][R16.64], R9 ;  /* 0x0000000910001986 */ /* 0x0003e4000c10113e */
[----:B-1----:R-:W-:-:S05]  /*1886b0*/  PRMT R9, R28, 0x7772, RZ ;  /* 0x000077721c097816 */ /* 0x002fca00000000ff */
[----:B------:R1:W-:Y:S04]  /*1886c0*/  @P5 STG.E.U8 desc[UR62][R4.64], R9 ;  /* 0x0000000904005986 */ /* 0x0003e8000c10113e */
[----:B-1----:R-:W4:Y:S01]  /*1886d0*/  LDL.LU.64 R4, [R1+0xc08] ;  /* 0x000c080001047983 */ /* 0x002f220000300a00 */
[----:B------:R-:W-:-:S05]  /*1886e0*/  PRMT R9, R28, 0x7773, RZ ;  /* 0x000077731c097816 */ /* 0x000fca00000000ff */
[----:B------:R1:W-:Y:S04]  /*1886f0*/  @P3 STG.E.U8 desc[UR62][R24.64], R9 ;  /* 0x0000000918003986 */ /* 0x0003e8000c10113e */
[----:B-1----:R-:W4:Y:S01]  /*188700*/  LDL.LU.64 R24, [R1+0xc20] ;  /* 0x000c200001187983 */ /* 0x002f220000300a00 */
[----:B---3--:R-:W-:Y:S02]  /*188710*/  PRMT R9, R18, 0x7770, RZ ;  /* 0x0000777012097816 */ /* 0x008fe400000000ff */
[----:B------:R-:W-:Y:S02]  /*188720*/  @P4 LOP3.LUT R0, R0, 0x800, RZ, 0xfc, !PT ;  /* 0x0000080000004812 */ /* 0x000fe400078efcff */
[----:B------:R-:W-:Y:S01]  /*188730*/  LOP3.LUT P4, RZ, R2, 0x80000, RZ, 0xc0, !PT ;  /* 0x0008000002ff7812 */ /* 0x000fe2000788c0ff */
[----:B------:R1:W-:Y:S04]  /*188740*/  @P2 STG.E.U8 desc[UR62][R22.64], R9 ;  /* 0x0000000916002986 */ /* 0x0003e8000c10113e */
[----:B-1----:R-:W3:Y:S01]  /*188750*/  LDL.LU.64 R22, [R1+0xc28] ;  /* 0x000c280001167983 */ /* 0x002ee20000300a00 */
[----:B------:R-:W-:-:S03]  /*188760*/  PRMT R9, R18, 0x7771, RZ ;  /* 0x0000777112097816 */ /* 0x000fc600000000ff */
[----:B------:R-:W3:Y:S04]  /*188770*/  LDL.LU R28, [R1+0x9c] ;  /* 0x00009c00011c7983 */ /* 0x000ee80000300800 */
[----:B------:R1:W-:Y:S04]  /*188780*/  @P4 STG.E.U8 desc[UR62][R26.64], R9 ;  /* 0x000000091a004986 */ /* 0x0003e8000c10113e */
[----:B-1----:R-:W3:Y:S01]  /*188790*/  LDL.LU.64 R26, [R1+0xc40] ;  /* 0x000c4000011a7983 */ /* 0x002ee20000300a00 */
[----:B------:R-:W-:Y:S02]  /*1887a0*/  LOP3.LUT P4, RZ, R0, 0x800, RZ, 0xc0, !PT ;  /* 0x0000080000ff7812 */ /* 0x000fe4000788c0ff */
[----:B------:R-:W-:-:S11]  /*1887b0*/  PRMT R9, R18, 0x7772, RZ ;  /* 0x0000777212097816 */ /* 0x000fd600000000ff */
[----:B------:R1:W-:Y:S01]  /*1887c0*/  @P4 STG.E.U8 desc[UR62][R6.64], R9 ;  /* 0x0000000906004986 */ /* 0x0003e2000c10113e */
[----:B------:R-:W-:-:S03]  /*1887d0*/  LOP3.LUT P4, RZ, R0, 0x400, RZ, 0xc0, !PT ;  /* 0x0000040000ff7812 */ /* 0x000fc6000788c0ff */
[----:B-1----:R-:W3:Y:S01]  /*1887e0*/  LDL.LU.64 R6, [R1+0xc48] ;  /* 0x000c480001067983 */ /* 0x002ee20000300a00 */
[----:B------:R-:W-:-:S03]  /*1887f0*/  PRMT R9, R18, 0x7773, RZ ;  /* 0x0000777312097816 */ /* 0x000fc600000000ff */
[----:B------:R-:W3:Y:S04]  /*188800*/  LDL.LU.64 R18, [R1+0xc60] ;  /* 0x000c600001127983 */ /* 0x000ee80000300a00 */
[----:B------:R-:W3:Y:S04]  /*188810*/  LDL.LU.64 R10, [R1+0xc68] ;  /* 0x000c6800010a7983 */ /* 0x000ee80000300a00 */
[----:B------:R1:W-:Y:S01]  /*188820*/  @P4 STG.E.U8 desc[UR62][R20.64], R9 ;  /* 0x0000000914004986 */ /* 0x0003e2000c10113e */
[----:B------:R-:W-:-:S03]  /*188830*/  LOP3.LUT P4, RZ, R0, 0x200, RZ, 0xc0, !PT ;  /* 0x0000020000ff7812 */ /* 0x000fc6000788c0ff */
[----:B-1----:R-:W3:Y:S04]  /*188840*/  LDL.LU.64 R20, [R1+0xc80] ;  /* 0x000c800001147983 */ /* 0x002ee80000300a00 */
[----:B------:R-:W3:Y:S01]  /*188850*/  LDL.LU R13, [R1+0x80] ;  /* 0x00008000010d7983 */ /* 0x000ee20000300800 */
[----:B------:R-:W-:-:S03]  /*188860*/  PRMT R9, R29, 0x7770, RZ ;  /* 0x000077701d097816 */ /* 0x000fc600000000ff */
[----:B------:R-:W3:Y:S04]  /*188870*/  LDL.LU R16, [R1+0x1db0] ;  /* 0x001db00001107983 */ /* 0x000ee80000300800 */
[----:B--2---:R1:W-:Y:S01]  /*188880*/  @P4 STG.E.U8 desc[UR62][R14.64], R9 ;  /* 0x000000090e004986 */ /* 0x0043e2000c10113e */
[C---:B------:R-:W-:Y:S02]  /*188890*/  LOP3.LUT P4, RZ, R0.reuse, 0x100, RZ, 0xc0, !PT ;  /* 0x0000010000ff7812 */ /* 0x040fe4000788c0ff */
[----:B-1----:R-:W-:Y:S01]  /*1888a0*/  PRMT R9, R29, 0x7771, RZ ;  /* 0x000077711d097816 */ /* 0x002fe200000000ff */
[----:B------:R-:W2:Y:S04]  /*1888b0*/  LDL.LU.64 R14, [R1+0xc88] ;  /* 0x000c8800010e7983 */ /* 0x000ea80000300a00 */
[----:B------:R-:W2:Y:S06]  /*1888c0*/  LDL.LU R17, [R1+0xdec] ;  /* 0x000dec0001117983 */ /* 0x000eac0000300800 */
[----:B----4-:R1:W-:Y:S01]  /*1888d0*/  @P4 STG.E.U8 desc[UR62][R4.64], R9 ;  /* 0x0000000904004986 */ /* 0x0103e2000c10113e */
[----:B------:R-:W-:-:S02]  /*1888e0*/  LOP3.LUT P4, RZ, R0, 0x80, RZ, 0xc0, !PT ;  /* 0x0000008000ff7812 */ /* 0x000fc4000788c0ff */
[----:B-1----:R-:W-:Y:S01]  /*1888f0*/  PRMT R9, R29, 0x7772, RZ ;  /* 0x000077721d097816 */ /* 0x002fe200000000ff */
[----:B------:R-:W4:Y:S10]  /*188900*/  LDL.LU.64 R4, [R1+0x4fe8] ;  /* 0x004fe80001047983 */ /* 0x000f340000300a00 */
[----:B------:R1:W-:Y:S01]  /*188910*/  @P4 STG.E.U8 desc[UR62][R24.64], R9 ;  /* 0x0000000918004986 */ /* 0x0003e2000c10113e */
[----:B------:R-:W-:-:S03]  /*188920*/  LOP3.LUT P4, RZ, R0, 0x40, RZ, 0xc0, !PT ;  /* 0x0000004000ff7812 */ /* 0x000fc6000788c0ff */
[----:B-1----:R-:W4:Y:S01]  /*188930*/  LDL.LU.64 R24, [R1+0xca0] ;  /* 0x000ca00001187983 */ /* 0x002f220000300a00 */
[----:B------:R-:W-:-:S09]  /*188940*/  PRMT R9, R29, 0x7773, RZ ;  /* 0x000077731d097816 */ /* 0x000fd200000000ff */
[----:B---3--:R1:W-:Y:S01]  /*188950*/  @P4 STG.E.U8 desc[UR62][R22.64], R9 ;  /* 0x0000000916004986 */ /* 0x0083e2000c10113e */
[----:B------:R-:W-:-:S03]  /*188960*/  LOP3.LUT P4, RZ, R0, 0x20, RZ, 0xc0, !PT ;  /* 0x0000002000ff7812 */ /* 0x000fc6000788c0ff */
[----:B-1----:R-:W3:Y:S01]  /*188970*/  LDL.LU.64 R22, [R1+0xca8] ;  /* 0x000ca80001167983 */ /* 0x002ee20000300a00 */
[----:B------:R-:W-:-:S03]  /*188980*/  PRMT R9, R28, 0x7770, RZ ;  /* 0x000077701c097816 */ /* 0x000fc600000000ff */
[----:B------:R-:W3:Y:S06]  /*188990*/  LDL.LU R29, [R1+0x84] ;  /* 0x00008400011d7983 */ /* 0x000eec0000300800 */
[----:B------:R1:W-:Y:S04]  /*1889a0*/  @P4 STG.E.U8 desc[UR62][R26.64], R9 ;  /* 0x000000091a004986 */ /* 0x0003e8000c10113e */
[----:B-1----:R-:W3:Y:S01]  /*1889b0*/  LDL.LU.64 R26, [R1+0xcc0] ;  /* 0x000cc000011a7983 */ /* 0x002ee20000300a00 */
[----:B------:R-:W-:-:S02]  /*1889c0*/  LOP3.LUT P0, RZ, R2, 0x2000000, RZ, 0xc0, !PT ;  /* 0x0200000002ff7812 */ /* 0x000fc4000780c0ff */
[----:B------:R-:W-:Y:S02]  /*1889d0*/  LOP3.LUT P1, RZ, R2, 0x4000000, RZ, 0xc0, !PT ;  /* 0x0400000002ff7812 */ /* 0x000fe4000782c0ff */
[----:B------:R-:W-:Y:S02]  /*1889e0*/  PRMT R9, R28, 0x7771, RZ ;  /* 0x000077711c097816 */ /* 0x000fe400000000ff */
[----:B------:R-:W-:-:S07]  /*1889f0*/  LOP3.LUT P6, RZ, R2, 0x8000000, RZ, 0xc0, !PT ;  /* 0x0800000002ff7812 */ /* 0x000fce00078cc0ff */
[----:B------:R1:W-:Y:S01]  /*188a00*/  @P0 STG.E.U8 desc[UR62][R6.64], R9 ;  /* 0x0000000906000986 */ /* 0x0003e2000c10113e */
[----:B------:R-:W-:Y:S02]  /*188a10*/  LOP3.LUT P5, RZ, R2, 0x10000000, RZ, 0xc0, !PT ;  /* 0x1000000002ff7812 */ /* 0x000fe400078ac0ff */
[C---:B-1----:R-:W-:Y:S01]  /*188a20*/  PRMT R9, R28.reuse, 0x7772, RZ ;  /* 0x000077721c097816 */ /* 0x042fe200000000ff */
[----:B------:R-:W3:Y:S04]  /*188a30*/  LDL.LU.64 R6, [R1+0x4fe0] ;  /* 0x004fe00001067983 */ /* 0x000ee80000300a00 */
[----:B------:R1:W-:Y:S04]  /*188a40*/  @P1 STG.E.U8 desc[UR62][R18.64], R9 ;  /* 0x0000000912001986 */ /* 0x0003e8000c10113e */
[----:B-1----:R-:W3:Y:S01]  /*188a50*/  LDL.LU.64 R18, [R1+0xcc8] ;  /* 0x000cc80001127983 */ /* 0x002ee20000300a00 */
[----:B------:R-:W-:-:S05]  /*188a60*/  PRMT R9, R28, 0x7773, RZ ;  /* 0x000077731c097816 */ /* 0x000fca00000000ff */
[----:B------:R1:W-:Y:S01]  /*188a70*/  @P6 STG.E.U8 desc[UR62][R10.64], R9 ;  /* 0x000000090a006986 */ /* 0x0003e2000c10113e */
[----:B------:R-:W-:Y:S02]  /*188a80*/  LOP3.LUT P3, RZ, R2, 0x20000000, RZ, 0xc0, !PT ;  /* 0x2000000002ff7812 */ /* 0x000fe4000786c0ff */
[----:B-1----:R-:W-:-:S05]  /*188a90*/  PRMT R9, R13, 0x7770, RZ ;  /* 0x000077700d097816 */ /* 0x002fca00000000ff */
[----:B------:R1:W-:Y:S04]  /*188aa0*/  @P5 STG.E.U8 desc[UR62][R20.64], R9 ;  /* 0x0000000914005986 */ /* 0x0003e8000c10113e */
[----:B-1----:R-:W3:Y:S01]  /*188ab0*/  LDL.LU.64 R20, [R1+0xce0] ;  /* 0x000ce00001147983 */ /* 0x002ee20000300a00 */
[----:B------:R-:W-:Y:S02]  /*188ac0*/  PRMT R9, R13, 0x7771, RZ ;  /* 0x000077710d097816 */ /* 0x000fe400000000ff */
[----:B------:R-:W-:Y:S02]  /*188ad0*/  LOP3.LUT P2, RZ, R8, 0x1, RZ, 0xc0, !PT ;  /* 0x0000000108ff7812 */ /* 0x000fe4000784c0ff */
[----:B------:R-:W-:Y:S01]  /*188ae0*/  LOP3.LUT P0, RZ, R0, 0x10, RZ, 0xc0, !PT ;  /* 0x0000001000ff7812 */ /* 0x000fe2000780c0ff */
[----:B--2---:R1:W-:Y:S01]  /*188af0*/  @P3 STG.E.U8 desc[UR62][R14.64], R9 ;  /* 0x000000090e003986 */ /* 0x0043e2000c10113e */
[----:B------:R-:W-:-:S02]  /*188b00*/  ISETP.LT.AND P3, PT, R16, UR22, !P2 ;  /* 0x0000001610007c0c */ /* 0x000fc4000d761270 */
[C---:B------:R-:W-:Y:S02]  /*188b10*/  LOP3.LUT P4, RZ, R8.reuse, 0x8, RZ, 0xc0, !PT ;  /* 0x0000000808ff7812 */ /* 0x040fe4000788c0ff */
[----:B------:R-:W-:Y:S02]  /*188b20*/  LOP3.LUT P5, RZ, R8, 0x80, RZ, 0xc0, !PT ;  /* 0x0000008008ff7812 */ /* 0x000fe400078ac0ff */
[----:B------:R-:W-:Y:S01]  /*188b30*/  LOP3.LUT P1, RZ, R0, 0x8, RZ, 0xc0, !PT ;  /* 0x0000000800ff7812 */ /* 0x000fe2000782c0ff */
[----:B------:R-:W2:Y:S01]  /*188b40*/  LDCU UR22, c[0x0][0x39c] ;  /* 0x00007380ff1677ac */ /* 0x000ea20008000800 */
[----:B-1----:R-:W2:Y:S01]  /*188b50*/  LDL.LU.64 R14, [R1+0xce8] ;  /* 0x000ce800010e7983 */ /* 0x002ea20000300a00 */
[----:B------:R-:W-:-:S03]  /*188b60*/  PRMT R9, R13, 0x7772, RZ ;  /* 0x000077720d097816 */ /* 0x000fc600000000ff */
[----:B------:R-:W2:Y:S04]  /*188b70*/  LDL.LU R28, [R1+0x88] ;  /* 0x00008800011c7983 */ /* 0x000ea80000300800 */
[----:B----4-:R1:W-:Y:S01]  /*188b80*/  @P3 STG.E.U8 desc[UR62][R24.64], R9 ;  /* 0x0000000918003986 */ /* 0x0103e2000c10113e */
[----:B------:R-:W-:-:S03]  /*188b90*/  ISETP.LT.AND P3, PT, R17, UR20, !P2 ;  /* 0x0000001411007c0c */ /* 0x000fc6000d761270 */
[----:B-1----:R-:W4:Y:S01]  /*188ba0*/  LDL.LU.64 R24, [R1+0xd00] ;  /* 0x000d000001187983 */ /* 0x002f220000300a00 */
[----:B------:R-:W-:Y:S02]  /*188bb0*/  PRMT R9, R13, 0x7773, RZ ;  /* 0x000077730d097816 */ /* 0x000fe400000000ff */
[----:B------:R-:W-:Y:S01]  /*188bc0*/  LOP3.LUT P6, RZ, R4, 0x20000000, RZ, 0xc0, !PT ;  /* 0x2000000004ff7812 */ /* 0x000fe200078cc0ff */
[----:B------:R-:W1:Y:S06]  /*188bd0*/  LDCU UR20, c[0x0][0x39c] ;  /* 0x00007380ff1477ac */ /* 0x000e6c0008000800 */
[----:B---3--:R3:W-:Y:S01]  /*188be0*/  @P3 STG.E.U8 desc[UR62][R22.64], R9 ;  /* 0x0000000916003986 */ /* 0x0087e2000c10113e */
[----:B------:R-:W-:-:S03]  /*188bf0*/  ISETP.LT.AND P3, PT, R16, UR18, !P0 ;  /* 0x0000001210007c0c */ /* 0x000fc6000c761270 */
[----:B---3--:R-:W3:Y:S01]  /*188c00*/  LDL.LU.64 R22, [R1+0xd08] ;  /* 0x000d080001167983 */ /* 0x008ee20000300a00 */
[----:B------:R-:W-:Y:S02]  /*188c10*/  PRMT R9, R29, 0x7770, RZ ;  /* 0x000077701d097816 */ /* 0x000fe400000000ff */
[----:B------:R-:W-:Y:S01]  /*188c20*/  LOP3.LUT P2, RZ, R8, 0x800, RZ, 0xc0, !PT ;  /* 0x0000080008ff7812 */ /* 0x000fe2000784c0ff */
[----:B------:R-:W0:Y:S06]  /*188c30*/  LDCU UR18, c[0x0][0x39c] ;  /* 0x00007380ff1277ac */ /* 0x000e2c0008000800 */
[----:B------:R1:W-:Y:S04]  /*188c40*/  @P3 STG.E.U8 desc[UR62][R26.64], R9 ;  /* 0x000000091a003986 */ /* 0x0003e8000c10113e */
[----:B-1----:R-:W3:Y:S01]  /*188c50*/  LDL.LU.64 R26, [R1+0xd20] ;  /* 0x000d2000011a7983 */ /* 0x002ee20000300a00 */
[----:B------:R-:W-:-:S02]  /*188c60*/  ISETP.LT.AND P0, PT, R17, UR16, !P0 ;  /* 0x0000001011007c0c */ /* 0x000fc4000c701270 */
[C---:B------:R-:W-:Y:S02]  /*188c70*/  PRMT R9, R29.reuse, 0x7771, RZ ;  /* 0x000077711d097816 */ /* 0x040fe400000000ff */
[----:B------:R-:W-:Y:S01]  /*188c80*/  LOP3.LUT P3, RZ, R8, 0x1000, RZ, 0xc0, !PT ;  /* 0x0000100008ff7812 */ /* 0x000fe2000786c0ff */
[----:B------:R-:W1:Y:S08]  /*188c90*/  LDCU UR16, c[0x0][0x39c] ;  /* 0x00007380ff1077ac */ /* 0x000e700008000800 */
[----:B------:R0:W-:Y:S01]  /*188ca0*/  @P0 STG.E.U8 desc[UR62][R18.64], R9 ;  /* 0x0000000912000986 */ /* 0x0001e2000c10113e */
[----:B------:R-:W-:Y:S01]  /*188cb0*/  ISETP.LT.AND P0, PT, R16, UR6, !P4 ;  /* 0x0000000610007c0c */ /* 0x000fe2000e701270 */
[----:B------:R-:W1:Y:S02]  /*188cc0*/  LDCU UR6, c[0x0][0x398] ;  /* 0x00007300ff0677ac */ /* 0x000e640008000800 */
[----:B0-----:R-:W3:Y:S01]  /*188cd0*/  LDL.LU.64 R18, [R1+0xd28] ;  /* 0x000d280001127983 */ /* 0x001ee20000300a00 */
[----:B------:R-:W-:-:S03]  /*188ce0*/  PRMT R9, R29, 0x7772, RZ ;  /* 0x000077721d097816 */ /* 0x000fc600000000ff */
[----:B------:R-:W3:Y:S06]  /*188cf0*/  LDL.LU R13, [R1+0x8c] ;  /* 0x00008c00010d7983 */ /* 0x000eec0000300800 */
[----:B------:R0:W-:Y:S01]  /*188d00*/  @P0 STG.E.U8 desc[UR62][R20.64], R9 ;  /* 0x0000000914000986 */ /* 0x0001e2000c10113e */
[----:B------:R-:W-:-:S03]  /*188d10*/  ISETP.LT.AND P0, PT, R17, UR14, !P4 ;  /* 0x0000000e11007c0c */ /* 0x000fc6000e701270 */
[----:B0-----:R-:W3:Y:S01]  /*188d20*/  LDL.LU.64 R20, [R1+0xd40] ;  /* 0x000d400001147983 */ /* 0x001ee20000300a00 */
[----:B------:R-:W-:Y:S01]  /*188d30*/  PRMT R9, R29, 0x7773, RZ ;  /* 0x000077731d097816 */ /* 0x000fe200000000ff */
[----:B------:R-:W0:Y:S08]  /*188d40*/  LDCU UR14, c[0x0][0x39c] ;  /* 0x00007380ff0e77ac */ /* 0x000e300008000800 */
[----:B--2---:R2:W-:Y:S01]  /*188d50*/  @P0 STG.E.U8 desc[UR62][R14.64], R9 ;  /* 0x000000090e000986 */ /* 0x0045e2000c10113e */
[----:B------:R-:W-:-:S02]  /*188d60*/  ISETP.LT.AND P0, PT, R16, UR10, !P5 ;  /* 0x0000000a10007c0c */ /* 0x000fc4000ef01270 */
[----:B------:R-:W-:Y:S01]  /*188d70*/  LOP3.LUT P4, RZ, R8, 0x8000, RZ, 0xc0, !PT ;  /* 0x0000800008ff7812 */ /* 0x000fe2000788c0ff */
[----:B------:R-:W0:Y:S01]  /*188d80*/  LDCU UR10, c[0x0][0x39c] ;  /* 0x00007380ff0a77ac */ /* 0x000e220008000800 */
[----:B--2---:R-:W2:Y:S01]  /*188d90*/  LDL.LU.64 R14, [R1+0xd48] ;  /* 0x000d4800010e7983 */ /* 0x004ea20000300a00 */
[----:B------:R-:W-:-:S08]  /*188da0*/  PRMT R9, R28, 0x7770, RZ ;  /* 0x000077701c097816 */ /* 0x000fd000000000ff */
[----:B----4-:R4:W-:Y:S01]  /*188db0*/  @P0 STG.E.U8 desc[UR62][R24.64], R9 ;  /* 0x0000000918000986 */ /* 0x0109e2000c10113e */
[----:B------:R-:W-:-:S03]  /*188dc0*/  ISETP.LT.AND P0, PT, R17, UR12, !P5 ;  /* 0x0000000c11007c0c */ /* 0x000fc6000ef01270 */
[----:B----4-:R-:W4:Y:S01]  /*188dd0*/  LDL.LU.64 R24, [R1+0xd60] ;  /* 0x000d600001187983 */ /* 0x010f220000300a00 */
[----:B------:R-:W-:Y:S01]  /*188de0*/  PRMT R9, R28, 0x7771, RZ ;  /* 0x000077711c097816 */ /* 0x000fe200000000ff */
[----:B------:R-:W0:Y:S08]  /*188df0*/  LDCU UR12, c[0x0][0x398] ;  /* 0x00007300ff0c77ac */ /* 0x000e300008000800 */
[----:B---3--:R3:W-:Y:S01]  /*188e00*/  @P0 STG.E.U8 desc[UR62][R22.64], R9 ;  /* 0x0000000916000986 */ /* 0x0087e2000c10113e */
[----:B------:R-:W-:-:S02]  /*188e10*/  ISETP.LT.AND P0, PT, R16, UR8, !P2 ;  /* 0x0000000810007c0c */ /* 0x000fc4000d701270 */
[----:B------:R-:W-:Y:S01]  /*188e20*/  LOP3.LUT P5, RZ, R8, 0x20000, RZ, 0xc0, !PT ;  /* 0x0002000008ff7812 */ /* 0x000fe200078ac0ff */
[----:B------:R-:W0:Y:S01]  /*188e30*/  LDCU UR8, c[0x0][0x39c] ;  /* 0x00007380ff0877ac */ /* 0x000e220008000800 */
[----:B---3--:R-:W3:Y:S01]  /*188e40*/  LDL.LU.64 R22, [R1+0xd68] ;  /* 0x000d680001167983 */ /* 0x008ee20000300a00 */
[----:B------:R-:W-:-:S03]  /*188e50*/  PRMT R9, R28, 0x7772, RZ ;  /* 0x000077721c097816 */ /* 0x000fc600000000ff */
[----:B------:R-:W3:Y:S05]  /*188e60*/  LDL.LU R29, [R1+0x70] ;  /* 0x00007000011d7983 */ /* 0x000eea0000300800 */
[----:B------:R0:W-:Y:S04]  /*188e70*/  @P0 STG.E.U8 desc[UR62][R26.64], R9 ;  /* 0x000000091a000986 */ /* 0x0001e8000c10113e */
[----:B0-----:R-:W3:Y:S01]  /*188e80*/  LDL.LU.64 R26, [R1+0xd90] ;  /* 0x000d9000011a7983 */ /* 0x001ee20000300a00 */
[----:B------:R-:W-:-:S02]  /*188e90*/  ISETP.LT.AND P0, PT, R17, UR4, !P2 ;  /* 0x0000000411007c0c */ /* 0x000fc4000d701270 */
[----:B------:R-:W-:Y:S01]  /*188ea0*/  PRMT R9, R28, 0x7773, RZ ;  /* 0x000077731c097816 */ /* 0x000fe200000000ff */
[----:B------:R-:W0:Y:S10]  /*188eb0*/  LDCU UR4, c[0x0][0x398] ;  /* 0x00007300ff0477ac */ /* 0x000e340008000800 */
[----:B------:R0:W-:Y:S01]  /*188ec0*/  @P0 STG.E.U8 desc[UR62][R18.64], R9 ;  /* 0x0000000912000986 */ /* 0x0001e2000c10113e */
[----:B------:R-:W-:-:S02]  /*188ed0*/  ISETP.LT.AND P0, PT, R16, UR24, !P3 ;  /* 0x0000001810007c0c */ /* 0x000fc4000df01270 */
[----:B------:R-:W-:Y:S01]  /*188ee0*/  LOP3.LUT P2, RZ, R8, 0x80000, RZ, 0xc0, !PT ;  /* 0x0008000008ff7812 */ /* 0x000fe2000784c0ff */
[----:B------:R-:W1:Y:S01]  /*188ef0*/  LDCU UR24, c[0x0][0x39c] ;  /* 0x00007380ff1877ac */ /* 0x000e620008000800 */
[----:B0-----:R-:W3:Y:S01]  /*188f00*/  LDL.LU.64 R18, [R1+0xd98] ;  /* 0x000d980001127983 */ /* 0x001ee20000300a00 */
[----:B------:R-:W-:-:S08]  /*188f10*/  PRMT R9, R13, 0x7770, RZ ;  /* 0x000077700d097816 */ /* 0x000fd000000000ff */
[----:B------:R0:W-:Y:S01]  /*188f20*/  @P0 STG.E.U8 desc[UR62][R20.64], R9 ;  /* 0x0000000914000986 */ /* 0x0001e2000c10113e */
[----:B------:R-:W-:-:S03]  /*188f30*/  ISETP.LT.AND P0, PT, R17, UR26, !P3 ;  /* 0x0000001a11007c0c */ /* 0x000fc6000df01270 */
[----:B0-----:R-:W3:Y:S01]  /*188f40*/  LDL.LU.64 R20, [R1+0xda0] ;  /* 0x000da00001147983 */ /* 0x001ee20000300a00 */
[C---:B------:R-:W-:Y:S01]  /*188f50*/  PRMT R9, R13.reuse, 0x7771, RZ ;  /* 0x000077710d097816 */ /* 0x040fe200000000ff */
[----:B------:R-:W0:Y:S08]  /*188f60*/  LDCU UR26, c[0x0][0x39c] ;  /* 0x00007380ff1a77ac */ /* 0x000e300008000800 */
[----:B--2---:R2:W-:Y:S01]  /*188f70*/  @P0 STG.E.U8 desc[UR62][R14.64], R9 ;  /* 0x000000090e000986 */ /* 0x0045e2000c10113e */
[----:B------:R-:W-:Y:S01]  /*188f80*/  ISETP.LT.AND P0, PT, R16, UR4, !P4 ;  /* 0x0000000410007c0c */ /* 0x000fe2000e701270 */
[----:B------:R-:W0:Y:S02]  /*188f90*/  LDCU UR4, c[0x0][0x398] ;  /* 0x00007300ff0477ac */ /* 0x000e240008000800 */
[----:B--2---:R-:W2:Y:S01]  /*188fa0*/  LDL.LU.64 R14, [R1+0xda8] ;  /* 0x000da800010e7983 */ /* 0x004ea20000300a00 */
[----:B------:R-:W-:-:S03]  /*188fb0*/  PRMT R9, R13, 0x7772, RZ ;  /* 0x000077720d097816 */ /* 0x000fc600000000ff */
[----:B------:R-:W2:Y:S06]  /*188fc0*/  LDL.LU R28, [R1+0x74] ;  /* 0x00007400011c7983 */ /* 0x000eac0000300800 */
[----:B----4-:R4:W-:Y:S01]  /*188fd0*/  @P0 STG.E.U8 desc[UR62][R24.64], R9 ;  /* 0x0000000918000986 */ /* 0x0109e2000c10113e */
[----:B0-----:R-:W-:Y:S01]  /*188fe0*/  ISETP.LT.AND P0, PT, R17, UR4, !P4 ;  /* 0x0000000411007c0c */ /* 0x001fe2000e701270 */
[----:B------:R-:W0:Y:S02]  /*188ff0*/  LDCU UR4, c[0x0][0x398] ;  /* 0x00007300ff0477ac */ /* 0x000e240008000800 */
[----:B----4-:R-:W4:Y:S01]  /*189000*/  LDL.LU.64 R24, [R1+0xdb0] ;  /* 0x000db00001187983 */ /* 0x010f220000300a00 */
[----:B------:R-:W-:-:S09]  /*189010*/  PRMT R9, R13, 0x7773, RZ ;  /* 0x000077730d097816 */ /* 0x000fd200000000ff */
[----:B---3--:R3:W-:Y:S01]  /*189020*/  @P0 STG.E.U8 desc[UR62][R22.64], R9 ;  /* 0x0000000916000986 */ /* 0x0087e2000c10113e */
[----:B0-----:R-:W-:Y:S01]  /*189030*/  ISETP.LT.AND P0, PT, R16, UR4, !P5 ;  /* 0x0000000410007c0c */ /* 0x001fe2000ef01270 */
[----:B------:R-:W0:Y:S02]  /*189040*/  LDCU UR4, c[0x0][0x398] ;  /* 0x00007300ff0477ac */ /* 0x000e240008000800 */
[----:B---3--:R-:W3:Y:S01]  /*189050*/  LDL.LU.64 R22, [R1+0xdb8] ;  /* 0x000db80001167983 */ /* 0x008ee20000300a00 */
[----:B------:R-:W-:-:S09]  /*189060*/  PRMT R9, R29, 0x7770, RZ ;  /* 0x000077701d097816 */ /* 0x000fd200000000ff */
[----:B------:R0:W-:Y:S04]  /*189070*/  @P0 STG.E.U8 desc[UR62][R26.64], R9 ;  /* 0x000000091a000986 */ /* 0x0001e8000c10113e */
[----:B0-----:R-:W3:Y:S01]  /*189080*/  LDL.LU.64 R26, [R1+0xdc0] ;  /* 0x000dc000011a7983 */ /* 0x001ee20000300a00 */
[----:B------:R-:W-:Y:S01]  /*189090*/  ISETP.LT.AND P0, PT, R17, UR4, !P5 ;  /* 0x0000000411007c0c */ /* 0x000fe2000ef01270 */
[----:B------:R-:W0:Y:S01]  /*1890a0*/  LDCU UR4, c[0x0][0x398] ;  /* 0x00007300ff0477ac */ /* 0x000e220008000800 */
[----:B------:R-:W-:-:S11]  /*1890b0*/  PRMT R9, R29, 0x7771, RZ ;  /* 0x000077711d097816 */ /* 0x000fd600000000ff */
[----:B------:R1:W-:Y:S01]  /*1890c0*/  @P0 STG.E.U8 desc[UR62][R18.64], R9 ;  /* 0x0000000912000986 */ /* 0x0003e2000c10113e */
[----:B0-----:R-:W-:Y:S01]  /*1890d0*/  ISETP.LT.AND P0, PT, R16, UR4, !P2 ;  /* 0x0000000410007c0c */ /* 0x001fe2000d701270 */
[----:B------:R-:W0:Y:S02]  /*1890e0*/  LDCU UR4, c[0x0][0x398] ;  /* 0x00007300ff0477ac */ /* 0x000e240008000800 */
[----:B-1----:R-:W3:Y:S01]  /*1890f0*/  LDL.LU.64 R18, [R1+0xdc8] ;  /* 0x000dc80001127983 */ /* 0x002ee20000300a00 */
[----:B------:R-:W-:-:S03]  /*189100*/  PRMT R9, R29, 0x7772, RZ ;  /* 0x000077721d097816 */ /* 0x000fc600000000ff */
[----:B------:R-:W3:Y:S01]  /*189110*/  LDL.LU R13, [R1+0x78] ;  /* 0x00007800010d7983 */ /* 0x000ee20000300800 */
[----:B------:R-:W-:-:S05]  /*189120*/  LOP3.LUT P3, RZ, R8, 0x200000, RZ, 0xc0, !PT ;  /* 0x0020000008ff7812 */ /* 0x000fca000786c0ff */
[----:B------:R1:W-:Y:S01]  /*189130*/  @P0 STG.E.U8 desc[UR62][R20.64], R9 ;  /* 0x0000000914000986 */ /* 0x0003e2000c10113e */
[----:B0-----:R-:W-:Y:S01]  /*189140*/  ISETP.LT.AND P0, PT, R17, UR4, !P2 ;  /* 0x0000000411007c0c */ /* 0x001fe2000d701270 */
[----:B------:R-:W0:Y:S02]  /*189150*/  LDCU UR4, c[0x0][0x398] ;  /* 0x00007300ff0477ac */ /* 0x000e240008000800 */
[----:B-1----:R-:W3:Y:S01]  /*189160*/  LDL.LU.64 R20, [R1+0xdd0] ;  /* 0x000dd00001147983 */ /* 0x002ee20000300a00 */
[----:B------:R-:W-:Y:S02]  /*189170*/  PRMT R9, R29, 0x7773, RZ ;  /* 0x000077731d097816 */ /* 0x000fe400000000ff */
[C---:B------:R-:W-:Y:S02]  /*189180*/  LOP3.LUT P4, RZ, R8.reuse, 0x800000, RZ, 0xc0, !PT ;  /* 0x0080000008ff7812 */ /* 0x040fe4000788c0ff */
[C---:B------:R-:W-:Y:S02]  /*189190*/  LOP3.LUT P5, RZ, R8.reuse, 0x2000000, RZ, 0xc0, !PT ;  /* 0x0200000008ff7812 */ /* 0x040fe400078ac0ff */
[----:B------:R-:W-:-:S03]  /*1891a0*/  LOP3.LUT P2, RZ, R8, 0x8000000, RZ, 0xc0, !PT ;  /* 0x0800000008ff7812 */ /* 0x000fc6000784c0ff */
[----:B--2---:R1:W-:Y:S01]  /*1891b0*/  @P0 STG.E.U8 desc[UR62][R14.64], R9 ;  /* 0x000000090e000986 */ /* 0x0043e2000c10113e */
[----:B0-----:R-:W-:Y:S01]  /*1891c0*/  ISETP.LT.AND P0, PT, R16, UR4, !P3 ;  /* 0x0000000410007c0c */ /* 0x001fe2000df01270 */
[----:B------:R-:W0:Y:S02]  /*1891d0*/  LDCU UR4, c[0x0][0x398] ;  /* 0x00007300ff0477ac */ /* 0x000e240008000800 */
[----:B-1----:R-:W2:Y:S01]  /*1891e0*/  LDL.LU.64 R14, [R1+0xdd8] ;  /* 0x000dd800010e7983 */ /* 0x002ea20000300a00 */
[----:B------:R-:W-:-:S09]  /*1891f0*/  PRMT R9, R28, 0x7770, RZ ;  /* 0x000077701c097816 */ /* 0x000fd200000000ff */
[----:B----4-:R1:W-:Y:S01]  /*189200*/  @P0 STG.E.U8 desc[UR62][R24.64], R9 ;  /* 0x0000000918000986 */ /* 0x0103e2000c10113e */
[----:B0-----:R-:W-:Y:S01]  /*189210*/  ISETP.LT.AND P0, PT, R17, UR4, !P3 ;  /* 0x0000000411007c0c */ /* 0x001fe2000df01270 */
[----:B------:R-:W0:Y:S02]  /*189220*/  LDCU UR4, c[0x0][0x398] ;  /* 0x00007300ff0477ac */ /* 0x000e240008000800 */
[----:B-1----:R-:W4:Y:S01]  /*189230*/  LDL.LU.64 R24, [R1+0xdf0] ;  /* 0x000df00001187983 */ /* 0x002f220000300a00 */
[----:B------:R-:W-:Y:S02]  /*189240*/  LOP3.LUT P3, RZ, R8, 0x40000000, RZ, 0xc0, !PT ;  /* 0x4000000008ff7812 */ /* 0x000fe4000786c0ff */
[----:B------:R-:W-:-:S07]  /*189250*/  PRMT R8, R28, 0x7771, RZ ;  /* 0x000077711c087816 */ /* 0x000fce00000000ff */
[----:B---3--:R1:W-:Y:S01]  /*189260*/  @P0 STG.E.U8 desc[UR62][R22.64], R8 ;  /* 0x0000000816000986 */ /* 0x0083e2000c10113e */
[----:B0-----:R-:W-:Y:S01]  /*189270*/  ISETP.LT.AND P0, PT, R16, UR4, !P4 ;  /* 0x0000000410007c0c */ /* 0x001fe2000e701270 */
[----:B------:R-:W0:Y:S02]  /*189280*/  LDCU UR4, c[0x0][0x398] ;  /* 0x00007300ff0477ac */ /* 0x000e240008000800 */
[----:B-1----:R-:W3:Y:S01]  /*189290*/  LDL.LU.64 R22, [R1+0xdf8] ;  /* 0x000df80001167983 */ /* 0x002ee20000300a00 */
[----:B------:R-:W-:-:S03]  /*1892a0*/  PRMT R8, R28, 0x7772, RZ ;  /* 0x000077721c087816 */ /* 0x000fc600000000ff */
[----:B------:R-:W3:Y:S06]  /*1892b0*/  LDL.LU R29, [R1+0x7c] ;  /* 0x00007c00011d7983 */ /* 0x000eec0000300800 */
[----:B------:R1:W-:Y:S04]  /*1892c0*/  @P0 STG.E.U8 desc[UR62][R26.64], R8 ;  /* 0x000000081a000986 */ /* 0x0003e8000c10113e */
[----:B-1----:R-:W3:Y:S01]  /*1892d0*/  LDL.LU.64 R26, [R1+0xe00] ;  /* 0x000e0000011a7983 */ /* 0x002ee20000300a00 */
[----:B0-----:R-:W-:Y:S01]  /*1892e0*/  ISETP.LT.AND P0, PT, R17, UR4, !P4 ;  /* 0x0000000411007c0c */ /* 0x001fe2000e701270 */
[----:B------:R-:W0:Y:S01]  /*1892f0*/  LDCU UR4, c[0x0][0x398] ;  /* 0x00007300ff0477ac */ /* 0x000e220008000800 */
[----:B------:R-:W-:-:S11]  /*189300*/  PRMT R8, R28, 0x7773, RZ ;  /* 0x000077731c087816 */ /* 0x000fd600000000ff */
[----:B------:R1:W-:Y:S01]  /*189310*/  @P0 STG.E.U8 desc[UR62][R18.64], R8 ;  /* 0x0000000812000986 */ /* 0x0003e2000c10113e */
[----:B0-----:R-:W-:Y:S01]  /*189320*/  ISETP.LT.AND P0, PT, R16, UR4, !P5 ;  /* 0x0000000410007c0c */ /* 0x001fe2000ef01270 */
[----:B------:R-:W0:Y:S02]  /*189330*/  LDCU UR4, c[0x0][0x398] ;  /* 0x00007300ff0477ac */ /* 0x000e240008000800 */
[----:B-1----:R-:W3:Y:S01]  /*189340*/  LDL.LU.64 R18, [R1+0xe08] ;  /* 0x000e080001127983 */ /* 0x002ee20000300a00 */
[----:B------:R-:W-:-:S09]  /*189350*/  PRMT R8, R13, 0x7770, RZ ;  /* 0x000077700d087816 */ /* 0x000fd200000000ff */
[----:B------:R1:W-:Y:S01]  /*189360*/  @P0 STG.E.U8 desc[UR62][R20.64], R8 ;  /* 0x0000000814000986 */ /* 0x0003e2000c10113e */
[----:B0-----:R-:W-:Y:S01]  /*189370*/  ISETP.LT.AND P0, PT, R17, UR4, !P5 ;  /* 0x0000000411007c0c */ /* 0x001fe2000ef01270 */
[----:B------:R-:W0:Y:S02]  /*189380*/  LDCU UR4, c[0x0][0x398] ;  /* 0x00007300ff0477ac */ /* 0x000e240008000800 */
[----:B-1----:R-:W3:Y:S01]  /*189390*/  LDL.LU.64 R20, [R1+0xe10] ;  /* 0x000e100001147983 */ /* 0x002ee20000300a00 */
[----:B------:R-:W-:-:S09]  /*1893a0*/  PRMT R8, R13, 0x7771, RZ ;  /* 0x000077710d087816 */ /* 0x000fd200000000ff */
[----:B--2---:R1:W-:Y:S01]  /*1893b0*/  @P0 STG.E.U8 desc[UR62][R14.64], R8 ;  /* 0x000000080e000986 */ /* 0x0043e2000c10113e */
[----:B0-----:R-:W-:Y:S01]  /*1893c0*/  ISETP.LT.AND P0, PT, R16, UR4, !P2 ;  /* 0x0000000410007c0c */ /* 0x001fe2000d701270 */
[----:B------:R-:W0:Y:S02]  /*1893d0*/  LDCU UR4, c[0x0][0x398] ;  /* 0x00007300ff0477ac */ /* 0x000e240008000800 */
[----:B-1----:R-:W2:Y:S01]  /*1893e0*/  LDL.LU.64 R14, [R1+0xe18] ;  /* 0x000e1800010e7983 */ /* 0x002ea20000300a00 */
[----:B------:R-:W-:-:S03]  /*1893f0*/  PRMT R8, R13, 0x7772, RZ ;  /* 0x000077720d087816 */ /* 0x000fc600000000ff */
[----:B------:R-:W2:Y:S06]  /*189400*/  LDL.LU R28, [R1+0x60] ;  /* 0x00006000011c7983 */ /* 0x000eac0000300800 */
[----:B----4-:R1:W-:Y:S01]  /*189410*/  @P0 STG.E.U8 desc[UR62][R24.64], R8 ;  /* 0x0000000818000986 */ /* 0x0103e2000c10113e */
[----:B0-----:R-:W-:Y:S01]  /*189420*/  ISETP.LT.AND P0, PT, R17, UR4, !P2 ;  /* 0x0000000411007c0c */ /* 0x001fe2000d701270 */
[----:B------:R-:W0:Y:S02]  /*189430*/  LDCU UR4, c[0x0][0x398] ;  /* 0x00007300ff0477ac */ /* 0x000e240008000800 */
[----:B-1----:R-:W4:Y:S01]  /*189440*/  LDL.LU.64 R24, [R1+0xe20] ;  /* 0x000e200001187983 */ /* 0x002f220000300a00 */
[----:B------:R-:W-:-:S09]  /*189450*/  PRMT R8, R13, 0x7773, RZ ;  /* 0x000077730d087816 */ /* 0x000fd200000000ff */
[----:B---3--:R1:W-:Y:S01]  /*189460*/  @P0 STG.E.U8 desc[UR62][R22.64], R8 ;  /* 0x0000000816000986 */ /* 0x0083e2000c10113e */
[----:B0-----:R-:W-:Y:S01]  /*189470*/  ISETP.LT.AND P0, PT, R16, UR4, !P3 ;  /* 0x0000000410007c0c */ /* 0x001fe2000df01270 */
[----:B------:R-:W0:Y:S02]  /*189480*/  LDCU UR4, c[0x0][0x398] ;  /* 0x00007300ff0477ac */ /* 0x000e240008000800 */
[----:B-1----:R-:W3:Y:S01]  /*189490*/  LDL.LU.64 R22, [R1+0xe28] ;  /* 0x000e280001167983 */ /* 0x002ee20000300a00 */
[----:B------:R-:W-:-:S09]  /*1894a0*/  PRMT R8, R29, 0x7770, RZ ;  /* 0x000077701d087816 */ /* 0x000fd200000000ff */
[----:B------:R1:W-:Y:S04]  /*1894b0*/  @P0 STG.E.U8 desc[UR62][R26.64], R8 ;  /* 0x000000081a000986 */ /* 0x0003e8000c10113e */
[----:B-1----:R-:W3:Y:S01]  /*1894c0*/  LDL.LU.64 R26, [R1+0xe30] ;  /* 0x000e3000011a7983 */ /* 0x002ee20000300a00 */
[----:B0-----:R-:W-:Y:S01]  /*1894d0*/  ISETP.LT.AND P0, PT, R17, UR4, !P3 ;  /* 0x0000000411007c0c */ /* 0x001fe2000df01270 */
[----:B------:R-:W0:Y:S01]  /*1894e0*/  LDCU UR4, c[0x0][0x398] ;  /* 0x00007300ff0477ac */ /* 0x000e220008000800 */
[----:B------:R-:W-:Y:S02]  /*1894f0*/  PRMT R8, R29, 0x7771, RZ ;  /* 0x000077711d087816 */ /* 0x000fe400000000ff */
[----:B------:R-:W-:-:S09]  /*189500*/  LOP3.LUT P4, RZ, R7, 0x2, RZ, 0xc0, !PT ;  /* 0x0000000207ff7812 */ /* 0x000fd2000788c0ff */
        /* <DEDUP_REMOVED lines=12> */
[----:B------:R-:W-:-:S07]  /*1895d0*/  LOP3.LUT P2, RZ, R7, 0x20, RZ, 0xc0, !PT ;  /* 0x0000002007ff7812 */ /* 0x000fce000784c0ff */
        /* <DEDUP_REMOVED lines=20> */
[----:B------:R-:W-:-:S02]  /*189720*/  PRMT R8, R28, 0x7773, RZ ;  /* 0x000077731c087816 */ /* 0x000fc400000000ff */
[----:B------:R-:W-:-:S09]  /*189730*/  LOP3.LUT P3, RZ, R7, 0x80, RZ, 0xc0, !PT ;  /* 0x0000008007ff7812 */ /* 0x000fd2000786c0ff */
[----:B------:R1:W-:Y:S01]  /*189740*/  @P0 STG.E.U8 desc[UR62][R18.64], R8 ;  /* 0x0000000812000986 */ /* 0x0003e2000c10113e */
[----:B0-----:R-:W-:Y:S01]  /*189750*/  ISETP.LT.AND P0, PT, R16, UR4, !P3 ;  /* 0x0000000410007c0c */ /* 0x001fe2000df01270 */
[----:B------:R-:W0:Y:S02]  /*189760*/  LDCU UR4, c[0x0][0x398] ;  /* 0x00007300ff0477ac */ /* 0x000e240008000800 */
[----:B-1----:R-:W3:Y:S01]  /*189770*/  LDL.LU.64 R18, [R1+0xe68] ;  /* 0x000e680001127983 */ /* 0x002ee20000300a00 */
[----:B------:R-:W-:Y:S02]  /*189780*/  PRMT R8, R13, 0x7770, RZ ;  /* 0x000077700d087816 */ /* 0x000fe400000000ff */
[----:B------:R-:W-:-:S07]  /*189790*/  LOP3.LUT P4, RZ, R7, 0x200, RZ, 0xc0, !PT ;  /* 0x0000020007ff7812 */ /* 0x000fce000788c0ff */
        /* <DEDUP_REMOVED lines=87> */
[----:B------:R-:W-:-:S02]  /*189d10*/  LOP3.LUT P2, RZ, R7, 0x80000000, RZ, 0xc0, !PT ;  /* 0x8000000007ff7812 */ /* 0x000fc4000784c0ff */
[----:B------:R-:W-:-:S07]  /*189d20*/  PRMT R7, R13, 0x7773, RZ ;  /* 0x000077730d077816 */ /* 0x000fce00000000ff */
        /* <DEDUP_REMOVED lines=14> */
[----:B------:R-:W-:-:S03]  /*189e10*/  PRMT R7, R29, 0x7772, RZ ;  /* 0x000077721d077816 */ /* 0x000fc600000000ff */
[----:B------:R-:W3:Y:S06]  /*189e20*/  LDL.LU R13, [R1+0x5c] ;  /* 0x00005c00010d7983 */ /* 0x000eec0000300800 */
        /* <DEDUP_REMOVED lines=136> */
[C---:B------:R-:W-:Y:S02]  /*18a6b0*/  LOP3.LUT P5, RZ, R6.reuse, 0x800000, RZ, 0xc0, !PT ;  /* 0x0080000006ff7812 */ /* 0x040fe400078ac0ff */
[C---:B------:R-:W-:Y:S02]  /*18a6c0*/  LOP3.LUT P2, RZ, R6.reuse, 0x2000000, RZ, 0xc0, !PT ;  /* 0x0200000006ff7812 */ /* 0x040fe4000784c0ff */
[C---:B------:R-:W-:Y:S01]  /*18a6d0*/  LOP3.LUT P3, RZ, R6.reuse, 0x8000000, RZ, 0xc0, !PT ;  /* 0x0800000006ff7812 */ /* 0x040fe2000786c0ff */
[----:B------:R1:W-:Y:S01]  /*18a6e0*/  @P0 STG.E.U8 desc[UR62][R20.64], R7 ;  /* 0x0000000714000986 */ /* 0x0003e2000c10113e */
[----:B0-----:R-:W-:Y:S01]  /*18a6f0*/  ISETP.LT.AND P0, PT, R17, UR4, !P4 ;  /* 0x0000000411007c0c */ /* 0x001fe2000e701270 */
[----:B------:R-:W0:Y:S02]  /*18a700*/  LDCU UR4, c[0x0][0x398] ;  /* 0x00007300ff0477ac */ /* 0x000e240008000800 */
[----:B-1----:R-:W3:Y:S01]  /*18a710*/  LDL.LU.64 R20, [R1+0xfc8] ;  /* 0x000fc80001147983 */ /* 0x002ee20000300a00 */
[----:B------:R-:W-:-:S02]  /*18a720*/  LOP3.LUT P4, RZ, R6, 0x20000000, RZ, 0xc0, !PT ;  /* 0x2000000006ff7812 */ /* 0x000fc4000788c0ff */
[----:B------:R-:W-:-:S07]  /*18a730*/  PRMT R6, R29, 0x7773, RZ ;  /* 0x000077731d067816 */ /* 0x000fce00000000ff */
        /* <DEDUP_REMOVED lines=166> */
[----:B------:R1:W-:Y:S01]  /*18b1a0*/  @P0 STG.E.U8 desc[UR62][R20.64], R6 ;  /* 0x0000000614000986 */ /* 0x0003e2000c10113e */
[----:B0-----:R-:W-:Y:S01]  /*18b1b0*/  ISETP.LT.AND P0, PT, R17, UR4, !P3 ;  /* 0x0000000411007c0c */ /* 0x001fe2000df01270 */
[----:B------:R-:W0:Y:S02]  /*18b1c0*/  LDCU UR4, c[0x0][0x398] ;  /* 0x00007300ff0477ac */ /* 0x000e240008000800 */
[----:B-1----:R-:W3:Y:S01]  /*18b1d0*/  LDL.LU.64 R20, [R1+0x10c8] ;  /* 0x0010c80001147983 */ /* 0x002ee20000300a00 */
[----:B------:R-:W-:Y:S02]  /*18b1e0*/  LOP3.LUT P3, RZ, R5, 0x80000000, RZ, 0xc0, !PT ;  /* 0x8000000005ff7812 */ /* 0x000fe4000786c0ff */
[----:B------:R-:W-:-:S07]  /*18b1f0*/  PRMT R5, R13, 0x7771, RZ ;  /* 0x000077710d057816 */ /* 0x000fce00000000ff */
        /* <DEDUP_REMOVED lines=31> */
[----:B------:R-:W-:-:S02]  /*18b3f0*/  PRMT R5, R29, 0x7773, RZ ;  /* 0x000077731d057816 */ /* 0x000fc400000000ff */
        /* <DEDUP_REMOVED lines=40> */
[----:B------:R-:W2:Y:S06]  /*18b680*/  LDL.LU R28, [R1] ;  /* 0x00000000011c7983 */ /* 0x000eac0000300800 */
        /* <DEDUP_REMOVED lines=87> */
[----:B------:R-:W0:Y:S01]  /*18bc00*/  LDCU UR4, c[0x0][0x398] ;  /* 0x00007300ff0477ac */ /* 0x000e220008000800 */
[----:B-1----:R-:W-:Y:S01]  /*18bc10*/  PRMT R5, R29, 0x7772, RZ ;  /* 0x000077721d057816 */ /* 0x002fe200000000ff */
[----:B------:R-:W3:Y:S01]  /*18bc20*/  LDL.LU.64 R18, [R1+0x11b8] ;  /* 0x0011b80001127983 */ /* 0x000ee20000300a00 */
[C---:B------:R-:W-:Y:S02]  /*18bc30*/  LOP3.LUT P3, RZ, R4.reuse, 0x2000000, RZ, 0xc0, !PT ;  /* 0x0200000004ff7812 */ /* 0x040fe4000786c0ff */
[C---:B------:R-:W-:Y:S01]  /*18bc40*/  LOP3.LUT P4, RZ, R4.reuse, 0x8000000, RZ, 0xc0, !PT ;  /* 0x0800000004ff7812 */ /* 0x040fe2000788c0ff */
[----:B------:R-:W3:Y:S06]  /*18bc50*/  LDL.LU R11, [R1+0x320] ;  /* 0x00032000010b7983 */ /* 0x000eec0000300800 */
[----:B------:R1:W-:Y:S01]  /*18bc60*/  @P0 STG.E.U8 desc[UR62][R20.64], R5 ;  /* 0x0000000514000986 */ /* 0x0003e2000c10113e */
[----:B0-----:R-:W-:Y:S01]  /*18bc70*/  ISETP.LT.AND P0, PT, R17, UR4, !P2 ;  /* 0x0000000411007c0c */ /* 0x001fe2000d701270 */
[----:B------:R-:W0:Y:S01]  /*18bc80*/  LDCU UR4, c[0x0][0x398] ;  /* 0x00007300ff0477ac */ /* 0x000e220008000800 */
[----:B------:R-:W-:-:S02]  /*18bc90*/  LOP3.LUT P2, RZ, R4, 0x80000000, RZ, 0xc0, !PT ;  /* 0x8000000004ff7812 */ /* 0x000fc4000784c0ff */
[----:B------:R-:W-:Y:S01]  /*18bca0*/  PRMT R4, R29, 0x7773, RZ ;  /* 0x000077731d047816 */ /* 0x000fe200000000ff */
[----:B-1----:R-:W3:Y:S08]  /*18bcb0*/  LDL.LU.64 R20, [R1+0x11c0] ;  /* 0x0011c00001147983 */ /* 0x002ef00000300a00 */
[----:B--2---:R1:W-:Y:S01]  /*18bcc0*/  @P0 STG.E.U8 desc[UR62][R14.64], R4 ;  /* 0x000000040e000986 */ /* 0x0043e2000c10113e */
[----:B0-----:R-:W-:Y:S01]  /*18bcd0*/  ISETP.LT.AND P0, PT, R16, UR4, !P3 ;  /* 0x0000000410007c0c */ /* 0x001fe2000df01270 */
[----:B------:R-:W0:Y:S01]  /*18bce0*/  LDCU UR4, c[0x0][0x398] ;  /* 0x00007300ff0477ac */ /* 0x000e220008000800 */
[----:B-1----:R-:W-:-:S11]  /*18bcf0*/  PRMT R4, R28, 0x7770, RZ ;  /* 0x000077701c047816 */ /* 0x002fd600000000ff */
[----:B----4-:R1:W-:Y:S01]  /*18bd00*/  @P0 STG.E.U8 desc[UR62][R24.64], R4 ;  /* 0x0000000418000986 */ /* 0x0103e2000c10113e */
[----:B0-----:R-:W-:Y:S01]  /*18bd10*/  ISETP.LT.AND P0, PT, R17, UR4, !P3 ;  /* 0x0000000411007c0c */ /* 0x001fe2000df01270 */
[----:B------:R-:W0:Y:S02]  /*18bd20*/  LDCU UR4, c[0x0][0x398] ;  /* 0x00007300ff0477ac */ /* 0x000e240008000800 */
[----:B-1----:R-:W2:Y:S01]  /*18bd30*/  LDL.LU.64 R24, [R1+0x11c8] ;  /* 0x0011c80001187983 */ /* 0x002ea20000300a00 */
[----:B------:R-:W-:-:S09]  /*18bd40*/  PRMT R4, R28, 0x7771, RZ ;  /* 0x000077711c047816 */ /* 0x000fd200000000ff */
[----:B---3--:R1:W-:Y:S01]  /*18bd50*/  @P0 STG.E.U8 desc[UR62][R22.64], R4 ;  /* 0x0000000416000986 */ /* 0x0083e2000c10113e */
[----:B0-----:R-:W-:Y:S01]  /*18bd60*/  ISETP.LT.AND P0, PT, R16, UR4, !P4 ;  /* 0x0000000410007c0c */ /* 0x001fe2000e701270 */
[----:B------:R-:W0:Y:S02]  /*18bd70*/  LDCU UR4, c[0x0][0x398] ;  /* 0x00007300ff0477ac */ /* 0x000e240008000800 */
[----:B-1----:R-:W3:Y:S01]  /*18bd80*/  LDL.LU.64 R22, [R1+0x11d0] ;  /* 0x0011d00001167983 */ /* 0x002ee20000300a00 */
[----:B------:R-:W-:-:S09]  /*18bd90*/  PRMT R4, R28, 0x7772, RZ ;  /* 0x000077721c047816 */ /* 0x000fd200000000ff */
[----:B------:R1:W-:Y:S04]  /*18bda0*/  @P0 STG.E.U8 desc[UR62][R26.64], R4 ;  /* 0x000000041a000986 */ /* 0x0003e8000c10113e */
[----:B-1----:R-:W4:Y:S04]  /*18bdb0*/  LDL.LU.64 R26, [R1+0x11d8] ;  /* 0x0011d800011a7983 */ /* 0x002f280000300a00 */
[----:B------:R-:W4:Y:S04]  /*18bdc0*/  LDL.LU.64 R12, [R1+0x11e0] ;  /* 0x0011e000010c7983 */ /* 0x000f280000300a00 */
[----:B------:R-:W4:Y:S01]  /*18bdd0*/  LDL.LU R29, [R1+0x324] ;  /* 0x00032400011d7983 */ /* 0x000f220000300800 */
[----:B0-----:R-:W-:-:S03]  /*18bde0*/  ISETP.LT.AND P0, PT, R17, UR4, !P4 ;  /* 0x0000000411007c0c */ /* 0x001fc6000e701270 */
[----:B------:R-:W4:Y:S01]  /*18bdf0*/  LDL.LU.64 R14, [R1+0x11e8] ;  /* 0x0011e800010e7983 */ /* 0x000f220000300a00 */
[----:B------:R-:W0:Y:S01]  /*18be00*/  LDCU UR4, c[0x0][0x398] ;  /* 0x00007300ff0477ac */ /* 0x000e220008000800 */
[----:B------:R-:W-:-:S08]  /*18be10*/  PRMT R4, R28, 0x7773, RZ ;  /* 0x000077731c047816 */ /* 0x000fd000000000ff */
[----:B------:R1:W-:Y:S01]  /*18be20*/  @P0 STG.E.U8 desc[UR62][R18.64], R4 ;  /* 0x0000000412000986 */ /* 0x0003e2000c10113e */
[----:B0-----:R-:W-:Y:S01]  /*18be30*/  ISETP.LT.AND P0, PT, R16, UR4, !P6 ;  /* 0x0000000410007c0c */ /* 0x001fe2000f701270 */
[----:B------:R-:W0:Y:S02]  /*18be40*/  LDCU UR4, c[0x0][0x398] ;  /* 0x00007300ff0477ac */ /* 0x000e240008000800 */
[----:B-1----:R-:W4:Y:S01]  /*18be50*/  LDL.LU.64 R18, [R1+0x11f0] ;  /* 0x0011f00001127983 */ /* 0x002f220000300a00 */
[----:B------:R-:W-:Y:S02]  /*18be60*/  PRMT R4, R11, 0x7770, RZ ;  /* 0x000077700b047816 */ /* 0x000fe400000000ff */
[C---:B------:R-:W-:Y:S02]  /*18be70*/  LOP3.LUT P3, RZ, R3.reuse, 0x4, RZ, 0xc0, !PT ;  /* 0x0000000403ff7812 */ /* 0x040fe4000786c0ff */
[C---:B------:R-:W-:Y:S02]  /*18be80*/  LOP3.LUT P4, RZ, R3.reuse, 0x20, RZ, 0xc0, !PT ;  /* 0x0000002003ff7812 */ /* 0x040fe4000788c0ff */
[----:B------:R-:W-:-:S03]  /*18be90*/  LOP3.LUT P5, RZ, R3, 0x40, RZ, 0xc0, !PT ;  /* 0x0000004003ff7812 */ /* 0x000fc600078ac0ff */
[----:B------:R1:W-:Y:S01]  /*18bea0*/  @P0 STG.E.U8 desc[UR62][R20.64], R4 ;  /* 0x0000000414000986 */ /* 0x0003e2000c10113e */
[----:B0-----:R-:W-:Y:S01]  /*18beb0*/  ISETP.LT.AND P0, PT, R17, UR4, !P6 ;  /* 0x0000000411007c0c */ /* 0x001fe2000f701270 */
[----:B------:R-:W0:Y:S02]  /*18bec0*/  LDCU UR4, c[0x0][0x398] ;  /* 0x00007300ff0477ac */ /* 0x000e240008000800 */
[----:B-1----:R-:W4:Y:S01]  /*18bed0*/  LDL.LU.64 R20, [R1+0x11f8] ;  /* 0x0011f80001147983 */ /* 0x002f220000300a00 */
[----:B------:R-:W-:Y:S02]  /*18bee0*/  LOP3.LUT P6, RZ, R3, 0x200, RZ, 0xc0, !PT ;  /* 0x0000020003ff7812 */ /* 0x000fe400078cc0ff */
[C---:B------:R-:W-:Y:S01]  /*18bef0*/  PRMT R3, R11.reuse, 0x7771, RZ ;  /* 0x000077710b037816 */ /* 0x040fe200000000ff */
[----:B------:R-:W4:Y:S06]  /*18bf00*/  LDL.LU R28, [R1+0x328] ;  /* 0x00032800011c7983 */ /* 0x000f2c0000300800 */
[----:B--2---:R1:W-:Y:S01]  /*18bf10*/  @P0 STG.E.U8 desc[UR62][R24.64], R3 ;  /* 0x0000000318000986 */ /* 0x0043e2000c10113e */
        /* <DEDUP_REMOVED lines=9> */
[----:B----4-:R1:W-:Y:S04]  /*18bfb0*/  @P0 STG.E.U8 desc[UR62][R26.64], R3 ;  /* 0x000000031a000986 */ /* 0x0103e8000c10113e */
[----:B-1----:R-:W4:Y:S01]  /*18bfc0*/  LDL.LU.64 R26, [R1+0x1210] ;  /* 0x00121000011a7983 */ /* 0x002f220000300a00 */
[----:B0-----:R-:W-:Y:S01]  /*18bfd0*/  ISETP.LT.AND P0, PT, R16, UR4, !P3 ;  /* 0x0000000410007c0c */ /* 0x001fe2000df01270 */
[----:B------:R-:W0:Y:S01]  /*18bfe0*/  LDCU UR4, c[0x0][0x398] ;  /* 0x00007300ff0477ac */ /* 0x000e220008000800 */
[----:B------:R-:W-:-:S11]  /*18bff0*/  PRMT R3, R29, 0x7770, RZ ;  /* 0x000077701d037816 */ /* 0x000fd600000000ff */
[----:B------:R1:W-:Y:S01]  /*18c000*/  @P0 STG.E.U8 desc[UR62][R12.64], R3 ;  /* 0x000000030c000986 */ /* 0x0003e2000c10113e */
[----:B0-----:R-:W-:Y:S01]  /*18c010*/  ISETP.LT.AND P0, PT, R17, UR4, !P3 ;  /* 0x0000000411007c0c */ /* 0x001fe2000df01270 */
[----:B------:R-:W0:Y:S01]  /*18c020*/  LDCU UR4, c[0x0][0x398] ;  /* 0x00007300ff0477ac */ /* 0x000e220008000800 */
[----:B-1----:R-:W-:-:S11]  /*18c030*/  PRMT R3, R29, 0x7771, RZ ;  /* 0x000077711d037816 */ /* 0x002fd600000000ff */
[----:B------:R1:W-:Y:S01]  /*18c040*/  @P0 STG.E.U8 desc[UR62][R14.64], R3 ;  /* 0x000000030e000986 */ /* 0x0003e2000c10113e */
[----:B0-----:R-:W-:Y:S01]  /*18c050*/  ISETP.LT.AND P0, PT, R16, UR4, !P4 ;  /* 0x0000000410007c0c */ /* 0x001fe2000e701270 */
[----:B------:R-:W0:Y:S01]  /*18c060*/  LDCU UR4, c[0x0][0x398] ;  /* 0x00007300ff0477ac */ /* 0x000e220008000800 */
[----:B-1----:R-:W-:-:S11]  /*18c070*/  PRMT R3, R29, 0x7772, RZ ;  /* 0x000077721d037816 */ /* 0x002fd600000000ff */
[----:B------:R-:W-:Y:S01]  /*18c080*/  @P0 STG.E.U8 desc[UR62][R18.64], R3 ;  /* 0x0000000312000986 */ /* 0x000fe2000c10113e */
[----:B0-----:R-:W-:Y:S01]  /*18c090*/  ISETP.LT.AND P0, PT, R17, UR4, !P4 ;  /* 0x0000000411007c0c */ /* 0x001fe2000e701270 */
[----:B------:R-:W0:Y:S01]  /*18c0a0*/  LDCU UR4, c[0x0][0x398] ;  /* 0x00007300ff0477ac */ /* 0x000e220008000800 */
[C---:B------:R-:W-:Y:S02]  /*18c0b0*/  LOP3.LUT P2, RZ, R0.reuse, 0x4, RZ, 0xc0, !PT ;  /* 0x0000000400ff7812 */ /* 0x040fe4000784c0ff */
[C---:B------:R-:W-:Y:S02]  /*18c0c0*/  LOP3.LUT P3, RZ, R0.reuse, 0x2, RZ, 0xc0, !PT ;  /* 0x0000000200ff7812 */ /* 0x040fe4000786c0ff */
[----:B------:R-:W-:Y:S02]  /*18c0d0*/  LOP3.LUT P4, RZ, R0, 0x1, RZ, 0xc0, !PT ;  /* 0x0000000100ff7812 */ /* 0x000fe4000788c0ff */
[----:B------:R-:W-:-:S05]  /*18c0e0*/  PRMT R0, R29, 0x7773, RZ ;  /* 0x000077731d007816 */ /* 0x000fca00000000ff */
[----:B------:R1:W-:Y:S01]  /*18c0f0*/  @P0 STG.E.U8 desc[UR62][R20.64], R0 ;  /* 0x0000000014000986 */ /* 0x0003e2000c10113e */
[----:B0-----:R-:W-:Y:S01]  /*18c100*/  ISETP.LT.AND P0, PT, R16, UR4, !P5 ;  /* 0x0000000410007c0c */ /* 0x001fe2000ef01270 */
[----:B------:R-:W0:Y:S01]  /*18c110*/  LDCU UR4, c[0x0][0x398] ;  /* 0x00007300ff0477ac */ /* 0x000e220008000800 */
[----:B-1----:R-:W-:-:S11]  /*18c120*/  PRMT R0, R28, 0x7770, RZ ;  /* 0x000077701c007816 */ /* 0x002fd600000000ff */
[----:B--2---:R1:W-:Y:S01]  /*18c130*/  @P0 STG.E.U8 desc[UR62][R24.64], R0 ;  /* 0x0000000018000986 */ /* 0x0043e2000c10113e */
[----:B0-----:R-:W-:Y:S01]  /*18c140*/  ISETP.LT.AND P0, PT, R17, UR4, !P5 ;  /* 0x0000000411007c0c */ /* 0x001fe2000ef01270 */
[----:B------:R-:W0:Y:S01]  /*18c150*/  LDCU UR4, c[0x0][0x398] ;  /* 0x00007300ff0477ac */ /* 0x000e220008000800 */
[----:B-1----:R-:W-:-:S11]  /*18c160*/  PRMT R0, R28, 0x7771, RZ ;  /* 0x000077711c007816 */ /* 0x002fd600000000ff */
[----:B---3--:R1:W-:Y:S01]  /*18c170*/  @P0 STG.E.U8 desc[UR62][R22.64], R0 ;  /* 0x0000000016000986 */ /* 0x0083e2000c10113e */
[----:B0-----:R-:W-:Y:S01]  /*18c180*/  ISETP.LT.AND P0, PT, R16, UR4, !P6 ;  /* 0x0000000410007c0c */ /* 0x001fe2000f701270 */
[----:B------:R-:W0:Y:S02]  /*18c190*/  LDCU UR4, c[0x0][0x398] ;  /* 0x00007300ff0477ac */ /* 0x000e240008000800 */
[----:B-1----:R-:W2:Y:S01]  /*18c1a0*/  LDL.LU.64 R22, [R1+0x1218] ;  /* 0x0012180001167983 */ /* 0x002ea20000300a00 */
[----:B------:R-:W-:-:S09]  /*18c1b0*/  PRMT R0, R28, 0x7772, RZ ;  /* 0x000077721c007816 */ /* 0x000fd200000000ff */
[----:B----4-:R1:W-:Y:S04]  /*18c1c0*/  @P0 STG.E.U8 desc[UR62][R26.64], R0 ;  /* 0x000000001a000986 */ /* 0x0103e8000c10113e */
[----:B-1----:R-:W3:Y:S04]  /*18c1d0*/  LDL.LU.64 R26, [R1+0x1228] ;  /* 0x00122800011a7983 */ /* 0x002ee80000300a00 */
[----:B------:R-:W4:Y:S04]  /*18c1e0*/  LDL.LU R15, [R1+0x32c] ;  /* 0x00032c00010f7983 */ /* 0x000f280000300800 */
[----:B------:R-:W3:Y:S04]  /*18c1f0*/  LDL.LU.64 R20, [R1+0x1230] ;  /* 0x0012300001147983 */ /* 0x000ee80000300a00 */
[----:B------:R-:W3:Y:S04]  /*18c200*/  LDL.LU.64 R18, [R1+0x1240] ;  /* 0x0012400001127983 */ /* 0x000ee80000300a00 */
[----:B------:R-:W3:Y:S04]  /*18c210*/  LDL R29, [R1+0xde0] ;  /* 0x000de000011d7983 */ /* 0x000ee80000100800 */
[----:B------:R-:W3:Y:S01]  /*18c220*/  LDL.LU.64 R24, [R1+0x1238] ;  /* 0x0012380001187983 */ /* 0x000ee20000300a00 */
[----:B0-----:R-:W-:-:S02]  /*18c230*/  ISETP.LT.AND P0, PT, R17, UR4, !P6 ;  /* 0x0000000411007c0c */ /* 0x001fc4000f701270 */
[----:B------:R-:W-:Y:S02]  /*18c240*/  PRMT R0, R28, 0x7773, RZ ;  /* 0x000077731c007816 */ /* 0x000fe400000000ff */
[C---:B------:R-:W-:Y:S02]  /*18c250*/  LOP3.LUT P5, RZ, R2.reuse, 0x80000000, RZ, 0xc0, !PT ;  /* 0x8000000002ff7812 */ /* 0x040fe400078ac0ff */
[----:B------:R-:W-:Y:S01]  /*18c260*/  LOP3.LUT P6, RZ, R2, 0x40000000, RZ, 0xc0, !PT ;  /* 0x4000000002ff7812 */ /* 0x000fe200078cc0ff */
[----:B------:R-:W0:Y:S06]  /*18c270*/  LDCU UR4, c[0x0][0x39c] ;  /* 0x00007380ff0477ac */ /* 0x000e2c0008000800 */
[----:B--2---:R1:W-:Y:S01]  /*18c280*/  @P0 STG.E.U8 desc[UR62][R22.64], R0 ;  /* 0x0000000016000986 */ /* 0x0043e2000c10113e */
[----:B------:R-:W-:-:S03]  /*18c290*/  ISETP.LT.AND P0, PT, R16, UR6, !P1 ;  /* 0x0000000610007c0c */ /* 0x000fc6000cf01270 */
[----:B-1----:R-:W2:Y:S04]  /*18c2a0*/  LDL.LU.64 R22, [R1+0x1248] ;  /* 0x0012480001167983 */ /* 0x002ea80000300a00 */
[----:B------:R-:W2:Y:S01]  /*18c2b0*/  LDL.LU R28, [R1+0x3d0] ;  /* 0x0003d000011c7983 */ /* 0x000ea20000300800 */
[C---:B----4-:R-:W-:Y:S02]  /*18c2c0*/  PRMT R0, R15.reuse, 0x7770, RZ ;  /* 0x000077700f007816 */ /* 0x050fe400000000ff */
[C---:B------:R-:W-:Y:S02]  /*18c2d0*/  PRMT R3, R15.reuse, 0x7772, RZ ;  /* 0x000077720f037816 */ /* 0x040fe400000000ff */
[----:B------:R-:W-:Y:S01]  /*18c2e0*/  PRMT R2, R15, 0x7773, RZ ;  /* 0x000077730f027816 */ /* 0x000fe200000000ff */
[----:B------:R-:W1:Y:S01]  /*18c2f0*/  LDCU UR6, c[0x0][0x39c] ;  /* 0x00007380ff0677ac */ /* 0x000e620008000800 */
[----:B---3--:R3:W-:Y:S04]  /*18c300*/  @P0 STG.E.U8 desc[UR62][R26.64], R0 ;  /* 0x000000001a000986 */ /* 0x0087e8000c10113e */
[----:B---3--:R-:W3:Y:S01]  /*18c310*/  LDL.LU.64 R26, [R1+0x1250] ;  /* 0x00125000011a7983 */ /* 0x008ee20000300a00 */
[----:B------:R-:W-:-:S02]  /*18c320*/  ISETP.LT.AND P1, PT, R17, UR12, !P1 ;  /* 0x0000000c11007c0c */ /* 0x000fc4000cf21270 */
[----:B------:R-:W-:Y:S02]  /*18c330*/  ISETP.LT.AND P0, PT, R16, UR64, !P2 ;  /* 0x0000004010007c0c */ /* 0x000fe4000d701270 */
[----:B------:R-:W-:Y:S01]  /*18c340*/  PRMT R0, R15, 0x7771, RZ ;  /* 0x000077710f007816 */ /* 0x000fe200000000ff */
[----:B------:R-:W4:Y:S01]  /*18c350*/  LDCU UR64, c[0x0][0x398] ;  /* 0x00007300ff4077ac */ /* 0x000f220008000800 */
[----:B------:R-:W4:Y:S01]  /*18c360*/  LDL.LU.64 R14, [R1+0x1258] ;  /* 0x00125800010e7983 */ /* 0x000f220000300a00 */
[----:B------:R-:W-:-:S03]  /*18c370*/  ISETP.LT.AND P2, PT, R17, UR65, !P2 ;  /* 0x0000004111007c0c */ /* 0x000fc6000d741270 */
[----:B------:R-:W4:Y:S01]  /*18c380*/  LDL.LU.64 R12, [R1+0x1260] ;  /* 0x00126000010c7983 */ /* 0x000f220000300a00 */
[----:B------:R-:W0:Y:S01]  /*18c390*/  LDCU UR65, c[0x0][0x398] ;  /* 0x00007300ff4177ac */ /* 0x000e220008000800 */
[----:B------:R-:W0:Y:S02]  /*18c3a0*/  LDCU UR12, c[0x0][0x39c] ;  /* 0x00007380ff0c77ac */ /* 0x000e240008000800 */
[----:B------:R1:W-:Y:S04]  /*18c3b0*/  @P1 STG.E.U8 desc[UR62][R20.64], R0 ;  /* 0x0000000014001986 */ /* 0x0003e8000c10113e */
[----:B------:R0:W-:Y:S04]  /*18c3c0*/  @P0 STG.E.U8 desc[UR62][R18.64], R3 ;  /* 0x0000000312000986 */ /* 0x0001e8000c10113e */
[----:B-1----:R-:W4:Y:S04]  /*18c3d0*/  LDL.LU R21, [R1+0x3d4] ;  /* 0x0003d40001157983 */ /* 0x002f280000300800 */
[----:B0-----:R-:W4:Y:S04]  /*18c3e0*/  LDL.LU.64 R18, [R1+0x1268] ;  /* 0x0012680001127983 */ /* 0x001f280000300a00 */
[----:B------:R0:W-:Y:S04]  /*18c3f0*/  @P2 STG.E.U8 desc[UR62][R24.64], R2 ;  /* 0x0000000218002986 */ /* 0x0001e8000c10113e */
[----:B0-----:R-:W4:Y:S01]  /*18c400*/  LDL.LU.64 R24, [R1+0x1270] ;  /* 0x0012700001187983 */ /* 0x001f220000300a00 */
[----:B------:R-:W-:Y:S01]  /*18c410*/  ISETP.LT.AND P1, PT, R16, UR66, !P3 ;  /* 0x0000004210007c0c */ /* 0x000fe2000df21270 */
[----:B------:R-:W-:Y:S01]  /*18c420*/  VIADD R0, R29, 0x1ff ;  /* 0x000001ff1d007836 */ /* 0x000fe20000000000 */
[----:B------:R-:W-:Y:S01]  /*18c430*/  ISETP.LT.AND P3, PT, R17, UR67, !P3 ;  /* 0x0000004311007c0c */ /* 0x000fe2000df61270 */
[----:B------:R-:W0:Y:S03]  /*18c440*/  LDCU UR66, c[0x0][0x398] ;  /* 0x00007300ff4277ac */ /* 0x000e260008000800 */
[----:B------:R-:W-:Y:S01]  /*18c450*/  ISETP.GE.AND P0, PT, R0, UR25, PT ;  /* 0x0000001900007c0c */ /* 0x000fe2000bf06270 */
[----:B------:R-:W1:Y:S01]  /*18c460*/  LDCU UR25, c[0x0][0x398] ;  /* 0x00007300ff1977ac */ /* 0x000e620008000800 */
[----:B--2---:R-:W-:-:S05]  /*18c470*/  PRMT R0, R28, 0x7770, RZ ;  /* 0x000077701c007816 */ /* 0x004fca00000000ff */
[----:B------:R2:W-:Y:S04]  /*18c480*/  @P1 STG.E.U8 desc[UR62][R22.64], R0 ;  /* 0x0000000016001986 */ /* 0x0005e8000c10113e */
[----:B--2---:R-:W2:Y:S01]  /*18c490*/  LDL.LU.64 R22, [R1+0x1280] ;  /* 0x0012800001167983 */ /* 0x004ea20000300a00 */
[----:B------:R-:W-:-:S05]  /*18c4a0*/  PRMT R0, R28, 0x7771, RZ ;  /* 0x000077711c007816 */ /* 0x000fca00000000ff */
[----:B---3--:R3:W-:Y:S04]  /*18c4b0*/  @P3 STG.E.U8 desc[UR62][R26.64], R0 ;  /* 0x000000001a003986 */ /* 0x0087e8000c10113e */
[----:B---3--:R-:W3:Y:S01]  /*18c4c0*/  LDL.LU.64 R26, [R1+0x1288] ;  /* 0x00128800011a7983 */ /* 0x008ee20000300a00 */
[----:B----4-:R-:W-:Y:S02]  /*18c4d0*/  ISETP.LT.AND P2, PT, R16, UR64, !P4 ;  /* 0x0000004010007c0c */ /* 0x010fe4000e741270 */
[C---:B------:R-:W-:Y:S02]  /*18c4e0*/  ISETP.LT.AND P4, PT, R17.reuse, UR65, !P4 ;  /* 0x0000004111007c0c */ /* 0x040fe4000e781270 */
[----:B------:R-:W-:Y:S02]  /*18c4f0*/  PRMT R0, R28, 0x7772, RZ ;  /* 0x000077721c007816 */ /* 0x000fe400000000ff */
[----:B-1----:R-:W-:Y:S01]  /*18c500*/  ISETP.LT.AND P3, PT, R16, UR25, !P5 ;  /* 0x0000001910007c0c */ /* 0x002fe2000ef61270 */
[----:B------:R-:W4:Y:S01]  /*18c510*/  LDL.LU R20, [R1+0x3d8] ;  /* 0x0003d80001147983 */ /* 0x000f220000300800 */
[----:B0-----:R-:W-:Y:S01]  /*18c520*/  ISETP.LT.AND P5, PT, R17, UR66, !P5 ;  /* 0x0000004211007c0c */ /* 0x001fe2000efa1270 */
[----:B------:R-:W-:Y:S01]  /*18c530*/  VIADD R2, R29, 0x1f5 ;  /* 0x000001f51d027836 */ /* 0x000fe20000000000 */
[----:B------:R-:W0:Y:S01]  /*18c540*/  LDCU UR64, c[0x0][0x398] ;  /* 0x00007300ff4077ac */ /* 0x000e220008000800 */
[----:B------:R-:W1:Y:S02]  /*18c550*/  LDCU UR25, c[0x0][0x398] ;  /* 0x00007300ff1977ac */ /* 0x000e640008000800 */
[----:B------:R0:W-:Y:S02]  /*18c560*/  @P2 STG.E.U8 desc[UR62][R14.64], R0 ;  /* 0x000000000e002986 */ /* 0x0001e4000c10113e */
[----:B0-----:R-:W-:-:S02]  /*18c570*/  PRMT R0, R28, 0x7773, RZ ;  /* 0x000077731c007816 */ /* 0x001fc400000000ff */
[----:B------:R-:W4:Y:S04]  /*18c580*/  LDL.LU.64 R14, [R1+0x1290] ;  /* 0x00129000010e7983 */ /* 0x000f280000300a00 */
[----:B------:R0:W-:Y:S01]  /*18c590*/  @P4 STG.E.U8 desc[UR62][R12.64], R0 ;  /* 0x000000000c004986 */ /* 0x0001e2000c10113e */
[----:B------:R-:W-:Y:S01]  /*18c5a0*/  ISETP.GE.AND P1, PT, R2, UR23, PT ;  /* 0x0000001702007c0c */ /* 0x000fe2000bf26270 */
[----:B------:R-:W1:Y:S01]  /*18c5b0*/  LDCU UR23, c[0x0][0x398] ;  /* 0x00007300ff1777ac */ /* 0x000e620008000800 */
[----:B0-----:R-:W-:-:S05]  /*18c5c0*/  PRMT R0, R21, 0x7770, RZ ;  /* 0x0000777015007816 */ /* 0x001fca00000000ff */
[----:B------:R0:W-:Y:S04]  /*18c5d0*/  @P3 STG.E.U8 desc[UR62][R18.64], R0 ;  /* 0x0000000012003986 */ /* 0x0001e8000c10113e */
[----:B0-----:R-:W4:Y:S01]  /*18c5e0*/  LDL.LU.64 R18, [R1+0x1298] ;  /* 0x0012980001127983 */ /* 0x001f220000300a00 */
[----:B------:R-:W-:-:S05]  /*18c5f0*/  PRMT R0, R21, 0x7771, RZ ;  /* 0x0000777115007816 */ /* 0x000fca00000000ff */
[----:B------:R0:W-:Y:S04]  /*18c600*/  @P5 STG.E.U8 desc[UR62][R24.64], R0 ;  /* 0x0000000018005986 */ /* 0x0001e8000c10113e */
[----:B0-----:R-:W4:Y:S01]  /*18c610*/  LDL.LU.64 R24, [R1+0x12a8] ;  /* 0x0012a80001187983 */ /* 0x001f220000300a00 */
[----:B-1----:R-:W-:Y:S02]  /*18c620*/  ISETP.LT.AND P4, PT, R16, UR23, !P6 ;  /* 0x0000001710007c0c */ /* 0x002fe4000f781270 */
[----:B------:R-:W-:Y:S02]  /*18c630*/  ISETP.LT.AND P6, PT, R17, UR64, !P6 ;  /* 0x0000004011007c0c */ /* 0x000fe4000f7c1270 */
[----:B------:R-:W-:Y:S01]  /*18c640*/  PRMT R0, R21, 0x7772, RZ ;  /* 0x0000777215007816 */ /* 0x000fe200000000ff */
[----:B------:R-:W-:Y:S01]  /*18c650*/  VIADD R2, R29, 0x1f6 ;  /* 0x000001f61d027836 */ /* 0x000fe20000000000 */
[----:B------:R-:W0:Y:S07]  /*18c660*/  LDCU UR23, c[0x0][0x398] ;  /* 0x00007300ff1777ac */ /* 0x000e2e0008000800 */
[----:B--2---:R1:W-:Y:S04]  /*18c670*/  @P4 STG.E.U8 desc[UR62][R22.64], R0 ;  /* 0x0000000016004986 */ /* 0x0043e8000c10113e */
[----:B-1----:R-:W2:Y:S01]  /*18c680*/  LDL.LU.64 R22, [R1+0x12a0] ;  /* 0x0012a00001167983 */ /* 0x002ea20000300a00 */
[----:B------:R-:W-:-:S03]  /*18c690*/  PRMT R0, R21, 0x7773, RZ ;  /* 0x0000777315007816 */ /* 0x000fc600000000ff */
[----:B------:R-:W2:Y:S04]  /*18c6a0*/  LDL.LU R28, [R1+0x3dc] ;  /* 0x0003dc00011c7983 */ /* 0x000ea80000300800 */
[----:B---3--:R1:W-:Y:S04]  /*18c6b0*/  @P6 STG.E.U8 desc[UR62][R26.64], R0 ;  /* 0x000000001a006986 */ /* 0x0083e8000c10113e */
[----:B-1----:R-:W3:Y:S01]  /*18c6c0*/  LDL.LU.64 R26, [R1+0x12b0] ;  /* 0x0012b000011a7983 */ /* 0x002ee20000300a00 */
[----:B------:R-:W-:Y:S01]  /*18c6d0*/  ISETP.GE.AND P2, PT, R2, UR21, PT ;  /* 0x0000001502007c0c */ /* 0x000fe2000bf46270 */
[----:B------:R-:W1:Y:S01]  /*18c6e0*/  LDCU UR21, c[0x0][0x398] ;  /* 0x00007300ff1577ac */ /* 0x000e620008000800 */
[----:B------:R-:W-:-:S05]  /*18c6f0*/  VIADD R2, R29, 0x1ac ;  /* 0x000001ac1d027836 */ /* 0x000fca0000000000 */
[----:B------:R-:W-:Y:S01]  /*18c700*/  ISETP.GE.AND P3, PT, R2, UR61, PT ;  /* 0x0000003d02007c0c */ /* 0x000fe2000bf66270 */
[----:B------:R-:W-:Y:S01]  /*18c710*/  VIADD R2, R29, 0x1ad ;  /* 0x000001ad1d027836 */ /* 0x000fe20000000000 */
[C---:B----4-:R-:W-:Y:S02]  /*18c720*/  PRMT R0, R20.reuse, 0x7770, RZ ;  /* 0x0000777014007816 */ /* 0x050fe400000000ff */
[----:B------:R-:W-:Y:S01]  /*18c730*/  PRMT R3, R20, 0x7772, RZ ;  /* 0x0000777214037816 */ /* 0x000fe200000000ff */
[----:B------:R-:W4:Y:S01]  /*18c740*/  LDCU UR61, c[0x0][0x398] ;  /* 0x00007300ff3d77ac */ /* 0x000f220008000800 */
[----:B-1----:R-:W-:Y:S02]  /*18c750*/  ISETP.LT.AND P5, PT, R16, UR21, !P3 ;  /* 0x0000001510007c0c */ /* 0x002fe4000dfa1270 */
[----:B------:R-:W-:Y:S02]  /*18c760*/  ISETP.LT.AND P3, PT, R17, UR25, !P3 ;  /* 0x0000001911007c0c */ /* 0x000fe4000df61270 */
[----:B------:R-:W-:Y:S01]  /*18c770*/  ISETP.GE.AND P4, PT, R2, UR60, PT ;  /* 0x0000003c02007c0c */ /* 0x000fe2000bf86270 */
[----:B------:R-:W1:Y:S01]  /*18c780*/  LDCU UR60, c[0x0][0x398] ;  /* 0x00007300ff3c77ac */ /* 0x000e620008000800 */
[----:B------:R-:W1:Y:S01]  /*18c790*/  LDCU UR25, c[0x0][0x398] ;  /* 0x00007300ff1977ac */ /* 0x000e620008000800 */
[----:B------:R-:W1:Y:S01]  /*18c7a0*/  LDCU UR21, c[0x0][0x39c] ;  /* 0x00007380ff1577ac */ /* 0x000e620008000800 */
[----:B0-----:R-:W-:-:S05]  /*18c7b0*/  ISETP.LT.AND P6, PT, R16, UR23, !P4 ;  /* 0x0000001710007c0c */ /* 0x001fca000e7c1270 */
[----:B------:R0:W-:Y:S01]  /*18c7c0*/  @P5 STG.E.U8 desc[UR62][R14.64], R0 ;  /* 0x000000000e005986 */ /* 0x0001e2000c10113e */
[----:B------:R-:W-:Y:S01]  /*18c7d0*/  VIADD R2, R29, 0x1ae ;  /* 0x000001ae1d027836 */ /* 0x000fe20000000000 */
[----:B------:R-:W1:Y:S02]  /*18c7e0*/  LDCU UR23, c[0x0][0x39c] ;  /* 0x00007380ff1777ac */ /* 0x000e640008000800 */
[----:B0-----:R-:W3:Y:S01]  /*18c7f0*/  LDL.LU.64 R14, [R1+0x12c0] ;  /* 0x0012c000010e7983 */ /* 0x001ee20000300a00 */
[----:B------:R-:W-:-:S05]  /*18c800*/  PRMT R0, R20, 0x7771, RZ ;  /* 0x0000777114007816 */ /* 0x000fca00000000ff */
[----:B------:R0:W-:Y:S04]  /*18c810*/  @P3 STG.E.U8 desc[UR62][R18.64], R0 ;  /* 0x0000000012003986 */ /* 0x0001e8000c10113e */
[----:B0-----:R-:W3:Y:S04]  /*18c820*/  LDL.LU.64 R18, [R1+0x12d0] ;  /* 0x0012d00001127983 */ /* 0x001ee80000300a00 */
[----:B------:R0:W-:Y:S04]  /*18c830*/  @P6 STG.E.U8 desc[UR62][R24.64], R3 ;  /* 0x0000000318006986 */ /* 0x0001e8000c10113e */
[----:B0-----:R-:W3:Y:S01]  /*18c840*/  LDL.LU.64 R24, [R1+0x12c8] ;  /* 0x0012c80001187983 */ /* 0x001ee20000300a00 */
[----:B----4-:R-:W-:-:S02]  /*18c850*/  ISETP.LT.AND P4, PT, R17, UR61, !P4 ;  /* 0x0000003d11007c0c */ /* 0x010fc4000e781270 */
[----:B------:R-:W-:Y:S01]  /*18c860*/  ISETP.GE.AND P5, PT, R2, UR59, PT ;  /* 0x0000003b02007c0c */ /* 0x000fe2000bfa6270 */
[----:B------:R-:W-:Y:S01]  /*18c870*/  VIADD R2, R29, 0x1af ;  /* 0x000001af1d027836 */ /* 0x000fe20000000000 */
[----:B------:R-:W-:Y:S01]  /*18c880*/  PRMT R0, R20, 0x7773, RZ ;  /* 0x0000777314007816 */ /* 0x000fe200000000ff */
[----:B------:R-:W4:Y:S01]  /*18c890*/  LDL.LU R12, [R1+0x3b0] ;  /* 0x0003b000010c7983 */ /* 0x000f220000300800 */
[----:B-1----:R-:W-:Y:S01]  /*18c8a0*/  ISETP.LT.AND P3, PT, R16, UR60, !P5 ;  /* 0x0000003c10007c0c */ /* 0x002fe2000ef61270 */
[----:B------:R-:W0:Y:S01]  /*18c8b0*/  LDCU UR59, c[0x0][0x398] ;  /* 0x00007300ff3b77ac */ /* 0x000e220008000800 */
[----:B------:R-:W-:Y:S01]  /*18c8c0*/  ISETP.GE.AND P6, PT, R2, UR58, PT ;  /* 0x0000003a02007c0c */ /* 0x000fe2000bfc6270 */
[----:B------:R-:W1:Y:S04]  /*18c8d0*/  LDCU UR61, c[0x0][0x398] ;  /* 0x00007300ff3d77ac */ /* 0x000e680008000800 */
[----:B--2---:R2:W-:Y:S01]  /*18c8e0*/  @P4 STG.E.U8 desc[UR62][R22.64], R0 ;  /* 0x0000000016004986 */ /* 0x0045e2000c10113e */
[----:B------:R-:W-:-:S02]  /*18c8f0*/  ISETP.LT.AND P5, PT, R17, UR25, !P5 ;  /* 0x0000001911007c0c */ /* 0x000fc4000efa1270 */
[C---:B------:R-:W-:Y:S02]  /*18c900*/  PRMT R2, R28.reuse, 0x7770, RZ ;  /* 0x000077701c027816 */ /* 0x040fe400000000ff */
[----:B------:R-:W-:Y:S01]  /*18c910*/  PRMT R3, R28, 0x7772, RZ ;  /* 0x000077721c037816 */ /* 0x000fe200000000ff */
[----:B------:R-:W1:Y:S01]  /*18c920*/  LDCU UR58, c[0x0][0x398] ;  /* 0x00007300ff3a77ac */ /* 0x000e620008000800 */
[----:B------:R-:W1:Y:S01]  /*18c930*/  LDCU UR60, c[0x0][0x398] ;  /* 0x00007300ff3c77ac */ /* 0x000e620008000800 */
[----:B--2---:R-:W2:Y:S01]  /*18c940*/  LDL.LU.64 R22, [R1+0x12d8] ;  /* 0x0012d80001167983 */ /* 0x004ea20000300a00 */
[----:B------:R-:W-:Y:S01]  /*18c950*/  VIADD R0, R29, 0x1b0 ;  /* 0x000001b01d007836 */ /* 0x000fe20000000000 */
[----:B0-----:R-:W-:Y:S01]  /*18c960*/  ISETP.LT.AND P4, PT, R16, UR59, !P6 ;  /* 0x0000003b10007c0c */ /* 0x001fe2000f781270 */
[----:B------:R-:W0:Y:S01]  /*18c970*/  LDCU UR25, c[0x0][0x39c] ;  /* 0x00007380ff1977ac */ /* 0x000e220008000800 */
[----:B---3--:R3:W-:Y:S01]  /*18c980*/  @P3 STG.E.U8 desc[UR62][R26.64], R2 ;  /* 0x000000021a003986 */ /* 0x0087e2000c10113e */
[----:B------:R-:W0:Y:S03]  /*18c990*/  LDCU UR59, c[0x0][0x398] ;  /* 0x00007300ff3b77ac */ /* 0x000e260008000800 */
[----:B---3--:R-:W3:Y:S01]  /*18c9a0*/  LDL.LU.64 R26, [R1+0x12e0] ;  /* 0x0012e000011a7983 */ /* 0x008ee20000300a00 */
[----:B------:R-:W-:-:S02]  /*18c9b0*/  ISETP.GE.AND P3, PT, R0, UR57, PT ;  /* 0x0000003900007c0c */ /* 0x000fc4000bf66270 */
[C---:B------:R-:W-:Y:S01]  /*18c9c0*/  PRMT R0, R28.reuse, 0x7771, RZ ;  /* 0x000077711c007816 */ /* 0x040fe200000000ff */
[----:B------:R-:W3:Y:S01]  /*18c9d0*/  LDL.LU.64 R20, [R1+0x12e8] ;  /* 0x0012e80001147983 */ /* 0x000ee20000300a00 */
[----:B-1----:R-:W-:Y:S02]  /*18c9e0*/  ISETP.LT.AND P6, PT, R17, UR61, !P6 ;  /* 0x0000003d11007c0c */ /* 0x002fe4000f7c1270 */
[----:B------:R-:W-:Y:S01]  /*18c9f0*/  PRMT R2, R28, 0x7773, RZ ;  /* 0x000077731c027816 */ /* 0x000fe200000000ff */
[----:B------:R-:W1:Y:S01]  /*18ca00*/  LDCU UR57, c[0x0][0x398] ;  /* 0x00007300ff3977ac */ /* 0x000e620008000800 */
[----:B------:R0:W-:Y:S04]  /*18ca10*/  @P5 STG.E.U8 desc[UR62][R14.64], R0 ;  /* 0x000000000e005986 */ /* 0x0001e8000c10113e */
[----:B0-----:R-:W3:Y:S04]  /*18ca20*/  LDL.LU.64 R14, [R1+0x12f0] ;  /* 0x0012f000010e7983 */ /* 0x001ee80000300a00 */
[----:B------:R-:W3:Y:S04]  /*18ca30*/  LDL.LU R13, [R1+0x3b4] ;  /* 0x0003b400010d7983 */ /* 0x000ee80000300800 */
[----:B------:R0:W-:Y:S04]  /*18ca40*/  @P4 STG.E.U8 desc[UR62][R18.64], R3 ;  /* 0x0000000312004986 */ /* 0x0001e8000c10113e */
[----:B0-----:R-:W3:Y:S04]  /*18ca50*/  LDL.LU.64 R18, [R1+0x12f8] ;  /* 0x0012f80001127983 */ /* 0x001ee80000300a00 */
[----:B------:R0:W-:Y:S04]  /*18ca60*/  @P6 STG.E.U8 desc[UR62][R24.64], R2 ;  /* 0x0000000218006986 */ /* 0x0001e8000c10113e */
[----:B0-----:R-:W3:Y:S01]  /*18ca70*/  LDL.LU.64 R24, [R1+0x1300] ;  /* 0x0013000001187983 */ /* 0x001ee20000300a00 */
[----:B------:R-:W-:Y:S01]  /*18ca80*/  ISETP.LT.AND P5, PT, R16, UR58, !P3 ;  /* 0x0000003a10007c0c */ /* 0x000fe2000dfa1270 */
[----:B------:R-:W-:Y:S01]  /*18ca90*/  VIADD R0, R29, 0x1b1 ;  /* 0x000001b11d007836 */ /* 0x000fe20000000000 */
[----:B------:R-:W-:Y:S01]  /*18caa0*/  ISETP.LT.AND P3, PT, R17, UR60, !P3 ;  /* 0x0000003c11007c0c */ /* 0x000fe2000df61270 */
[----:B------:R-:W0:Y:S03]  /*18cab0*/  LDCU UR58, c[0x0][0x398] ;  /* 0x00007300ff3a77ac */ /* 0x000e260008000800 */
[----:B------:R-:W-:-:S02]  /*18cac0*/  ISETP.GE.AND P4, PT, R0, UR52, PT ;  /* 0x0000003400007c0c */ /* 0x000fc4000bf86270 */
[C---:B----4-:R-:W-:Y:S01]  /*18cad0*/  PRMT R0, R12.reuse, 0x7770, RZ ;  /* 0x000077700c007816 */ /* 0x050fe200000000ff */
[----:B------:R-:W4:Y:S04]  /*18cae0*/  LDCU UR52, c[0x0][0x398] ;  /* 0x00007300ff3477ac */ /* 0x000f280008000800 */
[----:B--2---:R2:W-:Y:S04]  /*18caf0*/  @P5 STG.E.U8 desc[UR62][R22.64], R0 ;  /* 0x0000000016005986 */ /* 0x0045e8000c10113e */
[----:B--2---:R-:W2:Y:S01]  /*18cb00*/  LDL.LU.64 R22, [R1+0x1308] ;  /* 0x0013080001167983 */ /* 0x004ea20000300a00 */
[----:B------:R-:W-:-:S05]  /*18cb10*/  PRMT R0, R12, 0x7771, RZ ;  /* 0x000077710c007816 */ /* 0x000fca00000000ff */
[----:B---3--:R3:W-:Y:S04]  /*18cb20*/  @P3 STG.E.U8 desc[UR62][R26.64], R0 ;  /* 0x000000001a003986 */ /* 0x0087e8000c10113e */
[----:B---3--:R-:W3:Y:S01]  /*18cb30*/  LDL.LU.64 R26, [R1+0x1310] ;  /* 0x00131000011a7983 */ /* 0x008ee20000300a00 */
[----:B-1----:R-:W-:Y:S01]  /*18cb40*/  ISETP.LT.AND P6, PT, R16, UR57, !P4 ;  /* 0x0000003910007c0c */ /* 0x002fe2000e7c1270 */
[----:B------:R-:W-:Y:S01]  /*18cb50*/  VIADD R2, R29, 0x1b2 ;  /* 0x000001b21d027836 */ /* 0x000fe20000000000 */
[----:B------:R-:W-:Y:S02]  /*18cb60*/  ISETP.LT.AND P4, PT, R17, UR59, !P4 ;  /* 0x0000003b11007c0c */ /* 0x000fe4000e781270 */
[----:B------:R-:W-:Y:S01]  /*18cb70*/  PRMT R0, R12, 0x7772, RZ ;  /* 0x000077720c007816 */ /* 0x000fe200000000ff */
[----:B------:R-:W3:Y:S01]  /*18cb80*/  LDL.LU R28, [R1+0x3b8] ;  /* 0x0003b800011c7983 */ /* 0x000ee20000300800 */
[----:B------:R-:W1:Y:S01]  /*18cb90*/  LDCU UR57, c[0x0][0x398] ;  /* 0x00007300ff3977ac */ /* 0x000e620008000800 */
[----:B------:R-:W-:Y:S01]  /*18cba0*/  ISETP.GE.AND P5, PT, R2, UR56, PT ;  /* 0x0000003802007c0c */ /* 0x000fe2000bfa6270 */
[----:B------:R-:W1:Y:S03]  /*18cbb0*/  LDCU UR56, c[0x0][0x398] ;  /* 0x00007300ff3877ac */ /* 0x000e660008000800 */
[----:B----4-:R-:W-:-:S02]  /*18cbc0*/  ISETP.LT.AND P3, PT, R16, UR52, !P5 ;  /* 0x0000003410007c0c */ /* 0x010fc4000ef61270 */
[----:B------:R4:W-:Y:S01]  /*18cbd0*/  @P6 STG.E.U8 desc[UR62][R20.64], R0 ;  /* 0x0000000014006986 */ /* 0x0009e2000c10113e */
[----:B0-----:R-:W-:Y:S01]  /*18cbe0*/  ISETP.LT.AND P5, PT, R17, UR58, !P5 ;  /* 0x0000003a11007c0c */ /* 0x001fe2000efa1270 */
[----:B------:R-:W-:Y:S01]  /*18cbf0*/  VIADD R2, R29, 0x1b3 ;  /* 0x000001b31d027836 */ /* 0x000fe20000000000 */
[----:B------:R-:W0:Y:S01]  /*18cc00*/  LDCU UR52, c[0x0][0x398] ;  /* 0x00007300ff3477ac */ /* 0x000e220008000800 */
[----:B----4-:R-:W-:Y:S01]  /*18cc10*/  PRMT R0, R12, 0x7773, RZ ;  /* 0x000077730c007816 */ /* 0x010fe200000000ff */
[----:B------:R-:W4:Y:S04]  /*18cc20*/  LDL.LU.64 R20, [R1+0x1320] ;  /* 0x0013200001147983 */ /* 0x000f280000300a00 */
[----:B------:R0:W-:Y:S02]  /*18cc30*/  @P4 STG.E.U8 desc[UR62][R14.64], R0 ;  /* 0x000000000e004986 */ /* 0x0001e4000c10113e */
[----:B0-----:R-:W-:-:S05]  /*18cc40*/  PRMT R0, R13, 0x7770, RZ ;  /* 0x000077700d007816 */ /* 0x001fca00000000ff */
[----:B------:R0:W-:Y:S04]  /*18cc50*/  @P3 STG.E.U8 desc[UR62][R18.64], R0 ;  /* 0x0000000012003986 */ /* 0x0001e8000c10113e */
[----:B0-----:R-:W4:Y:S01]  /*18cc60*/  LDL.LU.64 R18, [R1+0x1328] ;  /* 0x0013280001127983 */ /* 0x001f220000300a00 */
[----:B------:R-:W-:-:S05]  /*18cc70*/  PRMT R0, R13, 0x7771, RZ ;  /* 0x000077710d007816 */ /* 0x000fca00000000ff */
[----:B------:R0:W-:Y:S04]  /*18cc80*/  @P5 STG.E.U8 desc[UR62][R24.64], R0 ;  /* 0x0000000018005986 */ /* 0x0001e8000c10113e */
[----:B0-----:R-:W4:Y:S01]  /*18cc90*/  LDL.LU.64 R24, [R1+0x1338] ;  /* 0x0013380001187983 */ /* 0x001f220000300a00 */
[----:B------:R-:W-:Y:S02]  /*18cca0*/  ISETP.GE.AND P6, PT, R2, UR55, PT ;  /* 0x0000003702007c0c */ /* 0x000fe4000bfc6270 */
[----:B------:R-:W-:Y:S01]  /*18ccb0*/  PRMT R0, R13, 0x7772, RZ ;  /* 0x000077720d007816 */ /* 0x000fe200000000ff */
[----:B------:R-:W-:Y:S01]  /*18ccc0*/  VIADD R2, R29, 0x1b4 ;  /* 0x000001b41d027836 */ /* 0x000fe20000000000 */
[----:B------:R-:W0:Y:S01]  /*18ccd0*/  LDCU UR55, c[0x0][0x398] ;  /* 0x00007300ff3777ac */ /* 0x000e220008000800 */
[----:B-1----:R-:W-:-:S02]  /*18cce0*/  ISETP.LT.AND P4, PT, R16, UR56, !P6 ;  /* 0x0000003810007c0c */ /* 0x002fc4000f781270 */
[----:B------:R-:W-:Y:S01]  /*18ccf0*/  ISETP.LT.AND P6, PT, R17, UR57, !P6 ;  /* 0x0000003911007c0c */ /* 0x000fe2000f7c1270 */
[----:B------:R-:W1:Y:S10]  /*18cd00*/  LDCU UR56, c[0x0][0x398] ;  /* 0x00007300ff3877ac */ /* 0x000e740008000800 */
[----:B--2---:R2:W-:Y:S04]  /*18cd10*/  @P4 STG.E.U8 desc[UR62][R22.64], R0 ;  /* 0x0000000016004986 */ /* 0x0045e8000c10113e */
[----:B--2---:R-:W2:Y:S01]  /*18cd20*/  LDL.LU.64 R22, [R1+0x1330] ;  /* 0x0013300001167983 */ /* 0x004ea20000300a00 */
[----:B------:R-:W-:-:S03]  /*18cd30*/  PRMT R0, R13, 0x7773, RZ ;  /* 0x000077730d007816 */ /* 0x000fc600000000ff */
[----:B------:R-:W2:Y:S04]  /*18cd40*/  LDL.LU R15, [R1+0x3bc] ;  /* 0x0003bc00010f7983 */ /* 0x000ea80000300800 */
[----:B---3--:R3:W-:Y:S04]  /*18cd50*/  @P6 STG.E.U8 desc[UR62][R26.64], R0 ;  /* 0x000000001a006986 */ /* 0x0087e8000c10113e */
[----:B---3--:R-:W3:Y:S01]  /*18cd60*/  LDL.LU.64 R26, [R1+0x1340] ;  /* 0x00134000011a7983 */ /* 0x008ee20000300a00 */
[----:B------:R-:W-:Y:S01]  /*18cd70*/  ISETP.GE.AND P3, PT, R2, UR54, PT ;  /* 0x0000003602007c0c */ /* 0x000fe2000bf66270 */
[----:B------:R-:W1:Y:S03]  /*18cd80*/  LDCU UR54, c[0x0][0x398] ;  /* 0x00007300ff3677ac */ /* 0x000e660008000800 */
[----:B------:R-:W-:Y:S01]  /*18cd90*/  ISETP.LT.AND P5, PT, R16, UR52, !P3 ;  /* 0x0000003410007c0c */ /* 0x000fe2000dfa1270 */
[----:B------:R-:W-:Y:S01]  /*18cda0*/  VIADD R2, R29, 0x1b5 ;  /* 0x000001b51d027836 */ /* 0x000fe20000000000 */
[----:B0-----:R-:W-:-:S02]  /*18cdb0*/  ISETP.LT.AND P3, PT, R17, UR55, !P3 ;  /* 0x0000003711007c0c */ /* 0x001fc4000df61270 */
[C---:B------:R-:W-:Y:S02]  /*18cdc0*/  PRMT R0, R28.reuse, 0x7770, RZ ;  /* 0x000077701c007816 */ /* 0x040fe400000000ff */
[----:B------:R-:W-:Y:S01]  /*18cdd0*/  PRMT R3, R28, 0x7772, RZ ;  /* 0x000077721c037816 */ /* 0x000fe200000000ff */
[----:B------:R-:W0:Y:S01]  /*18cde0*/  LDCU UR55, c[0x0][0x398] ;  /* 0x00007300ff3777ac */ /* 0x000e220008000800 */
[----:B------:R-:W-:Y:S01]  /*18cdf0*/  ISETP.GE.AND P4, PT, R2, UR53, PT ;  /* 0x0000003502007c0c */ /* 0x000fe2000bf86270 */
[----:B------:R-:W0:Y:S01]  /*18ce00*/  LDCU UR53, c[0x0][0x398] ;  /* 0x00007300ff3577ac */ /* 0x000e220008000800 */
[----:B------:R-:W0:Y:S03]  /*18ce10*/  LDCU UR52, c[0x0][0x39c] ;  /* 0x00007380ff3477ac */ /* 0x000e260008000800 */
[----:B----4-:R4:W-:Y:S01]  /*18ce20*/  @P5 STG.E.U8 desc[UR62][R20.64], R0 ;  /* 0x0000000014005986 */ /* 0x0109e2000c10113e */
[----:B-1----:R-:W-:-:S02]  /*18ce30*/  ISETP.LT.AND P6, PT, R16, UR54, !P4 ;  /* 0x0000003610007c0c */ /* 0x002fc4000e7c1270 */
[----:B----4-:R-:W-:Y:S01]  /*18ce40*/  PRMT R0, R28, 0x7771, RZ ;  /* 0x000077711c007816 */ /* 0x010fe200000000ff */
[----:B------:R-:W4:Y:S01]  /*18ce50*/  LDL.LU.64 R20, [R1+0x1350] ;  /* 0x0013500001147983 */ /* 0x000f220000300a00 */
[----:B------:R-:W-:Y:S01]  /*18ce60*/  VIADD R2, R29, 0x1b6 ;  /* 0x000001b61d027836 */ /* 0x000fe20000000000 */
[----:B------:R-:W1:Y:S02]  /*18ce70*/  LDCU UR54, c[0x0][0x398] ;  /* 0x00007300ff3677ac */ /* 0x000e640008000800 */
[----:B------:R0:W-:Y:S04]  /*18ce80*/  @P3 STG.E.U8 desc[UR62][R18.64], R0 ;  /* 0x0000000012003986 */ /* 0x0001e8000c10113e */
[----:B0-----:R-:W4:Y:S04]  /*18ce90*/  LDL.LU.64 R18, [R1+0x1360] ;  /* 0x0013600001127983 */ /* 0x001f280000300a00 */
[----:B------:R0:W-:Y:S04]  /*18cea0*/  @P6 STG.E.U8 desc[UR62][R24.64], R3 ;  /* 0x0000000318006986 */ /* 0x0001e8000c10113e */
[----:B0-----:R-:W4:Y:S01]  /*18ceb0*/  LDL.LU.64 R24, [R1+0x1358] ;  /* 0x0013580001187983 */ /* 0x001f220000300a00 */
[----:B------:R-:W-:-:S02]  /*18cec0*/  ISETP.LT.AND P4, PT, R17, UR56, !P4 ;  /* 0x0000003811007c0c */ /* 0x000fc4000e781270 */
[----:B------:R-:W-:Y:S01]  /*18ced0*/  ISETP.GE.AND P5, PT, R2, UR51, PT ;  /* 0x0000003302007c0c */ /* 0x000fe2000bfa6270 */
[----:B------:R-:W-:Y:S01]  /*18cee0*/  VIADD R2, R29, 0x1b7 ;  /* 0x000001b71d027836 */ /* 0x000fe20000000000 */
[----:B------:R-:W-:Y:S01]  /*18cef0*/  PRMT R0, R28, 0x7773, RZ ;  /* 0x000077731c007816 */ /* 0x000fe200000000ff */
[----:B------:R-:W0:Y:S01]  /*18cf00*/  LDCU UR56, c[0x0][0x398] ;  /* 0x00007300ff3877ac */ /* 0x000e220008000800 */
[----:B------:R-:W-:Y:S01]  /*18cf10*/  ISETP.LT.AND P3, PT, R16, UR53, !P5 ;  /* 0x0000003510007c0c */ /* 0x000fe2000ef61270 */
[----:B------:R-:W4:Y:S01]  /*18cf20*/  LDL.LU R28, [R1+0x390] ;  /* 0x00039000011c7983 */ /* 0x000f220000300800 */
[----:B------:R-:W-:Y:S01]  /*18cf30*/  ISETP.GE.AND P6, PT, R2, UR50, PT ;  /* 0x0000003202007c0c */ /* 0x000fe2000bfc6270 */
[----:B------:R-:W0:Y:S04]  /*18cf40*/  LDCU UR51, c[0x0][0x39c] ;  /* 0x00007380ff3377ac */ /* 0x000e280008000800 */
[----:B--2---:R2:W-:Y:S01]  /*18cf50*/  @P4 STG.E.U8 desc[UR62][R22.64], R0 ;  /* 0x0000000016004986 */ /* 0x0045e2000c10113e */
[----:B-1----:R-:W-:-:S02]  /*18cf60*/  ISETP.LT.AND P5, PT, R17, UR54, !P5 ;  /* 0x0000003611007c0c */ /* 0x002fc4000efa1270 */
[C---:B------:R-:W-:Y:S02]  /*18cf70*/  PRMT R2, R15.reuse, 0x7770, RZ ;  /* 0x000077700f027816 */ /* 0x040fe400000000ff */
[----:B------:R-:W-:Y:S01]  /*18cf80*/  PRMT R3, R15, 0x7772, RZ ;  /* 0x000077720f037816 */ /* 0x000fe200000000ff */
[----:B------:R-:W1:Y:S01]  /*18cf90*/  LDCU UR50, c[0x0][0x398] ;  /* 0x00007300ff3277ac */ /* 0x000e620008000800 */
[----:B------:R-:W0:Y:S01]  /*18cfa0*/  LDCU UR53, c[0x0][0x398] ;  /* 0x00007300ff3577ac */ /* 0x000e220008000800 */
[----:B--2---:R-:W2:Y:S01]  /*18cfb0*/  LDL.LU.64 R22, [R1+0x1368] ;  /* 0x0013680001167983 */ /* 0x004ea20000300a00 */
[----:B------:R-:W-:Y:S01]  /*18cfc0*/  VIADD R0, R29, 0x1b8 ;  /* 0x000001b81d007836 */ /* 0x000fe20000000000 */
[----:B------:R-:W-:Y:S01]  /*18cfd0*/  ISETP.LT.AND P4, PT, R16, UR55, !P6 ;  /* 0x0000003710007c0c */ /* 0x000fe2000f781270 */
[----:B------:R-:W0:Y:S01]  /*18cfe0*/  LDCU UR54, c[0x0][0x398] ;  /* 0x00007300ff3677ac */ /* 0x000e220008000800 */
[----:B---3--:R3:W-:Y:S01]  /*18cff0*/  @P3 STG.E.U8 desc[UR62][R26.64], R2 ;  /* 0x000000021a003986 */ /* 0x0087e2000c10113e */
[----:B------:R-:W0:Y:S03]  /*18d000*/  LDCU UR55, c[0x0][0x398] ;  /* 0x00007300ff3777ac */ /* 0x000e260008000800 */
[----:B---3--:R-:W3:Y:S01]  /*18d010*/  LDL.LU.64 R26, [R1+0x1370] ;  /* 0x00137000011a7983 */ /* 0x008ee20000300a00 */
[----:B------:R-:W-:-:S02]  /*18d020*/  ISETP.GE.AND P3, PT, R0, UR49, PT ;  /* 0x0000003100007c0c */ /* 0x000fc4000bf66270 */
[C---:B------:R-:W-:Y:S02]  /*18d030*/  PRMT R0, R15.reuse, 0x7771, RZ ;  /* 0x000077710f007816 */ /* 0x040fe400000000ff */
[----:B------:R-:W-:Y:S02]  /*18d040*/  PRMT R2, R15, 0x7773, RZ ;  /* 0x000077730f027816 */ /* 0x000fe400000000ff */
[----:B0-----:R-:W-:Y:S01]  /*18d050*/  ISETP.LT.AND P6, PT, R17, UR56, !P6 ;  /* 0x0000003811007c0c */ /* 0x001fe2000f7c1270 */
[----:B------:R-:W3:Y:S04]  /*18d060*/  LDL.LU.64 R14, [R1+0x1378] ;  /* 0x00137800010e7983 */ /* 0x000ee80000300a00 */
[----:B------:R-:W3:Y:S01]  /*18d070*/  LDL.LU.64 R12, [R1+0x1380] ;  /* 0x00138000010c7983 */ /* 0x000ee20000300a00 */
[----:B------:R-:W0:Y:S03]  /*18d080*/  LDCU UR49, c[0x0][0x39c] ;  /* 0x00007380ff3177ac */ /* 0x000e260008000800 */
[----:B----4-:R4:W-:Y:S04]  /*18d090*/  @P5 STG.E.U8 desc[UR62][R20.64], R0 ;  /* 0x0000000014005986 */ /* 0x0109e8000c10113e */
[----:B----4-:R-:W4:Y:S04]  /*18d0a0*/  LDL.LU R21, [R1+0x394] ;  /* 0x0003940001157983 */ /* 0x010f280000300800 */
[----:B------:R0:W-:Y:S04]  /*18d0b0*/  @P4 STG.E.U8 desc[UR62][R18.64], R3 ;  /* 0x0000000312004986 */ /* 0x0001e8000c10113e */
[----:B0-----:R-:W4:Y:S04]  /*18d0c0*/  LDL.LU.64 R18, [R1+0x1388] ;  /* 0x0013880001127983 */ /* 0x001f280000300a00 */
[----:B------:R0:W-:Y:S04]  /*18d0d0*/  @P6 STG.E.U8 desc[UR62][R24.64], R2 ;  /* 0x0000000218006986 */ /* 0x0001e8000c10113e */
[----:B0-----:R-:W4:Y:S01]  /*18d0e0*/  LDL.LU.64 R24, [R1+0x1390] ;  /* 0x0013900001187983 */ /* 0x001f220000300a00 */
[----:B-1----:R-:W-:Y:S01]  /*18d0f0*/  ISETP.LT.AND P5, PT, R16, UR50, !P3 ;  /* 0x0000003210007c0c */ /* 0x002fe2000dfa1270 */
[----:B------:R-:W-:Y:S01]  /*18d100*/  VIADD R0, R29, 0x1b9 ;  /* 0x000001b91d007836 */ /* 0x000fe20000000000 */
[----:B------:R-:W-:Y:S01]  /*18d110*/  ISETP.LT.AND P3, PT, R17, UR53, !P3 ;  /* 0x0000003511007c0c */ /* 0x000fe2000df61270 */
[----:B------:R-:W0:Y:S01]  /*18d120*/  LDCU UR50, c[0x0][0x398] ;  /* 0x00007300ff3277ac */ /* 0x000e220008000800 */
[----:B------:R-:W-:Y:S01]  /*18d130*/  VIADD R2, R29, 0x1ba ;  /* 0x000001ba1d027836 */ /* 0x000fe20000000000 */
[----:B------:R-:W1:Y:S01]  /*18d140*/  LDCU UR53, c[0x0][0x398] ;  /* 0x00007300ff3577ac */ /* 0x000e620008000800 */
[----:B------:R-:W-:-:S02]  /*18d150*/  ISETP.GE.AND P4, PT, R0, UR44, PT ;  /* 0x0000002c00007c0c */ /* 0x000fc4000bf86270 */
[C---:B------:R-:W-:Y:S01]  /*18d160*/  PRMT R0, R28.reuse, 0x7770, RZ ;  /* 0x000077701c007816 */ /* 0x040fe200000000ff */
[----:B------:R-:W0:Y:S04]  /*18d170*/  LDCU UR44, c[0x0][0x398] ;  /* 0x00007300ff2c77ac */ /* 0x000e280008000800 */
[----:B--2---:R2:W-:Y:S04]  /*18d180*/  @P5 STG.E.U8 desc[UR62][R22.64], R0 ;  /* 0x0000000016005986 */ /* 0x0045e8000c10113e */
[----:B--2---:R-:W2:Y:S01]  /*18d190*/  LDL.LU.64 R22, [R1+0x1398] ;  /* 0x0013980001167983 */ /* 0x004ea20000300a00 */
[----:B------:R-:W-:-:S05]  /*18d1a0*/  PRMT R0, R28, 0x7771, RZ ;  /* 0x000077711c007816 */ /* 0x000fca00000000ff */
[----:B---3--:R3:W-:Y:S04]  /*18d1b0*/  @P3 STG.E.U8 desc[UR62][R26.64], R0 ;  /* 0x000000001a003986 */ /* 0x0087e8000c10113e */
[----:B---3--:R-:W3:Y:S01]  /*18d1c0*/  LDL.LU.64 R26, [R1+0x13a0] ;  /* 0x0013a000011a7983 */ /* 0x008ee20000300a00 */
[----:B------:R-:W-:Y:S02]  /*18d1d0*/  ISETP.LT.AND P6, PT, R16, UR54, !P4 ;  /* 0x0000003610007c0c */ /* 0x000fe4000e7c1270 */
[----:B------:R-:W-:Y:S02]  /*18d1e0*/  ISETP.LT.AND P4, PT, R17, UR55, !P4 ;  /* 0x0000003711007c0c */ /* 0x000fe4000e781270 */
[----:B------:R-:W-:Y:S02]  /*18d1f0*/  ISETP.GE.AND P5, PT, R2, UR48, PT ;  /* 0x0000003002007c0c */ /* 0x000fe4000bfa6270 */
[----:B------:R-:W-:Y:S01]  /*18d200*/  PRMT R0, R28, 0x7772, RZ ;  /* 0x000077721c007816 */ /* 0x000fe200000000ff */
[----:B------:R-:W3:Y:S01]  /*18d210*/  LDL.LU R20, [R1+0x398] ;  /* 0x0003980001147983 */ /* 0x000ee20000300800 */
[----:B------:R-:W1:Y:S01]  /*18d220*/  LDCU UR48, c[0x0][0x398] ;  /* 0x00007300ff3077ac */ /* 0x000e620008000800 */
[----:B0-----:R-:W-:-:S02]  /*18d230*/  ISETP.LT.AND P3, PT, R16, UR44, !P5 ;  /* 0x0000002c10007c0c */ /* 0x001fc4000ef61270 */
[----:B------:R-:W-:Y:S01]  /*18d240*/  ISETP.LT.AND P5, PT, R17, UR50, !P5 ;  /* 0x0000003211007c0c */ /* 0x000fe2000efa1270 */
[----:B------:R-:W-:Y:S01]  /*18d250*/  VIADD R2, R29, 0x1bb ;  /* 0x000001bb1d027836 */ /* 0x000fe20000000000 */
[----:B------:R-:W0:Y:S01]  /*18d260*/  LDCU UR44, c[0x0][0x398] ;  /* 0x00007300ff2c77ac */ /* 0x000e220008000800 */
[----:B------:R1:W-:Y:S02]  /*18d270*/  @P6 STG.E.U8 desc[UR62][R14.64], R0 ;  /* 0x000000000e006986 */ /* 0x0003e4000c10113e */
[----:B-1----:R-:W-:Y:S02]  /*18d280*/  PRMT R0, R28, 0x7773, RZ ;  /* 0x000077731c007816 */ /* 0x002fe400000000ff */
[----:B------:R-:W3:Y:S04]  /*18d290*/  LDL.LU.64 R14, [R1+0x13a8] ;  /* 0x0013a800010e7983 */ /* 0x000ee80000300a00 */
[----:B------:R4:W-:Y:S02]  /*18d2a0*/  @P4 STG.E.U8 desc[UR62][R12.64], R0 ;  /* 0x000000000c004986 */ /* 0x0009e4000c10113e */
[----:B----4-:R-:W-:-:S05]  /*18d2b0*/  PRMT R0, R21, 0x7770, RZ ;  /* 0x0000777015007816 */ /* 0x010fca00000000ff */
[----:B------:R1:W-:Y:S04]  /*18d2c0*/  @P3 STG.E.U8 desc[UR62][R18.64], R0 ;  /* 0x0000000012003986 */ /* 0x0003e8000c10113e */
[----:B-1----:R-:W4:Y:S01]  /*18d2d0*/  LDL.LU.64 R18, [R1+0x13b0] ;  /* 0x0013b00001127983 */ /* 0x002f220000300a00 */
[----:B------:R-:W-:-:S05]  /*18d2e0*/  PRMT R0, R21, 0x7771, RZ ;  /* 0x0000777115007816 */ /* 0x000fca00000000ff */
[----:B------:R1:W-:Y:S04]  /*18d2f0*/  @P5 STG.E.U8 desc[UR62][R24.64], R0 ;  /* 0x0000000018005986 */ /* 0x0003e8000c10113e */
[----:B-1----:R-:W4:Y:S01]  /*18d300*/  LDL.LU.64 R24, [R1+0x1400] ;  /* 0x0014000001187983 */ /* 0x002f220000300a00 */
[----:B------:R-:W-:Y:S01]  /*18d310*/  ISETP.GE.AND P6, PT, R2, UR47, PT ;  /* 0x0000002f02007c0c */ /* 0x000fe2000bfc6270 */
[----:B------:R-:W-:Y:S01]  /*18d320*/  VIADD R2, R29, 0x1bc ;  /* 0x000001bc1d027836 */ /* 0x000fe20000000000 */
[----:B------:R-:W1:Y:S02]  /*18d330*/  LDCU UR47, c[0x0][0x398] ;  /* 0x00007300ff2f77ac */ /* 0x000e640008000800 */
[----:B------:R-:W-:Y:S02]  /*18d340*/  ISETP.LT.AND P4, PT, R16, UR48, !P6 ;  /* 0x0000003010007c0c */ /* 0x000fe4000f781270 */
[----:B------:R-:W-:-:S02]  /*18d350*/  ISETP.LT.AND P6, PT, R17, UR53, !P6 ;  /* 0x0000003511007c0c */ /* 0x000fc4000f7c1270 */
[----:B------:R-:W-:Y:S02]  /*18d360*/  ISETP.GE.AND P3, PT, R2, UR46, PT ;  /* 0x0000002e02007c0c */ /* 0x000fe4000bf66270 */
[----:B------:R-:W-:Y:S01]  /*18d370*/  PRMT R2, R21, 0x7772, RZ ;  /* 0x0000777215027816 */ /* 0x000fe200000000ff */
[----:B------:R-:W0:Y:S01]  /*18d380*/  LDCU UR46, c[0x0][0x398] ;  /* 0x00007300ff2e77ac */ /* 0x000e220008000800 */
[----:B------:R-:W-:Y:S01]  /*18d390*/  VIADD R0, R29, 0x1bd ;  /* 0x000001bd1d007836 */ /* 0x000fe20000000000 */
[----:B------:R-:W0:Y:S04]  /*18d3a0*/  LDCU UR48, c[0x0][0x398] ;  /* 0x00007300ff3077ac */ /* 0x000e280008000800 */
[----:B--2---:R2:W-:Y:S04]  /*18d3b0*/  @P4 STG.E.U8 desc[UR62][R22.64], R2 ;  /* 0x0000000216004986 */ /* 0x0045e8000c10113e */
[----:B--2---:R-:W2:Y:S01]  /*18d3c0*/  LDL.LU.64 R22, [R1+0x13b8] ;  /* 0x0013b80001167983 */ /* 0x004ea20000300a00 */
[----:B------:R-:W-:-:S03]  /*18d3d0*/  PRMT R2, R21, 0x7773, RZ ;  /* 0x0000777315027816 */ /* 0x000fc600000000ff */
[----:B------:R-:W2:Y:S04]  /*18d3e0*/  LDL.LU R28, [R1+0x39c] ;  /* 0x00039c00011c7983 */ /* 0x000ea80000300800 */
[----:B---3--:R3:W-:Y:S04]  /*18d3f0*/  @P6 STG.E.U8 desc[UR62][R26.64], R2 ;  /* 0x000000021a006986 */ /* 0x0087e8000c10113e */
[----:B---3--:R-:W3:Y:S01]  /*18d400*/  LDL.LU.64 R26, [R1+0x1408] ;  /* 0x00140800011a7983 */ /* 0x008ee20000300a00 */
[----:B0-----:R-:W-:Y:S02]  /*18d410*/  ISETP.LT.AND P5, PT, R16, UR44, !P3 ;  /* 0x0000002c10007c0c */ /* 0x001fe4000dfa1270 */
[----:B-1----:R-:W-:-:S02]  /*18d420*/  ISETP.LT.AND P3, PT, R17, UR47, !P3 ;  /* 0x0000002f11007c0c */ /* 0x002fc4000df61270 */
[----:B------:R-:W-:Y:S02]  /*18d430*/  ISETP.GE.AND P4, PT, R0, UR45, PT ;  /* 0x0000002d00007c0c */ /* 0x000fe4000bf86270 */
[C---:B------:R-:W-:Y:S01]  /*18d440*/  PRMT R2, R20.reuse, 0x7770, RZ ;  /* 0x0000777014027816 */ /* 0x040fe200000000ff */
[----:B------:R-:W0:Y:S01]  /*18d450*/  LDCU UR45, c[0x0][0x398] ;  /* 0x00007300ff2d77ac */ /* 0x000e220008000800 */
[----:B------:R-:W-:Y:S02]  /*18d460*/  PRMT R3, R20, 0x7773, RZ ;  /* 0x0000777314037816 */ /* 0x000fe400000000ff */
[----:B------:R-:W-:Y:S01]  /*18d470*/  ISETP.LT.AND P6, PT, R16, UR46, !P4 ;  /* 0x0000002e10007c0c */ /* 0x000fe2000e7c1270 */
[----:B------:R-:W1:Y:S01]  /*18d480*/  LDCU UR47, c[0x0][0x398] ;  /* 0x00007300ff2f77ac */ /* 0x000e620008000800 */
[----:B------:R-:W0:Y:S01]  /*18d490*/  LDCU UR44, c[0x0][0x39c] ;  /* 0x00007380ff2c77ac */ /* 0x000e220008000800 */
[----:B------:R1:W-:Y:S01]  /*18d4a0*/  @P5 STG.E.U8 desc[UR62][R14.64], R2 ;  /* 0x000000020e005986 */ /* 0x0003e2000c10113e */
[----:B------:R-:W-:Y:S01]  /*18d4b0*/  VIADD R0, R29, 0x1be ;  /* 0x000001be1d007836 */ /* 0x000fe20000000000 */
[----:B------:R-:W0:Y:S02]  /*18d4c0*/  LDCU UR46, c[0x0][0x398] ;  /* 0x00007300ff2e77ac */ /* 0x000e240008000800 */
[----:B-1----:R-:W3:Y:S01]  /*18d4d0*/  LDL.LU.64 R14, [R1+0x1410] ;  /* 0x00141000010e7983 */ /* 0x002ee20000300a00 */
[----:B------:R-:W-:-:S05]  /*18d4e0*/  PRMT R2, R20, 0x7771, RZ ;  /* 0x0000777114027816 */ /* 0x000fca00000000ff */
[----:B----4-:R1:W-:Y:S04]  /*18d4f0*/  @P3 STG.E.U8 desc[UR62][R18.64], R2 ;  /* 0x0000000212003986 */ /* 0x0103e8000c10113e */
[----:B-1----:R-:W4:Y:S01]  /*18d500*/  LDL.LU.64 R18, [R1+0x1420] ;  /* 0x0014200001127983 */ /* 0x002f220000300a00 */
[----:B------:R-:W-:-:S05]  /*18d510*/  PRMT R2, R20, 0x7772, RZ ;  /* 0x0000777214027816 */ /* 0x000fca00000000ff */
[----:B------:R1:W-:Y:S04]  /*18d520*/  @P6 STG.E.U8 desc[UR62][R24.64], R2 ;  /* 0x0000000218006986 */ /* 0x0003e8000c10113e */
[----:B-1----:R-:W4:Y:S01]  /*18d530*/  LDL.LU.64 R24, [R1+0x1418] ;  /* 0x0014180001187983 */ /* 0x002f220000300a00 */
[----:B------:R-:W-:Y:S02]  /*18d540*/  ISETP.LT.AND P4, PT, R17, UR48, !P4 ;  /* 0x0000003011007c0c */ /* 0x000fe4000e781270 */
[----:B------:R-:W-:Y:S01]  /*18d550*/  ISETP.GE.AND P5, PT, R0, UR43, PT ;  /* 0x0000002b00007c0c */ /* 0x000fe2000bfa6270 */
[C---:B------:R-:W-:Y:S01]  /*18d560*/  VIADD R0, R29.reuse, 0x1bf ;  /* 0x000001bf1d007836 */ /* 0x040fe20000000000 */
[----:B------:R-:W4:Y:S01]  /*18d570*/  LDL.LU R12, [R1+0x380] ;  /* 0x00038000010c7983 */ /* 0x000f220000300800 */
[----:B------:R-:W1:Y:S01]  /*18d580*/  LDCU UR48, c[0x0][0x398] ;  /* 0x00007300ff3077ac */ /* 0x000e620008000800 */
[----:B0-----:R-:W-:Y:S01]  /*18d590*/  ISETP.LT.AND P3, PT, R16, UR45, !P5 ;  /* 0x0000002d10007c0c */ /* 0x001fe2000ef61270 */
[----:B------:R-:W-:Y:S01]  /*18d5a0*/  VIADD R2, R29, 0x1c0 ;  /* 0x000001c01d027836 */ /* 0x000fe20000000000 */
[----:B------:R-:W-:-:S05]  /*18d5b0*/  ISETP.GE.AND P6, PT, R0, UR42, PT ;  /* 0x0000002a00007c0c */ /* 0x000fca000bfc6270 */
[----:B--2---:R0:W-:Y:S01]  /*18d5c0*/  @P4 STG.E.U8 desc[UR62][R22.64], R3 ;  /* 0x0000000316004986 */ /* 0x0041e2000c10113e */
[----:B------:R-:W-:Y:S02]  /*18d5d0*/  ISETP.LT.AND P5, PT, R17, UR46, !P5 ;  /* 0x0000002e11007c0c */ /* 0x000fe4000efa1270 */
[----:B------:R-:W-:Y:S01]  /*18d5e0*/  PRMT R0, R28, 0x7770, RZ ;  /* 0x000077701c007816 */ /* 0x000fe200000000ff */
[----:B------:R-:W2:Y:S01]  /*18d5f0*/  LDCU UR42, c[0x0][0x398] ;  /* 0x00007300ff2a77ac */ /* 0x000ea20008000800 */
[----:B------:R-:W1:Y:S01]  /*18d600*/  LDCU UR45, c[0x0][0x398] ;  /* 0x00007300ff2d77ac */ /* 0x000e620008000800 */
[----:B------:R-:W1:Y:S01]  /*18d610*/  LDCU UR43, c[0x0][0x39c] ;  /* 0x00007380ff2b77ac */ /* 0x000e620008000800 */
[----:B0-----:R-:W2:Y:S01]  /*18d620*/  LDL.LU.64 R22, [R1+0x1428] ;  /* 0x0014280001167983 */ /* 0x001ea20000300a00 */
[----:B------:R-:W-:Y:S02]  /*18d630*/  ISETP.LT.AND P4, PT, R16, UR47, !P6 ;  /* 0x0000002f10007c0c */ /* 0x000fe4000f781270 */
[----:B------:R-:W-:Y:S01]  /*18d640*/  PRMT R3, R28, 0x7773, RZ ;  /* 0x000077731c037816 */ /* 0x000fe200000000ff */
[----:B------:R-:W0:Y:S01]  /*18d650*/  LDCU UR46, c[0x0][0x398] ;  /* 0x00007300ff2e77ac */ /* 0x000e220008000800 */
[----:B---3--:R3:W-:Y:S01]  /*18d660*/  @P3 STG.E.U8 desc[UR62][R26.64], R0 ;  /* 0x000000001a003986 */ /* 0x0087e2000c10113e */
[----:B------:R-:W0:Y:S03]  /*18d670*/  LDCU UR47, c[0x0][0x398] ;  /* 0x00007300ff2f77ac */ /* 0x000e260008000800 */
[----:B---3--:R-:W3:Y:S01]  /*18d680*/  LDL.LU.64 R26, [R1+0x1430] ;  /* 0x00143000011a7983 */ /* 0x008ee20000300a00 */
[----:B------:R-:W-:-:S02]  /*18d690*/  ISETP.GE.AND P3, PT, R2, UR41, PT ;  /* 0x0000002902007c0c */ /* 0x000fc4000bf66270 */
[C---:B------:R-:W-:Y:S02]  /*18d6a0*/  PRMT R2, R28.reuse, 0x7771, RZ ;  /* 0x000077711c027816 */ /* 0x040fe400000000ff */
[----:B-1----:R-:W-:Y:S01]  /*18d6b0*/  ISETP.LT.AND P6, PT, R17, UR48, !P6 ;  /* 0x0000003011007c0c */ /* 0x002fe2000f7c1270 */
[----:B------:R-:W3:Y:S01]  /*18d6c0*/  LDL.LU.64 R20, [R1+0x1438] ;  /* 0x0014380001147983 */ /* 0x000ee20000300a00 */
[----:B------:R-:W-:Y:S01]  /*18d6d0*/  PRMT R0, R28, 0x7772, RZ ;  /* 0x000077721c007816 */ /* 0x000fe200000000ff */
[----:B------:R-:W1:Y:S02]  /*18d6e0*/  LDCU UR41, c[0x0][0x39c] ;  /* 0x00007380ff2977ac */ /* 0x000e640008000800 */
[----:B------:R0:W-:Y:S04]  /*18d6f0*/  @P5 STG.E.U8 desc[UR62][R14.64], R2 ;  /* 0x000000020e005986 */ /* 0x0001e8000c10113e */
[----:B0-----:R-:W3:Y:S04]  /*18d700*/  LDL.LU.64 R14, [R1+0x1440] ;  /* 0x00144000010e7983 */ /* 0x001ee80000300a00 */
[----:B------:R-:W3:Y:S04]  /*18d710*/  LDL.LU R13, [R1+0x384] ;  /* 0x00038400010d7983 */ /* 0x000ee80000300800 */
[----:B----4-:R0:W-:Y:S04]  /*18d720*/  @P4 STG.E.U8 desc[UR62][R18.64], R0 ;  /* 0x0000000012004986 */ /* 0x0101e8000c10113e */
[----:B0-----:R-:W4:Y:S04]  /*18d730*/  LDL.LU.64 R18, [R1+0x1448] ;  /* 0x0014480001127983 */ /* 0x001f280000300a00 */
[----:B------:R0:W-:Y:S04]  /*18d740*/  @P6 STG.E.U8 desc[UR62][R24.64], R3 ;  /* 0x0000000318006986 */ /* 0x0001e8000c10113e */
[----:B0-----:R-:W4:Y:S01]  /*18d750*/  LDL.LU.64 R24, [R1+0x1bb0] ;  /* 0x001bb00001187983 */ /* 0x001f220000300a00 */
[----:B--2---:R-:W-:Y:S01]  /*18d760*/  ISETP.LT.AND P5, PT, R16, UR42, !P3 ;  /* 0x0000002a10007c0c */ /* 0x004fe2000dfa1270 */
[----:B------:R-:W-:Y:S01]  /*18d770*/  VIADD R2, R29, 0x1c1 ;  /* 0x000001c11d027836 */ /* 0x000fe20000000000 */
[----:B------:R-:W-:Y:S01]  /*18d780*/  ISETP.LT.AND P3, PT, R17, UR45, !P3 ;  /* 0x0000002d11007c0c */ /* 0x000fe2000df61270 */
[----:B------:R-:W0:Y:S01]  /*18d790*/  LDCU UR42, c[0x0][0x398] ;  /* 0x00007300ff2a77ac */ /* 0x000e220008000800 */
[----:B------:R-:W-:Y:S01]  /*18d7a0*/  VIADD R0, R29, 0x1c2 ;  /* 0x000001c21d007836 */ /* 0x000fe20000000000 */
[----:B------:R-:W2:Y:S01]  /*18d7b0*/  LDCU UR45, c[0x0][0x398] ;  /* 0x00007300ff2d77ac */ /* 0x000ea20008000800 */
[----:B------:R-:W-:-:S02]  /*18d7c0*/  ISETP.GE.AND P4, PT, R2, UR36, PT ;  /* 0x0000002402007c0c */ /* 0x000fc4000bf86270 */
[C---:B------:R-:W-:Y:S01]  /*18d7d0*/  PRMT R2, R12.reuse, 0x7770, RZ ;  /* 0x000077700c027816 */ /* 0x040fe200000000ff */
[----:B------:R-:W0:Y:S04]  /*18d7e0*/  LDCU UR36, c[0x0][0x398] ;  /* 0x00007300ff2477ac */ /* 0x000e280008000800 */
[----:B------:R0:W-:Y:S04]  /*18d7f0*/  @P5 STG.E.U8 desc[UR62][R22.64], R2 ;  /* 0x0000000216005986 */ /* 0x0001e8000c10113e */
[----:B0-----:R-:W2:Y:S01]  /*18d800*/  LDL.LU.64 R22, [R1+0x1bb8] ;  /* 0x001bb80001167983 */ /* 0x001ea20000300a00 */
[----:B------:R-:W-:-:S05]  /*18d810*/  PRMT R2, R12, 0x7771, RZ ;  /* 0x000077710c027816 */ /* 0x000fca00000000ff */
[----:B---3--:R0:W-:Y:S04]  /*18d820*/  @P3 STG.E.U8 desc[UR62][R26.64], R2 ;  /* 0x000000021a003986 */ /* 0x0081e8000c10113e */
[----:B0-----:R-:W3:Y:S01]  /*18d830*/  LDL.LU.64 R26, [R1+0x1bc0] ;  /* 0x001bc000011a7983 */ /* 0x001ee20000300a00 */
[----:B------:R-:W-:Y:S02]  /*18d840*/  ISETP.LT.AND P6, PT, R16, UR46, !P4 ;  /* 0x0000002e10007c0c */ /* 0x000fe4000e7c1270 */
[----:B------:R-:W-:Y:S02]  /*18d850*/  ISETP.GE.AND P5, PT, R0, UR40, PT ;  /* 0x0000002800007c0c */ /* 0x000fe4000bfa6270 */
[----:B------:R-:W-:Y:S02]  /*18d860*/  ISETP.LT.AND P4, PT, R17, UR47, !P4 ;  /* 0x0000002f11007c0c */ /* 0x000fe4000e781270 */
[----:B------:R-:W-:Y:S01]  /*18d870*/  PRMT R0, R12, 0x7772, RZ ;  /* 0x000077720c007816 */ /* 0x000fe200000000ff */
[----:B------:R-:W-:Y:S01]  /*18d880*/  VIADD R2, R29, 0x1c3 ;  /* 0x000001c31d027836 */ /* 0x000fe20000000000 */
[----:B------:R-:W-:Y:S01]  /*18d890*/  ISETP.LT.AND P3, PT, R16, UR36, !P5 ;  /* 0x0000002410007c0c */ /* 0x000fe2000ef61270 */
[----:B------:R-:W3:Y:S01]  /*18d8a0*/  LDL.LU R28, [R1+0x388] ;  /* 0x00038800011c7983 */ /* 0x000ee20000300800 */
[----:B------:R-:W-:Y:S01]  /*18d8b0*/  ISETP.LT.AND P5, PT, R17, UR42, !P5 ;  /* 0x0000002a11007c0c */ /* 0x000fe2000efa1270 */
[----:B------:R-:W0:Y:S01]  /*18d8c0*/  LDCU UR40, c[0x0][0x398] ;  /* 0x00007300ff2877ac */ /* 0x000e220008000800 */
[----:B------:R-:W0:Y:S01]  /*18d8d0*/  LDCU UR36, c[0x0][0x398] ;  /* 0x00007300ff2477ac */ /* 0x000e220008000800 */
[----:B------:R1:W-:Y:S01]  /*18d8e0*/  @P6 STG.E.U8 desc[UR62][R20.64], R0 ;  /* 0x0000000014006986 */ /* 0x0003e2000c10113e */
[----:B------:R-:W-:-:S02]  /*18d8f0*/  ISETP.GE.AND P6, PT, R2, UR39, PT ;  /* 0x0000002702007c0c */ /* 0x000fc4000bfc6270 */
[C---:B------:R-:W-:Y:S01]  /*18d900*/  PRMT R2, R13.reuse, 0x7770, RZ ;  /* 0x000077700d027816 */ /* 0x040fe200000000ff */
[----:B------:R-:W0:Y:S01]  /*18d910*/  LDCU UR39, c[0x0][0x398] ;  /* 0x00007300ff2777ac */ /* 0x000e220008000800 */
[----:B-1----:R-:W-:Y:S01]  /*18d920*/  PRMT R0, R12, 0x7773, RZ ;  /* 0x000077730c007816 */ /* 0x002fe200000000ff */
[----:B------:R-:W3:Y:S04]  /*18d930*/  LDL.LU.64 R20, [R1+0x1bc8] ;  /* 0x001bc80001147983 */ /* 0x000ee80000300a00 */
[----:B------:R-:W-:Y:S04]  /*18d940*/  @P4 STG.E.U8 desc[UR62][R14.64], R0 ;  /* 0x000000000e004986 */ /* 0x000fe8000c10113e */
[----:B----4-:R1:W-:Y:S04]  /*18d950*/  @P3 STG.E.U8 desc[UR62][R18.64], R2 ;  /* 0x0000000212003986 */ /* 0x0103e8000c10113e */
[----:B-1----:R-:W4:Y:S01]  /*18d960*/  LDL.LU.64 R18, [R1+0x1bd0] ;  /* 0x001bd00001127983 */ /* 0x002f220000300a00 */
[----:B------:R-:W-:-:S05]  /*18d970*/  PRMT R2, R13, 0x7771, RZ ;  /* 0x000077710d027816 */ /* 0x000fca00000000ff */
[----:B------:R1:W-:Y:S04]  /*18d980*/  @P5 STG.E.U8 desc[UR62][R24.64], R2 ;  /* 0x0000000218005986 */ /* 0x0003e8000c10113e */
[----:B-1----:R-:W4:Y:S01]  /*18d990*/  LDL.LU.64 R24, [R1+0x1be0] ;  /* 0x001be00001187983 */ /* 0x002f220000300a00 */
[----:B0-----:R-:W-:Y:S02]  /*18d9a0*/  ISETP.LT.AND P4, PT, R16, UR40, !P6 ;  /* 0x0000002810007c0c */ /* 0x001fe4000f781270 */
[----:B--2---:R-:W-:Y:S02]  /*18d9b0*/  ISETP.LT.AND P6, PT, R17, UR45, !P6 ;  /* 0x0000002d11007c0c */ /* 0x004fe4000f7c1270 */
[----:B------:R-:W-:Y:S01]  /*18d9c0*/  PRMT R2, R13, 0x7772, RZ ;  /* 0x000077720d027816 */ /* 0x000fe200000000ff */
[----:B------:R-:W-:Y:S01]  /*18d9d0*/  VIADD R0, R29, 0x1c4 ;  /* 0x000001c41d007836 */ /* 0x000fe20000000000 */
[----:B------:R-:W0:Y:S07]  /*18d9e0*/  LDCU UR40, c[0x0][0x398] ;  /* 0x00007300ff2877ac */ /* 0x000e2e0008000800 */
[----:B------:R1:W-:Y:S04]  /*18d9f0*/  @P4 STG.E.U8 desc[UR62][R22.64], R2 ;  /* 0x0000000216004986 */ /* 0x0003e8000c10113e */
[----:B-1----:R-:W2:Y:S01]  /*18da00*/  LDL.LU.64 R22, [R1+0x1bd8] ;  /* 0x001bd80001167983 */ /* 0x002ea20000300a00 */
[----:B------:R-:W-:-:S03]  /*18da10*/  PRMT R2, R13, 0x7773, RZ ;  /* 0x000077730d027816 */ /* 0x000fc600000000ff */
[----:B------:R-:W2:Y:S04]  /*18da20*/  LDL.LU R15, [R1+0x38c] ;  /* 0x00038c00010f7983 */ /* 0x000ea80000300800 */
[----:B---3--:R1:W-:Y:S04]  /*18da30*/  @P6 STG.E.U8 desc[UR62][R26.64], R2 ;  /* 0x000000021a006986 */ /* 0x0083e8000c10113e */
[----:B-1----:R-:W3:Y:S01]  /*18da40*/  LDL.LU.64 R26, [R1+0x1be8] ;  /* 0x001be800011a7983 */ /* 0x002ee20000300a00 */
[----:B------:R-:W-:Y:S01]  /*18da50*/  ISETP.GE.AND P3, PT, R0, UR38, PT ;  /* 0x0000002600007c0c */ /* 0x000fe2000bf66270 */
[----:B------:R-:W1:Y:S01]  /*18da60*/  LDCU UR38, c[0x0][0x398] ;  /* 0x00007300ff2677ac */ /* 0x000e620008000800 */
[----:B------:R-:W-:-:S02]  /*18da70*/  VIADD R0, R29, 0x1c5 ;  /* 0x000001c51d007836 */ /* 0x000fc40000000000 */
[----:B------:R-:W-:Y:S02]  /*18da80*/  ISETP.LT.AND P5, PT, R16, UR36, !P3 ;  /* 0x0000002410007c0c */ /* 0x000fe4000dfa1270 */
[----:B------:R-:W-:Y:S01]  /*18da90*/  ISETP.LT.AND P3, PT, R17, UR39, !P3 ;  /* 0x0000002711007c0c */ /* 0x000fe2000df61270 */
[----:B------:R-:W-:Y:S01]  /*18daa0*/  VIADD R2, R29, 0x1c6 ;  /* 0x000001c61d027836 */ /* 0x000fe20000000000 */
[----:B------:R-:W-:Y:S02]  /*18dab0*/  ISETP.GE.AND P4, PT, R0, UR37, PT ;  /* 0x0000002500007c0c */ /* 0x000fe4000bf86270 */
[C---:B------:R-:W-:Y:S01]  /*18dac0*/  PRMT R0, R28.reuse, 0x7770, RZ ;  /* 0x000077701c007816 */ /* 0x040fe200000000ff */
[----:B------:R-:W0:Y:S01]  /*18dad0*/  LDCU UR37, c[0x0][0x398] ;  /* 0x00007300ff2577ac */ /* 0x000e220008000800 */
[----:B------:R-:W-:Y:S01]  /*18dae0*/  PRMT R3, R28, 0x7773, RZ ;  /* 0x000077731c037816 */ /* 0x000fe200000000ff */
[----:B------:R-:W0:Y:S01]  /*18daf0*/  LDCU UR39, c[0x0][0x398] ;  /* 0x00007300ff2777ac */ /* 0x000e220008000800 */
[----:B------:R-:W2:Y:S03]  /*18db00*/  LDCU UR36, c[0x0][0x39c] ;  /* 0x00007380ff2477ac */ /* 0x000ea60008000800 */
[----:B------:R0:W-:Y:S01]  /*18db10*/  @P5 STG.E.U8 desc[UR62][R20.64], R0 ;  /* 0x0000000014005986 */ /* 0x0001e2000c10113e */
[----:B-1----:R-:W-:-:S02]  /*18db20*/  ISETP.LT.AND P6, PT, R16, UR38, !P4 ;  /* 0x0000002610007c0c */ /* 0x002fc4000e7c1270 */
[----:B------:R-:W-:Y:S02]  /*18db30*/  ISETP.GE.AND P5, PT, R2, UR35, PT ;  /* 0x0000002302007c0c */ /* 0x000fe4000bfa6270 */
[C---:B------:R-:W-:Y:S02]  /*18db40*/  PRMT R2, R28.reuse, 0x7772, RZ ;  /* 0x000077721c027816 */ /* 0x040fe400000000ff */
[----:B0-----:R-:W-:Y:S01]  /*18db50*/  PRMT R0, R28, 0x7771, RZ ;  /* 0x000077711c007816 */ /* 0x001fe200000000ff */
[----:B------:R-:W3:Y:S01]  /*18db60*/  LDL.LU.64 R20, [R1+0x1bf0] ;  /* 0x001bf00001147983 */ /* 0x000ee20000300a00 */
[----:B------:R-:W-:Y:S01]  /*18db70*/  ISETP.LT.AND P4, PT, R17, UR40, !P4 ;  /* 0x0000002811007c0c */ /* 0x000fe2000e781270 */
[----:B------:R-:W0:Y:S01]  /*18db80*/  LDCU UR38, c[0x0][0x398] ;  /* 0x00007300ff2677ac */ /* 0x000e220008000800 */
[----:B------:R-:W1:Y:S01]  /*18db90*/  LDCU UR40, c[0x0][0x398] ;  /* 0x00007300ff2877ac */ /* 0x000e620008000800 */
[----:B------:R-:W0:Y:S01]  /*18dba0*/  LDCU UR35, c[0x0][0x39c] ;  /* 0x00007380ff2377ac */ /* 0x000e220008000800 */
[----:B----4-:R4:W-:Y:S04]  /*18dbb0*/  @P3 STG.E.U8 desc[UR62][R18.64], R0 ;  /* 0x0000000012003986 */ /* 0x0109e8000c10113e */
[----:B----4-:R-:W4:Y:S04]  /*18dbc0*/  LDL.LU.64 R18, [R1+0x1c00] ;  /* 0x001c000001127983 */ /* 0x010f280000300a00 */
[----:B------:R0:W-:Y:S04]  /*18dbd0*/  @P6 STG.E.U8 desc[UR62][R24.64], R2 ;  /* 0x0000000218006986 */ /* 0x0001e8000c10113e */
[----:B0-----:R-:W4:Y:S01]  /*18dbe0*/  LDL.LU.64 R24, [R1+0x1bf8] ;  /* 0x001bf80001187983 */ /* 0x001f220000300a00 */
[----:B------:R-:W-:Y:S01]  /*18dbf0*/  ISETP.LT.AND P3, PT, R16, UR37, !P5 ;  /* 0x0000002510007c0c */ /* 0x000fe2000ef61270 */
[----:B------:R-:W-:-:S02]  /*18dc00*/  VIADD R0, R29, 0x1c7 ;  /* 0x000001c71d007836 */ /* 0x000fc40000000000 */
[----:B------:R-:W4:Y:S01]  /*18dc10*/  LDL.LU R28, [R1+0x370] ;  /* 0x00037000011c7983 */ /* 0x000f220000300800 */
[----:B------:R-:W-:Y:S01]  /*18dc20*/  VIADD R2, R29, 0x1c8 ;  /* 0x000001c81d027836 */ /* 0x000fe20000000000 */
[----:B------:R-:W0:Y:S01]  /*18dc30*/  LDCU UR37, c[0x0][0x398] ;  /* 0x00007300ff2577ac */ /* 0x000e220008000800 */
[----:B------:R-:W-:Y:S01]  /*18dc40*/  ISETP.GE.AND P6, PT, R0, UR34, PT ;  /* 0x0000002200007c0c */ /* 0x000fe2000bfc6270 */
[----:B--2---:R2:W-:Y:S01]  /*18dc50*/  @P4 STG.E.U8 desc[UR62][R22.64], R3 ;  /* 0x0000000316004986 */ /* 0x0045e2000c10113e */
[----:B------:R-:W-:Y:S02]  /*18dc60*/  ISETP.LT.AND P5, PT, R17, UR38, !P5 ;  /* 0x0000002611007c0c */ /* 0x000fe4000efa1270 */
[----:B------:R-:W-:Y:S01]  /*18dc70*/  PRMT R0, R15, 0x7770, RZ ;  /* 0x000077700f007816 */ /* 0x000fe200000000ff */
[----:B------:R-:W0:Y:S01]  /*18dc80*/  LDCU UR34, c[0x0][0x398] ;  /* 0x00007300ff2277ac */ /* 0x000e220008000800 */
[----:B--2---:R-:W2:Y:S01]  /*18dc90*/  LDL.LU.64 R22, [R1+0x1c08] ;  /* 0x001c080001167983 */ /* 0x004ea20000300a00 */
[----:B------:R-:W-:-:S02]  /*18dca0*/  ISETP.LT.AND P4, PT, R16, UR39, !P6 ;  /* 0x0000002710007c0c */ /* 0x000fc4000f781270 */
[C---:B------:R-:W-:Y:S01]  /*18dcb0*/  PRMT R3, R15.reuse, 0x7773, RZ ;  /* 0x000077730f037816 */ /* 0x040fe200000000ff */
[----:B------:R-:W0:Y:S01]  /*18dcc0*/  LDCU UR38, c[0x0][0x398] ;  /* 0x00007300ff2677ac */ /* 0x000e220008000800 */
[----:B---3--:R3:W-:Y:S01]  /*18dcd0*/  @P3 STG.E.U8 desc[UR62][R26.64], R0 ;  /* 0x000000001a003986 */ /* 0x0087e2000c10113e */
[----:B------:R-:W0:Y:S03]  /*18dce0*/  LDCU UR39, c[0x0][0x398] ;  /* 0x00007300ff2777ac */ /* 0x000e260008000800 */
[----:B---3--:R-:W3:Y:S01]  /*18dcf0*/  LDL.LU.64 R26, [R1+0x1c10] ;  /* 0x001c1000011a7983 */ /* 0x008ee20000300a00 */
[----:B------:R-:W-:Y:S02]  /*18dd00*/  ISETP.GE.AND P3, PT, R2, UR33, PT ;  /* 0x0000002102007c0c */ /* 0x000fe4000bf66270 */
[----:B------:R-:W-:Y:S02]  /*18dd10*/  PRMT R2, R15, 0x7771, RZ ;  /* 0x000077710f027816 */ /* 0x000fe400000000ff */
[----:B-1----:R-:W-:-:S02]  /*18dd20*/  ISETP.LT.AND P6, PT, R17, UR40, !P6 ;  /* 0x0000002811007c0c */ /* 0x002fc4000f7c1270 */
[----:B------:R-:W-:Y:S01]  /*18dd30*/  PRMT R0, R15, 0x7772, RZ ;  /* 0x000077720f007816 */ /* 0x000fe200000000ff */
[----:B------:R-:W1:Y:S01]  /*18dd40*/  LDCU UR33, c[0x0][0x39c] ;  /* 0x00007380ff2177ac */ /* 0x000e620008000800 */
[----:B------:R-:W3:Y:S04]  /*18dd50*/  LDL.LU.64 R14, [R1+0x1c18] ;  /* 0x001c1800010e7983 */ /* 0x000ee80000300a00 */
[----:B------:R-:W3:Y:S04]  /*18dd60*/  LDL.LU.64 R12, [R1+0x1c20] ;  /* 0x001c2000010c7983 */ /* 0x000ee80000300a00 */
[----:B------:R0:W-:Y:S04]  /*18dd70*/  @P5 STG.E.U8 desc[UR62][R20.64], R2 ;  /* 0x0000000214005986 */ /* 0x0001e8000c10113e */
[----:B0-----:R-:W3:Y:S04]  /*18dd80*/  LDL.LU R21, [R1+0x374] ;  /* 0x0003740001157983 */ /* 0x001ee80000300800 */
[----:B----4-:R0:W-:Y:S04]  /*18dd90*/  @P4 STG.E.U8 desc[UR62][R18.64], R0 ;  /* 0x0000000012004986 */ /* 0x0101e8000c10113e */
[----:B0-----:R-:W4:Y:S04]  /*18dda0*/  LDL.LU.64 R18, [R1+0x1c28] ;  /* 0x001c280001127983 */ /* 0x001f280000300a00 */
[----:B------:R0:W-:Y:S04]  /*18ddb0*/  @P6 STG.E.U8 desc[UR62][R24.64], R3 ;  /* 0x0000000318006986 */ /* 0x0001e8000c10113e */
[----:B0-----:R-:W4:Y:S01]  /*18ddc0*/  LDL.LU.64 R24, [R1+0x1c30] ;  /* 0x001c300001187983 */ /* 0x001f220000300a00 */
[----:B------:R-:W-:-:S02]  /*18ddd0*/  ISETP.LT.AND P5, PT, R16, UR34, !P3 ;  /* 0x0000002210007c0c */ /* 0x000fc4000dfa1270 */
[----:B------:R-:W-:Y:S02]  /*18dde0*/  ISETP.LT.AND P3, PT, R17, UR37, !P3 ;  /* 0x0000002511007c0c */ /* 0x000fe4000df61270 */
[C---:B------:R-:W-:Y:S01]  /*18ddf0*/  PRMT R0, R28.reuse, 0x7770, RZ ;  /* 0x000077701c007816 */ /* 0x040fe200000000ff */
[----:B------:R-:W-:Y:S01]  /*18de00*/  VIADD R2, R29, 0x1c9 ;  /* 0x000001c91d027836 */ /* 0x000fe20000000000 */
[----:B------:R-:W0:Y:S01]  /*18de10*/  LDCU UR34, c[0x0][0x398] ;  /* 0x00007300ff2277ac */ /* 0x000e220008000800 */
[----:B------:R-:W0:Y:S06]  /*18de20*/  LDCU UR37, c[0x0][0x398] ;  /* 0x00007300ff2577ac */ /* 0x000e2c0008000800 */
[----:B--2---:R2:W-:Y:S04]  /*18de30*/  @P5 STG.E.U8 desc[UR62][R22.64], R0 ;  /* 0x0000000016005986 */ /* 0x0045e8000c10113e */
[----:B--2---:R-:W2:Y:S01]  /*18de40*/  LDL.LU.64 R22, [R1+0x1c38] ;  /* 0x001c380001167983 */ /* 0x004ea20000300a00 */
[----:B------:R-:W-:-:S05]  /*18de50*/  PRMT R0, R28, 0x7771, RZ ;  /* 0x000077711c007816 */ /* 0x000fca00000000ff */
[----:B---3--:R3:W-:Y:S04]  /*18de60*/  @P3 STG.E.U8 desc[UR62][R26.64], R0 ;  /* 0x000000001a003986 */ /* 0x0087e8000c10113e */
[----:B---3--:R-:W3:Y:S01]  /*18de70*/  LDL.LU.64 R26, [R1+0x1c40] ;  /* 0x001c4000011a7983 */ /* 0x008ee20000300a00 */
[----:B------:R-:W-:Y:S01]  /*18de80*/  ISETP.GE.AND P4, PT, R2, UR28, PT ;  /* 0x0000001c02007c0c */ /* 0x000fe2000bf86270 */
[----:B------:R-:W0:Y:S01]  /*18de90*/  LDCU UR28, c[0x0][0x398] ;  /* 0x00007300ff1c77ac */ /* 0x000e220008000800 */
[----:B------:R-:W-:Y:S01]  /*18dea0*/  VIADD R2, R29, 0x1ca ;  /* 0x000001ca1d027836 */ /* 0x000fe20000000000 */
[----:B------:R-:W-:Y:S02]  /*18deb0*/  PRMT R0, R28, 0x7772, RZ ;  /* 0x000077721c007816 */ /* 0x000fe400000000ff */
[----:B------:R-:W-:Y:S01]  /*18dec0*/  ISETP.LT.AND P6, PT, R16, UR38, !P4 ;  /* 0x0000002610007c0c */ /* 0x000fe2000e7c1270 */
[----:B------:R-:W3:Y:S01]  /*18ded0*/  LDL.LU R20, [R1+0x378] ;  /* 0x0003780001147983 */ /* 0x000ee20000300800 */
[----:B------:R-:W-:-:S02]  /*18dee0*/  ISETP.GE.AND P5, PT, R2, UR32, PT ;  /* 0x0000002002007c0c */ /* 0x000fc4000bfa6270 */
[----:B------:R-:W-:Y:S01]  /*18def0*/  ISETP.LT.AND P4, PT, R17, UR39, !P4 ;  /* 0x0000002711007c0c */ /* 0x000fe2000e781270 */
[----:B------:R-:W-:Y:S01]  /*18df00*/  VIADD R2, R29, 0x1cb ;  /* 0x000001cb1d027836 */ /* 0x000fe20000000000 */
[----:B------:R-:W1:Y:S01]  /*18df10*/  LDCU UR32, c[0x0][0x398] ;  /* 0x00007300ff2077ac */ /* 0x000e620008000800 */
[----:B0-----:R-:W-:-:S06]  /*18df20*/  ISETP.LT.AND P3, PT, R16, UR28, !P5 ;  /* 0x0000001c10007c0c */ /* 0x001fcc000ef61270 */
[----:B------:R0:W-:Y:S01]  /*18df30*/  @P6 STG.E.U8 desc[UR62][R14.64], R0 ;  /* 0x000000000e006986 */ /* 0x0001e2000c10113e */
[----:B------:R-:W-:Y:S02]  /*18df40*/  ISETP.LT.AND P5, PT, R17, UR34, !P5 ;  /* 0x0000002211007c0c */ /* 0x000fe4000efa1270 */
[----:B------:R-:W-:Y:S02]  /*18df50*/  ISETP.GE.AND P6, PT, R2, UR31, PT ;  /* 0x0000001f02007c0c */ /* 0x000fe4000bfc6270 */
[C---:B------:R-:W-:Y:S01]  /*18df60*/  PRMT R2, R21.reuse, 0x7770, RZ ;  /* 0x0000777015027816 */ /* 0x040fe200000000ff */
[----:B------:R-:W1:Y:S01]  /*18df70*/  LDCU UR28, c[0x0][0x398] ;  /* 0x00007300ff1c77ac */ /* 0x000e620008000800 */
[----:B------:R-:W1:Y:S01]  /*18df80*/  LDCU UR31, c[0x0][0x398] ;  /* 0x00007300ff1f77ac */ /* 0x000e620008000800 */
[----:B0-----:R-:W-:Y:S01]  /*18df90*/  PRMT R0, R28, 0x7773, RZ ;  /* 0x000077731c007816 */ /* 0x001fe200000000ff */
[----:B------:R-:W3:Y:S04]  /*18dfa0*/  LDL.LU.64 R14, [R1+0x1c50] ;  /* 0x001c5000010e7983 */ /* 0x000ee80000300a00 */
[----:B------:R-:W-:Y:S04]  /*18dfb0*/  @P4 STG.E.U8 desc[UR62][R12.64], R0 ;  /* 0x000000000c004986 */ /* 0x000fe8000c10113e */
[----:B----4-:R0:W-:Y:S04]  /*18dfc0*/  @P3 STG.E.U8 desc[UR62][R18.64], R2 ;  /* 0x0000000212003986 */ /* 0x0101e8000c10113e */
        /* <DEDUP_REMOVED lines=23> */
[----:B------:R-:W4:Y:S01]  /*18e140*/  LDCU UR29, c[0x0][0x398] ;  /* 0x00007300ff1d77ac */ /* 0x000f220008000800 */
[----:B------:R-:W-:Y:S01]  /*18e150*/  PRMT R3, R20, 0x7773, RZ ;  /* 0x0000777314037816 */ /* 0x000fe200000000ff */
[----:B------:R-:W2:Y:S01]  /*18e160*/  LDCU UR31, c[0x0][0x398] ;  /* 0x00007300ff1f77ac */ /* 0x000ea20008000800 */
[----:B------:R-:W2:Y:S01]  /*18e170*/  LDCU UR28, c[0x0][0x39c] ;  /* 0x00007380ff1c77ac */ /* 0x000ea20008000800 */
[----:B-1----:R-:W-:-:S02]  /*18e180*/  ISETP.LT.AND P6, PT, R16, UR30, !P4 ;  /* 0x0000001e10007c0c */ /* 0x002fc4000e7c1270 */
[----:B------:R1:W-:Y:S01]  /*18e190*/  @P5 STG.E.U8 desc[UR62][R14.64], R0 ;  /* 0x000000000e005986 */ /* 0x0003e2000c10113e */
[----:B------:R-:W-:Y:S02]  /*18e1a0*/  ISETP.GE.AND P5, PT, R2, UR27, PT ;  /* 0x0000001b02007c0c */ /* 0x000fe4000bfa6270 */
[C---:B------:R-:W-:Y:S02]  /*18e1b0*/  PRMT R2, R20.reuse, 0x7772, RZ ;  /* 0x0000777214027816 */ /* 0x040fe400000000ff */
[----:B0-----:R-:W-:Y:S01]  /*18e1c0*/  ISETP.LT.AND P4, PT, R17, UR32, !P4 ;  /* 0x0000002011007c0c */ /* 0x001fe2000e781270 */
[----:B------:R-:W0:Y:S01]  /*18e1d0*/  LDCU UR30, c[0x0][0x398] ;  /* 0x00007300ff1e77ac */ /* 0x000e220008000800 */
[----:B------:R-:W0:Y:S01]  /*18e1e0*/  LDCU UR32, c[0x0][0x398] ;  /* 0x00007300ff2077ac */ /* 0x000e220008000800 */
[----:B------:R-:W0:Y:S01]  /*18e1f0*/  LDCU UR27, c[0x0][0x39c] ;  /* 0x00007380ff1b77ac */ /* 0x000e220008000800 */
[----:B-1----:R-:W3:Y:S01]  /*18e200*/  LDL.LU.64 R14, [R1+0x1c98] ;  /* 0x001c9800010e7983 */ /* 0x002ee20000300a00 */
[----:B------:R-:W-:-:S05]  /*18e210*/  PRMT R0, R20, 0x7771, RZ ;  /* 0x0000777114007816 */ /* 0x000fca00000000ff */
[----:B----4-:R1:W-:Y:S04]  /*18e220*/  @P3 STG.E.U8 desc[UR62][R18.64], R0 ;  /* 0x0000000012003986 */ /* 0x0103e8000c10113e */
[----:B-1----:R-:W4:Y:S04]  /*18e230*/  LDL.LU.64 R18, [R1+0x1ca8] ;  /* 0x001ca80001127983 */ /* 0x002f280000300a00 */
[----:B------:R1:W-:Y:S04]  /*18e240*/  @P6 STG.E.U8 desc[UR62][R24.64], R2 ;  /* 0x0000000218006986 */ /* 0x0003e8000c10113e */
[----:B-1----:R-:W4:Y:S01]  /*18e250*/  LDL.LU.64 R24, [R1+0x1ca0] ;  /* 0x001ca00001187983 */ /* 0x002f220000300a00 */
[----:B------:R-:W-:Y:S01]  /*18e260*/  ISETP.LT.AND P3, PT, R16, UR29, !P5 ;  /* 0x0000001d10007c0c */ /* 0x000fe2000ef61270 */
[----:B------:R-:W-:-:S02]  /*18e270*/  VIADD R0, R29, 0x1cf ;  /* 0x000001cf1d007836 */ /* 0x000fc40000000000 */
[----:B------:R-:W4:Y:S01]  /*18e280*/  LDL.LU R12, [R1+0x360] ;  /* 0x00036000010c7983 */ /* 0x000f220000300800 */
[----:B------:R-:W-:Y:S01]  /*18e290*/  VIADD R2, R29, 0x1d0 ;  /* 0x000001d01d027836 */ /* 0x000fe20000000000 */
[----:B------:R-:W1:Y:S01]  /*18e2a0*/  LDCU UR29, c[0x0][0x398] ;  /* 0x00007300ff1d77ac */ /* 0x000e620008000800 */
[----:B------:R-:W-:Y:S01]  /*18e2b0*/  ISETP.GE.AND P6, PT, R0, UR24, PT ;  /* 0x0000001800007c0c */ /* 0x000fe2000bfc6270 */
[----:B--2---:R2:W-:Y:S01]  /*18e2c0*/  @P4 STG.E.U8 desc[UR62][R22.64], R3 ;  /* 0x0000000316004986 */ /* 0x0045e2000c10113e */
[----:B0-----:R-:W-:Y:S02]  /*18e2d0*/  ISETP.LT.AND P5, PT, R17, UR30, !P5 ;  /* 0x0000001e11007c0c */ /* 0x001fe4000efa1270 */
[----:B------:R-:W-:Y:S01]  /*18e2e0*/  PRMT R0, R28, 0x7770, RZ ;  /* 0x000077701c007816 */ /* 0x000fe200000000ff */
[----:B------:R-:W0:Y:S01]  /*18e2f0*/  LDCU UR24, c[0x0][0x398] ;  /* 0x00007300ff1877ac */ /* 0x000e220008000800 */
[----:B--2---:R-:W2:Y:S01]  /*18e300*/  LDL.LU.64 R22, [R1+0x1cb0] ;  /* 0x001cb00001167983 */ /* 0x004ea20000300a00 */
[----:B------:R-:W-:-:S02]  /*18e310*/  ISETP.LT.AND P4, PT, R16, UR31, !P6 ;  /* 0x0000001f10007c0c */ /* 0x000fc4000f781270 */
[----:B------:R-:W-:Y:S01]  /*18e320*/  PRMT R3, R28, 0x7773, RZ ;  /* 0x000077731c037816 */ /* 0x000fe200000000ff */
[----:B------:R-:W0:Y:S01]  /*18e330*/  LDCU UR30, c[0x0][0x398] ;  /* 0x00007300ff1e77ac */ /* 0x000e220008000800 */
[----:B---3--:R3:W-:Y:S04]  /*18e340*/  @P3 STG.E.U8 desc[UR62][R26.64], R0 ;  /* 0x000000001a003986 */ /* 0x0087e8000c10113e */
[----:B---3--:R-:W3:Y:S01]  /*18e350*/  LDL.LU.64 R26, [R1+0x1cb8] ;  /* 0x001cb800011a7983 */ /* 0x008ee20000300a00 */
[----:B------:R-:W-:Y:S02]  /*18e360*/  ISETP.GE.AND P3, PT, R2, UR26, PT ;  /* 0x0000001a02007c0c */ /* 0x000fe4000bf66270 */
[C---:B------:R-:W-:Y:S02]  /*18e370*/  PRMT R2, R28.reuse, 0x7771, RZ ;  /* 0x000077711c027816 */ /* 0x040fe400000000ff */
[----:B------:R-:W-:Y:S01]  /*18e380*/  ISETP.LT.AND P6, PT, R17, UR32, !P6 ;  /* 0x0000002011007c0c */ /* 0x000fe2000f7c1270 */
[----:B------:R-:W3:Y:S01]  /*18e390*/  LDL.LU.64 R20, [R1+0x1cc0] ;  /* 0x001cc00001147983 */ /* 0x000ee20000300a00 */
[----:B------:R-:W-:Y:S01]  /*18e3a0*/  PRMT R0, R28, 0x7772, RZ ;  /* 0x000077721c007816 */ /* 0x000fe200000000ff */
[----:B------:R-:W0:Y:S02]  /*18e3b0*/  LDCU UR26, c[0x0][0x398] ;  /* 0x00007300ff1a77ac */ /* 0x000e240008000800 */
[----:B------:R0:W-:Y:S04]  /*18e3c0*/  @P5 STG.E.U8 desc[UR62][R14.64], R2 ;  /* 0x000000020e005986 */ /* 0x0001e8000c10113e */
[----:B0-----:R-:W3:Y:S04]  /*18e3d0*/  LDL.LU.64 R14, [R1+0x1cc8] ;  /* 0x001cc800010e7983 */ /* 0x001ee80000300a00 */
[----:B------:R-:W3:Y:S04]  /*18e3e0*/  LDL.LU R13, [R1+0x364] ;  /* 0x00036400010d7983 */ /* 0x000ee80000300800 */
[----:B----4-:R0:W-:Y:S04]  /*18e3f0*/  @P4 STG.E.U8 desc[UR62][R18.64], R0 ;  /* 0x0000000012004986 */ /* 0x0101e8000c10113e */
[----:B0-----:R-:W4:Y:S04]  /*18e400*/  LDL.LU.64 R18, [R1+0x1cd0] ;  /* 0x001cd00001127983 */ /* 0x001f280000300a00 */
[----:B------:R0:W-:Y:S04]  /*18e410*/  @P6 STG.E.U8 desc[UR62][R24.64], R3 ;  /* 0x0000000318006986 */ /* 0x0001e8000c10113e */
[----:B0-----:R-:W4:Y:S01]  /*18e420*/  LDL.LU.64 R24, [R1+0x1cd8] ;  /* 0x001cd80001187983 */ /* 0x001f220000300a00 */
[----:B------:R-:W-:-:S02]  /*18e430*/  ISETP.LT.AND P5, PT, R16, UR24, !P3 ;  /* 0x0000001810007c0c */ /* 0x000fc4000dfa1270 */
[----:B-1----:R-:W-:Y:S02]  /*18e440*/  ISETP.LT.AND P3, PT, R17, UR29, !P3 ;  /* 0x0000001d11007c0c */ /* 0x002fe4000df61270 */
[C---:B------:R-:W-:Y:S01]  /*18e450*/  PRMT R0, R12.reuse, 0x7770, RZ ;  /* 0x000077700c007816 */ /* 0x040fe200000000ff */
[----:B------:R-:W-:Y:S01]  /*18e460*/  VIADD R2, R29, 0x1d1 ;  /* 0x000001d11d027836 */ /* 0x000fe20000000000 */
[----:B------:R-:W0:Y:S01]  /*18e470*/  LDCU UR29, c[0x0][0x398] ;  /* 0x00007300ff1d77ac */ /* 0x000e220008000800 */
[----:B------:R-:W1:Y:S06]  /*18e480*/  LDCU UR24, c[0x0][0x39c] ;  /* 0x00007380ff1877ac */ /* 0x000e6c0008000800 */
        /* <DEDUP_REMOVED lines=15> */
[----:B------:R-:W1:Y:S01]  /*18e580*/  LDCU UR26, c[0x0][0x398] ;  /* 0x00007300ff1a77ac */ /* 0x000e620008000800 */
[----:B0-----:R-:W-:-:S05]  /*18e590*/  ISETP.LT.AND P3, PT, R16, UR22, !P5 ;  /* 0x0000001610007c0c */ /* 0x001fca000ef61270 */
        /* <DEDUP_REMOVED lines=45> */
[----:B-1----:R-:W-:Y:S01]  /*18e870*/  PRMT R0, R28, 0x7771, RZ ;  /* 0x000077711c007816 */ /* 0x002fe200000000ff */
[----:B------:R-:W3:Y:S04]  /*18e880*/  LDL.LU.64 R20, [R1+0x1d18] ;  /* 0x001d180001147983 */ /* 0x000ee80000300a00 */
        /* <DEDUP_REMOVED lines=23> */
[----:B------:R-:W-:-:S02]  /*18ea00*/  ISETP.LT.AND P6, PT, R17, UR22, !P6 ;  /* 0x0000001611007c0c */ /* 0x000fc4000f7c1270 */
[----:B------:R-:W-:Y:S01]  /*18ea10*/  PRMT R0, R15, 0x7772, RZ ;  /* 0x000077720f007816 */ /* 0x000fe200000000ff */
[----:B------:R-:W0:Y:S01]  /*18ea20*/  LDCU UR22, c[0x0][0x398] ;  /* 0x00007300ff1677ac */ /* 0x000e220008000800 */
[----:B------:R-:W3:Y:S04]  /*18ea30*/  LDL.LU.64 R14, [R1+0x1d40] ;  /* 0x001d4000010e7983 */ /* 0x000ee80000300a00 */
[----:B------:R-:W3:Y:S01]  /*18ea40*/  LDL.LU.64 R12, [R1+0x1d48] ;  /* 0x001d4800010c7983 */ /* 0x000ee20000300a00 */
[----:B------:R-:W0:Y:S03]  /*18ea50*/  LDCU UR4, c[0x0][0x39c] ;  /* 0x00007380ff0477ac */ /* 0x000e260008000800 */
        /* <DEDUP_REMOVED lines=21> */
[----:B-1----:R-:W-:Y:S01]  /*18ebb0*/  ISETP.LT.AND P6, PT, R16, UR18, !P4 ;  /* 0x0000001210007c0c */ /* 0x002fe2000e7c1270 */
[----:B------:R-:W3:Y:S01]  /*18ebc0*/  LDL.LU R20, [R1+0x358] ;  /* 0x0003580001147983 */ /* 0x000ee20000300800 */
[----:B------:R-:W-:-:S02]  /*18ebd0*/  ISETP.GE.AND P5, PT, R2, UR12, PT ;  /* 0x0000000c02007c0c */ /* 0x000fc4000bfa6270 */
[----:B------:R-:W-:Y:S01]  /*18ebe0*/  ISETP.LT.AND P4, PT, R17, UR20, !P4 ;  /* 0x0000001411007c0c */ /* 0x000fe2000e781270 */
[----:B------:R-:W-:Y:S01]  /*18ebf0*/  VIADD R2, R29, 0x1db ;  /* 0x000001db1d027836 */ /* 0x000fe20000000000 */
[----:B------:R-:W1:Y:S01]  /*18ec00*/  LDCU UR12, c[0x0][0x398] ;  /* 0x00007300ff0c77ac */ /* 0x000e620008000800 */
[----:B------:R-:W1:Y:S01]  /*18ec10*/  LDCU UR18, c[0x0][0x398] ;  /* 0x00007300ff1277ac */ /* 0x000e620008000800 */
[----:B------:R-:W1:Y:S01]  /*18ec20*/  LDCU UR20, c[0x0][0x398] ;  /* 0x00007300ff1477ac */ /* 0x000e620008000800 */
[----:B0-----:R-:W-:-:S04]  /*18ec30*/  ISETP.LT.AND P3, PT, R16, UR6, !P5 ;  /* 0x0000000610007c0c */ /* 0x001fc8000ef61270 */
[----:B------:R0:W-:Y:S01]  /*18ec40*/  @P6 STG.E.U8 desc[UR62][R14.64], R0 ;  /* 0x000000000e006986 */ /* 0x0001e2000c10113e */
[----:B------:R-:W-:Y:S02]  /*18ec50*/  ISETP.LT.AND P5, PT, R17, UR8, !P5 ;  /* 0x0000000811007c0c */ /* 0x000fe4000efa1270 */
[----:B------:R-:W-:Y:S02]  /*18ec60*/  ISETP.GE.AND P6, PT, R2, UR21, PT ;  /* 0x0000001502007c0c */ /* 0x000fe4000bfc6270 */
[C---:B------:R-:W-:Y:S01]  /*18ec70*/  PRMT R2, R21.reuse, 0x7770, RZ ;  /* 0x0000777015027816 */ /* 0x040fe200000000ff */
[----:B------:R-:W1:Y:S01]  /*18ec80*/  LDCU UR6, c[0x0][0x398] ;  /* 0x00007300ff0677ac */ /* 0x000e620008000800 */
        /* <DEDUP_REMOVED lines=14> */
[----:B------:R-:W0:Y:S01]  /*18ed70*/  LDCU UR12, c[0x0][0x398] ;  /* 0x00007300ff0c77ac */ /* 0x000e220008000800 */
[----:B------:R-:W1:Y:S06]  /*18ed80*/  LDCU UR16, c[0x0][0x398] ;  /* 0x00007300ff1077ac */ /* 0x000e6c0008000800 */
[----:B--2---:R2:W-:Y:S04]  /*18ed90*/  @P4 STG.E.U8 desc[UR62][R22.64], R2 ;  /* 0x0000000216004986 */ /* 0x0045e8000c10113e */
[----:B--2---:R-:W2:Y:S01]  /*18eda0*/  LDL.LU.64 R22, [R1+0x1c60] ;  /* 0x001c600001167983 */ /* 0x004ea20000300a00 */
[----:B------:R-:W-:-:S03]  /*18edb0*/  PRMT R2, R21, 0x7773, RZ ;  /* 0x0000777315027816 */ /* 0x000fc600000000ff */
[----:B------:R-:W2:Y:S04]  /*18edc0*/  LDL.LU R28, [R1+0x35c] ;  /* 0x00035c00011c7983 */ /* 0x000ea80000300800 */
[----:B---3--:R3:W-:Y:S04]  /*18edd0*/  @P6 STG.E.U8 desc[UR62][R26.64], R2 ;  /* 0x000000021a006986 */ /* 0x0087e8000c10113e */
[----:B---3--:R-:W3:Y:S01]  /*18ede0*/  LDL.LU.64 R26, [R1+0x1c78] ;  /* 0x001c7800011a7983 */ /* 0x008ee20000300a00 */
[----:B------:R-:W-:Y:S01]  /*18edf0*/  ISETP.GE.AND P3, PT, R0, UR23, PT ;  /* 0x0000001700007c0c */ /* 0x000fe2000bf66270 */
[----:B------:R-:W-:-:S02]  /*18ee00*/  VIADD R0, R29, 0x1dd ;  /* 0x000001dd1d007836 */ /* 0x000fc40000000000 */
[----:B------:R-:W-:Y:S01]  /*18ee10*/  VIADD R2, R29, 0x1de ;  /* 0x000001de1d027836 */ /* 0x000fe20000000000 */
[----:B------:R-:W3:Y:S01]  /*18ee20*/  LDL.LU.64 R12, [R1+0x1d88] ;  /* 0x001d8800010c7983 */ /* 0x000ee20000300a00 */
[----:B------:R-:W-:Y:S02]  /*18ee30*/  ISETP.LT.AND P5, PT, R16, UR6, !P3 ;  /* 0x0000000610007c0c */ /* 0x000fe4000dfa1270 */
[----:B------:R-:W-:Y:S02]  /*18ee40*/  ISETP.LT.AND P3, PT, R17, UR8, !P3 ;  /* 0x0000000811007c0c */ /* 0x000fe4000df61270 */
[----:B------:R-:W-:Y:S02]  /*18ee50*/  ISETP.GE.AND P4, PT, R0, UR25, PT ;  /* 0x0000001900007c0c */ /* 0x000fe4000bf86270 */
[C---:B------:R-:W-:Y:S02]  /*18ee60*/  PRMT R0, R20.reuse, 0x7770, RZ ;  /* 0x0000777014007816 */ /* 0x040fe400000000ff */
[----:B------:R-:W-:Y:S01]  /*18ee70*/  PRMT R3, R20, 0x7773, RZ ;  /* 0x0000777314037816 */ /* 0x000fe200000000ff */
[----:B------:R-:W1:Y:S01]  /*18ee80*/  LDCU UR23, c[0x0][0x398] ;  /* 0x00007300ff1777ac */ /* 0x000e620008000800 */
[----:B0-----:R-:W-:Y:S01]  /*18ee90*/  ISETP.LT.AND P6, PT, R16, UR12, !P4 ;  /* 0x0000000c10007c0c */ /* 0x001fe2000e7c1270 */
[----:B------:R-:W0:Y:S01]  /*18eea0*/  LDCU UR25, c[0x0][0x398] ;  /* 0x00007300ff1977ac */ /* 0x000e220008000800 */
[----:B------:R-:W0:Y:S01]  /*18eeb0*/  LDCU UR6, c[0x0][0x39c] ;  /* 0x00007380ff0677ac */ /* 0x000e220008000800 */
[----:B------:R-:W0:Y:S01]  /*18eec0*/  LDCU UR8, c[0x0][0x39c] ;  /* 0x00007380ff0877ac */ /* 0x000e220008000800 */
[----:B------:R1:W-:Y:S01]  /*18eed0*/  @P5 STG.E.U8 desc[UR62][R14.64], R0 ;  /* 0x000000000e005986 */ /* 0x0003e2000c10113e */
[----:B------:R-:W-:-:S02]  /*18eee0*/  ISETP.GE.AND P5, PT, R2, UR52, PT ;  /* 0x0000003402007c0c */ /* 0x000fc4000bfa6270 */
[C---:B------:R-:W-:Y:S01]  /*18eef0*/  PRMT R2, R20.reuse, 0x7772, RZ ;  /* 0x0000777214027816 */ /* 0x040fe200000000ff */
[----:B------:R-:W0:Y:S01]  /*18ef00*/  LDCU UR12, c[0x0][0x398] ;  /* 0x00007300ff0c77ac */ /* 0x000e220008000800 */
[----:B-1----:R-:W-:-:S05]  /*18ef10*/  PRMT R0, R20, 0x7771, RZ ;  /* 0x0000777114007816 */ /* 0x002fca00000000ff */
[----:B----4-:R1:W-:Y:S04]  /*18ef20*/  @P3 STG.E.U8 desc[UR62][R18.64], R0 ;  /* 0x0000000012003986 */ /* 0x0103e8000c10113e */
[----:B-1----:R-:W4:Y:S04]  /*18ef30*/  LDL.LU.64 R18, [R1+0x1d90] ;  /* 0x001d900001127983 */ /* 0x002f280000300a00 */
[----:B------:R1:W-:Y:S04]  /*18ef40*/  @P6 STG.E.U8 desc[UR62][R24.64], R2 ;  /* 0x0000000218006986 */ /* 0x0003e8000c10113e */
[----:B-1----:R-:W4:Y:S01]  /*18ef50*/  LDL.LU.64 R24, [R1+0x1c58] ;  /* 0x001c580001187983 */ /* 0x002f220000300a00 */
[----:B------:R-:W-:-:S02]  /*18ef60*/  ISETP.LT.AND P4, PT, R17, UR16, !P4 ;  /* 0x0000001011007c0c */ /* 0x000fc4000e781270 */
[----:B------:R-:W-:Y:S01]  /*18ef70*/  ISETP.LT.AND P3, PT, R16, UR18, !P5 ;  /* 0x0000001210007c0c */ /* 0x000fe2000ef61270 */
[C---:B------:R-:W-:Y:S01]  /*18ef80*/  VIADD R0, R29.reuse, 0x1df ;  /* 0x000001df1d007836 */ /* 0x040fe20000000000 */
[----:B------:R-:W4:Y:S01]  /*18ef90*/  LDL.LU R21, [R1+0x340] ;  /* 0x0003400001157983 */ /* 0x000f220000300800 */
[----:B------:R-:W1:Y:S01]  /*18efa0*/  LDCU UR16, c[0x0][0x398] ;  /* 0x00007300ff1077ac */ /* 0x000e620008000800 */
[----:B------:R-:W-:Y:S01]  /*18efb0*/  VIADD R2, R29, 0x1e0 ;  /* 0x000001e01d027836 */ /* 0x000fe20000000000 */
[----:B------:R-:W0:Y:S01]  /*18efc0*/  LDCU UR18, c[0x0][0x398] ;  /* 0x00007300ff1277ac */ /* 0x000e220008000800 */
[----:B------:R-:W-:-:S05]  /*18efd0*/  ISETP.GE.AND P6, PT, R0, UR51, PT ;  /* 0x0000003300007c0c */ /* 0x000fca000bfc6270 */
[----:B--2---:R2:W-:Y:S01]  /*18efe0*/  @P4 STG.E.U8 desc[UR62][R22.64], R3 ;  /* 0x0000000316004986 */ /* 0x0045e2000c10113e */
[----:B------:R-:W-:-:S03]  /*18eff0*/  PRMT R0, R28, 0x7770, RZ ;  /* 0x000077701c007816 */ /* 0x000fc600000000ff */
[----:B--2---:R-:W2:Y:S04]  /*18f000*/  LDL.LU.64 R22, [R1+0x1d98] ;  /* 0x001d980001167983 */ /* 0x004ea80000300a00 */
[----:B---3--:R3:W-:Y:S04]  /*18f010*/  @P3 STG.E.U8 desc[UR62][R26.64], R0 ;  /* 0x000000001a003986 */ /* 0x0087e8000c10113e */
[----:B---3--:R-:W3:Y:S01]  /*18f020*/  LDL.LU.64 R26, [R1+0x1c48] ;  /* 0x001c4800011a7983 */ /* 0x008ee20000300a00 */
[----:B0-----:R-:W-:Y:S02]  /*18f030*/  ISETP.LT.AND P5, PT, R17, UR12, !P5 ;  /* 0x0000000c11007c0c */ /* 0x001fe4000efa1270 */
[----:B-1----:R-:W-:-:S02]  /*18f040*/  ISETP.LT.AND P4, PT, R16, UR16, !P6 ;  /* 0x0000001010007c0c */ /* 0x002fc4000f781270 */
[----:B------:R-:W-:Y:S02]  /*18f050*/  ISETP.GE.AND P3, PT, R2, UR49, PT ;  /* 0x0000003102007c0c */ /* 0x000fe4000bf66270 */
[C---:B------:R-:W-:Y:S02]  /*18f060*/  PRMT R2, R28.reuse, 0x7771, RZ ;  /* 0x000077711c027816 */ /* 0x040fe400000000ff */
[----:B------:R-:W-:Y:S01]  /*18f070*/  ISETP.LT.AND P6, PT, R17, UR20, !P6 ;  /* 0x0000001411007c0c */ /* 0x000fe2000f7c1270 */
[----:B------:R-:W3:Y:S01]  /*18f080*/  LDL.LU.64 R14, [R1+0x1db8] ;  /* 0x001db800010e7983 */ /* 0x000ee20000300a00 */
[C---:B------:R-:W-:Y:S02]  /*18f090*/  PRMT R0, R28.reuse, 0x7772, RZ ;  /* 0x000077721c007816 */ /* 0x040fe400000000ff */
[----:B------:R-:W-:Y:S01]  /*18f0a0*/  PRMT R3, R28, 0x7773, RZ ;  /* 0x000077731c037816 */ /* 0x000fe200000000ff */
[----:B------:R-:W0:Y:S01]  /*18f0b0*/  LDCU UR16, c[0x0][0x398] ;  /* 0x00007300ff1077ac */ /* 0x000e220008000800 */
[----:B------:R-:W1:Y:S01]  /*18f0c0*/  LDCU UR20, c[0x0][0x398] ;  /* 0x00007300ff1477ac */ /* 0x000e620008000800 */
[----:B------:R-:W0:Y:S01]  /*18f0d0*/  LDCU UR12, c[0x0][0x39c] ;  /* 0x00007380ff0c77ac */ /* 0x000e220008000800 */
[----:B------:R1:W-:Y:S04]  /*18f0e0*/  @P5 STG.E.U8 desc[UR62][R12.64], R2 ;  /* 0x000000020c005986 */ /* 0x0003e8000c10113e */
[----:B-1----:R-:W3:Y:S04]  /*18f0f0*/  LDL.LU.64 R12, [R1+0x1da8] ;  /* 0x001da800010c7983 */ /* 0x002ee80000300a00 */
[----:B------:R-:W3:Y:S01]  /*18f100*/  LDL.LU R28, [R1+0x344] ;  /* 0x00034400011c7983 */ /* 0x000ee20000300800 */
[----:B------:R-:W-:-:S03]  /*18f110*/  ISETP.LT.AND P5, PT, R16, UR18, !P3 ;  /* 0x0000001210007c0c */ /* 0x000fc6000dfa1270 */
[----:B----4-:R1:W-:Y:S01]  /*18f120*/  @P4 STG.E.U8 desc[UR62][R18.64], R0 ;  /* 0x0000000012004986 */ /* 0x0103e2000c10113e */
[----:B------:R-:W4:Y:S03]  /*18f130*/  LDCU UR18, c[0x0][0x398] ;  /* 0x00007300ff1277ac */ /* 0x000f260008000800 */
[----:B-1----:R-:W3:Y:S04]  /*18f140*/  LDL.LU.64 R18, [R1+0x1de8] ;  /* 0x001de80001127983 */ /* 0x002ee80000300a00 */
[----:B------:R1:W-:Y:S04]  /*18f150*/  @P6 STG.E.U8 desc[UR62][R24.64], R3 ;  /* 0x0000000318006986 */ /* 0x0003e8000c10113e */
[----:B-1----:R-:W3:Y:S01]  /*18f160*/  LDL.LU.64 R24, [R1+0x1de0] ;  /* 0x001de00001187983 */ /* 0x002ee20000300a00 */
[----:B------:R-:W-:-:S02]  /*18f170*/  ISETP.LT.AND P3, PT, R17, UR21, !P3 ;  /* 0x0000001511007c0c */ /* 0x000fc4000df61270 */
[----:B------:R-:W-:Y:S01]  /*18f180*/  PRMT R0, R21, 0x7770, RZ ;  /* 0x0000777015007816 */ /* 0x000fe200000000ff */
[----:B------:R-:W-:Y:S01]  /*18f190*/  VIADD R2, R29, 0x1e1 ;  /* 0x000001e11d027836 */ /* 0x000fe20000000000 */
[----:B------:R-:W1:Y:S03]  /*18f1a0*/  LDCU UR21, c[0x0][0x398] ;  /* 0x00007300ff1577ac */ /* 0x000e660008000800 */
[----:B--2---:R2:W-:Y:S04]  /*18f1b0*/  @P5 STG.E.U8 desc[UR62][R22.64], R0 ;  /* 0x0000000016005986 */ /* 0x0045e8000c10113e */
[----:B--2---:R-:W2:Y:S01]  /*18f1c0*/  LDL.LU.64 R22, [R1+0x1df8] ;  /* 0x001df80001167983 */ /* 0x004ea20000300a00 */
[----:B------:R-:W-:-:S05]  /*18f1d0*/  PRMT R0, R21, 0x7771, RZ ;  /* 0x0000777115007816 */ /* 0x000fca00000000ff */
[----:B---3--:R3:W-:Y:S04]  /*18f1e0*/  @P3 STG.E.U8 desc[UR62][R26.64], R0 ;  /* 0x000000001a003986 */ /* 0x0087e8000c10113e */
[----:B---3--:R-:W3:Y:S01]  /*18f1f0*/  LDL.LU.64 R26, [R1+0x1df0] ;  /* 0x001df000011a7983 */ /* 0x008ee20000300a00 */
[----:B------:R-:W-:Y:S01]  /*18f200*/  ISETP.GE.AND P4, PT, R2, UR44, PT ;  /* 0x0000002c02007c0c */ /* 0x000fe2000bf86270 */
[----:B------:R-:W-:Y:S01]  /*18f210*/  VIADD R2, R29, 0x1e2 ;  /* 0x000001e21d027836 */ /* 0x000fe20000000000 */
[----:B------:R-:W-:Y:S01]  /*18f220*/  PRMT R0, R21, 0x7772, RZ ;  /* 0x0000777215007816 */ /* 0x000fe200000000ff */
[----:B------:R-:W3:Y:S01]  /*18f230*/  LDL.LU R20, [R1+0x348] ;  /* 0x0003480001147983 */ /* 0x000ee20000300800 */
[----:B0-----:R-:W-:Y:S02]  /*18f240*/  ISETP.LT.AND P6, PT, R16, UR16, !P4 ;  /* 0x0000001010007c0c */ /* 0x001fe4000e7c1270 */
[----:B------:R-:W-:-:S02]  /*18f250*/  ISETP.GE.AND P5, PT, R2, UR43, PT ;  /* 0x0000002b02007c0c */ /* 0x000fc4000bfa6270 */
[----:B------:R-:W-:Y:S01]  /*18f260*/  ISETP.LT.AND P4, PT, R17, UR20, !P4 ;  /* 0x0000001411007c0c */ /* 0x000fe2000e781270 */
[----:B------:R-:W-:Y:S01]  /*18f270*/  VIADD R2, R29, 0x1e3 ;  /* 0x000001e31d027836 */ /* 0x000fe20000000000 */
[----:B------:R-:W0:Y:S01]  /*18f280*/  LDCU UR16, c[0x0][0x398] ;  /* 0x00007300ff1077ac */ /* 0x000e220008000800 */
[----:B----4-:R-:W-:Y:S02]  /*18f290*/  ISETP.LT.AND P3, PT, R16, UR18, !P5 ;  /* 0x0000001210007c0c */ /* 0x010fe4000ef61270 */
[----:B-1----:R-:W-:Y:S01]  /*18f2a0*/  ISETP.LT.AND P5, PT, R17, UR21, !P5 ;  /* 0x0000001511007c0c */ /* 0x002fe2000efa1270 */
[----:B------:R-:W1:Y:S01]  /*18f2b0*/  LDCU UR20, c[0x0][0x398] ;  /* 0x00007300ff1477ac */ /* 0x000e620008000800 */
[----:B------:R-:W4:Y:S01]  /*18f2c0*/  LDCU UR18, c[0x0][0x398] ;  /* 0x00007300ff1277ac */ /* 0x000f220008000800 */
[----:B------:R-:W0:Y:S01]  /*18f2d0*/  LDCU UR21, c[0x0][0x398] ;  /* 0x00007300ff1577ac */ /* 0x000e220008000800 */
[----:B------:R1:W-:Y:S01]  /*18f2e0*/  @P6 STG.E.U8 desc[UR62][R14.64], R0 ;  /* 0x000000000e006986 */ /* 0x0003e2000c10113e */
[----:B------:R-:W-:-:S02]  /*18f2f0*/  ISETP.GE.AND P6, PT, R2, UR41, PT ;  /* 0x0000002902007c0c */ /* 0x000fc4000bfc6270 */
[C---:B------:R-:W-:Y:S02]  /*18f300*/  PRMT R2, R28.reuse, 0x7770, RZ ;  /* 0x000077701c027816 */ /* 0x040fe400000000ff */
[----:B-1----:R-:W-:Y:S01]  /*18f310*/  PRMT R0, R21, 0x7773, RZ ;  /* 0x0000777315007816 */ /* 0x002fe200000000ff */
[----:B------:R-:W4:Y:S04]  /*18f320*/  LDL.LU.64 R14, [R1+0x1e08] ;  /* 0x001e0800010e7983 */ /* 0x000f280000300a00 */
[----:B------:R-:W-:Y:S04]  /*18f330*/  @P4 STG.E.U8 desc[UR62][R12.64], R0 ;  /* 0x000000000c004986 */ /* 0x000fe8000c10113e */
[----:B------:R1:W-:Y:S02]  /*18f340*/  @P3 STG.E.U8 desc[UR62][R18.64], R2 ;  /* 0x0000000212003986 */ /* 0x0003e4000c10113e */
[----:B-1----:R-:W-:-:S02]  /*18f350*/  PRMT R2, R28, 0x7771, RZ ;  /* 0x000077711c027816 */ /* 0x002fc400000000ff */
[----:B------:R-:W4:Y:S04]  /*18f360*/  LDL.LU.64 R18, [R1+0x1e00] ;  /* 0x001e000001127983 */ /* 0x000f280000300a00 */
[----:B------:R1:W-:Y:S04]  /*18f370*/  @P5 STG.E.U8 desc[UR62][R24.64], R2 ;  /* 0x0000000218005986 */ /* 0x0003e8000c10113e */
[----:B-1----:R-:W4:Y:S01]  /*18f380*/  LDL.LU.64 R24, [R1+0x1e38] ;  /* 0x001e380001187983 */ /* 0x002f220000300a00 */
[----:B0-----:R-:W-:Y:S02]  /*18f390*/  ISETP.LT.AND P4, PT, R16, UR16, !P6 ;  /* 0x0000001010007c0c */ /* 0x001fe4000f781270 */
[----:B------:R-:W-:-:S02]  /*18f3a0*/  ISETP.LT.AND P6, PT, R17, UR20, !P6 ;  /* 0x0000001411007c0c */ /* 0x000fc4000f7c1270 */
[C---:B------:R-:W-:Y:S01]  /*18f3b0*/  PRMT R2, R28.reuse, 0x7772, RZ ;  /* 0x000077721c027816 */ /* 0x040fe200000000ff */
        /* <DEDUP_REMOVED lines=10> */
[----:B------:R-:W-:-:S03]  /*18f460*/  VIADD R0, R29, 0x1e5 ;  /* 0x000001e51d007836 */ /* 0x000fc60000000000 */
[----:B----4-:R-:W-:Y:S02]  /*18f470*/  ISETP.LT.AND P5, PT, R16, UR18, !P3 ;  /* 0x0000001210007c0c */ /* 0x010fe4000dfa1270 */
[----:B------:R-:W-:Y:S02]  /*18f480*/  ISETP.GE.AND P4, PT, R0, UR35, PT ;  /* 0x0000002300007c0c */ /* 0x000fe4000bf86270 */
[----:B------:R-:W-:Y:S02]  /*18f490*/  ISETP.LT.AND P3, PT, R17, UR21, !P3 ;  /* 0x0000001511007c0c */ /* 0x000fe4000df61270 */
[----:B------:R-:W-:Y:S01]  /*18f4a0*/  PRMT R0, R20, 0x7770, RZ ;  /* 0x0000777014007816 */ /* 0x000fe200000000ff */
[----:B------:R-:W-:Y:S01]  /*18f4b0*/  VIADD R2, R29, 0x1e6 ;  /* 0x000001e61d027836 */ /* 0x000fe20000000000 */
[----:B------:R-:W-:Y:S01]  /*18f4c0*/  ISETP.LT.AND P6, PT, R16, UR22, !P4 ;  /* 0x0000001610007c0c */ /* 0x000fe2000e7c1270 */
[----:B------:R-:W4:Y:S01]  /*18f4d0*/  LDCU UR18, c[0x0][0x398] ;  /* 0x00007300ff1277ac */ /* 0x000f220008000800 */
[----:B------:R-:W-:Y:S01]  /*18f4e0*/  PRMT R3, R20, 0x7773, RZ ;  /* 0x0000777314037816 */ /* 0x000fe200000000ff */
[----:B------:R-:W1:Y:S02]  /*18f4f0*/  LDCU UR21, c[0x0][0x398] ;  /* 0x00007300ff1577ac */ /* 0x000e640008000800 */
[----:B------:R0:W-:Y:S01]  /*18f500*/  @P5 STG.E.U8 desc[UR62][R14.64], R0 ;  /* 0x000000000e005986 */ /* 0x0001e2000c10113e */
[----:B------:R-:W-:-:S02]  /*18f510*/  ISETP.GE.AND P5, PT, R2, UR33, PT ;  /* 0x0000002102007c0c */ /* 0x000fc4000bfa6270 */
[C---:B------:R-:W-:Y:S01]  /*18f520*/  PRMT R2, R20.reuse, 0x7772, RZ ;  /* 0x0000777214027816 */ /* 0x040fe200000000ff */
[----:B------:R-:W1:Y:S01]  /*18f530*/  LDCU UR22, c[0x0][0x398] ;  /* 0x00007300ff1677ac */ /* 0x000e620008000800 */
[----:B0-----:R-:W-:Y:S01]  /*18f540*/  PRMT R0, R20, 0x7771, RZ ;  /* 0x0000777114007816 */ /* 0x001fe200000000ff */
[----:B------:R-:W3:Y:S01]  /*18f550*/  LDL.LU.64 R14, [R1+0x1e50] ;  /* 0x001e5000010e7983 */ /* 0x000ee20000300a00 */
[----:B------:R-:W-:Y:S01]  /*18f560*/  ISETP.LT.AND P4, PT, R17, UR20, !P4 ;  /* 0x0000001411007c0c */ /* 0x000fe2000e781270 */
[----:B------:R-:W0:Y:S02]  /*18f570*/  LDCU UR20, c[0x0][0x398] ;  /* 0x00007300ff1477ac */ /* 0x000e240008000800 */
[----:B------:R0:W-:Y:S04]  /*18f580*/  @P3 STG.E.U8 desc[UR62][R18.64], R0 ;  /* 0x0000000012003986 */ /* 0x0001e8000c10113e */
[----:B0-----:R-:W3:Y:S04]  /*18f590*/  LDL.LU.64 R18, [R1+0x1e60] ;  /* 0x001e600001127983 */ /* 0x001ee80000300a00 */
[----:B------:R-:W3:Y:S04]  /*18f5a0*/  LDL.LU R28, [R1+0x330] ;  /* 0x00033000011c7983 */ /* 0x000ee80000300800 */
[----:B------:R0:W-:Y:S04]  /*18f5b0*/  @P6 STG.E.U8 desc[UR62][R24.64], R2 ;  /* 0x0000000218006986 */ /* 0x0001e8000c10113e */
[----:B0-----:R-:W3:Y:S01]  /*18f5c0*/  LDL.LU.64 R24, [R1+0x1e48] ;  /* 0x001e480001187983 */ /* 0x001ee20000300a00 */
[----:B----4-:R-:W-:Y:S01]  /*18f5d0*/  ISETP.LT.AND P3, PT, R16, UR18, !P5 ;  /* 0x0000001210007c0c */ /* 0x010fe2000ef61270 */
[----:B------:R-:W-:-:S02]  /*18f5e0*/  VIADD R0, R29, 0x1e7 ;  /* 0x000001e71d007836 */ /* 0x000fc40000000000 */
[----:B------:R-:W-:Y:S01]  /*18f5f0*/  VIADD R2, R29, 0x1e8 ;  /* 0x000001e81d027836 */ /* 0x000fe20000000000 */
[----:B------:R-:W0:Y:S02]  /*18f600*/  LDCU UR18, c[0x0][0x39c] ;  /* 0x00007380ff1277ac */ /* 0x000e240008000800 */
[----:B------:R-:W-:Y:S01]  /*18f610*/  ISETP.GE.AND P6, PT, R0, UR28, PT ;  /* 0x0000001c00007c0c */ /* 0x000fe2000bfc6270 */
[----:B--2---:R2:W-:Y:S01]  /*18f620*/  @P4 STG.E.U8 desc[UR62][R22.64], R3 ;  /* 0x0000000316004986 */ /* 0x0045e2000c10113e */
[----:B------:R-:W-:-:S03]  /*18f630*/  PRMT R0, R13, 0x7770, RZ ;  /* 0x000077700d007816 */ /* 0x000fc600000000ff */
[----:B--2---:R-:W2:Y:S04]  /*18f640*/  LDL.LU.64 R22, [R1+0x1e70] ;  /* 0x001e700001167983 */ /* 0x004ea80000300a00 */
[----:B---3--:R3:W-:Y:S04]  /*18f650*/  @P3 STG.E.U8 desc[UR62][R26.64], R0 ;  /* 0x000000001a003986 */ /* 0x0087e8000c10113e */
[----:B---3--:R-:W3:Y:S01]  /*18f660*/  LDL.LU.64 R26, [R1+0x1e68] ;  /* 0x001e6800011a7983 */ /* 0x008ee20000300a00 */
[----:B-1----:R-:W-:Y:S02]  /*18f670*/  ISETP.LT.AND P5, PT, R17, UR21, !P5 ;  /* 0x0000001511007c0c */ /* 0x002fe4000efa1270 */
[----:B------:R-:W-:-:S02]  /*18f680*/  ISETP.LT.AND P4, PT, R16, UR20, !P6 ;  /* 0x0000001410007c0c */ /* 0x000fc4000f781270 */
[----:B------:R-:W-:Y:S01]  /*18f690*/  ISETP.LT.AND P6, PT, R17, UR22, !P6 ;  /* 0x0000001611007c0c */ /* 0x000fe2000f7c1270 */
[----:B------:R-:W4:Y:S01]  /*18f6a0*/  LDL.LU.64 R20, [R1+0x1e88] ;  /* 0x001e880001147983 */ /* 0x000f220000300a00 */
[----:B------:R-:W-:Y:S02]  /*18f6b0*/  ISETP.GE.AND P3, PT, R2, UR27, PT ;  /* 0x0000001b02007c0c */ /* 0x000fe4000bf66270 */
[C---:B------:R-:W-:Y:S02]  /*18f6c0*/  PRMT R2, R13.reuse, 0x7771, RZ ;  /* 0x000077710d027816 */ /* 0x040fe400000000ff */
[C---:B------:R-:W-:Y:S02]  /*18f6d0*/  PRMT R0, R13.reuse, 0x7772, RZ ;  /* 0x000077720d007816 */ /* 0x040fe400000000ff */
[----:B------:R-:W-:Y:S01]  /*18f6e0*/  PRMT R3, R13, 0x7773, RZ ;  /* 0x000077730d037816 */ /* 0x000fe200000000ff */
[----:B------:R-:W4:Y:S01]  /*18f6f0*/  LDL.LU R11, [R1+0x334] ;  /* 0x00033400010b7983 */ /* 0x000f220000300800 */
[----:B------:R-:W1:Y:S01]  /*18f700*/  LDCU UR21, c[0x0][0x398] ;  /* 0x00007300ff1577ac */ /* 0x000e620008000800 */
[----:B------:R-:W0:Y:S01]  /*18f710*/  LDCU UR22, c[0x0][0x398] ;  /* 0x00007300ff1677ac */ /* 0x000e220008000800 */
[----:B------:R-:W0:Y:S01]  /*18f720*/  LDCU UR20, c[0x0][0x39c] ;  /* 0x00007380ff1477ac */ /* 0x000e220008000800 */
[----:B------:R1:W-:Y:S04]  /*18f730*/  @P5 STG.E.U8 desc[UR62][R14.64], R2 ;  /* 0x000000020e005986 */ /* 0x0003e8000c10113e */
[----:B-1----:R-:W4:Y:S01]  /*18f740*/  LDL.LU.64 R14, [R1+0x1e80] ;  /* 0x001e8000010e7983 */ /* 0x002f220000300a00 */
[----:B------:R-:W-:-:S03]  /*18f750*/  ISETP.LT.AND P5, PT, R16, UR23, !P3 ;  /* 0x0000001710007c0c */ /* 0x000fc6000dfa1270 */
[----:B------:R-:W-:Y:S01]  /*18f760*/  @P4 STG.E.U8 desc[UR62][R18.64], R0 ;  /* 0x0000000012004986 */ /* 0x000fe2000c10113e */
[----:B------:R-:W-:Y:S01]  /*18f770*/  VIADD R2, R29, 0x1e9 ;  /* 0x000001e91d027836 */ /* 0x000fe20000000000 */
[----:B------:R-:W1:Y:S02]  /*18f780*/  LDCU UR23, c[0x0][0x398] ;  /* 0x00007300ff1777ac */ /* 0x000e640008000800 */
[----:B------:R0:W-:Y:S04]  /*18f790*/  @P6 STG.E.U8 desc[UR62][R24.64], R3 ;  /* 0x0000000318006986 */ /* 0x0001e8000c10113e */
[----:B0-----:R-:W4:Y:S01]  /*18f7a0*/  LDL.LU.64 R24, [R1+0x1ea8] ;  /* 0x001ea80001187983 */ /* 0x001f220000300a00 */
[----:B------:R-:W-:Y:S02]  /*18f7b0*/  ISETP.LT.AND P3, PT, R17, UR21, !P3 ;  /* 0x0000001511007c0c */ /* 0x000fe4000df61270 */
[----:B------:R-:W-:-:S02]  /*18f7c0*/  PRMT R0, R28, 0x7770, RZ ;  /* 0x000077701c007816 */ /* 0x000fc400000000ff */
[----:B------:R-:W-:Y:S01]  /*18f7d0*/  ISETP.GE.AND P4, PT, R2, UR24, PT ;  /* 0x0000001802007c0c */ /* 0x000fe2000bf86270 */
[----:B------:R-:W0:Y:S02]  /*18f7e0*/  LDCU UR21, c[0x0][0x398] ;  /* 0x00007300ff1577ac */ /* 0x000e240008000800 */
[----:B--2---:R2:W-:Y:S04]  /*18f7f0*/  @P5 STG.E.U8 desc[UR62][R22.64], R0 ;  /* 0x0000000016005986 */ /* 0x0045e8000c10113e */
[----:B--2---:R-:W2:Y:S01]  /*18f800*/  LDL.LU.64 R22, [R1+0x1ea0] ;  /* 0x001ea00001167983 */ /* 0x004ea20000300a00 */
[----:B------:R-:W-:-:S05]  /*18f810*/  PRMT R0, R28, 0x7771, RZ ;  /* 0x000077711c007816 */ /* 0x000fca00000000ff */
[----:B---3--:R3:W-:Y:S04]  /*18f820*/  @P3 STG.E.U8 desc[UR62][R26.64], R0 ;  /* 0x000000001a003986 */ /* 0x0087e8000c10113e */
[----:B---3--:R-:W3:Y:S04]  /*18f830*/  LDL.LU.64 R26, [R1+0x1ec0] ;  /* 0x001ec000011a7983 */ /* 0x008ee80000300a00 */
[----:B------:R-:W3:Y:S01]  /*18f840*/  LDL.LU.64 R12, [R1+0x1eb8] ;  /* 0x001eb800010c7983 */ /* 0x000ee20000300a00 */
[----:B------:R-:W-:Y:S01]  /*18f850*/  ISETP.LT.AND P6, PT, R16, UR25, !P4 ;  /* 0x0000001910007c0c */ /* 0x000fe2000e7c1270 */
[----:B------:R-:W-:Y:S01]  /*18f860*/  VIADD R2, R29, 0x1ea ;  /* 0x000001ea1d027836 */ /* 0x000fe20000000000 */
[----:B------:R-:W-:-:S02]  /*18f870*/  PRMT R0, R28, 0x7772, RZ ;  /* 0x000077721c007816 */ /* 0x000fc400000000ff */
[----:B------:R-:W-:Y:S01]  /*18f880*/  ISETP.LT.AND P4, PT, R17, UR22, !P4 ;  /* 0x0000001611007c0c */ /* 0x000fe2000e781270 */
[----:B------:R-:W4:Y:S01]  /*18f890*/  LDCU UR22, c[0x0][0x398] ;  /* 0x00007300ff1677ac */ /* 0x000f220008000800 */
[----:B------:R-:W-:Y:S01]  /*18f8a0*/  ISETP.GE.AND P5, PT, R2, UR14, PT ;  /* 0x0000000e02007c0c */ /* 0x000fe2000bfa6270 */
[----:B------:R-:W-:Y:S01]  /*18f8b0*/  VIADD R2, R29, 0x1eb ;  /* 0x000001eb1d027836 */ /* 0x000fe20000000000 */
[----:B------:R-:W4:Y:S02]  /*18f8c0*/  LDCU UR14, c[0x0][0x398] ;  /* 0x00007300ff0e77ac */ /* 0x000f240008000800 */
[----:B-1----:R-:W-:-:S03]  /*18f8d0*/  ISETP.LT.AND P3, PT, R16, UR23, !P5 ;  /* 0x0000001710007c0c */ /* 0x002fc6000ef61270 */
[----:B----4-:R1:W-:Y:S01]  /*18f8e0*/  @P6 STG.E.U8 desc[UR62][R20.64], R0 ;  /* 0x0000000014006986 */ /* 0x0103e2000c10113e */
[----:B------:R-:W-:Y:S02]  /*18f8f0*/  ISETP.GE.AND P6, PT, R2, UR10, PT ;  /* 0x0000000a02007c0c */ /* 0x000fe4000bfc6270 */
[----:B------:R-:W-:Y:S02]  /*18f900*/  PRMT R2, R11, 0x7770, RZ ;  /* 0x000077700b027816 */ /* 0x000fe400000000ff */
[----:B0-----:R-:W-:Y:S01]  /*18f910*/  ISETP.LT.AND P5, PT, R17, UR21, !P5 ;  /* 0x0000001511007c0c */ /* 0x001fe2000efa1270 */
[----:B------:R-:W0:Y:S01]  /*18f920*/  LDCU UR10, c[0x0][0x398] ;  /* 0x00007300ff0a77ac */ /* 0x000e220008000800 */
[----:B------:R-:W4:Y:S01]  /*18f930*/  LDCU UR21, c[0x0][0x398] ;  /* 0x00007300ff1577ac */ /* 0x000f220008000800 */
[----:B-1----:R-:W4:Y:S04]  /*18f940*/  LDL.LU.64 R20, [R1+0x1e58] ;  /* 0x001e580001147983 */ /* 0x002f280000300a00 */
[----:B------:R-:W4:Y:S01]  /*18f950*/  LDL.LU R19, [R1+0x338] ;  /* 0x0003380001137983 */ /* 0x000f220000300800 */
[----:B------:R-:W-:-:S03]  /*18f960*/  PRMT R0, R28, 0x7773, RZ ;  /* 0x000077731c007816 */ /* 0x000fc600000000ff */
[----:B------:R-:W4:Y:S04]  /*18f970*/  LDL.LU R18, [R1+0x400] ;  /* 0x0004000001127983 */ /* 0x000f280000300800 */
[----:B------:R1:W-:Y:S01]  /*18f980*/  @P4 STG.E.U8 desc[UR62][R14.64], R0 ;  /* 0x000000000e004986 */ /* 0x0003e2000c10113e */
[----:B------:R-:W-:-:S03]  /*18f990*/  ISETP.LT.AND P4, PT, R16, UR14, !P6 ;  /* 0x0000000e10007c0c */ /* 0x000fc6000f781270 */
[----:B------:R0:W-:Y:S01]  /*18f9a0*/  @P3 STG.E.U8 desc[UR62][R24.64], R2 ;  /* 0x0000000218003986 */ /* 0x0001e2000c10113e */
[----:B-1----:R-:W-:Y:S01]  /*18f9b0*/  VIADD R0, R29, 0x1ec ;  /* 0x000001ec1d007836 */ /* 0x002fe20000000000 */
[----:B------:R-:W1:Y:S02]  /*18f9c0*/  LDCU UR14, c[0x0][0x398] ;  /* 0x00007300ff0e77ac */ /* 0x000e640008000800 */
[----:B0-----:R-:W4:Y:S01]  /*18f9d0*/  LDL.LU.64 R24, [R1+0x1ee8] ;  /* 0x001ee80001187983 */ /* 0x001f220000300a00 */
[----:B------:R-:W-:-:S03]  /*18f9e0*/  PRMT R2, R11, 0x7771, RZ ;  /* 0x000077710b027816 */ /* 0x000fc600000000ff */
[----:B------:R-:W4:Y:S01]  /*18f9f0*/  LDL.LU.64 R14, [R1+0x1ef8] ;  /* 0x001ef800010e7983 */ /* 0x000f220000300a00 */
[----:B------:R-:W-:-:S03]  /*18fa00*/  ISETP.LT.AND P6, PT, R17, UR22, !P6 ;  /* 0x0000001611007c0c */ /* 0x000fc6000f7c1270 */
[----:B--2---:R0:W-:Y:S02]  /*18fa10*/  @P5 STG.E.U8 desc[UR62][R22.64], R2 ;  /* 0x0000000216005986 */ /* 0x0041e4000c10113e */
[C---:B0-----:R-:W-:Y:S02]  /*18fa20*/  PRMT R2, R11.reuse, 0x7772, RZ ;  /* 0x000077720b027816 */ /* 0x041fe400000000ff */
[----:B------:R-:W2:Y:S04]  /*18fa30*/  LDL.LU.64 R22, [R1+0x1ef0] ;  /* 0x001ef00001167983 */ /* 0x000ea80000300a00 */
[----:B---3--:R0:W-:Y:S04]  /*18fa40*/  @P4 STG.E.U8 desc[UR62][R26.64], R2 ;  /* 0x000000021a004986 */ /* 0x0081e8000c10113e */
[----:B0-----:R-:W3:Y:S04]  /*18fa50*/  LDL.LU.64 R26, [R1+0x1f08] ;  /* 0x001f0800011a7983 */ /* 0x001ee80000300a00 */
[----:B------:R-:W3:Y:S01]  /*18fa60*/  LDL.LU R28, [R1+0x33c] ;  /* 0x00033c00011c7983 */ /* 0x000ee20000300800 */
[----:B------:R-:W-:-:S05]  /*18fa70*/  PRMT R2, R11, 0x7773, RZ ;  /* 0x000077730b027816 */ /* 0x000fca00000000ff */
[----:B------:R0:W-:Y:S01]  /*18fa80*/  @P6 STG.E.U8 desc[UR62][R12.64], R2 ;  /* 0x000000020c006986 */ /* 0x0001e2000c10113e */
[----:B------:R-:W-:Y:S02]  /*18fa90*/  ISETP.GE.AND P3, PT, R0, UR4, PT ;  /* 0x0000000400007c0c */ /* 0x000fe4000bf66270 */
[----:B----4-:R-:W-:Y:S01]  /*18faa0*/  PRMT R3, R19, 0x7773, RZ ;  /* 0x0000777313037816 */ /* 0x010fe200000000ff */
[----:B------:R-:W4:Y:S04]  /*18fab0*/  LDS.128 R4, [R18] ;  /* 0x0000000012047984 */ /* 0x000f280000000c00 */
[----:B0-----:R-:W4:Y:S01]  /*18fac0*/  LDL.LU.64 R12, [R1+0x1f28] ;  /* 0x001f2800010c7983 */ /* 0x001f220000300a00 */
[----:B------:R-:W-:Y:S01]  /*18fad0*/  ISETP.LT.AND P5, PT, R16, UR10, !P3 ;  /* 0x0000000a10007c0c */ /* 0x000fe2000dfa1270 */
[----:B------:R-:W-:Y:S01]  /*18fae0*/  VIADD R0, R29, 0x1ed ;  /* 0x000001ed1d007836 */ /* 0x000fe20000000000 */
[----:B------:R-:W-:Y:S01]  /*18faf0*/  ISETP.LT.AND P3, PT, R17, UR21, !P3 ;  /* 0x0000001511007c0c */ /* 0x000fe2000df61270 */
[----:B------:R-:W0:Y:S01]  /*18fb00*/  LDCU UR4, c[0x0][0x398] ;  /* 0x00007300ff0477ac */ /* 0x000e220008000800 */
[----:B------:R-:W0:Y:S01]  /*18fb10*/  LDCU UR10, c[0x0][0x398] ;  /* 0x00007300ff0a77ac */ /* 0x000e220008000800 */
[----:B------:R-:W1:Y:S01]  /*18fb20*/  LDS.128 R8, [R18+0x400] ;  /* 0x0004000012087984 */ /* 0x000e620000000c00 */
[----:B------:R-:W-:-:S02]  /*18fb30*/  ISETP.GE.AND P4, PT, R0, UR6, PT ;  /* 0x0000000600007c0c */ /* 0x000fc4000bf86270 */
[C---:B------:R-:W-:Y:S01]  /*18fb40*/  PRMT R0, R19.reuse, 0x7770, RZ ;  /* 0x0000777013007816 */ /* 0x040fe200000000ff */
[----:B------:R-:W0:Y:S04]  /*18fb50*/  LDCU UR6, c[0x0][0x398] ;  /* 0x00007300ff0677ac */ /* 0x000e280008000800 */
[----:B------:R0:W-:Y:S02]  /*18fb60*/  @P5 STG.E.U8 desc[UR62][R20.64], R0 ;  /* 0x0000000014005986 */ /* 0x0001e4000c10113e */
[----:B0-----:R-:W-:Y:S02]  /*18fb70*/  PRMT R0, R19, 0x7771, RZ ;  /* 0x0000777113007816 */ /* 0x001fe400000000ff */
[----:B------:R-:W4:Y:S01]  /*18fb80*/  LDL.LU.64 R20, [R1+0x1f38] ;  /* 0x001f380001147983 */ /* 0x000f220000300a00 */
[----:B------:R-:W-:Y:S01]  /*18fb90*/  ISETP.LT.AND P6, PT, R16, UR4, !P4 ;  /* 0x0000000410007c0c */ /* 0x000fe2000e7c1270 */
[----:B------:R-:W-:-:S02]  /*18fba0*/  VIADD R2, R29, 0x1ee ;  /* 0x000001ee1d027836 */ /* 0x000fc40000000000 */
[----:B------:R0:W-:Y:S01]  /*18fbb0*/  @P3 STG.E.U8 desc[UR62][R24.64], R0 ;  /* 0x0000000018003986 */ /* 0x0001e2000c10113e */
[----:B------:R-:W2:Y:S03]  /*18fbc0*/  LDCU UR4, c[0x0][0x39c] ;  /* 0x00007380ff0477ac */ /* 0x000ea60008000800 */
[----:B0-----:R-:W4:Y:S01]  /*18fbd0*/  LDL.LU.64 R24, [R1+0x1f20] ;  /* 0x001f200001187983 */ /* 0x001f220000300a00 */
[----:B-1----:R-:W-:Y:S02]  /*18fbe0*/  ISETP.LT.AND P4, PT, R17, UR14, !P4 ;  /* 0x0000000e11007c0c */ /* 0x002fe4000e781270 */
[----:B------:R-:W-:Y:S02]  /*18fbf0*/  ISETP.GE.AND P5, PT, R2, UR8, PT ;  /* 0x0000000802007c0c */ /* 0x000fe4000bfa6270 */
[----:B------:R-:W-:Y:S01]  /*18fc00*/  PRMT R2, R19, 0x7772, RZ ;  /* 0x0000777213027816 */ /* 0x000fe200000000ff */
[----:B------:R-:W-:Y:S01]  /*18fc10*/  VIADD R0, R29, 0x1ef ;  /* 0x000001ef1d007836 */ /* 0x000fe20000000000 */
[----:B------:R-:W0:Y:S01]  /*18fc20*/  LDCU UR8, c[0x0][0x398] ;  /* 0x00007300ff0877ac */ /* 0x000e220008000800 */
[----:B------:R-:W-:Y:S01]  /*18fc30*/  ISETP.LT.AND P3, PT, R16, UR6, !P5 ;  /* 0x0000000610007c0c */ /* 0x000fe2000ef61270 */
[----:B------:R-:W1:Y:S01]  /*18fc40*/  LDCU UR14, c[0x0][0x398] ;  /* 0x00007300ff0e77ac */ /* 0x000e620008000800 */
[----:B------:R0:W-:Y:S01]  /*18fc50*/  @P6 STG.E.U8 desc[UR62][R14.64], R2 ;  /* 0x000000020e006986 */ /* 0x0001e2000c10113e */
[----:B------:R-:W-:-:S02]  /*18fc60*/  ISETP.GE.AND P6, PT, R0, UR12, PT ;  /* 0x0000000c00007c0c */ /* 0x000fc4000bfc6270 */
[----:B------:R-:W-:Y:S01]  /*18fc70*/  ISETP.LT.AND P5, PT, R17, UR10, !P5 ;  /* 0x0000000a11007c0c */ /* 0x000fe2000efa1270 */
[----:B------:R-:W1:Y:S01]  /*18fc80*/  LDCU UR6, c[0x0][0x398] ;  /* 0x00007300ff0677ac */ /* 0x000e620008000800 */
[----:B------:R-:W1:Y:S01]  /*18fc90*/  LDCU UR10, c[0x0][0x398] ;  /* 0x00007300ff0a77ac */ /* 0x000e620008000800 */
[----:B------:R-:W1:Y:S01]  /*18fca0*/  LDCU UR12, c[0x0][0x398] ;  /* 0x00007300ff0c77ac */ /* 0x000e620008000800 */
[----:B0-----:R-:W4:Y:S01]  /*18fcb0*/  LDL.LU.64 R14, [R1+0x1f48] ;  /* 0x001f4800010e7983 */ /* 0x001f220000300a00 */
[----:B------:R-:W-:-:S03]  /*18fcc0*/  VIADD R2, R29, 0x1f0 ;  /* 0x000001f01d027836 */ /* 0x000fc60000000000 */
[----:B--2---:R0:W-:Y:S04]  /*18fcd0*/  @P4 STG.E.U8 desc[UR62][R22.64], R3 ;  /* 0x0000000316004986 */ /* 0x0041e8000c10113e */
[----:B0-----:R-:W2:Y:S01]  /*18fce0*/  LDL.LU.64 R22, [R1+0x1f40] ;  /* 0x001f400001167983 */ /* 0x001ea20000300a00 */
[----:B---3--:R-:W-:-:S05]  /*18fcf0*/  PRMT R0, R28, 0x7770, RZ ;  /* 0x000077701c007816 */ /* 0x008fca00000000ff */
[----:B------:R0:W-:Y:S01]  /*18fd00*/  @P3 STG.E.U8 desc[UR62][R26.64], R0 ;  /* 0x000000001a003986 */ /* 0x0001e2000c10113e */
[----:B------:R-:W-:Y:S02]  /*18fd10*/  ISETP.GE.AND P3, PT, R2, UR16, PT ;  /* 0x0000001002007c0c */ /* 0x000fe4000bf66270 */
[C---:B------:R-:W-:Y:S02]  /*18fd20*/  PRMT R2, R28.reuse, 0x7771, RZ ;  /* 0x000077711c027816 */ /* 0x040fe400000000ff */
[C---:B------:R-:W-:Y:S01]  /*18fd30*/  PRMT R3, R28.reuse, 0x7773, RZ ;  /* 0x000077731c037816 */ /* 0x040fe200000000ff */
[----:B0-----:R-:W3:Y:S04]  /*18fd40*/  LDL.LU.64 R26, [R1+0x1f60] ;  /* 0x001f6000011a7983 */ /* 0x001ee80000300a00 */
[----:B----4-:R0:W-:Y:S01]  /*18fd50*/  @P5 STG.E.U8 desc[UR62][R12.64], R2 ;  /* 0x000000020c005986 */ /* 0x0101e2000c10113e */
[----:B------:R-:W-:Y:S01]  /*18fd60*/  PRMT R0, R28, 0x7772, RZ ;  /* 0x000077721c007816 */ /* 0x000fe200000000ff */
[----:B0-----:R-:W-:-:S02]  /*18fd70*/  VIADD R2, R29, 0x1f1 ;  /* 0x000001f11d027836 */ /* 0x001fc40000000000 */
[----:B------:R-:W4:Y:S01]  /*18fd80*/  LDL.LU.64 R28, [R1+0x1f58] ;  /* 0x001f5800011c7983 */ /* 0x000f220000300a00 */
[C---:B------:R-:W-:Y:S02]  /*18fd90*/  ISETP.LT.AND P4, PT, R16.reuse, UR8, !P6 ;  /* 0x0000000810007c0c */ /* 0x040fe4000f781270 */
[----:B-1----:R-:W-:Y:S01]  /*18fda0*/  ISETP.LT.AND P6, PT, R17, UR14, !P6 ;  /* 0x0000000e11007c0c */ /* 0x002fe2000f7c1270 */
[----:B------:R-:W0:Y:S01]  /*18fdb0*/  LDCU UR8, c[0x0][0x398] ;  /* 0x00007300ff0877ac */ /* 0x000e220008000800 */
[----:B------:R-:W-:-:S09]  /*18fdc0*/  ISETP.LT.AND P5, PT, R16, UR6, !P3 ;  /* 0x0000000610007c0c */ /* 0x000fd2000dfa1270 */
[----:B------:R1:W-:Y:S01]  /*18fdd0*/  @P4 STG.E.U8 desc[UR62][R20.64], R0 ;  /* 0x0000000014004986 */ /* 0x0003e2000c10113e */
[----:B------:R-:W0:Y:S01]  /*18fde0*/  LDCU UR14, c[0x0][0x398] ;  /* 0x00007300ff0e77ac */ /* 0x000e220008000800 */
[----:B------:R-:W0:Y:S02]  /*18fdf0*/  LDCU UR6, c[0x0][0x39c] ;  /* 0x00007380ff0677ac */ /* 0x000e240008000800 */
[----:B-1----:R-:W4:Y:S04]  /*18fe00*/  LDL.LU.64 R20, [R1+0x1f70] ;  /* 0x001f700001147983 */ /* 0x002f280000300a00 */
[----:B------:R1:W-:Y:S04]  /*18fe10*/  @P6 STG.E.U8 desc[UR62][R24.64], R3 ;  /* 0x0000000318006986 */ /* 0x0003e8000c10113e */
[----:B-1----:R-:W4:Y:S04]  /*18fe20*/  LDL.LU.64 R24, [R1+0x1f68] ;  /* 0x001f680001187983 */ /* 0x002f280000300a00 */
[----:B------:R-:W4:Y:S01]  /*18fe30*/  LDL.LU R3, [R1+0xde0] ;  /* 0x000de00001037983 */ /* 0x000f220000300800 */
[----:B------:R-:W-:-:S02]  /*18fe40*/  ISETP.LT.AND P3, PT, R17, UR10, !P3 ;  /* 0x0000000a11007c0c */ /* 0x000fc4000df61270 */
[----:B------:R-:W-:Y:S02]  /*18fe50*/  PRMT R0, R4, 0x7770, RZ ;  /* 0x0000777004007816 */ /* 0x000fe400000000ff */
[----:B------:R-:W-:Y:S01]  /*18fe60*/  ISETP.GE.AND P4, PT, R2, UR18, PT ;  /* 0x0000001202007c0c */ /* 0x000fe2000bf86270 */
[----:B------:R-:W1:Y:S02]  /*18fe70*/  LDCU UR10, c[0x0][0x398] ;  /* 0x00007300ff0a77ac */ /* 0x000e640008000800 */
[----:B------:R1:W-:Y:S01]  /*18fe80*/  @P5 STG.E.U8 desc[UR62][R14.64], R0 ;  /* 0x000000000e005986 */ /* 0x0003e2000c10113e */
[----:B0-----:R-:W-:Y:S02]  /*18fe90*/  ISETP.LT.AND P6, PT, R16, UR8, !P4 ;  /* 0x0000000810007c0c */ /* 0x001fe4000e7c1270 */
[----:B------:R-:W-:Y:S01]  /*18fea0*/  ISETP.LT.AND P4, PT, R17, UR12, !P4 ;  /* 0x0000000c11007c0c */ /* 0x000fe2000e781270 */
[----:B------:R-:W0:Y:S01]  /*18feb0*/  LDCU UR8, c[0x0][0x398] ;  /* 0x00007300ff0877ac */ /* 0x000e220008000800 */
[----:B------:R-:W0:Y:S01]  /*18fec0*/  LDCU UR12, c[0x0][0x398] ;  /* 0x00007300ff0c77ac */ /* 0x000e220008000800 */
[C---:B-1----:R-:W-:Y:S01]  /*18fed0*/  PRMT R0, R4.reuse, 0x7771, RZ ;  /* 0x0000777104007816 */ /* 0x042fe200000000ff */
[----:B------:R-:W4:Y:S04]  /*18fee0*/  LDL.LU.64 R14, [R1+0x1f80] ;  /* 0x001f8000010e7983 */ /* 0x000f280000300a00 */
[----:B--2---:R1:W-:Y:S04]  /*18fef0*/  @P3 STG.E.U8 desc[UR62][R22.64], R0 ;  /* 0x0000000016003986 */ /* 0x0043e8000c10113e */
[----:B-1----:R-:W2:Y:S01]  /*18ff00*/  LDL.LU.64 R22, [R1+0x1f78] ;  /* 0x001f780001167983 */ /* 0x002ea20000300a00 */
[----:B------:R-:W-:-:S02]  /*18ff10*/  PRMT R0, R4, 0x7772, RZ ;  /* 0x0000777204007816 */ /* 0x000fc400000000ff */
[----:B------:R-:W-:-:S03]  /*18ff20*/  PRMT R4, R4, 0x7773, RZ ;  /* 0x0000777304047816 */ /* 0x000fc600000000ff */
[----:B---3--:R1:W-:Y:S04]  /*18ff30*/  @P6 STG.E.U8 desc[UR62][R26.64], R0 ;  /* 0x000000001a006986 */ /* 0x0083e8000c10113e */
[----:B-1----:R-:W3:Y:S04]  /*18ff40*/  LDL.LU.64 R26, [R1+0x1f30] ;  /* 0x001f3000011a7983 */ /* 0x002ee80000300a00 */
[----:B----4-:R1:W-:Y:S04]  /*18ff50*/  @P4 STG.E.U8 desc[UR62][R28.64], R4 ;  /* 0x000000041c004986 */ /* 0x0103e8000c10113e */
[----:B-1----:R-:W4:Y:S01]  /*18ff60*/  LDL.LU.64 R28, [R1+0x1fa8] ;  /* 0x001fa800011c7983 */ /* 0x002f220000300a00 */
[----:B------:R-:W-:-:S05]  /*18ff70*/  VIADD R2, R3, 0x1f2 ;  /* 0x000001f203027836 */ /* 0x000fca0000000000 */
[----:B------:R-:W-:Y:S01]  /*18ff80*/  ISETP.GE.AND P5, PT, R2, UR20, PT ;  /* 0x0000001402007c0c */ /* 0x000fe2000bfa6270 */
[----:B------:R-:W-:-:S03]  /*18ff90*/  VIADD R2, R3, 0x1f3 ;  /* 0x000001f303027836 */ /* 0x000fc60000000000 */
[----:B------:R-:W-:Y:S02]  /*18ffa0*/  ISETP.LT.AND P3, PT, R16, UR14, !P5 ;  /* 0x0000000e10007c0c */ /* 0x000fe4000ef61270 */
[----:B------:R-:W-:Y:S01]  /*18ffb0*/  ISETP.GE.AND P6, PT, R2, UR4, PT ;  /* 0x0000000402007c0c */ /* 0x000fe2000bfc6270 */
[----:B------:R-:W1:Y:S01]  /*18ffc0*/  LDCU UR4, c[0x0][0x398] ;  /* 0x00007300ff0477ac */ /* 0x000e620008000800 */
[----:B------:R-:W-:Y:S02]  /*18ffd0*/  ISETP.LT.AND P5, PT, R17, UR10, !P5 ;  /* 0x0000000a11007c0c */ /* 0x000fe4000efa1270 */
[----:B------:R-:W-:Y:S01]  /*18ffe0*/  PRMT R2, R5, 0x7770, RZ ;  /* 0x0000777005027816 */ /* 0x000fe200000000ff */
[----:B------:R-:W1:Y:S01]  /*18fff0*/  LDCU UR10, c[0x0][0x398] ;  /* 0x00007300ff0a77ac */ /* 0x000e620008000800 */
[----:B------:R-:W-:Y:S01]  /*190000*/  VIADD R0, R3, 0x1f4 ;  /* 0x000001f403007836 */ /* 0x000fe20000000000 */
[----:B0-----:R-:W-:Y:S02]  /*190010*/  ISETP.LT.AND P4, PT, R16, UR8, !P6 ;  /* 0x0000000810007c0c */ /* 0x001fe4000f781270 */
[----:B------:R-:W-:Y:S01]  /*190020*/  ISETP.LT.AND P6, PT, R17, UR12, !P6 ;  /* 0x0000000c11007c0c */ /* 0x000fe2000f7c1270 */
[----:B------:R-:W0:Y:S01]  /*190030*/  LDCU UR8, c[0x0][0x398] ;  /* 0x00007300ff0877ac */ /* 0x000e220008000800 */
[----:B------:R-:W0:Y:S01]  /*190040*/  LDCU UR12, c[0x0][0x398] ;  /* 0x00007300ff0c77ac */ /* 0x000e220008000800 */
[----:B------:R1:W-:Y:S01]  /*190050*/  @P3 STG.E.U8 desc[UR62][R20.64], R2 ;  /* 0x0000000214003986 */ /* 0x0003e2000c10113e */
[----:B------:R-:W-:Y:S01]  /*190060*/  ISETP.GE.AND P3, PT, R0, UR6, PT ;  /* 0x0000000600007c0c */ /* 0x000fe2000bf66270 */
[----:B------:R-:W-:Y:S01]  /*190070*/  VIADD R0, R3, 0x1f7 ;  /* 0x000001f703007836 */ /* 0x000fe20000000000 */
[----:B------:R-:W0:Y:S01]  /*190080*/  LDCU UR6, c[0x0][0x398] ;  /* 0x00007300ff0677ac */ /* 0x000e220008000800 */
[----:B-1----:R-:W-:Y:S01]  /*190090*/  PRMT R2, R5, 0x7771, RZ ;  /* 0x0000777105027816 */ /* 0x002fe200000000ff */
[----:B------:R-:W4:Y:S04]  /*1900a0*/  LDL.LU.64 R20, [R1+0x1fc0] ;  /* 0x001fc00001147983 */ /* 0x000f280000300a00 */
[----:B------:R1:W-:Y:S01]  /*1900b0*/  @P5 STG.E.U8 desc[UR62][R24.64], R2 ;  /* 0x0000000218005986 */ /* 0x0003e2000c10113e */
[----:B------:R-:W-:-:S02]  /*1900c0*/  ISETP.LT.AND P5, PT, R16, UR4, !P3 ;  /* 0x0000000410007c0c */ /* 0x000fc4000dfa1270 */
[----:B------:R-:W-:Y:S01]  /*1900d0*/  ISETP.LT.AND P3, PT, R17, UR10, !P3 ;  /* 0x0000000a11007c0c */ /* 0x000fe2000df61270 */
[----:B------:R-:W0:Y:S01]  /*1900e0*/  LDCU UR4, c[0x0][0x398] ;  /* 0x00007300ff0477ac */ /* 0x000e220008000800 */
[----:B------:R-:W0:Y:S01]  /*1900f0*/  LDCU UR10, c[0x0][0x398] ;  /* 0x00007300ff0a77ac */ /* 0x000e220008000800 */
[C---:B-1----:R-:W-:Y:S02]  /*190100*/  PRMT R2, R5.reuse, 0x7772, RZ ;  /* 0x0000777205027816 */ /* 0x042fe400000000ff */
[----:B------:R-:W-:Y:S01]  /*190110*/  PRMT R5, R5, 0x7773, RZ ;  /* 0x0000777305057816 */ /* 0x000fe200000000ff */
[----:B------:R-:W4:Y:S04]  /*190120*/  LDL.LU.64 R24, [R1+0x1fb0] ;  /* 0x001fb00001187983 */ /* 0x000f280000300a00 */
[----:B------:R-:W-:Y:S01]  /*190130*/  @P4 STG.E.U8 desc[UR62][R14.64], R2 ;  /* 0x000000020e004986 */ /* 0x000fe2000c10113e */
[----:B------:R-:W-:-:S02]  /*190140*/  ISETP.GE.AND P4, PT, R0, UR19, PT ;  /* 0x0000001300007c0c */ /* 0x000fc4000bf86270 */
[C---:B------:R-:W-:Y:S01]  /*190150*/  PRMT R0, R6.reuse, 0x7770, RZ ;  /* 0x0000777006007816 */ /* 0x040fe200000000ff */
[----:B--2---:R1:W-:Y:S04]  /*190160*/  @P6 STG.E.U8 desc[UR62][R22.64], R5 ;  /* 0x0000000516006986 */ /* 0x0043e8000c10113e */
[----:B-1----:R-:W2:Y:S04]  /*190170*/  LDL.LU.64 R22, [R1+0x1fd0] ;  /* 0x001fd00001167983 */ /* 0x002ea80000300a00 */
[----:B---3--:R1:W-:Y:S02]  /*190180*/  @P5 STG.E.U8 desc[UR62][R26.64], R0 ;  /* 0x000000001a005986 */ /* 0x0083e4000c10113e */
[----:B-1----:R-:W-:-:S02]  /*190190*/  PRMT R0, R6, 0x7771, RZ ;  /* 0x0000777106007816 */ /* 0x002fc400000000ff */
[----:B------:R-:W3:Y:S04]  /*1901a0*/  LDL.LU.64 R26, [R1+0x1ff0] ;  /* 0x001ff000011a7983 */ /* 0x000ee80000300a00 */
[----:B----4-:R1:W-:Y:S04]  /*1901b0*/  @P3 STG.E.U8 desc[UR62][R28.64], R0 ;  /* 0x000000001c003986 */ /* 0x0103e8000c10113e */
[----:B-1----:R-:W4:Y:S01]  /*1901c0*/  LDL.LU.64 R28, [R1+0x2000] ;  /* 0x00200000011c7983 */ /* 0x002f220000300a00 */
[----:B0-----:R-:W-:Y:S01]  /*1901d0*/  ISETP.LT.AND P6, PT, R16, UR6, !P1 ;  /* 0x0000000610007c0c */ /* 0x001fe2000cfc1270 */
[----:B------:R-:W-:Y:S01]  /*1901e0*/  VIADD R2, R3, 0x1f8 ;  /* 0x000001f803027836 */ /* 0x000fe20000000000 */
[----:B------:R-:W0:Y:S01]  /*1901f0*/  LDCU UR6, c[0x0][0x398] ;  /* 0x00007300ff0677ac */ /* 0x000e220008000800 */
[----:B------:R-:W-:-:S02]  /*190200*/  ISETP.LT.AND P1, PT, R17, UR8, !P1 ;  /* 0x0000000811007c0c */ /* 0x000fc4000cf21270 */
[----:B------:R-:W-:Y:S01]  /*190210*/  ISETP.LT.AND P3, PT, R16, UR4, !P2 ;  /* 0x0000000410007c0c */ /* 0x000fe2000d761270 */
[----:B------:R-:W-:Y:S01]  /*190220*/  VIADD R0, R3, 0x1f9 ;  /* 0x000001f903007836 */ /* 0x000fe20000000000 */
[----:B------:R-:W-:Y:S02]  /*190230*/  ISETP.GE.AND P5, PT, R2, UR17, PT ;  /* 0x0000001102007c0c */ /* 0x000fe4000bfa6270 */
[C---:B------:R-:W-:Y:S02]  /*190240*/  PRMT R2, R6.reuse, 0x7772, RZ ;  /* 0x0000777206027816 */ /* 0x040fe400000000ff */
[----:B------:R-:W-:Y:S01]  /*190250*/  PRMT R6, R6, 0x7773, RZ ;  /* 0x0000777306067816 */ /* 0x000fe200000000ff */
[----:B------:R-:W4:Y:S01]  /*190260*/  LDL.LU.64 R18, [R1+0x1fe8] ;  /* 0x001fe80001127983 */ /* 0x000f220000300a00 */
[----:B------:R-:W-:Y:S01]  /*190270*/  ISETP.LT.AND P2, PT, R17, UR10, !P2 ;  /* 0x0000000a11007c0c */ /* 0x000fe2000d741270 */
[----:B------:R-:W1:Y:S01]  /*190280*/  LDCU UR8, c[0x0][0x398] ;  /* 0x00007300ff0877ac */ /* 0x000e620008000800 */
[----:B------:R-:W0:Y:S01]  /*190290*/  LDCU UR4, c[0x0][0x398] ;  /* 0x00007300ff0477ac */ /* 0x000e220008000800 */
[----:B------:R-:W0:Y:S01]  /*1902a0*/  LDCU UR10, c[0x0][0x398] ;  /* 0x00007300ff0a77ac */ /* 0x000e220008000800 */
[----:B------:R0:W-:Y:S01]  /*1902b0*/  @P6 STG.E.U8 desc[UR62][R20.64], R2 ;  /* 0x0000000214006986 */ /* 0x0001e2000c10113e */
[----:B------:R-:W-:-:S02]  /*1902c0*/  ISETP.GE.AND P6, PT, R0, UR7, PT ;  /* 0x0000000700007c0c */ /* 0x000fc4000bfc6270 */
[----:B------:R-:W-:Y:S01]  /*1902d0*/  PRMT R0, R7, 0x7770, RZ ;  /* 0x0000777007007816 */ /* 0x000fe200000000ff */
[----:B------:R-:W1:Y:S01]  /*1902e0*/  LDCU UR7, c[0x0][0x398] ;  /* 0x00007300ff0777ac */ /* 0x000e620008000800 */
[----:B0-----:R-:W4:Y:S01]  /*1902f0*/  LDL.LU.64 R20, [R1+0x2010] ;  /* 0x0020100001147983 */ /* 0x001f220000300a00 */
[----:B------:R-:W-:-:S03]  /*190300*/  VIADD R2, R3, 0x1fa ;  /* 0x000001fa03027836 */ /* 0x000fc60000000000 */
[----:B------:R0:W-:Y:S02]  /*190310*/  @P1 STG.E.U8 desc[UR62][R24.64], R6 ;  /* 0x0000000618001986 */ /* 0x0001e4000c10113e */
[----:B------:R-:W-:Y:S02]  /*190320*/  ISETP.GE.AND P1, PT, R2, UR15, PT ;  /* 0x0000000f02007c0c */ /* 0x000fe4000bf26270 */
[C---:B------:R-:W-:Y:S01]  /*190330*/  PRMT R2, R7.reuse, 0x7771, RZ ;  /* 0x0000777107027816 */ /* 0x040fe200000000ff */
[----:B0-----:R-:W4:Y:S04]  /*190340*/  LDL.LU.64 R24, [R1+0x2008] ;  /* 0x0020080001187983 */ /* 0x001f280000300a00 */
[----:B--2---:R0:W-:Y:S01]  /*190350*/  @P3 STG.E.U8 desc[UR62][R22.64], R0 ;  /* 0x0000000016003986 */ /* 0x0041e2000c10113e */
[----:B------:R-:W-:Y:S01]  /*190360*/  ISETP.LT.AND P3, PT, R16, UR6, !P4 ;  /* 0x0000000610007c0c */ /* 0x000fe2000e761270 */
[----:B------:R-:W2:Y:S02]  /*190370*/  LDCU UR6, c[0x0][0x398] ;  /* 0x00007300ff0677ac */ /* 0x000ea40008000800 */
[----:B0-----:R-:W4:Y:S01]  /*190380*/  LDL.LU.64 R22, [R1+0x2038] ;  /* 0x0020380001167983 */ /* 0x001f220000300a00 */
[----:B------:R-:W-:-:S03]  /*190390*/  PRMT R0, R7, 0x7772, RZ ;  /* 0x0000777207007816 */ /* 0x000fc600000000ff */
[----:B---3--:R0:W-:Y:S04]  /*1903a0*/  @P2 STG.E.U8 desc[UR62][R26.64], R2 ;  /* 0x000000021a002986 */ /* 0x0081e8000c10113e */
[----:B0-----:R-:W3:Y:S04]  /*1903b0*/  LDL.LU.64 R26, [R1+0x2050] ;  /* 0x00205000011a7983 */ /* 0x001ee80000300a00 */
[----:B----4-:R0:W-:Y:S04]  /*1903c0*/  @P3 STG.E.U8 desc[UR62][R28.64], R0 ;  /* 0x000000001c003986 */ /* 0x0101e8000c10113e */
[----:B0-----:R-:W4:Y:S01]  /*1903d0*/  LDL.LU.64 R28, [R1+0x2048] ;  /* 0x00204800011c7983 */ /* 0x001f220000300a00 */
[----:B-1----:R-:W-:-:S02]  /*1903e0*/  ISETP.LT.AND P4, PT, R17, UR8, !P4 ;  /* 0x0000000811007c0c */ /* 0x002fc4000e781270 */
[----:B------:R-:W-:Y:S01]  /*1903f0*/  ISETP.LT.AND P2, PT, R16, UR4, !P5 ;  /* 0x0000000410007c0c */ /* 0x000fe2000ef41270 */
[----:B------:R-:W0:Y:S01]  /*190400*/  LDCU UR8, c[0x0][0x398] ;  /* 0x00007300ff0877ac */ /* 0x000e220008000800 */
[----:B------:R-:W-:Y:S01]  /*190410*/  VIADD R2, R3, 0x1fb ;  /* 0x000001fb03027836 */ /* 0x000fe20000000000 */
[----:B------:R-:W1:Y:S01]  /*190420*/  LDCU UR4, c[0x0][0x398] ;  /* 0x00007300ff0477ac */ /* 0x000e620008000800 */
[----:B------:R-:W-:Y:S02]  /*190430*/  ISETP.LT.AND P5, PT, R17, UR7, !P5 ;  /* 0x0000000711007c0c */ /* 0x000fe4000efa1270 */
[----:B------:R-:W-:Y:S01]  /*190440*/  PRMT R7, R7, 0x7773, RZ ;  /* 0x0000777307077816 */ /* 0x000fe200000000ff */
[----:B------:R-:W4:Y:S01]  /*190450*/  LDL.LU.64 R4, [R1+0x2030] ;  /* 0x0020300001047983 */ /* 0x000f220000300a00 */
[----:B------:R-:W-:Y:S02]  /*190460*/  ISETP.GE.AND P3, PT, R2, UR11, PT ;  /* 0x0000000b02007c0c */ /* 0x000fe4000bf66270 */
[----:B------:R-:W-:Y:S01]  /*190470*/  PRMT R2, R8, 0x7770, RZ ;  /* 0x0000777008027816 */ /* 0x000fe200000000ff */
[----:B------:R-:W-:Y:S01]  /*190480*/  VIADD R0, R3, 0x1fc ;  /* 0x000001fc03007836 */ /* 0x000fe20000000000 */
[----:B------:R-:W1:Y:S01]  /*190490*/  LDCU UR7, c[0x0][0x398] ;  /* 0x00007300ff0777ac */ /* 0x000e620008000800 */
[----:B------:R1:W-:Y:S01]  /*1904a0*/  @P4 STG.E.U8 desc[UR62][R18.64], R7 ;  /* 0x0000000712004986 */ /* 0x0003e2000c10113e */
[----:B--2---:R-:W-:Y:S01]  /*1904b0*/  ISETP.LT.AND P4, PT, R16, UR6, !P6 ;  /* 0x0000000610007c0c */ /* 0x004fe2000f781270 */
[----:B------:R-:W2:Y:S01]  /*1904c0*/  LDCU UR6, c[0x0][0x398] ;  /* 0x00007300ff0677ac */ /* 0x000ea20008000800 */
[----:B0-----:R-:W-:Y:S01]  /*1904d0*/  ISETP.LT.AND P6, PT, R17, UR8, !P6 ;  /* 0x0000000811007c0c */ /* 0x001fe2000f7c1270 */
[----:B------:R-:W0:Y:S01]  /*1904e0*/  LDCU UR8, c[0x0][0x398] ;  /* 0x00007300ff0877ac */ /* 0x000e220008000800 */
[----:B-1----:R-:W2:Y:S04]  /*1904f0*/  LDL.LU.64 R6, [R1+0x1fb8] ;  /* 0x001fb80001067983 */ /* 0x002ea80000300a00 */
[----:B------:R-:W2:Y:S04]  /*190500*/  LDL.LU.64 R12, [R1+0x1348] ;  /* 0x00134800010c7983 */ /* 0x000ea80000300a00 */
[----:B------:R-:W2:Y:S04]  /*190510*/  LDL.LU.64 R14, [R1+0x1318] ;  /* 0x00131800010e7983 */ /* 0x000ea80000300a00 */
[----:B------:R-:W2:Y:S04]  /*190520*/  LDL.LU.64 R18, [R1+0x12b8] ;  /* 0x0012b80001127983 */ /* 0x000ea80000300a00 */
[----:B------:R1:W-:Y:S01]  /*190530*/  @P2 STG.E.U8 desc[UR62][R20.64], R2 ;  /* 0x0000000214002986 */ /* 0x0003e2000c10113e */
[----:B------:R-:W-:-:S02]  /*190540*/  ISETP.GE.AND P2, PT, R0, UR13, PT ;  /* 0x0000000d00007c0c */ /* 0x000fc4000bf46270 */
[C---:B------:R-:W-:Y:S02]  /*190550*/  PRMT R0, R8.reuse, 0x7772, RZ ;  /* 0x0000777208007816 */ /* 0x040fe400000000ff */
[----:B-1----:R-:W-:Y:S01]  /*190560*/  PRMT R2, R8, 0x7771, RZ ;  /* 0x0000777108027816 */ /* 0x002fe200000000ff */
[----:B------:R-:W2:Y:S04]  /*190570*/  LDL.LU.64 R20, [R1+0x1278] ;  /* 0x0012780001147983 */ /* 0x000ea80000300a00 */
[----:B------:R1:W-:Y:S01]  /*190580*/  @P5 STG.E.U8 desc[UR62][R24.64], R2 ;  /* 0x0000000218005986 */ /* 0x0003e2000c10113e */
[----:B------:R-:W-:Y:S02]  /*190590*/  ISETP.LT.AND P5, PT, R16, UR4, !P1 ;  /* 0x0000000410007c0c */ /* 0x000fe4000cfa1270 */
[----:B------:R-:W-:Y:S01]  /*1905a0*/  PRMT R8, R8, 0x7773, RZ ;  /* 0x0000777308087816 */ /* 0x000fe200000000ff */
[----:B-1----:R-:W2:Y:S04]  /*1905b0*/  LDL.LU.64 R24, [R1+0x1220] ;  /* 0x0012200001187983 */ /* 0x002ea80000300a00 */
[----:B------:R1:W-:Y:S01]  /*1905c0*/  @P4 STG.E.U8 desc[UR62][R22.64], R0 ;  /* 0x0000000016004986 */ /* 0x0003e2000c10113e */
[----:B------:R-:W-:Y:S01]  /*1905d0*/  VIADD R2, R3, 0x1fd ;  /* 0x000001fd03027836 */ /* 0x000fe20000000000 */
[----:B------:R-:W0:Y:S01]  /*1905e0*/  LDCU UR4, c[0x0][0x398] ;  /* 0x00007300ff0477ac */ /* 0x000e220008000800 */
[----:B-1----:R-:W-:Y:S01]  /*1905f0*/  PRMT R0, R9, 0x7770, RZ ;  /* 0x0000777009007816 */ /* 0x002fe200000000ff */
[----:B------:R-:W2:Y:S04]  /*190600*/  LDL.LU.64 R22, [R1+0x1170] ;  /* 0x0011700001167983 */ /* 0x000ea80000300a00 */
[----:B---3--:R1:W-:Y:S04]  /*190610*/  @P6 STG.E.U8 desc[UR62][R26.64], R8 ;  /* 0x000000081a006986 */ /* 0x0083e8000c10113e */
[----:B-1----:R-:W3:Y:S04]  /*190620*/  LDL.LU.64 R26, [R1+0x10a0] ;  /* 0x0010a000011a7983 */ /* 0x002ee80000300a00 */
[----:B----4-:R1:W-:Y:S04]  /*190630*/  @P5 STG.E.U8 desc[UR62][R28.64], R0 ;  /* 0x000000001c005986 */ /* 0x0103e8000c10113e */
[----:B-1----:R-:W4:Y:S01]  /*190640*/  LDL.LU.64 R28, [R1+0xff8] ;  /* 0x000ff800011c7983 */ /* 0x002f220000300a00 */
[----:B------:R-:W-:-:S02]  /*190650*/  ISETP.LT.AND P1, PT, R17, UR10, !P1 ;  /* 0x0000000a11007c0c */ /* 0x000fc4000cf21270 */
[----:B------:R-:W-:Y:S01]  /*190660*/  ISETP.GE.AND P4, PT, R2, UR9, PT ;  /* 0x0000000902007c0c */ /* 0x000fe2000bf86270 */
[----:B------:R-:W1:Y:S01]  /*190670*/  LDCU UR9, c[0x0][0x398] ;  /* 0x00007300ff0977ac */ /* 0x000e620008000800 */
[----:B------:R-:W1:Y:S01]  /*190680*/  LDCU UR10, c[0x0][0x398] ;  /* 0x00007300ff0a77ac */ /* 0x000e620008000800 */
[C---:B------:R-:W-:Y:S01]  /*190690*/  ISETP.LT.AND P6, PT, R16.reuse, UR7, !P3 ;  /* 0x0000000710007c0c */ /* 0x040fe2000dfc1270 */
[----:B------:R-:W1:Y:S01]  /*1906a0*/  LDCU UR7, c[0x0][0x398] ;  /* 0x00007300ff0777ac */ /* 0x000e620008000800 */
[----:B--2---:R-:W-:Y:S01]  /*1906b0*/  ISETP.LT.AND P3, PT, R17, UR6, !P3 ;  /* 0x0000000611007c0c */ /* 0x004fe2000df61270 */
[----:B------:R-:W2:Y:S01]  /*1906c0*/  LDCU UR6, c[0x0][0x398] ;  /* 0x00007300ff0677ac */ /* 0x000ea20008000800 */
[----:B------:R-:W-:Y:S02]  /*1906d0*/  PRMT R2, R9, 0x7771, RZ ;  /* 0x0000777109027816 */ /* 0x000fe400000000ff */
[----:B0-----:R-:W-:Y:S01]  /*1906e0*/  ISETP.LT.AND P5, PT, R16, UR8, !P2 ;  /* 0x0000000810007c0c */ /* 0x001fe2000d7a1270 */
[----:B------:R-:W-:-:S02]  /*1906f0*/  VIADD R3, R3, 0x1fe ;  /* 0x000001fe03037836 */ /* 0x000fc40000000000 */
[----:B------:R0:W-:Y:S01]  /*190700*/  @P1 STG.E.U8 desc[UR62][R4.64], R2 ;  /* 0x0000000204001986 */ /* 0x0001e2000c10113e */
[----:B------:R-:W-:Y:S02]  /*190710*/  PRMT R0, R10, 0x7770, RZ ;  /* 0x000077700a007816 */ /* 0x000fe400000000ff */
[----:B------:R-:W-:Y:S02]  /*190720*/  ISETP.GE.AND P1, PT, R3, UR5, PT ;  /* 0x0000000503007c0c */ /* 0x000fe4000bf26270 */
[----:B------:R-:W-:Y:S02]  /*190730*/  ISETP.LT.AND P2, PT, R17, UR4, !P2 ;  /* 0x0000000411007c0c */ /* 0x000fe4000d741270 */
[C---:B0-----:R-:W-:Y:S02]  /*190740*/  PRMT R4, R9.reuse, 0x7772, RZ ;  /* 0x0000777209047816 */ /* 0x041fe400000000ff */
[----:B------:R-:W-:-:S03]  /*190750*/  PRMT R9, R9, 0x7773, RZ ;  /* 0x0000777309097816 */ /* 0x000fc600000000ff */
[----:B------:R0:W-:Y:S04]  /*190760*/  @P6 STG.E.U8 desc[UR62][R6.64], R4 ;  /* 0x0000000406006986 */ /* 0x0001e8000c10113e */
[----:B------:R-:W-:Y:S04]  /*190770*/  @P3 STG.E.U8 desc[UR62][R12.64], R9 ;  /* 0x000000090c003986 */ /* 0x000fe8000c10113e */
[----:B------:R0:W-:Y:S01]  /*190780*/  @P5 STG.E.U8 desc[UR62][R14.64], R0 ;  /* 0x000000000e005986 */ /* 0x0001e2000c10113e */
[----:B-1----:R-:W-:Y:S02]  /*190790*/  ISETP.LT.AND P5, PT, R16, UR9, !P4 ;  /* 0x0000000910007c0c */ /* 0x002fe4000e7a1270 */
[----:B------:R-:W-:-:S02]  /*1907a0*/  ISETP.LT.AND P4, PT, R17, UR10, !P4 ;  /* 0x0000000a11007c0c */ /* 0x000fc4000e781270 */
[C---:B------:R-:W-:Y:S02]  /*1907b0*/  ISETP.LT.AND P6, PT, R16.reuse, UR7, !P1 ;  /* 0x0000000710007c0c */ /* 0x040fe4000cfc1270 */
[----:B--2---:R-:W-:Y:S02]  /*1907c0*/  ISETP.LT.AND P1, PT, R17, UR6, !P1 ;  /* 0x0000000611007c0c */ /* 0x004fe4000cf21270 */
[----:B------:R-:W-:Y:S02]  /*1907d0*/  ISETP.LT.AND P3, PT, R16, UR12, !P0 ;  /* 0x0000000c10007c0c */ /* 0x000fe4000c761270 */
[C---:B------:R-:W-:Y:S02]  /*1907e0*/  PRMT R2, R10.reuse, 0x7771, RZ ;  /* 0x000077710a027816 */ /* 0x040fe400000000ff */
[C---:B------:R-:W-:Y:S02]  /*1907f0*/  PRMT R3, R10.reuse, 0x7772, RZ ;  /* 0x000077720a037816 */ /* 0x040fe400000000ff */
[----:B------:R-:W-:-:S02]  /*190800*/  PRMT R10, R10, 0x7773, RZ ;  /* 0x000077730a0a7816 */ /* 0x000fc400000000ff */
[C---:B------:R-:W-:Y:S02]  /*190810*/  PRMT R5, R11.reuse, 0x7772, RZ ;  /* 0x000077720b057816 */ /* 0x040fe400000000ff */
[C---:B0-----:R-:W-:Y:S02]  /*190820*/  PRMT R4, R11.reuse, 0x7771, RZ ;  /* 0x000077710b047816 */ /* 0x041fe400000000ff */
[----:B------:R-:W-:Y:S01]  /*190830*/  PRMT R0, R11, 0x7770, RZ ;  /* 0x000077700b007816 */ /* 0x000fe200000000ff */
[----:B------:R0:W-:Y:S01]  /*190840*/  @P2 STG.E.U8 desc[UR62][R18.64], R2 ;  /* 0x0000000212002986 */ /* 0x0001e2000c10113e */
[----:B------:R-:W-:-:S03]  /*190850*/  ISETP.LT.AND P0, PT, R17, UR12, !P0 ;  /* 0x0000000c11007c0c */ /* 0x000fc6000c701270 */
[----:B------:R0:W-:Y:S04]  /*190860*/  @P5 STG.E.U8 desc[UR62][R20.64], R3 ;  /* 0x0000000314005986 */ /* 0x0001e8000c10113e */
[----:B------:R0:W-:Y:S01]  /*190870*/  @P4 STG.E.U8 desc[UR62][R24.64], R10 ;  /* 0x0000000a18004986 */ /* 0x0001e2000c10113e */
[----:B------:R-:W-:-:S03]  /*190880*/  PRMT R11, R11, 0x7773, RZ ;  /* 0x000077730b0b7816 */ /* 0x000fc600000000ff */
[----:B------:R0:W-:Y:S04]  /*190890*/  @P6 STG.E.U8 desc[UR62][R22.64], R0 ;  /* 0x0000000016006986 */ /* 0x0001e8000c10113e */
[----:B---3--:R0:W-:Y:S04]  /*1908a0*/  @P1 STG.E.U8 desc[UR62][R26.64], R4 ;  /* 0x000000041a001986 */ /* 0x0081e8000c10113e */
[----:B----4-:R0:W-:Y:S01]  /*1908b0*/  @P3 STG.E.U8 desc[UR62][R28.64], R5 ;  /* 0x000000051c003986 */ /* 0x0101e2000c10113e */
[----:B------:R-:W-:Y:S05]  /*1908c0*/  @!P0 EXIT ;  /* 0x000000000000894d */ /* 0x000fea0003800000 */
[----:B0-----:R-:W2:Y:S04]  /*1908d0*/  LDL.LU.64 R28, [R1+0xf10] ;  /* 0x000f1000011c7983 */ /* 0x001ea80000300a00 */
[----:B--2---:R-:W-:Y:S01]  /*1908e0*/  STG.E.U8 desc[UR62][R28.64], R11 ;  /* 0x0000000b1c007986 */ /* 0x004fe2000c10113e */
[----:B------:R-:W-:Y:S05]  /*1908f0*/  EXIT ;  /* 0x000000000000794d */ /* 0x000fea0003800000 */
.L_x_3:
[----:B------:R-:W-:-:S00]  /*190900*/  BRA `(.L_x_3) ;  /* 0xfffffffc00fc7947 */ /* 0x000fc0000383ffff */
[----:B------:R-:W-:-:S00]  /*190910*/  NOP ;  /* 0x0000000000007918 */ /* 0x000fc00000000000 */
        /* <DEDUP_REMOVED lines=14> */
.L_x_4:


//--------------------- .nv.shared.matmul_kernel  --------------------------
	.section	.nv.shared.matmul_kernel,"aw",@nobits
	.sectionflags	@""
	.align	16
	.zero		1024


//--------------------- .nv.shared.reserved.0     --------------------------
	.section	.nv.shared.reserved.0,"aw",@nobits
	.weak		__nv_reservedSMEM_offset_0_alias
	.size		__nv_reservedSMEM_offset_0_alias, 0, 64
	.other		__nv_reservedSMEM_offset_0_alias,@"STO_CUDA_RESERVED_SHARED STV_DEFAULT"
__nv_reservedSMEM_offset_0_alias:
	.zero		0
	.zero		64


//--------------------- .nv.constant0.matmul_kernel --------------------------
	.section	.nv.constant0.matmul_kernel,"a",@progbits
	.sectionflags	@""
	.align	4
.nv.constant0.matmul_kernel:
	.zero		976


//--------------------- SYMBOLS --------------------------

	.type		.nv.reservedSmem.offset0,@object
	.size		.nv.reservedSmem.offset0,0x4
	.type		.nv.reservedSmem.cap,@object
	.size		.nv.reservedSmem.cap,0x4
